def matmul_kernel(
    a_ptr,
    b_ptr,
    c_ptr,
    M,
    N,
    K,
    stride_am,
    stride_ak,
    stride_bk,
    stride_bn,
    stride_cm,
    stride_cn,
    BLOCK_M: tl.constexpr,
    BLOCK_N: tl.constexpr,
    BLOCK_K: tl.constexpr,
    GROUP_M: tl.constexpr,
):
    pid = tl.program_id(axis=0)
    num_pid_m = tl.cdiv(M, BLOCK_M)
    num_pid_n = tl.cdiv(N, BLOCK_N)
    num_pid_in_group = GROUP_M * num_pid_n
    group_id = pid // num_pid_in_group
    first_pid_m = group_id * GROUP_M
    group_size_m = min(num_pid_m - first_pid_m, GROUP_M)
    pid_m = first_pid_m + ((pid % num_pid_in_group) % group_size_m)
    pid_n = (pid % num_pid_in_group) // group_size_m

    offs_am = (pid_m * BLOCK_M + tl.arange(0, BLOCK_M)) % M
    offs_bn = (pid_n * BLOCK_N + tl.arange(0, BLOCK_N)) % N
    offs_k = tl.arange(0, BLOCK_K)
    a_ptrs = a_ptr + offs_am[:, None] * stride_am + offs_k[None, :] * stride_ak
    b_ptrs = b_ptr + offs_k[:, None] * stride_bk + offs_bn[None, :] * stride_bn

    acc = tl.zeros((BLOCK_M, BLOCK_N), dtype=tl.float32)
    for kk in range(0, tl.cdiv(K, BLOCK_K)):
        a = tl.load(a_ptrs, mask=offs_k[None, :] < K - kk * BLOCK_K, other=0.0)
        b = tl.load(b_ptrs, mask=offs_k[:, None] < K - kk * BLOCK_K, other=0.0)
        acc = tl.dot(a, b, acc)
        a_ptrs += BLOCK_K * stride_ak
        b_ptrs += BLOCK_K * stride_bk

    c = acc.to(c_ptr.dtype.element_ty)
    offs_cm = pid_m * BLOCK_M + tl.arange(0, BLOCK_M)
    offs_cn = pid_n * BLOCK_N + tl.arange(0, BLOCK_N)
    c_ptrs = c_ptr + offs_cm[:, None] * stride_cm + offs_cn[None, :] * stride_cn
    mask = (offs_cm[:, None] < M) & (offs_cn[None, :] < N)
    tl.store(c_ptrs, c, mask=mask)

# config = {"BLOCK_K": 32, "BLOCK_M": 512, "BLOCK_N": 128, "GROUP_M": 8, "arch": "sm_100", "dtype": "fp8e4m3", "num_ctas": 1, "num_stages": 3, "num_warps": 1}
# arch = sm_100


// ===== COMPILED SASS (sm_100a) =====

	.target	sm_100a

	.elftype	@"ET_EXEC"


//--------------------- .note.nv.tkinfo           --------------------------
	.section	.note.nv.tkinfo,"",@"SHT_NOTE"
	.sectionflags	@"SHF_NOTE_NV_TKINFO"
	.tkinfo
        /*0018*/ 	.word	0x00000081
        /*0030*/ 	.string	""
        /*0030*/ 	.string	"ptxas-blackwell"
        /*0030*/ 	.string	"Cuda compilation tools, release 12.9, V12.9.86"
        /*0030*/ 	.string	"Build cuda_12.9.r12.9/compiler.36037853_0"
        /*0030*/ 	.string	"-v  -suppress-debug-info  -lineinfo  -arch sm_100a "



//--------------------- .note.nv.cuver            --------------------------
	.section	.note.nv.cuver,"",@"SHT_NOTE"
	.sectionflags	@"SHF_NOTE_NV_CUVER"
        /*0018*/ 	.short	0x0001
        /*001a*/ 	.short	0x0064
        /*001c*/ 	.short	0x0001
        /*001e*/ 	.short	0x0000
        /*0020*/ 	.short	0x0001
        /*0022*/ 	.short	0x0000


//--------------------- .nv.info                  --------------------------
	.section	.nv.info,"",@"SHT_CUDA_INFO"
	.align	4


	//----- nvinfo : EIATTR_REGCOUNT
	.align		4
        /*0000*/ 	.byte	0x04, 0x2f
        /*0002*/ 	.short	(.L_1 - .L_0)
	.align		4
.L_0:
        /*0004*/ 	.word	index@(matmul_kernel)
        /*0008*/ 	.word	0x00000040


	//----- nvinfo : EIATTR_FRAME_SIZE
	.align		4
.L_1:
        /*000c*/ 	.byte	0x04, 0x11
        /*000e*/ 	.short	(.L_3 - .L_2)
	.align		4
.L_2:
        /*0010*/ 	.word	index@(matmul_kernel)
        /*0014*/ 	.word	0x000066e8


	//----- nvinfo : EIATTR_MIN_STACK_SIZE
	.align		4
.L_3:
        /*0018*/ 	.byte	0x04, 0x12
        /*001a*/ 	.short	(.L_5 - .L_4)
	.align		4
.L_4:
        /*001c*/ 	.word	index@(matmul_kernel)
        /*0020*/ 	.word	0x000066e8
.L_5:


//--------------------- .nv.info.matmul_kernel    --------------------------
	.section	.nv.info.matmul_kernel,"",@"SHT_CUDA_INFO"
	.sectionflags	@""
	.align	4


	//----- nvinfo : EIATTR_CUDA_API_VERSION
	.align		4
        /*0000*/ 	.byte	0x04, 0x37
        /*0002*/ 	.short	(.L_7 - .L_6)
.L_6:
        /*0004*/ 	.word	0x00000081


	//----- nvinfo : EIATTR_KPARAM_INFO
	.align		4
.L_7:
        /*0008*/ 	.byte	0x04, 0x17
        /*000a*/ 	.short	(.L_9 - .L_8)
.L_8:
        /*000c*/ 	.word	0x00000000
        /*0010*/ 	.short	0x000d
        /*0012*/ 	.short	0x0048
        /*0014*/ 	.byte	0x00, 0xf4, 0x21, 0x00


	//----- nvinfo : EIATTR_KPARAM_INFO
	.align		4
.L_9:
        /*0018*/ 	.byte	0x04, 0x17
        /*001a*/ 	.short	(.L_11 - .L_10)
.L_10:
        /*001c*/ 	.word	0x00000000
        /*0020*/ 	.short	0x000c
        /*0022*/ 	.short	0x0040
        /*0024*/ 	.byte	0x00, 0xf4, 0x21, 0x00


	//----- nvinfo : EIATTR_KPARAM_INFO
	.align		4
.L_11:
        /*0028*/ 	.byte	0x04, 0x17
        /*002a*/ 	.short	(.L_13 - .L_12)
.L_12:
        /*002c*/ 	.word	0x00000000
        /*0030*/ 	.short	0x000b
        /*0032*/ 	.short	0x0038
        /*0034*/ 	.byte	0x00, 0xf0, 0x11, 0x00


	//----- nvinfo : EIATTR_KPARAM_INFO
	.align		4
.L_13:
        /*0038*/ 	.byte	0x04, 0x17
        /*003a*/ 	.short	(.L_15 - .L_14)
.L_14:
        /*003c*/ 	.word	0x00000000
        /*0040*/ 	.short	0x000a
        /*0042*/ 	.short	0x0034
        /*0044*/ 	.byte	0x00, 0xf0, 0x11, 0x00


	//----- nvinfo : EIATTR_KPARAM_INFO
	.align		4
.L_15:
        /*0048*/ 	.byte	0x04, 0x17
        /*004a*/ 	.short	(.L_17 - .L_16)
.L_16:
        /*004c*/ 	.word	0x00000000
        /*0050*/ 	.short	0x0009
        /*0052*/ 	.short	0x0030
        /*0054*/ 	.byte	0x00, 0xf0, 0x11, 0x00


	//----- nvinfo : EIATTR_KPARAM_INFO
	.align		4
.L_17:
        /*0058*/ 	.byte	0x04, 0x17
        /*005a*/ 	.short	(.L_19 - .L_18)
.L_18:
        /*005c*/ 	.word	0x00000000
        /*0060*/ 	.short	0x0008
        /*0062*/ 	.short	0x002c
        /*0064*/ 	.byte	0x00, 0xf0, 0x11, 0x00


	//----- nvinfo : EIATTR_KPARAM_INFO
	.align		4
.L_19:
        /*0068*/ 	.byte	0x04, 0x17
        /*006a*/ 	.short	(.L_21 - .L_20)
.L_20:
        /*006c*/ 	.word	0x00000000
        /*0070*/ 	.short	0x0007
        /*0072*/ 	.short	0x0028
        /*0074*/ 	.byte	0x00, 0xf0, 0x11, 0x00


	//----- nvinfo : EIATTR_KPARAM_INFO
	.align		4
.L_21:
        /*0078*/ 	.byte	0x04, 0x17
        /*007a*/ 	.short	(.L_23 - .L_22)
.L_22:
        /*007c*/ 	.word	0x00000000
        /*0080*/ 	.short	0x0006
        /*0082*/ 	.short	0x0024
        /*0084*/ 	.byte	0x00, 0xf0, 0x11, 0x00


	//----- nvinfo : EIATTR_KPARAM_INFO
	.align		4
.L_23:
        /*0088*/ 	.byte	0x04, 0x17
        /*008a*/ 	.short	(.L_25 - .L_24)
.L_24:
        /*008c*/ 	.word	0x00000000
        /*0090*/ 	.short	0x0005
        /*0092*/ 	.short	0x0020
        /*0094*/ 	.byte	0x00, 0xf0, 0x11, 0x00


	//----- nvinfo : EIATTR_KPARAM_INFO
	.align		4
.L_25:
        /*0098*/ 	.byte	0x04, 0x17
        /*009a*/ 	.short	(.L_27 - .L_26)
.L_26:
        /*009c*/ 	.word	0x00000000
        /*00a0*/ 	.short	0x0004
        /*00a2*/ 	.short	0x001c
        /*00a4*/ 	.byte	0x00, 0xf0, 0x11, 0x00


	//----- nvinfo : EIATTR_KPARAM_INFO
	.align		4
.L_27:
        /*00a8*/ 	.byte	0x04, 0x17
        /*00aa*/ 	.short	(.L_29 - .L_28)
.L_28:
        /*00ac*/ 	.word	0x00000000
        /*00b0*/ 	.short	0x0003
        /*00b2*/ 	.short	0x0018
        /*00b4*/ 	.byte	0x00, 0xf0, 0x11, 0x00


	//----- nvinfo : EIATTR_KPARAM_INFO
	.align		4
.L_29:
        /*00b8*/ 	.byte	0x04, 0x17
        /*00ba*/ 	.short	(.L_31 - .L_30)
.L_30:
        /*00bc*/ 	.word	0x00000000
        /*00c0*/ 	.short	0x0002
        /*00c2*/ 	.short	0x0010
        /*00c4*/ 	.byte	0x00, 0xf4, 0x21, 0x00


	//----- nvinfo : EIATTR_KPARAM_INFO
	.align		4
.L_31:
        /*00c8*/ 	.byte	0x04, 0x17
        /*00ca*/ 	.short	(.L_33 - .L_32)
.L_32:
        /*00cc*/ 	.word	0x00000000
        /*00d0*/ 	.short	0x0001
        /*00d2*/ 	.short	0x0008
        /*00d4*/ 	.byte	0x00, 0xf4, 0x21, 0x00


	//----- nvinfo : EIATTR_KPARAM_INFO
	.align		4
.L_33:
        /*00d8*/ 	.byte	0x04, 0x17
        /*00da*/ 	.short	(.L_35 - .L_34)
.L_34:
        /*00dc*/ 	.word	0x00000000
        /*00e0*/ 	.short	0x0000
        /*00e2*/ 	.short	0x0000
        /*00e4*/ 	.byte	0x00, 0xf4, 0x21, 0x00


	//----- nvinfo : EIATTR_SPARSE_MMA_MASK
	.align		4
.L_35:
        /*00e8*/ 	.byte	0x03, 0x50
        /*00ea*/ 	.short	0x0000


	//----- nvinfo : EIATTR_MAXREG_COUNT
	.align		4
        /*00ec*/ 	.byte	0x03, 0x1b
        /*00ee*/ 	.short	0x00ff


	//----- nvinfo : EIATTR_NUM_BARRIERS
	.align		4
        /*00f0*/ 	.byte	0x02, 0x4c
        /*00f2*/ 	.byte	0x01
	.zero		1


	//----- nvinfo : EIATTR_ANNOTATIONS
	.align		4
        /*00f4*/ 	.byte	0x04, 0x55
        /*00f6*/ 	.short	(.L_37 - .L_36)


	//   ....[0]....
.L_36:
        /*00f8*/ 	.word	0x00000001
        /*00fc*/ 	.byte	0xa0, 0x00, 0x00, 0x00, 0x01, 0x00, 0x00, 0x00, 0xe0, 0x00, 0x00, 0x00, 0x01, 0x00, 0x00, 0x00
        /* <DEDUP_REMOVED lines=543> */
        /*22fc*/ 	.byte	0xb0, 0x4c, 0x00, 0x00


	//----- nvinfo : EIATTR_COOP_GROUP_MASK_REGIDS
	.align		4
.L_37:
        /*2300*/ 	.byte	0x04, 0x29
        /*2302*/ 	.short	(.L_39 - .L_38)


	//   ....[0]....
.L_38:
        /*2304*/ 	.word	0xffffffff


	//   ....[1]....
        /*2308*/ 	.word	0xffffffff


	//   ....[2]....
        /*230c*/ 	.word	0xffffffff


	//   ....[3]....
        /*2310*/ 	.word	0xffffffff


	//   ....[4]....
        /*2314*/ 	.word	0xffffffff


	//   ....[5]....
        /*2318*/ 	.word	0xffffffff


	//   ....[6]....
        /*231c*/ 	.word	0xffffffff


	//   ....[7]....
        /*2320*/ 	.word	0xffffffff


	//   ....[8]....
        /*2324*/ 	.word	0xffffffff


	//   ....[9]....
        /*2328*/ 	.word	0xffffffff


	//   ....[10]....
        /*232c*/ 	.word	0xffffffff


	//   ....[11]....
        /*2330*/ 	.word	0xffffffff


	//   ....[12]....
        /*2334*/ 	.word	0xffffffff


	//   ....[13]....
        /*2338*/ 	.word	0xffffffff


	//   ....[14]....
        /*233c*/ 	.word	0xffffffff


	//   ....[15]....
        /*2340*/ 	.word	0xffffffff


	//   ....[16]....
        /*2344*/ 	.word	0xffffffff


	//   ....[17]....
        /*2348*/ 	.word	0xffffffff


	//   ....[18]....
        /*234c*/ 	.word	0xffffffff


	//   ....[19]....
        /*2350*/ 	.word	0xffffffff


	//   ....[20]....
        /*2354*/ 	.word	0xffffffff


	//   ....[21]....
        /*2358*/ 	.word	0xffffffff


	//   ....[22]....
        /*235c*/ 	.word	0xffffffff


	//   ....[23]....
        /*2360*/ 	.word	0xffffffff


	//   ....[24]....
        /*2364*/ 	.word	0xffffffff


	//   ....[25]....
        /*2368*/ 	.word	0xffffffff


	//   ....[26]....
        /*236c*/ 	.word	0xffffffff


	//   ....[27]....
        /*2370*/ 	.word	0xffffffff


	//   ....[28]....
        /*2374*/ 	.word	0xffffffff


	//   ....[29]....
        /*2378*/ 	.word	0xffffffff


	//   ....[30]....
        /*237c*/ 	.word	0xffffffff


	//   ....[31]....
        /*2380*/ 	.word	0xffffffff


	//   ....[32]....
        /*2384*/ 	.word	0xffffffff


	//   ....[33]....
        /*2388*/ 	.word	0xffffffff


	//   ....[34]....
        /*238c*/ 	.word	0xffffffff


	//   ....[35]....
        /*2390*/ 	.word	0xffffffff


	//   ....[36]....
        /*2394*/ 	.word	0xffffffff


	//   ....[37]....
        /*2398*/ 	.word	0xffffffff


	//   ....[38]....
        /*239c*/ 	.word	0xffffffff


	//   ....[39]....
        /*23a0*/ 	.word	0xffffffff


	//   ....[40]....
        /*23a4*/ 	.word	0xffffffff


	//   ....[41]....
        /*23a8*/ 	.word	0xffffffff


	//   ....[42]....
        /*23ac*/ 	.word	0xffffffff


	//   ....[43]....
        /*23b0*/ 	.word	0xffffffff


	//   ....[44]....
        /*23b4*/ 	.word	0xffffffff


	//   ....[45]....
        /*23b8*/ 	.word	0xffffffff


	//   ....[46]....
        /*23bc*/ 	.word	0xffffffff


	//   ....[47]....
        /*23c0*/ 	.word	0xffffffff


	//   ....[48]....
        /*23c4*/ 	.word	0xffffffff


	//   ....[49]....
        /*23c8*/ 	.word	0xffffffff


	//   ....[50]....
        /*23cc*/ 	.word	0xffffffff


	//   ....[51]....
        /*23d0*/ 	.word	0xffffffff


	//   ....[52]....
        /*23d4*/ 	.word	0xffffffff


	//   ....[53]....
        /*23d8*/ 	.word	0xffffffff


	//   ....[54]....
        /*23dc*/ 	.word	0xffffffff


	//   ....[55]....
        /*23e0*/ 	.word	0xffffffff


	//   ....[56]....
        /*23e4*/ 	.word	0xffffffff


	//   ....[57]....
        /*23e8*/ 	.word	0xffffffff


	//   ....[58]....
        /*23ec*/ 	.word	0xffffffff


	//   ....[59]....
        /*23f0*/ 	.word	0xffffffff


	//   ....[60]....
        /*23f4*/ 	.word	0xffffffff


	//   ....[61]....
        /*23f8*/ 	.word	0xffffffff


	//   ....[62]....
        /*23fc*/ 	.word	0xffffffff


	//   ....[63]....
        /*2400*/ 	.word	0xffffffff


	//   ....[64]....
        /*2404*/ 	.word	0xffffffff


	//   ....[65]....
        /*2408*/ 	.word	0xffffffff


	//   ....[66]....
        /*240c*/ 	.word	0xffffffff


	//   ....[67]....
        /*2410*/ 	.word	0xffffffff


	//   ....[68]....
        /*2414*/ 	.word	0xffffffff


	//   ....[69]....
        /*2418*/ 	.word	0xffffffff


	//   ....[70]....
        /*241c*/ 	.word	0xffffffff


	//   ....[71]....
        /*2420*/ 	.word	0xffffffff


	//   ....[72]....
        /*2424*/ 	.word	0xffffffff


	//   ....[73]....
        /*2428*/ 	.word	0xffffffff


	//   ....[74]....
        /*242c*/ 	.word	0xffffffff


	//   ....[75]....
        /*2430*/ 	.word	0xffffffff


	//   ....[76]....
        /*2434*/ 	.word	0xffffffff


	//   ....[77]....
        /*2438*/ 	.word	0xffffffff


	//   ....[78]....
        /*243c*/ 	.word	0xffffffff


	//   ....[79]....
        /*2440*/ 	.word	0xffffffff


	//   ....[80]....
        /*2444*/ 	.word	0xffffffff


	//   ....[81]....
        /*2448*/ 	.word	0xffffffff


	//   ....[82]....
        /*244c*/ 	.word	0xffffffff


	//   ....[83]....
        /*2450*/ 	.word	0xffffffff


	//   ....[84]....
        /*2454*/ 	.word	0xffffffff


	//   ....[85]....
        /*2458*/ 	.word	0xffffffff


	//   ....[86]....
        /*245c*/ 	.word	0xffffffff


	//   ....[87]....
        /*2460*/ 	.word	0xffffffff


	//   ....[88]....
        /*2464*/ 	.word	0xffffffff


	//   ....[89]....
        /*2468*/ 	.word	0xffffffff


	//   ....[90]....
        /*246c*/ 	.word	0xffffffff


	//   ....[91]....
        /*2470*/ 	.word	0xffffffff


	//   ....[92]....
        /*2474*/ 	.word	0xffffffff


	//   ....[93]....
        /*2478*/ 	.word	0xffffffff


	//   ....[94]....
        /*247c*/ 	.word	0xffffffff


	//   ....[95]....
        /*2480*/ 	.word	0xffffffff


	//   ....[96]....
        /*2484*/ 	.word	0xffffffff


	//   ....[97]....
        /*2488*/ 	.word	0xffffffff


	//   ....[98]....
        /*248c*/ 	.word	0xffffffff


	//   ....[99]....
        /*2490*/ 	.word	0xffffffff


	//   ....[100]....
        /*2494*/ 	.word	0xffffffff


	//   ....[101]....
        /*2498*/ 	.word	0xffffffff


	//   ....[102]....
        /*249c*/ 	.word	0xffffffff


	//   ....[103]....
        /*24a0*/ 	.word	0xffffffff


	//   ....[104]....
        /*24a4*/ 	.word	0xffffffff


	//   ....[105]....
        /*24a8*/ 	.word	0xffffffff


	//   ....[106]....
        /*24ac*/ 	.word	0xffffffff


	//   ....[107]....
        /*24b0*/ 	.word	0xffffffff


	//   ....[108]....
        /*24b4*/ 	.word	0xffffffff


	//   ....[109]....
        /*24b8*/ 	.word	0xffffffff


	//   ....[110]....
        /*24bc*/ 	.word	0xffffffff


	//   ....[111]....
        /*24c0*/ 	.word	0xffffffff


	//   ....[112]....
        /*24c4*/ 	.word	0xffffffff


	//   ....[113]....
        /*24c8*/ 	.word	0xffffffff


	//   ....[114]....
        /*24cc*/ 	.word	0xffffffff


	//   ....[115]....
        /*24d0*/ 	.word	0xffffffff


	//   ....[116]....
        /*24d4*/ 	.word	0xffffffff


	//   ....[117]....
        /*24d8*/ 	.word	0xffffffff


	//   ....[118]....
        /*24dc*/ 	.word	0xffffffff


	//   ....[119]....
        /*24e0*/ 	.word	0xffffffff


	//   ....[120]....
        /*24e4*/ 	.word	0xffffffff


	//   ....[121]....
        /*24e8*/ 	.word	0xffffffff


	//   ....[122]....
        /*24ec*/ 	.word	0xffffffff


	//   ....[123]....
        /*24f0*/ 	.word	0xffffffff


	//   ....[124]....
        /*24f4*/ 	.word	0xffffffff


	//   ....[125]....
        /*24f8*/ 	.word	0xffffffff


	//   ....[126]....
        /*24fc*/ 	.word	0xffffffff


	//   ....[127]....
        /*2500*/ 	.word	0xffffffff


	//   ....[128]....
        /*2504*/ 	.word	0xffffffff


	//   ....[129]....
        /*2508*/ 	.word	0xffffffff


	//   ....[130]....
        /*250c*/ 	.word	0xffffffff


	//   ....[131]....
        /*2510*/ 	.word	0xffffffff


	//   ....[132]....
        /*2514*/ 	.word	0xffffffff


	//   ....[133]....
        /*2518*/ 	.word	0xffffffff


	//   ....[134]....
        /*251c*/ 	.word	0xffffffff


	//   ....[135]....
        /*2520*/ 	.word	0xffffffff


	//   ....[136]....
        /*2524*/ 	.word	0xffffffff


	//   ....[137]....
        /*2528*/ 	.word	0xffffffff


	//   ....[138]....
        /*252c*/ 	.word	0xffffffff


	//   ....[139]....
        /*2530*/ 	.word	0xffffffff


	//   ....[140]....
        /*2534*/ 	.word	0xffffffff


	//   ....[141]....
        /*2538*/ 	.word	0xffffffff


	//   ....[142]....
        /*253c*/ 	.word	0xffffffff


	//   ....[143]....
        /*2540*/ 	.word	0xffffffff


	//   ....[144]....
        /*2544*/ 	.word	0xffffffff


	//   ....[145]....
        /*2548*/ 	.word	0xffffffff


	//   ....[146]....
        /*254c*/ 	.word	0xffffffff


	//   ....[147]....
        /*2550*/ 	.word	0xffffffff


	//   ....[148]....
        /*2554*/ 	.word	0xffffffff


	//   ....[149]....
        /*2558*/ 	.word	0xffffffff


	//   ....[150]....
        /*255c*/ 	.word	0xffffffff


	//   ....[151]....
        /*2560*/ 	.word	0xffffffff


	//   ....[152]....
        /*2564*/ 	.word	0xffffffff


	//   ....[153]....
        /*2568*/ 	.word	0xffffffff


	//   ....[154]....
        /*256c*/ 	.word	0xffffffff


	//   ....[155]....
        /*2570*/ 	.word	0xffffffff


	//   ....[156]....
        /*2574*/ 	.word	0xffffffff


	//   ....[157]....
        /*2578*/ 	.word	0xffffffff


	//   ....[158]....
        /*257c*/ 	.word	0xffffffff


	//   ....[159]....
        /*2580*/ 	.word	0xffffffff


	//   ....[160]....
        /*2584*/ 	.word	0xffffffff


	//   ....[161]....
        /*2588*/ 	.word	0xffffffff


	//   ....[162]....
        /*258c*/ 	.word	0xffffffff


	//   ....[163]....
        /*2590*/ 	.word	0xffffffff


	//   ....[164]....
        /*2594*/ 	.word	0xffffffff


	//   ....[165]....
        /*2598*/ 	.word	0xffffffff


	//   ....[166]....
        /*259c*/ 	.word	0xffffffff


	//   ....[167]....
        /*25a0*/ 	.word	0xffffffff


	//   ....[168]....
        /*25a4*/ 	.word	0xffffffff


	//   ....[169]....
        /*25a8*/ 	.word	0xffffffff


	//   ....[170]....
        /*25ac*/ 	.word	0xffffffff


	//   ....[171]....
        /*25b0*/ 	.word	0xffffffff


	//   ....[172]....
        /*25b4*/ 	.word	0xffffffff


	//   ....[173]....
        /*25b8*/ 	.word	0xffffffff


	//   ....[174]....
        /*25bc*/ 	.word	0xffffffff


	//   ....[175]....
        /*25c0*/ 	.word	0xffffffff


	//   ....[176]....
        /*25c4*/ 	.word	0xffffffff


	//   ....[177]....
        /*25c8*/ 	.word	0xffffffff


	//   ....[178]....
        /*25cc*/ 	.word	0xffffffff


	//   ....[179]....
        /*25d0*/ 	.word	0xffffffff


	//   ....[180]....
        /*25d4*/ 	.word	0xffffffff


	//   ....[181]....
        /*25d8*/ 	.word	0xffffffff


	//   ....[182]....
        /*25dc*/ 	.word	0xffffffff


	//   ....[183]....
        /*25e0*/ 	.word	0xffffffff


	//   ....[184]....
        /*25e4*/ 	.word	0xffffffff


	//   ....[185]....
        /*25e8*/ 	.word	0xffffffff


	//   ....[186]....
        /*25ec*/ 	.word	0xffffffff


	//   ....[187]....
        /*25f0*/ 	.word	0xffffffff


	//   ....[188]....
        /*25f4*/ 	.word	0xffffffff


	//   ....[189]....
        /*25f8*/ 	.word	0xffffffff


	//   ....[190]....
        /*25fc*/ 	.word	0xffffffff


	//   ....[191]....
        /*2600*/ 	.word	0xffffffff


	//   ....[192]....
        /*2604*/ 	.word	0xffffffff


	//   ....[193]....
        /*2608*/ 	.word	0xffffffff


	//   ....[194]....
        /*260c*/ 	.word	0xffffffff


	//   ....[195]....
        /*2610*/ 	.word	0xffffffff


	//   ....[196]....
        /*2614*/ 	.word	0xffffffff


	//   ....[197]....
        /*2618*/ 	.word	0xffffffff


	//   ....[198]....
        /*261c*/ 	.word	0xffffffff


	//   ....[199]....
        /*2620*/ 	.word	0xffffffff


	//   ....[200]....
        /*2624*/ 	.word	0xffffffff


	//   ....[201]....
        /*2628*/ 	.word	0xffffffff


	//   ....[202]....
        /*262c*/ 	.word	0xffffffff


	//   ....[203]....
        /*2630*/ 	.word	0xffffffff


	//   ....[204]....
        /*2634*/ 	.word	0xffffffff


	//   ....[205]....
        /*2638*/ 	.word	0xffffffff


	//   ....[206]....
        /*263c*/ 	.word	0xffffffff


	//   ....[207]....
        /*2640*/ 	.word	0xffffffff


	//   ....[208]....
        /*2644*/ 	.word	0xffffffff


	//   ....[209]....
        /*2648*/ 	.word	0xffffffff


	//   ....[210]....
        /*264c*/ 	.word	0xffffffff


	//   ....[211]....
        /*2650*/ 	.word	0xffffffff


	//   ....[212]....
        /*2654*/ 	.word	0xffffffff


	//   ....[213]....
        /*2658*/ 	.word	0xffffffff


	//   ....[214]....
        /*265c*/ 	.word	0xffffffff


	//   ....[215]....
        /*2660*/ 	.word	0xffffffff


	//   ....[216]....
        /*2664*/ 	.word	0xffffffff


	//   ....[217]....
        /*2668*/ 	.word	0xffffffff


	//   ....[218]....
        /*266c*/ 	.word	0xffffffff


	//   ....[219]....
        /*2670*/ 	.word	0xffffffff


	//   ....[220]....
        /*2674*/ 	.word	0xffffffff


	//   ....[221]....
        /*2678*/ 	.word	0xffffffff


	//   ....[222]....
        /*267c*/ 	.word	0xffffffff


	//   ....[223]....
        /*2680*/ 	.word	0xffffffff


	//   ....[224]....
        /*2684*/ 	.word	0xffffffff


	//   ....[225]....
        /*2688*/ 	.word	0xffffffff


	//   ....[226]....
        /*268c*/ 	.word	0xffffffff


	//   ....[227]....
        /*2690*/ 	.word	0xffffffff


	//   ....[228]....
        /*2694*/ 	.word	0xffffffff


	//   ....[229]....
        /*2698*/ 	.word	0xffffffff


	//   ....[230]....
        /*269c*/ 	.word	0xffffffff


	//   ....[231]....
        /*26a0*/ 	.word	0xffffffff


	//   ....[232]....
        /*26a4*/ 	.word	0xffffffff


	//   ....[233]....
        /*26a8*/ 	.word	0xffffffff


	//   ....[234]....
        /*26ac*/ 	.word	0xffffffff


	//   ....[235]....
        /*26b0*/ 	.word	0xffffffff


	//   ....[236]....
        /*26b4*/ 	.word	0xffffffff


	//   ....[237]....
        /*26b8*/ 	.word	0xffffffff


	//   ....[238]....
        /*26bc*/ 	.word	0xffffffff


	//   ....[239]....
        /*26c0*/ 	.word	0xffffffff


	//   ....[240]....
        /*26c4*/ 	.word	0xffffffff


	//   ....[241]....
        /*26c8*/ 	.word	0xffffffff


	//   ....[242]....
        /*26cc*/ 	.word	0xffffffff


	//   ....[243]....
        /*26d0*/ 	.word	0xffffffff


	//   ....[244]....
        /*26d4*/ 	.word	0xffffffff


	//   ....[245]....
        /*26d8*/ 	.word	0xffffffff


	//   ....[246]....
        /*26dc*/ 	.word	0xffffffff


	//   ....[247]....
        /*26e0*/ 	.word	0xffffffff


	//   ....[248]....
        /*26e4*/ 	.word	0xffffffff


	//   ....[249]....
        /*26e8*/ 	.word	0xffffffff


	//   ....[250]....
        /*26ec*/ 	.word	0xffffffff


	//   ....[251]....
        /*26f0*/ 	.word	0xffffffff


	//   ....[252]....
        /*26f4*/ 	.word	0xffffffff


	//   ....[253]....
        /*26f8*/ 	.word	0xffffffff


	//   ....[254]....
        /*26fc*/ 	.word	0xffffffff


	//----- nvinfo : EIATTR_COOP_GROUP_INSTR_OFFSETS
	.align		4
.L_39:
        /*2700*/ 	.byte	0x04, 0x28
        /*2702*/ 	.short	(.L_41 - .L_40)


	//   ....[0]....
.L_40:
        /*2704*/ 	.word	0x000e9130


	//   ....[1]....
        /*2708*/ 	.word	0x000e9290


	//   ....[2]....
        /*270c*/ 	.word	0x000e9320


	//   ....[3]....
        /*2710*/ 	.word	0x000e93c0


	//   ....[4]....
        /*2714*/ 	.word	0x000e9410


	//   ....[5]....
        /*2718*/ 	.word	0x000e9550


	//   ....[6]....
        /*271c*/ 	.word	0x000e9570


	//   ....[7]....
        /*2720*/ 	.word	0x000e95c0


	//   ....[8]....
        /*2724*/ 	.word	0x000e9640


	//   ....[9]....
        /*2728*/ 	.word	0x000e96d0


	//   ....[10]....
        /*272c*/ 	.word	0x000e9750


	//   ....[11]....
        /*2730*/ 	.word	0x000e9800


	//   ....[12]....
        /*2734*/ 	.word	0x000e9840


	//   ....[13]....
        /*2738*/ 	.word	0x000e9920


	//   ....[14]....
        /*273c*/ 	.word	0x000e9940


	//   ....[15]....
        /*2740*/ 	.word	0x000e9ac0


	//   ....[16]....
        /*2744*/ 	.word	0x000e9b20


	//   ....[17]....
        /*2748*/ 	.word	0x000e9c80


	//   ....[18]....
        /*274c*/ 	.word	0x000e9cc0


	//   ....[19]....
        /*2750*/ 	.word	0x000e9db0


	//   ....[20]....
        /*2754*/ 	.word	0x000e9de0


	//   ....[21]....
        /*2758*/ 	.word	0x000e9ec0


	//   ....[22]....
        /*275c*/ 	.word	0x000e9ef0


	//   ....[23]....
        /*2760*/ 	.word	0x000e9fc0


	//   ....[24]....
        /*2764*/ 	.word	0x000e9fe0


	//   ....[25]....
        /*2768*/ 	.word	0x000ea090


	//   ....[26]....
        /*276c*/ 	.word	0x000ea0b0


	//   ....[27]....
        /*2770*/ 	.word	0x000ea1a0


	//   ....[28]....
        /*2774*/ 	.word	0x000ea1e0


	//   ....[29]....
        /*2778*/ 	.word	0x000ea300


	//   ....[30]....
        /*277c*/ 	.word	0x000ea320


	//   ....[31]....
        /*2780*/ 	.word	0x000ea450


	//   ....[32]....
        /*2784*/ 	.word	0x000ea590


	//   ....[33]....
        /*2788*/ 	.word	0x000ea5e0


	//   ....[34]....
        /*278c*/ 	.word	0x000ea670


	//   ....[35]....
        /*2790*/ 	.word	0x000ea720


	//   ....[36]....
        /*2794*/ 	.word	0x000ea810


	//   ....[37]....
        /*2798*/ 	.word	0x000ea860


	//   ....[38]....
        /*279c*/ 	.word	0x000ea880


	//   ....[39]....
        /*27a0*/ 	.word	0x000ea910


	//   ....[40]....
        /*27a4*/ 	.word	0x000ea950


	//   ....[41]....
        /*27a8*/ 	.word	0x000ea9f0


	//   ....[42]....
        /*27ac*/ 	.word	0x000eaa90


	//   ....[43]....
        /*27b0*/ 	.word	0x000eab10


	//   ....[44]....
        /*27b4*/ 	.word	0x000eab90


	//   ....[45]....
        /*27b8*/ 	.word	0x000eaca0


	//   ....[46]....
        /*27bc*/ 	.word	0x000ead00


	//   ....[47]....
        /*27c0*/ 	.word	0x000ead90


	//   ....[48]....
        /*27c4*/ 	.word	0x000eae30


	//   ....[49]....
        /*27c8*/ 	.word	0x000eaf90


	//   ....[50]....
        /*27cc*/ 	.word	0x000eb010


	//   ....[51]....
        /*27d0*/ 	.word	0x000eb140


	//   ....[52]....
        /*27d4*/ 	.word	0x000eb1e0


	//   ....[53]....
        /*27d8*/ 	.word	0x000eb230


	//   ....[54]....
        /*27dc*/ 	.word	0x000eb250


	//   ....[55]....
        /*27e0*/ 	.word	0x000eb330


	//   ....[56]....
        /*27e4*/ 	.word	0x000eb350


	//   ....[57]....
        /*27e8*/ 	.word	0x000eb3b0


	//   ....[58]....
        /*27ec*/ 	.word	0x000eb420


	//   ....[59]....
        /*27f0*/ 	.word	0x000eb480


	//   ....[60]....
        /*27f4*/ 	.word	0x000eb520


	//   ....[61]....
        /*27f8*/ 	.word	0x000eb670


	//   ....[62]....
        /*27fc*/ 	.word	0x000eb6a0


	//   ....[63]....
        /*2800*/ 	.word	0x000eb720


	//   ....[64]....
        /*2804*/ 	.word	0x000eb7f0


	//   ....[65]....
        /*2808*/ 	.word	0x000eb940


	//   ....[66]....
        /*280c*/ 	.word	0x000eba60


	//   ....[67]....
        /*2810*/ 	.word	0x000ebab0


	//   ....[68]....
        /*2814*/ 	.word	0x000ebbb0


	//   ....[69]....
        /*2818*/ 	.word	0x000ebc00


	//   ....[70]....
        /*281c*/ 	.word	0x000ebc20


	//   ....[71]....
        /*2820*/ 	.word	0x000ebcf0


	//   ....[72]....
        /*2824*/ 	.word	0x000ebd10


	//   ....[73]....
        /*2828*/ 	.word	0x000ebd60


	//   ....[74]....
        /*282c*/ 	.word	0x000ebdc0


	//   ....[75]....
        /*2830*/ 	.word	0x000ebea0


	//   ....[76]....
        /*2834*/ 	.word	0x000ebef0


	//   ....[77]....
        /*2838*/ 	.word	0x000ebff0


	//   ....[78]....
        /*283c*/ 	.word	0x000ec040


	//   ....[79]....
        /*2840*/ 	.word	0x000ec190


	//   ....[80]....
        /*2844*/ 	.word	0x000ec2b0


	//   ....[81]....
        /*2848*/ 	.word	0x000ec2e0


	//   ....[82]....
        /*284c*/ 	.word	0x000ec3a0


	//   ....[83]....
        /*2850*/ 	.word	0x000ec420


	//   ....[84]....
        /*2854*/ 	.word	0x000ec520


	//   ....[85]....
        /*2858*/ 	.word	0x000ec5c0


	//   ....[86]....
        /*285c*/ 	.word	0x000ec610


	//   ....[87]....
        /*2860*/ 	.word	0x000ec660


	//   ....[88]....
        /*2864*/ 	.word	0x000ec6a0


	//   ....[89]....
        /*2868*/ 	.word	0x000ec700


	//   ....[90]....
        /*286c*/ 	.word	0x000ec790


	//   ....[91]....
        /*2870*/ 	.word	0x000ec7e0


	//   ....[92]....
        /*2874*/ 	.word	0x000ec910


	//   ....[93]....
        /*2878*/ 	.word	0x000ec930


	//   ....[94]....
        /*287c*/ 	.word	0x000eca00


	//   ....[95]....
        /*2880*/ 	.word	0x000eca30


	//   ....[96]....
        /*2884*/ 	.word	0x000eca50


	//   ....[97]....
        /*2888*/ 	.word	0x000ecaf0


	//   ....[98]....
        /*288c*/ 	.word	0x000ecba0


	//   ....[99]....
        /*2890*/ 	.word	0x000ecbc0


	//   ....[100]....
        /*2894*/ 	.word	0x000ecc00


	//   ....[101]....
        /*2898*/ 	.word	0x000ecc30


	//   ....[102]....
        /*289c*/ 	.word	0x000ecc70


	//   ....[103]....
        /*28a0*/ 	.word	0x000ecca0


	//   ....[104]....
        /*28a4*/ 	.word	0x000ecce0


	//   ....[105]....
        /*28a8*/ 	.word	0x000ecd50


	//   ....[106]....
        /*28ac*/ 	.word	0x000ecd90


	//   ....[107]....
        /*28b0*/ 	.word	0x000ecdc0


	//   ....[108]....
        /*28b4*/ 	.word	0x000ecde0


	//   ....[109]....
        /*28b8*/ 	.word	0x000ecf90


	//   ....[110]....
        /*28bc*/ 	.word	0x000ecfb0


	//   ....[111]....
        /*28c0*/ 	.word	0x000ed010


	//   ....[112]....
        /*28c4*/ 	.word	0x000ed050


	//   ....[113]....
        /*28c8*/ 	.word	0x000ed0d0


	//   ....[114]....
        /*28cc*/ 	.word	0x000ed100


	//   ....[115]....
        /*28d0*/ 	.word	0x000ed150


	//   ....[116]....
        /*28d4*/ 	.word	0x000ed170


	//   ....[117]....
        /*28d8*/ 	.word	0x000ed1b0


	//   ....[118]....
        /*28dc*/ 	.word	0x000ed1d0


	//   ....[119]....
        /*28e0*/ 	.word	0x000ed250


	//   ....[120]....
        /*28e4*/ 	.word	0x000ed2f0


	//   ....[121]....
        /*28e8*/ 	.word	0x000ed380


	//   ....[122]....
        /*28ec*/ 	.word	0x000ed400


	//   ....[123]....
        /*28f0*/ 	.word	0x000ed4a0


	//   ....[124]....
        /*28f4*/ 	.word	0x000ed510


	//   ....[125]....
        /*28f8*/ 	.word	0x000ed530


	//   ....[126]....
        /*28fc*/ 	.word	0x000ed550


	//   ....[127]....
        /*2900*/ 	.word	0x000ed570


	//   ....[128]....
        /*2904*/ 	.word	0x000ed5e0


	//   ....[129]....
        /*2908*/ 	.word	0x000ed670


	//   ....[130]....
        /*290c*/ 	.word	0x000ed6a0


	//   ....[131]....
        /*2910*/ 	.word	0x000ed710


	//   ....[132]....
        /*2914*/ 	.word	0x000ed750


	//   ....[133]....
        /*2918*/ 	.word	0x000ed800


	//   ....[134]....
        /*291c*/ 	.word	0x000ed820


	//   ....[135]....
        /*2920*/ 	.word	0x000ed840


	//   ....[136]....
        /*2924*/ 	.word	0x000ed860


	//   ....[137]....
        /*2928*/ 	.word	0x000ed8b0


	//   ....[138]....
        /*292c*/ 	.word	0x000ed940


	//   ....[139]....
        /*2930*/ 	.word	0x000eda00


	//   ....[140]....
        /*2934*/ 	.word	0x000eda20


	//   ....[141]....
        /*2938*/ 	.word	0x000eda70


	//   ....[142]....
        /*293c*/ 	.word	0x000edb10


	//   ....[143]....
        /*2940*/ 	.word	0x000edb90


	//   ....[144]....
        /*2944*/ 	.word	0x000edbb0


	//   ....[145]....
        /*2948*/ 	.word	0x000edbf0


	//   ....[146]....
        /*294c*/ 	.word	0x000edc40


	//   ....[147]....
        /*2950*/ 	.word	0x000edcf0


	//   ....[148]....
        /*2954*/ 	.word	0x000edd10


	//   ....[149]....
        /*2958*/ 	.word	0x000edd80


	//   ....[150]....
        /*295c*/ 	.word	0x000eddc0


	//   ....[151]....
        /*2960*/ 	.word	0x000ede60


	//   ....[152]....
        /*2964*/ 	.word	0x000edeb0


	//   ....[153]....
        /*2968*/ 	.word	0x000edf30


	//   ....[154]....
        /*296c*/ 	.word	0x000edf80


	//   ....[155]....
        /*2970*/ 	.word	0x000ee020


	//   ....[156]....
        /*2974*/ 	.word	0x000ee090


	//   ....[157]....
        /*2978*/ 	.word	0x000ee0b0


	//   ....[158]....
        /*297c*/ 	.word	0x000ee0d0


	//   ....[159]....
        /*2980*/ 	.word	0x000ee0f0


	//   ....[160]....
        /*2984*/ 	.word	0x000ee150


	//   ....[161]....
        /*2988*/ 	.word	0x000ee210


	//   ....[162]....
        /*298c*/ 	.word	0x000ee250


	//   ....[163]....
        /*2990*/ 	.word	0x000ee2a0


	//   ....[164]....
        /*2994*/ 	.word	0x000ee2e0


	//   ....[165]....
        /*2998*/ 	.word	0x000ee3b0


	//   ....[166]....
        /*299c*/ 	.word	0x000ee3e0


	//   ....[167]....
        /*29a0*/ 	.word	0x000ee400


	//   ....[168]....
        /*29a4*/ 	.word	0x000ee480


	//   ....[169]....
        /*29a8*/ 	.word	0x000ee4b0


	//   ....[170]....
        /*29ac*/ 	.word	0x000ee4d0


	//   ....[171]....
        /*29b0*/ 	.word	0x000ee5b0


	//   ....[172]....
        /*29b4*/ 	.word	0x000ee600


	//   ....[173]....
        /*29b8*/ 	.word	0x000ee630


	//   ....[174]....
        /*29bc*/ 	.word	0x000ee670


	//   ....[175]....
        /*29c0*/ 	.word	0x000ee700


	//   ....[176]....
        /*29c4*/ 	.word	0x000ee770


	//   ....[177]....
        /*29c8*/ 	.word	0x000ee790


	//   ....[178]....
        /*29cc*/ 	.word	0x000ee7e0


	//   ....[179]....
        /*29d0*/ 	.word	0x000ee8a0


	//   ....[180]....
        /*29d4*/ 	.word	0x000ee920


	//   ....[181]....
        /*29d8*/ 	.word	0x000ee990


	//   ....[182]....
        /*29dc*/ 	.word	0x000ee9b0


	//   ....[183]....
        /*29e0*/ 	.word	0x000ee9e0


	//   ....[184]....
        /*29e4*/ 	.word	0x000eea00


	//   ....[185]....
        /*29e8*/ 	.word	0x000eeac0


	//   ....[186]....
        /*29ec*/ 	.word	0x000eeb00


	//   ....[187]....
        /*29f0*/ 	.word	0x000eeb30


	//   ....[188]....
        /*29f4*/ 	.word	0x000eebd0


	//   ....[189]....
        /*29f8*/ 	.word	0x000eebf0


	//   ....[190]....
        /*29fc*/ 	.word	0x000eec10


	//   ....[191]....
        /*2a00*/ 	.word	0x000eec30


	//   ....[192]....
        /*2a04*/ 	.word	0x000eece0


	//   ....[193]....
        /*2a08*/ 	.word	0x000eed20


	//   ....[194]....
        /*2a0c*/ 	.word	0x000eedc0


	//   ....[195]....
        /*2a10*/ 	.word	0x000eee40


	//   ....[196]....
        /*2a14*/ 	.word	0x000eee70


	//   ....[197]....
        /*2a18*/ 	.word	0x000eef20


	//   ....[198]....
        /*2a1c*/ 	.word	0x000eef50


	//   ....[199]....
        /*2a20*/ 	.word	0x000eef70


	//   ....[200]....
        /*2a24*/ 	.word	0x000eef90


	//   ....[201]....
        /*2a28*/ 	.word	0x000eefe0


	//   ....[202]....
        /*2a2c*/ 	.word	0x000ef000


	//   ....[203]....
        /*2a30*/ 	.word	0x000ef0d0


	//   ....[204]....
        /*2a34*/ 	.word	0x000ef1d0


	//   ....[205]....
        /*2a38*/ 	.word	0x000ef1f0


	//   ....[206]....
        /*2a3c*/ 	.word	0x000ef210


	//   ....[207]....
        /*2a40*/ 	.word	0x000ef230


	//   ....[208]....
        /*2a44*/ 	.word	0x000ef250


	//   ....[209]....
        /*2a48*/ 	.word	0x000ef2f0


	//   ....[210]....
        /*2a4c*/ 	.word	0x000ef350


	//   ....[211]....
        /*2a50*/ 	.word	0x000ef3d0


	//   ....[212]....
        /*2a54*/ 	.word	0x000ef410


	//   ....[213]....
        /*2a58*/ 	.word	0x000ef460


	//   ....[214]....
        /*2a5c*/ 	.word	0x000ef4e0


	//   ....[215]....
        /*2a60*/ 	.word	0x000ef500


	//   ....[216]....
        /*2a64*/ 	.word	0x000ef580


	//   ....[217]....
        /*2a68*/ 	.word	0x000ef5c0


	//   ....[218]....
        /*2a6c*/ 	.word	0x000ef630


	//   ....[219]....
        /*2a70*/ 	.word	0x000ef660


	//   ....[220]....
        /*2a74*/ 	.word	0x000ef710


	//   ....[221]....
        /*2a78*/ 	.word	0x000ef750


	//   ....[222]....
        /*2a7c*/ 	.word	0x000ef790


	//   ....[223]....
        /*2a80*/ 	.word	0x000ef820


	//   ....[224]....
        /*2a84*/ 	.word	0x000ef890


	//   ....[225]....
        /*2a88*/ 	.word	0x000ef8d0


	//   ....[226]....
        /*2a8c*/ 	.word	0x000ef910


	//   ....[227]....
        /*2a90*/ 	.word	0x000ef950


	//   ....[228]....
        /*2a94*/ 	.word	0x000ef9c0


	//   ....[229]....
        /*2a98*/ 	.word	0x000efa50


	//   ....[230]....
        /*2a9c*/ 	.word	0x000efac0


	//   ....[231]....
        /*2aa0*/ 	.word	0x000efb10


	//   ....[232]....
        /*2aa4*/ 	.word	0x000efb70


	//   ....[233]....
        /*2aa8*/ 	.word	0x000efbf0


	//   ....[234]....
        /*2aac*/ 	.word	0x000efc40


	//   ....[235]....
        /*2ab0*/ 	.word	0x000efc80


	//   ....[236]....
        /*2ab4*/ 	.word	0x000efd00


	//   ....[237]....
        /*2ab8*/ 	.word	0x000efd20


	//   ....[238]....
        /*2abc*/ 	.word	0x000efda0


	//   ....[239]....
        /*2ac0*/ 	.word	0x000efdc0


	//   ....[240]....
        /*2ac4*/ 	.word	0x000efe30


	//   ....[241]....
        /*2ac8*/ 	.word	0x000efe80


	//   ....[242]....
        /*2acc*/ 	.word	0x000f0010


	//   ....[243]....
        /*2ad0*/ 	.word	0x000f0030


	//   ....[244]....
        /*2ad4*/ 	.word	0x000f00d0


	//   ....[245]....
        /*2ad8*/ 	.word	0x000f0200


	//   ....[246]....
        /*2adc*/ 	.word	0x000f0220


	//   ....[247]....
        /*2ae0*/ 	.word	0x000f0240


	//   ....[248]....
        /*2ae4*/ 	.word	0x000f02c0


	//   ....[249]....
        /*2ae8*/ 	.word	0x000f02f0


	//   ....[250]....
        /*2aec*/ 	.word	0x000f0310


	//   ....[251]....
        /*2af0*/ 	.word	0x000f0390


	//   ....[252]....
        /*2af4*/ 	.word	0x000f03b0


	//   ....[253]....
        /*2af8*/ 	.word	0x000f0450


	//   ....[254]....
        /*2afc*/ 	.word	0x000f04c0


	//----- nvinfo : EIATTR_VRC_CTA_INIT_COUNT
	.align		4
.L_41:
        /*2b00*/ 	.byte	0x02, 0x4a
	.zero		1
	.zero		1


	//----- nvinfo : EIATTR_EXIT_INSTR_OFFSETS
	.align		4
        /*2b04*/ 	.byte	0x04, 0x1c
        /*2b06*/ 	.short	(.L_43 - .L_42)


	//   ....[0]....
.L_42:
        /*2b08*/ 	.word	0x0011d010


	//   ....[1]....
        /*2b0c*/ 	.word	0x0011d040


	//----- nvinfo : EIATTR_REQNTID
	.align		4
.L_43:
        /*2b10*/ 	.byte	0x04, 0x10
        /*2b12*/ 	.short	(.L_45 - .L_44)
.L_44:
        /*2b14*/ 	.word	0x00000020
        /*2b18*/ 	.word	0x00000001
        /*2b1c*/ 	.word	0x00000001


	//----- nvinfo : EIATTR_CBANK_PARAM_SIZE
	.align		4
.L_45:
        /*2b20*/ 	.byte	0x03, 0x19
        /*2b22*/ 	.short	0x0050


	//----- nvinfo : EIATTR_PARAM_CBANK
	.align		4
        /*2b24*/ 	.byte	0x04, 0x0a
        /*2b26*/ 	.short	(.L_47 - .L_46)
	.align		4
.L_46:
        /*2b28*/ 	.word	index@(.nv.constant0.matmul_kernel)
        /*2b2c*/ 	.short	0x0380
        /*2b2e*/ 	.short	0x0050


	//----- nvinfo : EIATTR_SW_WAR
	.align		4
.L_47:
        /*2b30*/ 	.byte	0x04, 0x36
        /*2b32*/ 	.short	(.L_49 - .L_48)
.L_48:
        /*2b34*/ 	.word	0x00000008
.L_49:


//--------------------- .nv.compat                --------------------------
	.section	.nv.compat,"",@"SHT_CUDA_COMPAT_INFO"
	.align	4
        /*0000*/ 	.byte	0x02, 0x02, 0x02, 0x00, 0x02, 0x05, 0x05, 0x00, 0x02, 0x03, 0x00, 0x00, 0x02, 0x06, 0x01, 0x00


//--------------------- .nv.callgraph             --------------------------
	.section	.nv.callgraph,"",@"SHT_CUDA_CALLGRAPH"
	.align	4
	.sectionentsize	8
	.align		4
        /*0000*/ 	.word	0x00000000
	.align		4
        /*0004*/ 	.word	0xffffffff
	.align		4
        /*0008*/ 	.word	0x00000000
	.align		4
        /*000c*/ 	.word	0xfffffffe
	.align		4
        /*0010*/ 	.word	0x00000000
	.align		4
        /*0014*/ 	.word	0xfffffffd
	.align		4
        /*0018*/ 	.word	0x00000000
	.align		4
        /*001c*/ 	.word	0xfffffffc


//--------------------- .text.matmul_kernel       --------------------------
	.section	.text.matmul_kernel,"ax",@progbits
	.align	128
        .global         matmul_kernel
        .type           matmul_kernel,@function
        .size           matmul_kernel,(.L_x_3 - matmul_kernel)
        .other          matmul_kernel,@"STO_CUDA_ENTRY STV_DEFAULT"
matmul_kernel:
.text.matmul_kernel:
[----:B------:R-:W0:Y:S08]  /*0000*/  LDC R1, c[0x0][0x37c] ;  /* 0x0000df00ff017b82 */ /* 0x000e300000000800 */
[----:B------:R-:W1:Y:S01]  /*0010*/  LDC.64 R2, c[0x0][0x398] ;  /* 0x0000e600ff027b82 */ /* 0x000e620000000a00 */
[----:B0-----:R-:W-:Y:S01]  /*0020*/  VIADD R1, R1, 0xffff9918 ;  /* 0xffff991801017836 */ /* 0x001fe20000000000 */
[----:B------:R-:W0:Y:S01]  /*0030*/  S2R R5, SR_CTAID.X ;  /* 0x0000000000057919 */ /* 0x000e220000002500 */
[----:B------:R-:W2:Y:S01]  /*0040*/  LDCU UR30, c[0x0][0x3a0] ;  /* 0x00007400ff1e77ac */ /* 0x000ea20008000800 */
[----:B------:R-:W3:Y:S01]  /*0050*/  S2R R25, SR_TID.X ;  /* 0x0000000000197919 */ /* 0x000ee20000002100 */
[----:B------:R-:W-:-:S03]  /*0060*/  UMOV UR21, 0x400 ;  /* 0x0000040000157882 */ /* 0x000fc60000000000 */
[----:B------:R-:W4:Y:S01]  /*0070*/  S2UR UR6, SR_CgaCtaId ;  /* 0x00000000000679c3 */ /* 0x000f220000008800 */
[----:B------:R-:W0:Y:S01]  /*0080*/  LDCU.64 UR4, c[0x0][0x358] ;  /* 0x00006b00ff0477ac */ /* 0x000e220008000a00 */
[----:B--2---:R-:W-:Y:S01]  /*0090*/  UIADD3 UR30, UPT, UPT, UR30, 0x1f, URZ ;  /* 0x0000001f1e1e7890 */ /* 0x004fe2000fffe0ff */
[----:B-1----:R1:W-:Y:S01]  /*00a0*/  STL.64 [R1+0x2038], R2 ;  /* 0x0020380201007387 */ /* 0x0023e20000100a00 */
[----:B------:R-:W-:Y:S02]  /*00b0*/  IMAD.MOV.U32 R61, RZ, RZ, R3 ;  /* 0x000000ffff3d7224 */ /* 0x000fe400078e0003 */
[----:B------:R-:W-:Y:S01]  /*00c0*/  UISETP.GE.AND UP0, UPT, UR30, 0x20, UPT ;  /* 0x000000201e00788c */ /* 0x000fe2000bf06270 */
[----:B------:R-:W-:Y:S01]  /*00d0*/  IMAD.MOV.U32 R58, RZ, RZ, R2 ;  /* 0x000000ffff3a7224 */ /* 0x000fe200078e0002 */
[----:B------:R-:W-:Y:S01]  /*00e0*/  STL [R1+0x50], RZ ;  /* 0x000050ff01007387 */ /* 0x000fe20000100800 */
[----:B------:R-:W-:-:S03]  /*00f0*/  VIADD R0, R61, 0x7f ;  /* 0x0000007f3d007836 */ /* 0x000fc60000000000 */
[----:B------:R-:W-:Y:S01]  /*0100*/  STL [R1+0x54], RZ ;  /* 0x000054ff01007387 */ /* 0x000fe20000100800 */
[----:B----4-:R-:W-:Y:S01]  /*0110*/  ULEA UR21, UR6, UR21, 0x18 ;  /* 0x0000001506157291 */ /* 0x010fe2000f8ec0ff */
[----:B0-----:R-:W-:Y:S02]  /*0120*/  IABS R8, R5 ;  /* 0x0000000500087213 */ /* 0x001fe40000000000 */
[----:B------:R-:W-:Y:S01]  /*0130*/  STL [R1+0x58], RZ ;  /* 0x000058ff01007387 */ /* 0x000fe20000100800 */
[----:B-1----:R-:W-:-:S03]  /*0140*/  SHF.R.S32.HI R3, RZ, 0x1f, R0 ;  /* 0x0000001fff037819 */ /* 0x002fc60000011400 */
[----:B------:R-:W-:Y:S01]  /*0150*/  STL [R1+0x5c], RZ ;  /* 0x00005cff01007387 */ /* 0x000fe20000100800 */
[----:B------:R-:W-:-:S03]  /*0160*/  LEA.HI R3, R3, R0, RZ, 0x7 ;  /* 0x0000000003037211 */ /* 0x000fc600078f38ff */
[----:B------:R-:W-:Y:S01]  /*0170*/  STL [R1+0x70], RZ ;  /* 0x000070ff01007387 */ /* 0x000fe20000100800 */
[----:B------:R-:W-:-:S03]  /*0180*/  SHF.R.S32.HI R3, RZ, 0x7, R3 ;  /* 0x00000007ff037819 */ /* 0x000fc60000011403 */
[----:B------:R-:W-:Y:S02]  /*0190*/  STL [R1+0x74], RZ ;  /* 0x000074ff01007387 */ /* 0x000fe40000100800 */
[----:B------:R-:W-:Y:S02]  /*01a0*/  IMAD.SHL.U32 R4, R3, 0x8, RZ ;  /* 0x0000000803047824 */ /* 0x000fe400078e00ff */
[----:B------:R-:W-:Y:S03]  /*01b0*/  STL [R1+0x78], RZ ;  /* 0x000078ff01007387 */ /* 0x000fe60000100800 */
[-C--:B------:R-:W-:Y:S01]  /*01c0*/  IABS R7, R4.reuse ;  /* 0x0000000400077213 */ /* 0x080fe20000000000 */
[----:B------:R-:W-:Y:S01]  /*01d0*/  STL [R1+0x7c], RZ ;  /* 0x00007cff01007387 */ /* 0x000fe20000100800 */
[----:B------:R-:W-:Y:S02]  /*01e0*/  IABS R10, R4 ;  /* 0x00000004000a7213 */ /* 0x000fe40000000000 */
[----:B------:R-:W0:Y:S01]  /*01f0*/  I2F.RP R0, R7 ;  /* 0x0000000700007306 */ /* 0x000e220000209400 */
[----:B------:R-:W-:Y:S04]  /*0200*/  STL [R1+0x90], RZ ;  /* 0x000090ff01007387 */ /* 0x000fe80000100800 */
[----:B------:R-:W-:Y:S04]  /*0210*/  STL [R1+0x94], RZ ;  /* 0x000094ff01007387 */ /* 0x000fe80000100800 */
[----:B------:R-:W-:Y:S04]  /*0220*/  STL [R1+0x98], RZ ;  /* 0x000098ff01007387 */ /* 0x000fe80000100800 */
[----:B------:R-:W-:Y:S01]  /*0230*/  STL [R1+0x9c], RZ ;  /* 0x00009cff01007387 */ /* 0x000fe20000100800 */
[----:B0-----:R-:W0:Y:S03]  /*0240*/  MUFU.RCP R0, R0 ;  /* 0x0000000000007308 */ /* 0x001e260000001000 */
[----:B------:R-:W-:Y:S04]  /*0250*/  STL [R1+0xb0], RZ ;  /* 0x0000b0ff01007387 */ /* 0x000fe80000100800 */
[----:B------:R-:W-:Y:S04]  /*0260*/  STL [R1+0xb4], RZ ;  /* 0x0000b4ff01007387 */ /* 0x000fe80000100800 */
[----:B------:R-:W-:Y:S04]  /*0270*/  STL [R1+0xb8], RZ ;  /* 0x0000b8ff01007387 */ /* 0x000fe80000100800 */
[----:B------:R-:W-:Y:S01]  /*0280*/  STL [R1+0xbc], RZ ;  /* 0x0000bcff01007387 */ /* 0x000fe20000100800 */
[----:B0-----:R-:W-:-:S03]  /*0290*/  VIADD R2, R0, 0xffffffe ;  /* 0x0ffffffe00027836 */ /* 0x001fc60000000000 */
[----:B------:R-:W-:Y:S01]  /*02a0*/  STL [R1+0xd0], RZ ;  /* 0x0000d0ff01007387 */ /* 0x000fe20000100800 */
[----:B------:R-:W-:Y:S01]  /*02b0*/  IMAD.MOV R0, RZ, RZ, -R10 ;  /* 0x000000ffff007224 */ /* 0x000fe200078e0a0a */
[----:B------:R0:W1:Y:S02]  /*02c0*/  F2I.FTZ.U32.TRUNC.NTZ R3, R2 ;  /* 0x0000000200037305 */ /* 0x000064000021f000 */
[----:B------:R-:W-:Y:S04]  /*02d0*/  STL [R1+0xd4], RZ ;  /* 0x0000d4ff01007387 */ /* 0x000fe80000100800 */
[----:B------:R-:W-:Y:S04]  /*02e0*/  STL [R1+0xd8], RZ ;  /* 0x0000d8ff01007387 */ /* 0x000fe80000100800 */
[----:B------:R-:W-:Y:S01]  /*02f0*/  STL [R1+0xdc], RZ ;  /* 0x0000dcff01007387 */ /* 0x000fe20000100800 */
[----:B0-----:R-:W-:-:S03]  /*0300*/  IMAD.MOV.U32 R2, RZ, RZ, RZ ;  /* 0x000000ffff027224 */ /* 0x001fc600078e00ff */
[----:B------:R-:W-:Y:S01]  /*0310*/  STL [R1+0xf0], RZ ;  /* 0x0000f0ff01007387 */ /* 0x000fe20000100800 */
[----:B-1----:R-:W-:-:S03]  /*0320*/  IMAD.MOV R6, RZ, RZ, -R3 ;  /* 0x000000ffff067224 */ /* 0x002fc600078e0a03 */
[----:B------:R-:W-:Y:S01]  /*0330*/  STL [R1+0xf4], RZ ;  /* 0x0000f4ff01007387 */ /* 0x000fe20000100800 */
[----:B------:R-:W-:-:S03]  /*0340*/  IMAD R9, R6, R7, RZ ;  /* 0x0000000706097224 */ /* 0x000fc600078e02ff */
[----:B------:R-:W-:Y:S01]  /*0350*/  STL [R1+0xf8], RZ ;  /* 0x0000f8ff01007387 */ /* 0x000fe20000100800 */
[----:B------:R-:W-:Y:S02]  /*0360*/  IMAD.MOV.U32 R6, RZ, RZ, R8 ;  /* 0x000000ffff067224 */ /* 0x000fe400078e0008 */
[----:B------:R-:W-:Y:S01]  /*0370*/  IMAD.HI.U32 R3, R3, R9, R2 ;  /* 0x0000000903037227 */ /* 0x000fe200078e0002 */
[----:B------:R-:W-:Y:S04]  /*0380*/  STL [R1+0xfc], RZ ;  /* 0x0000fcff01007387 */ /* 0x000fe80000100800 */
[----:B------:R-:W-:Y:S01]  /*0390*/  STL [R1+0x110], RZ ;  /* 0x000110ff01007387 */ /* 0x000fe20000100800 */
[----:B------:R-:W-:-:S03]  /*03a0*/  IMAD.HI.U32 R3, R3, R6, RZ ;  /* 0x0000000603037227 */ /* 0x000fc600078e00ff */
[----:B------:R-:W-:Y:S01]  /*03b0*/  STL [R1+0x114], RZ ;  /* 0x000114ff01007387 */ /* 0x000fe20000100800 */
[----:B------:R-:W-:-:S03]  /*03c0*/  IMAD R0, R3, R0, R6 ;  /* 0x0000000003007224 */ /* 0x000fc600078e0206 */
[----:B------:R-:W-:Y:S02]  /*03d0*/  STL [R1+0x118], RZ ;  /* 0x000118ff01007387 */ /* 0x000fe40000100800 */
[----:B------:R-:W-:Y:S02]  /*03e0*/  ISETP.GT.U32.AND P1, PT, R7, R0, PT ;  /* 0x000000000700720c */ /* 0x000fe40003f24070 */
[----:B------:R-:W-:Y:S04]  /*03f0*/  STL [R1+0x11c], RZ ;  /* 0x00011cff01007387 */ /* 0x000fe80000100800 */
[----:B------:R-:W-:Y:S04]  /*0400*/  STL [R1+0x130], RZ ;  /* 0x000130ff01007387 */ /* 0x000fe80000100800 */
[----:B------:R-:W-:Y:S03]  /*0410*/  STL [R1+0x134], RZ ;  /* 0x000134ff01007387 */ /* 0x000fe60000100800 */
[----:B------:R-:W-:Y:S01]  /*0420*/  @!P1 IMAD.IADD R0, R0, 0x1, -R7 ;  /* 0x0000000100009824 */ /* 0x000fe200078e0a07 */
[----:B------:R-:W-:Y:S01]  /*0430*/  STL [R1+0x138], RZ ;  /* 0x000138ff01007387 */ /* 0x000fe20000100800 */
[----:B------:R-:W-:Y:S01]  /*0440*/  @!P1 VIADD R3, R3, 0x1 ;  /* 0x0000000103039836 */ /* 0x000fe20000000000 */
[----:B------:R-:W-:-:S02]  /*0450*/  ISETP.NE.AND P1, PT, R4, RZ, PT ;  /* 0x000000ff0400720c */ /* 0x000fc40003f25270 */
[----:B------:R-:W-:Y:S01]  /*0460*/  STL [R1+0x13c], RZ ;  /* 0x00013cff01007387 */ /* 0x000fe20000100800 */
[----:B------:R-:W-:Y:S02]  /*0470*/  ISETP.GE.U32.AND P0, PT, R0, R7, PT ;  /* 0x000000070000720c */ /* 0x000fe40003f06070 */
[----:B------:R-:W-:Y:S01]  /*0480*/  LOP3.LUT R0, R5, R4, RZ, 0x3c, !PT ;  /* 0x0000000405007212 */ /* 0x000fe200078e3cff */
[----:B------:R-:W-:Y:S03]  /*0490*/  STL [R1+0x150], RZ ;  /* 0x000150ff01007387 */ /* 0x000fe60000100800 */
[----:B------:R-:W-:Y:S01]  /*04a0*/  ISETP.GE.AND P2, PT, R0, RZ, PT ;  /* 0x000000ff0000720c */ /* 0x000fe20003f46270 */
[----:B------:R-:W-:Y:S01]  /*04b0*/  STL [R1+0x154], RZ ;  /* 0x000154ff01007387 */ /* 0x000fe20000100800 */
[----:B------:R-:W-:-:S03]  /*04c0*/  VIADD R0, R58, 0x1ff ;  /* 0x000001ff3a007836 */ /* 0x000fc60000000000 */
[----:B------:R-:W-:Y:S02]  /*04d0*/  STL [R1+0x158], RZ ;  /* 0x000158ff01007387 */ /* 0x000fe40000100800 */
[----:B------:R-:W-:Y:S02]  /*04e0*/  @P0 VIADD R3, R3, 0x1 ;  /* 0x0000000103030836 */ /* 0x000fe40000000000 */
[----:B------:R-:W-:Y:S02]  /*04f0*/  STL [R1+0x15c], RZ ;  /* 0x00015cff01007387 */ /* 0x000fe40000100800 */
[----:B------:R-:W-:Y:S01]  /*0500*/  IMAD.MOV.U32 R2, RZ, RZ, R3 ;  /* 0x000000ffff027224 */ /* 0x000fe200078e0003 */
[----:B------:R-:W-:Y:S01]  /*0510*/  SHF.R.S32.HI R3, RZ, 0x1f, R0 ;  /* 0x0000001fff037819 */ /* 0x000fe20000011400 */
[----:B------:R-:W-:Y:S02]  /*0520*/  STL [R1+0x170], RZ ;  /* 0x000170ff01007387 */ /* 0x000fe40000100800 */
[----:B------:R-:W-:Y:S01]  /*0530*/  @!P2 IMAD.MOV R2, RZ, RZ, -R2 ;  /* 0x000000ffff02a224 */ /* 0x000fe200078e0a02 */
[----:B------:R-:W-:Y:S01]  /*0540*/  @!P1 LOP3.LUT R2, RZ, R4, RZ, 0x33, !PT ;  /* 0x00000004ff029212 */ /* 0x000fe200078e33ff */
[----:B------:R-:W-:Y:S01]  /*0550*/  STL [R1+0x174], RZ ;  /* 0x000174ff01007387 */ /* 0x000fe20000100800 */
[----:B------:R-:W-:-:S03]  /*0560*/  LEA.HI R3, R3, R0, RZ, 0x9 ;  /* 0x0000000003037211 */ /* 0x000fc600078f48ff */
[----:B------:R-:W-:Y:S01]  /*0570*/  STL [R1+0x178], RZ ;  /* 0x000178ff01007387 */ /* 0x000fe20000100800 */
[----:B------:R-:W-:Y:S02]  /*0580*/  IMAD.SHL.U32 R6, R2, 0x8, RZ ;  /* 0x0000000802067824 */ /* 0x000fe400078e00ff */
[----:B------:R-:W-:Y:S01]  /*0590*/  IMAD.MOV R2, RZ, RZ, -R2 ;  /* 0x000000ffff027224 */ /* 0x000fe200078e0a02 */
[----:B------:R-:W-:Y:S02]  /*05a0*/  STL [R1+0x17c], RZ ;  /* 0x00017cff01007387 */ /* 0x000fe40000100800 */
[----:B------:R-:W-:Y:S01]  /*05b0*/  LEA.HI.SX32 R3, R3, -R6, 0x17 ;  /* 0x8000000603037211 */ /* 0x000fe200078fbaff */
[----:B------:R-:W-:Y:S01]  /*05c0*/  IMAD R4, R4, R2, R5 ;  /* 0x0000000204047224 */ /* 0x000fe200078e0205 */
[----:B------:R-:W-:Y:S02]  /*05d0*/  STL [R1+0x190], RZ ;  /* 0x000190ff01007387 */ /* 0x000fe40000100800 */
[----:B------:R-:W-:-:S02]  /*05e0*/  VIMNMX R11, PT, PT, R3, 0x8, PT ;  /* 0x00000008030b7848 */ /* 0x000fc40003fe0100 */
[----:B------:R-:W-:Y:S01]  /*05f0*/  STL [R1+0x194], RZ ;  /* 0x000194ff01007387 */ /* 0x000fe20000100800 */
[----:B------:R-:W-:Y:S02]  /*0600*/  IABS R9, R4 ;  /* 0x0000000400097213 */ /* 0x000fe40000000000 */
[----:B------:R-:W-:Y:S01]  /*0610*/  IABS R7, R11 ;  /* 0x0000000b00077213 */ /* 0x000fe20000000000 */
[----:B------:R-:W-:Y:S03]  /*0620*/  STL [R1+0x198], RZ ;  /* 0x000198ff01007387 */ /* 0x000fe60000100800 */
        /* <DEDUP_REMOVED lines=11> */
[----:B------:R-:W-:Y:S04]  /*06e0*/  STL [R1+0x1dc], RZ ;  /* 0x0001dcff01007387 */ /* 0x000fe80000100800 */
[----:B------:R-:W-:Y:S01]  /*06f0*/  STL [R1+0x1e0], RZ ;  /* 0x0001e0ff01007387 */ /* 0x000fe20000100800 */
[----:B------:R-:W0:Y:S03]  /*0700*/  F2I.FTZ.U32.TRUNC.NTZ R3, R3 ;  /* 0x0000000300037305 */ /* 0x000e26000021f000 */
[----:B------:R-:W-:Y:S04]  /*0710*/  STL [R1+0x1e4], RZ ;  /* 0x0001e4ff01007387 */ /* 0x000fe80000100800 */
[----:B------:R-:W-:Y:S04]  /*0720*/  STL [R1+0x1e8], RZ ;  /* 0x0001e8ff01007387 */ /* 0x000fe80000100800 */
[----:B------:R-:W-:Y:S04]  /*0730*/  STL [R1+0x1ec], RZ ;  /* 0x0001ecff01007387 */ /* 0x000fe80000100800 */
[----:B------:R-:W-:Y:S01]  /*0740*/  STL [R1+0x220], RZ ;  /* 0x000220ff01007387 */ /* 0x000fe20000100800 */
[----:B0-----:R-:W-:-:S03]  /*0750*/  IMAD.MOV R8, RZ, RZ, -R3 ;  /* 0x000000ffff087224 */ /* 0x001fc600078e0a03 */
[----:B------:R-:W-:Y:S01]  /*0760*/  STL [R1+0x224], RZ ;  /* 0x000224ff01007387 */ /* 0x000fe20000100800 */
[----:B------:R-:W-:Y:S01]  /*0770*/  IMAD.MOV.U32 R2, RZ, RZ, R8 ;  /* 0x000000ffff027224 */ /* 0x000fe200078e0008 */
[----:B------:R-:W-:Y:S02]  /*0780*/  IABS R8, R11 ;  /* 0x0000000b00087213 */ /* 0x000fe40000000000 */
[----:B------:R-:W-:Y:S01]  /*0790*/  STL [R1+0x228], RZ ;  /* 0x000228ff01007387 */ /* 0x000fe20000100800 */
[----:B------:R-:W-:Y:S02]  /*07a0*/  IMAD R5, R2, R7, RZ ;  /* 0x0000000702057224 */ /* 0x000fe400078e02ff */
[----:B------:R-:W-:Y:S01]  /*07b0*/  IMAD.MOV.U32 R2, RZ, RZ, RZ ;  /* 0x000000ffff027224 */ /* 0x000fe200078e00ff */
[----:B------:R-:W-:Y:S03]  /*07c0*/  STL [R1+0x22c], RZ ;  /* 0x00022cff01007387 */ /* 0x000fe60000100800 */
[----:B------:R-:W-:Y:S01]  /*07d0*/  IMAD.HI.U32 R2, R3, R5, R2 ;  /* 0x0000000503027227 */ /* 0x000fe200078e0002 */
[----:B------:R-:W-:Y:S03]  /*07e0*/  STL [R1+0x210], RZ ;  /* 0x000210ff01007387 */ /* 0x000fe60000100800 */
[----:B------:R-:W-:Y:S01]  /*07f0*/  IMAD.MOV R3, RZ, RZ, -R8 ;  /* 0x000000ffff037224 */ /* 0x000fe200078e0a08 */
[----:B------:R-:W-:Y:S01]  /*0800*/  STL [R1+0x214], RZ ;  /* 0x000214ff01007387 */ /* 0x000fe20000100800 */
[----:B------:R-:W-:-:S03]  /*0810*/  IMAD.HI.U32 R0, R2, R9, RZ ;  /* 0x0000000902007227 */ /* 0x000fc600078e00ff */
[----:B------:R-:W-:Y:S01]  /*0820*/  STL [R1+0x218], RZ ;  /* 0x000218ff01007387 */ /* 0x000fe20000100800 */
[----:B------:R-:W-:Y:S01]  /*0830*/  IMAD R2, R0, R3, R9 ;  /* 0x0000000300027224 */ /* 0x000fe200078e0209 */
[----:B---3--:R-:W-:Y:S02]  /*0840*/  LOP3.LUT R3, R25, 0x1f, RZ, 0xc0, !PT ;  /* 0x0000001f19037812 */ /* 0x008fe400078ec0ff */
        /* <DEDUP_REMOVED lines=14> */
[----:B------:R-:W-:Y:S04]  /*0930*/  STL [R1+0x4c8], RZ ;  /* 0x0004c8ff01007387 */ /* 0x000fe80000100800 */
[----:B------:R-:W-:Y:S02]  /*0940*/  STL [R1+0x4cc], RZ ;  /* 0x0004ccff01007387 */ /* 0x000fe40000100800 */
[----:B------:R-:W-:-:S02]  /*0950*/  @P0 VIADD R0, R0, 0x1 ;  /* 0x0000000100000836 */ /* 0x000fc40000000000 */
[----:B------:R-:W-:Y:S04]  /*0960*/  STL [R1+0x4b0], RZ ;  /* 0x0004b0ff01007387 */ /* 0x000fe80000100800 */
[----:B------:R-:W-:Y:S01]  /*0970*/  STL [R1+0x4b4], RZ ;  /* 0x0004b4ff01007387 */ /* 0x000fe20000100800 */
[----:B------:R-:W-:Y:S01]  /*0980*/  @!P2 IMAD.MOV R0, RZ, RZ, -R0 ;  /* 0x000000ffff00a224 */ /* 0x000fe200078e0a00 */
[----:B------:R-:W-:Y:S02]  /*0990*/  @!P1 LOP3.LUT R0, RZ, R11, RZ, 0x33, !PT ;  /* 0x0000000bff009212 */ /* 0x000fe400078e33ff */
[----:B------:R-:W-:Y:S03]  /*09a0*/  STL [R1+0x4b8], RZ ;  /* 0x0004b8ff01007387 */ /* 0x000fe60000100800 */
[----:B------:R-:W-:Y:S01]  /*09b0*/  IMAD.MOV R2, RZ, RZ, -R0 ;  /* 0x000000ffff027224 */ /* 0x000fe200078e0a00 */
[----:B------:R-:W-:Y:S01]  /*09c0*/  STL [R1+0x4bc], RZ ;  /* 0x0004bcff01007387 */ /* 0x000fe20000100800 */
[----:B------:R-:W-:-:S02]  /*09d0*/  IMAD.SHL.U32 R18, R0, 0x80, RZ ;  /* 0x0000008000127824 */ /* 0x000fc400078e00ff */
[----:B------:R-:W-:Y:S01]  /*09e0*/  IMAD R2, R11, R2, R4 ;  /* 0x000000020b027224 */ /* 0x000fe200078e0204 */
[----:B------:R-:W-:Y:S01]  /*09f0*/  STL [R1+0x4a0], RZ ;  /* 0x0004a0ff01007387 */ /* 0x000fe20000100800 */
[----:B------:R-:W-:Y:S02]  /*0a00*/  VIADD R0, R18, 0x1 ;  /* 0x0000000112007836 */ /* 0x000fe40000000000 */
[----:B------:R-:W-:Y:S01]  /*0a10*/  IMAD.IADD R2, R6, 0x1, R2 ;  /* 0x0000000106027824 */ /* 0x000fe200078e0202 */
[----:B------:R-:W-:Y:S01]  /*0a20*/  STL [R1+0x4a4], RZ ;  /* 0x0004a4ff01007387 */ /* 0x000fe20000100800 */
[C---:B------:R-:W-:Y:S02]  /*0a30*/  VIADD R6, R18.reuse, 0x2 ;  /* 0x0000000212067836 */ /* 0x040fe40000000000 */
[C---:B------:R-:W-:Y:S01]  /*0a40*/  VIADD R5, R18.reuse, 0x3 ;  /* 0x0000000312057836 */ /* 0x040fe20000000000 */
[----:B------:R-:W-:Y:S01]  /*0a50*/  STL [R1+0x4a8], RZ ;  /* 0x0004a8ff01007387 */ /* 0x000fe20000100800 */
[----:B------:R-:W-:-:S02]  /*0a60*/  VIADD R57, R18, 0x5 ;  /* 0x0000000512397836 */ /* 0x000fc40000000000 */
[C---:B------:R-:W-:Y:S01]  /*0a70*/  VIADD R59, R18.reuse, 0x6 ;  /* 0x00000006123b7836 */ /* 0x040fe20000000000 */
[----:B------:R-:W-:Y:S01]  /*0a80*/  STL [R1+0x4ac], RZ ;  /* 0x0004acff01007387 */ /* 0x000fe20000100800 */
[C---:B------:R-:W-:Y:S02]  /*0a90*/  VIADD R60, R18.reuse, 0x7 ;  /* 0x00000007123c7836 */ /* 0x040fe40000000000 */
[C---:B------:R-:W-:Y:S01]  /*0aa0*/  VIADD R52, R18.reuse, 0xa ;  /* 0x0000000a12347836 */ /* 0x040fe20000000000 */
[----:B------:R-:W-:Y:S01]  /*0ab0*/  STL [R1+0x490], RZ ;  /* 0x000490ff01007387 */ /* 0x000fe20000100800 */
[----:B------:R-:W-:Y:S02]  /*0ac0*/  VIADD R53, R18, 0xb ;  /* 0x0000000b12357836 */ /* 0x000fe40000000000 */
[----:B------:R-:W-:Y:S01]  /*0ad0*/  IMAD R24, R2, 0x200, R3 ;  /* 0x0000020002187824 */ /* 0x000fe200078e0203 */
[----:B------:R-:W-:Y:S01]  /*0ae0*/  STL [R1+0x494], RZ ;  /* 0x000494ff01007387 */ /* 0x000fe20000100800 */
[----:B------:R-:W-:-:S02]  /*0af0*/  VIADD R54, R18, 0xc ;  /* 0x0000000c12367836 */ /* 0x000fc40000000000 */
[C---:B------:R-:W-:Y:S01]  /*0b00*/  VIADD R55, R18.reuse, 0xd ;  /* 0x0000000d12377836 */ /* 0x040fe20000000000 */
[----:B------:R-:W-:Y:S01]  /*0b10*/  STL [R1+0x498], RZ ;  /* 0x000498ff01007387 */ /* 0x000fe20000100800 */
[C---:B------:R-:W-:Y:S02]  /*0b20*/  VIADD R56, R18.reuse, 0xe ;  /* 0x0000000e12387836 */ /* 0x040fe40000000000 */
[C---:B------:R-:W-:Y:S01]  /*0b30*/  VIADD R47, R18.reuse, 0xf ;  /* 0x0000000f122f7836 */ /* 0x040fe20000000000 */
        /* <DEDUP_REMOVED lines=44> */
[----:B------:R-:W-:Y:S01]  /*0e00*/  VIADD R21, R18, 0x7f ;  /* 0x0000007f12157836 */ /* 0x000fe20000000000 */
        /* <DEDUP_REMOVED lines=19> */
[----:B------:R-:W-:-:S03]  /*0f40*/  VIADD R17, R24, 0x1e0 ;  /* 0x000001e018117836 */ /* 0x000fc60000000000 */
[----:B------:R-:W-:Y:S04]  /*0f50*/  STL [R1+0x434], RZ ;  /* 0x000434ff01007387 */ /* 0x000fe80000100800 */
        /* <DEDUP_REMOVED lines=1942> */
[----:B------:R-:W-:Y:S04]  /*88c0*/  STL [R1+0x2118], R18 ;  /* 0x0021181201007387 */ /* 0x000fe80000100800 */
[----:B------:R0:W-:Y:S04]  /*88d0*/  STL [R1+0x4fc0], R0 ;  /* 0x004fc00001007387 */ /* 0x0001e80000100800 */
[----:B------:R-:W-:Y:S04]  /*88e0*/  STL [R1+0x4fbc], R6 ;  /* 0x004fbc0601007387 */ /* 0x000fe80000100800 */
[----:B------:R-:W-:Y:S01]  /*88f0*/  STL [R1+0x4fb8], R5 ;  /* 0x004fb80501007387 */ /* 0x000fe20000100800 */
[----:B0-----:R-:W-:-:S05]  /*8900*/  VIADD R0, R18, 0x4 ;  /* 0x0000000412007836 */ /* 0x001fca0000000000 */
[----:B------:R0:W-:Y:S04]  /*8910*/  STL [R1+0x4fb4], R0 ;  /* 0x004fb40001007387 */ /* 0x0001e80000100800 */
[----:B------:R-:W-:Y:S04]  /*8920*/  STL [R1+0x4fb0], R57 ;  /* 0x004fb03901007387 */ /* 0x000fe80000100800 */
[----:B------:R-:W-:Y:S01]  /*8930*/  STL [R1+0x4fa8], R59 ;  /* 0x004fa83b01007387 */ /* 0x000fe20000100800 */
[----:B0-----:R-:W-:-:S05]  /*8940*/  VIADD R0, R18, 0x8 ;  /* 0x0000000812007836 */ /* 0x001fca0000000000 */
[----:B------:R0:W-:Y:S04]  /*8950*/  STL [R1+0x4fa0], R0 ;  /* 0x004fa00001007387 */ /* 0x0001e80000100800 */
[----:B------:R-:W-:Y:S01]  /*8960*/  STL [R1+0x4fa4], R60 ;  /* 0x004fa43c01007387 */ /* 0x000fe20000100800 */
[----:B0-----:R-:W-:-:S05]  /*8970*/  VIADD R0, R18, 0x9 ;  /* 0x0000000912007836 */ /* 0x001fca0000000000 */
[----:B------:R0:W-:Y:S04]  /*8980*/  STL [R1+0x4f9c], R0 ;  /* 0x004f9c0001007387 */ /* 0x0001e80000100800 */
[----:B------:R-:W-:Y:S04]  /*8990*/  STL [R1+0x4f98], R52 ;  /* 0x004f983401007387 */ /* 0x000fe80000100800 */
[----:B------:R-:W-:Y:S01]  /*89a0*/  STL [R1+0x4f94], R53 ;  /* 0x004f943501007387 */ /* 0x000fe20000100800 */
[----:B0-----:R-:W-:-:S03]  /*89b0*/  VIADD R0, R18, 0x27 ;  /* 0x0000002712007836 */ /* 0x001fc60000000000 */
[----:B------:R-:W-:Y:S04]  /*89c0*/  STL [R1+0x2178], R24 ;  /* 0x0021781801007387 */ /* 0x000fe80000100800 */
        /* <DEDUP_REMOVED lines=26> */
[----:B------:R0:W-:Y:S04]  /*8b70*/  STL [R1+0x4890], R2 ;  /* 0x0048900201007387 */ /* 0x0001e80000100800 */
[----:B------:R1:W-:Y:S04]  /*8b80*/  STL [R1+0x4884], R0 ;  /* 0x0048840001007387 */ /* 0x0003e80000100800 */
[----:B------:R2:W-:Y:S01]  /*8b90*/  STL [R1+0x4880], R3 ;  /* 0x0048800301007387 */ /* 0x0005e20000100800 */
[----:B0-----:R-:W-:-:S02]  /*8ba0*/  VIADD R2, R18, 0x29 ;  /* 0x0000002912027836 */ /* 0x001fc40000000000 */
[----:B-1----:R-:W-:-:S03]  /*8bb0*/  VIADD R0, R18, 0x2a ;  /* 0x0000002a12007836 */ /* 0x002fc60000000000 */
[----:B------:R0:W-:Y:S01]  /*8bc0*/  STL [R1+0x4874], R2 ;  /* 0x0048740201007387 */ /* 0x0001e20000100800 */
[----:B--2---:R-:W-:-:S03]  /*8bd0*/  VIADD R3, R18, 0x2b ;  /* 0x0000002b12037836 */ /* 0x004fc60000000000 */
[----:B------:R1:W-:Y:S04]  /*8be0*/  STL [R1+0x4870], R0 ;  /* 0x0048700001007387 */ /* 0x0003e80000100800 */
[----:B------:R2:W-:Y:S01]  /*8bf0*/  STL [R1+0x4864], R3 ;  /* 0x0048640301007387 */ /* 0x0005e20000100800 */
[C---:B0-----:R-:W-:Y:S02]  /*8c00*/  VIADD R2, R18.reuse, 0x2c ;  /* 0x0000002c12027836 */ /* 0x041fe40000000000 */
        /* <DEDUP_REMOVED lines=83> */
[----:B0-----:R-:W-:-:S03]  /*9140*/  VIADD R2, R18, 0x58 ;  /* 0x0000005812027836 */ /* 0x001fc60000000000 */
[----:B------:R-:W-:Y:S01]  /*9150*/  STL [R1+0x3d78], R28 ;  /* 0x003d781c01007387 */ /* 0x000fe20000100800 */
[C---:B-1----:R-:W-:Y:S02]  /*9160*/  VIADD R0, R18.reuse, 0x57 ;  /* 0x0000005712007836 */ /* 0x042fe40000000000 */
[----:B--2---:R-:W-:-:S03]  /*9170*/  VIADD R3, R18, 0x5a ;  /* 0x0000005a12037836 */ /* 0x004fc60000000000 */
[----:B------:R0:W-:Y:S04]  /*9180*/  STL [R1+0x46c0], R0 ;  /* 0x0046c00001007387 */ /* 0x0001e80000100800 */
[----:B------:R1:W-:Y:S01]  /*9190*/  STL [R1+0x46ac], R2 ;  /* 0x0046ac0201007387 */ /* 0x0003e20000100800 */
[C---:B0-----:R-:W-:Y:S02]  /*91a0*/  VIADD R0, R18.reuse, 0x59 ;  /* 0x0000005912007836 */ /* 0x041fe40000000000 */
[----:B-1----:R-:W-:-:S03]  /*91b0*/  VIADD R2, R18, 0x5b ;  /* 0x0000005b12027836 */ /* 0x002fc60000000000 */
[----:B------:R0:W-:Y:S04]  /*91c0*/  STL [R1+0x46a8], R0 ;  /* 0x0046a80001007387 */ /* 0x0001e80000100800 */
        /* <DEDUP_REMOVED lines=54> */
[----:B------:R-:W-:Y:S04]  /*9530*/  STL [R1+0x531c], R3 ;  /* 0x00531c0301007387 */ /* 0x000fe80000100800 */
[----:B------:R1:W-:Y:S01]  /*9540*/  STL [R1+0x5320], R2 ;  /* 0x0053200201007387 */ /* 0x0003e20000100800 */
[----:B0-----:R-:W-:-:S05]  /*9550*/  VIADD R0, R18, 0x77 ;  /* 0x0000007712007836 */ /* 0x001fca0000000000 */
[----:B------:R0:W-:Y:S01]  /*9560*/  STL [R1+0x5324], R0 ;  /* 0x0053240001007387 */ /* 0x0001e20000100800 */
[----:B-1----:R-:W-:-:S03]  /*9570*/  VIADD R2, R18, 0x7a ;  /* 0x0000007a12027836 */ /* 0x002fc60000000000 */
[----:B------:R-:W-:Y:S04]  /*9580*/  STL [R1+0x5328], R26 ;  /* 0x0053281a01007387 */ /* 0x000fe80000100800 */
[----:B------:R-:W-:Y:S01]  /*9590*/  STL [R1+0x5348], R2 ;  /* 0x0053480201007387 */ /* 0x000fe20000100800 */
[----:B0-----:R-:W-:-:S03]  /*95a0*/  VIADD R0, R18, 0x7b ;  /* 0x0000007b12007836 */ /* 0x001fc60000000000 */
[----:B------:R-:W-:Y:S04]  /*95b0*/  STL [R1+0x532c], R27 ;  /* 0x00532c1b01007387 */ /* 0x000fe80000100800 */
[----:B------:R0:W-:Y:S02]  /*95c0*/  STL [R1+0x5350], R0 ;  /* 0x0053500001007387 */ /* 0x0001e40000100800 */
[----:B0-----:R-:W-:-:S05]  /*95d0*/  VIADD R0, R18, 0x7c ;  /* 0x0000007c12007836 */ /* 0x001fca0000000000 */
[----:B------:R0:W-:Y:S04]  /*95e0*/  STL [R1+0x5368], R0 ;  /* 0x0053680001007387 */ /* 0x0001e80000100800 */
[----:B------:R-:W-:Y:S04]  /*95f0*/  STL [R1+0x537c], R23 ;  /* 0x00537c1701007387 */ /* 0x000fe80000100800 */
[----:B------:R-:W-:Y:S01]  /*9600*/  STL [R1+0x5384], R22 ;  /* 0x0053841601007387 */ /* 0x000fe20000100800 */
[----:B0-----:R-:W-:-:S05]  /*9610*/  VIADD R0, R24, 0x20 ;  /* 0x0000002018007836 */ /* 0x001fca0000000000 */
[----:B------:R0:W-:Y:S04]  /*9620*/  STL [R1+0x23ec], R0 ;  /* 0x0023ec0001007387 */ /* 0x0001e80000100800 */
[----:B------:R1:W-:Y:S04]  /*9630*/  STL [R1+0x5390], R21 ;  /* 0x0053901501007387 */ /* 0x0003e80000100800 */
[----:B------:R1:W-:Y:S01]  /*9640*/  STL [R1+0x23e8], R20 ;  /* 0x0023e81401007387 */ /* 0x0003e20000100800 */
[----:B0-----:R-:W-:-:S05]  /*9650*/  VIADD R0, R24, 0x80 ;  /* 0x0000008018007836 */ /* 0x001fca0000000000 */
[----:B------:R1:W-:Y:S04]  /*9660*/  STL [R1+0x23dc], R0 ;  /* 0x0023dc0001007387 */ /* 0x0003e80000100800 */
        /* <DEDUP_REMOVED lines=11> */
[----:B------:R1:W-:Y:S01]  /*9720*/  STL [R1+0x2380], R17 ;  /* 0x0023801101007387 */ /* 0x0003e20000100800 */
[----:B------:R-:W-:Y:S05]  /*9730*/  BRA.U !UP0, `(.L_x_0) ;  /* 0x0000071908a07547 */ /* 0x000fea000b800000 */
[----:B------:R-:W-:Y:S01]  /*9740*/  IABS R58, R58 ;  /* 0x0000003a003a7213 */ /* 0x000fe20000000000 */
[----:B------:R-:W0:Y:S01]  /*9750*/  S2R R4, SR_TID.X ;  /* 0x0000000000047919 */ /* 0x000e220000002100 */
[----:B------:R-:W-:Y:S01]  /*9760*/  IABS R61, R61 ;  /* 0x0000003d003d7213 */ /* 0x000fe20000000000 */
[----:B------:R-:W2:Y:S01]  /*9770*/  LDCU UR20, c[0x0][0x3ac] ;  /* 0x00007580ff1477ac */ /* 0x000ea20008000800 */
[----:B-1----:R-:W1:Y:S01]  /*9780*/  I2F.RP R0, R58 ;  /* 0x0000003a00007306 */ /* 0x002e620000209400 */
[----:B------:R-:W-:Y:S02]  /*9790*/  SHF.R.S32.HI R6, RZ, 0x2, R25 ;  /* 0x00000002ff067819 */ /* 0x000fe40000011419 */
[----:B------:R-:W-:Y:S01]  /*97a0*/  LOP3.LUT R25, R25, 0x3, RZ, 0xc0, !PT ;  /* 0x0000000319197812 */ /* 0x000fe200078ec0ff */
[----:B------:R-:W3:Y:S01]  /*97b0*/  LDCU.64 UR6, c[0x0][0x388] ;  /* 0x00007100ff0677ac */ /* 0x000ee20008000a00 */
[----:B------:R-:W-:Y:S02]  /*97c0*/  SGXT R6, R6, 0x1 ;  /* 0x000000010606781a */ /* 0x000fe40000000200 */
[----:B------:R-:W-:Y:S01]  /*97d0*/  IABS R16, R16 ;  /* 0x0000001000107213 */ /* 0x000fe20000000000 */
[----:B------:R-:W4:Y:S01]  /*97e0*/  I2F.RP R2, R61 ;  /* 0x0000003d00027306 */ /* 0x000f220000209400 */
[----:B------:R-:W-:Y:S01]  /*97f0*/  IMAD.SHL.U32 R25, R25, 0x20, RZ ;  /* 0x0000002019197824 */ /* 0x000fe200078e00ff */
[----:B------:R-:W-:Y:S01]  /*9800*/  IABS R11, R11 ;  /* 0x0000000b000b7213 */ /* 0x000fe20000000000 */
[----:B------:R-:W5:Y:S01]  /*9810*/  LDCU UR31, c[0x0][0x3b0] ;  /* 0x00007600ff1f77ac */ /* 0x000f620008000800 */
[----:B------:R-:W-:-:S02]  /*9820*/  IABS R18, R18 ;  /* 0x0000001200127213 */ /* 0x000fc40000000000 */
[----:B------:R-:W-:Y:S01]  /*9830*/  LOP3.LUT R6, R25, 0x90, R6, 0xf8, !PT ;  /* 0x0000009019067812 */ /* 0x000fe200078ef806 */
[----:B------:R-:W2:Y:S01]  /*9840*/  LDCU UR32, c[0x0][0x3a4] ;  /* 0x00007480ff2077ac */ /* 0x000ea20008000800 */
[----:B-1----:R-:W1:Y:S01]  /*9850*/  MUFU.RCP R0, R0 ;  /* 0x0000000000007308 */ /* 0x002e620000001000 */
[----:B------:R-:W-:Y:S02]  /*9860*/  IABS R7, R7 ;  /* 0x0000000700077213 */ /* 0x000fe40000000000 */
[----:B------:R-:W-:Y:S01]  /*9870*/  IABS R14, R14 ;  /* 0x0000000e000e7213 */ /* 0x000fe20000000000 */
[----:B------:R-:W2:Y:S01]  /*9880*/  LDCU UR19, c[0x0][0x3a8] ;  /* 0x00007500ff1377ac */ /* 0x000ea20008000800 */
[----:B------:R-:W-:Y:S02]  /*9890*/  IABS R17, R17 ;  /* 0x0000001100117213 */ /* 0x000fe40000000000 */
[----:B------:R-:W-:Y:S01]  /*98a0*/  IABS R15, R15 ;  /* 0x0000000f000f7213 */ /* 0x000fe20000000000 */
[----:B----4-:R-:W4:Y:S01]  /*98b0*/  MUFU.RCP R2, R2 ;  /* 0x0000000200027308 */ /* 0x010f220000001000 */
[----:B------:R-:W-:Y:S01]  /*98c0*/  IABS R13, R13 ;  /* 0x0000000d000d7213 */ /* 0x000fe20000000000 */
[----:B------:R-:W2:Y:S01]  /*98d0*/  LDCU UR18, c[0x0][0x3a8] ;  /* 0x00007500ff1277ac */ /* 0x000ea20008000800 */
[----:B0-----:R-:W-:Y:S01]  /*98e0*/  IMAD.SHL.U32 R4, R4, 0x2, RZ ;  /* 0x0000000204047824 */ /* 0x001fe200078e00ff */
[----:B------:R-:W-:Y:S01]  /*98f0*/  IABS R12, R12 ;  /* 0x0000000c000c7213 */ /* 0x000fe20000000000 */
[----:B------:R-:W0:Y:S01]  /*9900*/  LDCU UR17, c[0x0][0x3a8] ;  /* 0x00007500ff1177ac */ /* 0x000e220008000800 */
[----:B-1----:R-:W-:-:S02]  /*9910*/  VIADD R0, R0, 0xffffffe ;  /* 0x0ffffffe00007836 */ /* 0x002fc40000000000 */
[----:B------:R-:W-:Y:S01]  /*9920*/  LOP3.LUT R6, R6, 0x10, R4, 0x78, !PT ;  /* 0x0000001006067812 */ /* 0x000fe200078e7804 */
[----:B------:R-:W-:Y:S01]  /*9930*/  IMAD.MOV.U32 R4, RZ, RZ, RZ ;  /* 0x000000ffff047224 */ /* 0x000fe200078e00ff */
[----:B------:R-:W-:Y:S01]  /*9940*/  IABS R10, R10 ;  /* 0x0000000a000a7213 */ /* 0x000fe20000000000 */
[----:B------:R-:W1:Y:S01]  /*9950*/  F2I.FTZ.U32.TRUNC.NTZ R3, R0 ;  /* 0x0000000000037305 */ /* 0x000e62000021f000 */
[----:B------:R-:W-:Y:S01]  /*9960*/  IABS R9, R9 ;  /* 0x0000000900097213 */ /* 0x000fe20000000000 */
[----:B------:R0:W-:Y:S01]  /*9970*/  STL [R1+0x154], R6 ;  /* 0x0001540601007387 */ /* 0x0001e20000100800 */
[----:B------:R-:W-:Y:S01]  /*9980*/  IABS R8, R8 ;  /* 0x0000000800087213 */ /* 0x000fe20000000000 */
[----:B----4-:R-:W-:Y:S01]  /*9990*/  VIADD R2, R2, 0xffffffe ;  /* 0x0ffffffe02027836 */ /* 0x010fe20000000000 */
[----:B------:R-:W-:Y:S01]  /*99a0*/  IABS R21, R21 ;  /* 0x0000001500157213 */ /* 0x000fe20000000000 */
[----:B------:R-:W4:Y:S02]  /*99b0*/  LDCU UR16, c[0x0][0x3a8] ;  /* 0x00007500ff1077ac */ /* 0x000f240008000800 */
[----:B------:R1:W2:Y:S01]  /*99c0*/  F2I.FTZ.U32.TRUNC.NTZ R5, R2 ;  /* 0x0000000200057305 */ /* 0x0002a2000021f000 */
[----:B------:R-:W3:Y:S01]  /*99d0*/  LDCU UR15, c[0x0][0x3a8] ;  /* 0x00007500ff0f77ac */ /* 0x000ee20008000800 */
[----:B0-----:R-:W3:Y:S01]  /*99e0*/  LDL R6, [R1+0x23dc] ;  /* 0x0023dc0001067983 */ /* 0x001ee20000100800 */
[----:B------:R-:W0:Y:S01]  /*99f0*/  LDCU UR14, c[0x0][0x3a8] ;  /* 0x00007500ff0e77ac */ /* 0x000e220008000800 */
[----:B-1----:R-:W-:Y:S01]  /*9a00*/  IMAD.MOV R2, RZ, RZ, -R3 ;  /* 0x000000ffff027224 */ /* 0x002fe200078e0a03 */
[----:B------:R-:W1:Y:S03]  /*9a10*/  LDCU UR13, c[0x0][0x3a8] ;  /* 0x00007500ff0d77ac */ /* 0x000e660008000800 */
[----:B------:R-:W-:Y:S01]  /*9a20*/  IMAD R25, R2, R58, RZ ;  /* 0x0000003a02197224 */ /* 0x000fe200078e02ff */
[----:B------:R-:W0:Y:S01]  /*9a30*/  LDCU UR12, c[0x0][0x3a8] ;  /* 0x00007500ff0c77ac */ /* 0x000e220008000800 */
[----:B------:R-:W-:-:S02]  /*9a40*/  IMAD.MOV.U32 R2, RZ, RZ, RZ ;  /* 0x000000ffff027224 */ /* 0x000fc400078e00ff */
[----:B--2---:R-:W-:Y:S01]  /*9a50*/  IMAD.MOV R0, RZ, RZ, -R5 ;  /* 0x000000ffff007224 */ /* 0x004fe200078e0a05 */
[----:B------:R-:W2:Y:S01]  /*9a60*/  LDCU UR11, c[0x0][0x3a8] ;  /* 0x00007500ff0b77ac */ /* 0x000ea20008000800 */
[----:B------:R-:W-:Y:S01]  /*9a70*/  IMAD.HI.U32 R25, R3, R25, R2 ;  /* 0x0000001903197227 */ /* 0x000fe200078e0002 */
[----:B------:R-:W0:Y:S03]  /*9a80*/  LDCU UR59, c[0x0][0x3a8] ;  /* 0x00007500ff3b77ac */ /* 0x000e260008000800 */
[----:B------:R-:W-:Y:S01]  /*9a90*/  IMAD R0, R0, R61, RZ ;  /* 0x0000003d00007224 */ /* 0x000fe200078e02ff */
[----:B------:R-:W0:Y:S03]  /*9aa0*/  LDCU UR10, c[0x0][0x3a8] ;  /* 0x00007500ff0a77ac */ /* 0x000e260008000800 */
[----:B------:R-:W-:Y:S01]  /*9ab0*/  IMAD.HI.U32 R0, R5, R0, R4 ;  /* 0x0000000005007227 */ /* 0x000fe200078e0004 */
[----:B------:R-:W0:Y:S03]  /*9ac0*/  LDCU UR58, c[0x0][0x3a8] ;  /* 0x00007500ff3a77ac */ /* 0x000e260008000800 */
[----:B------:R-:W-:Y:S01]  /*9ad0*/  IMAD.HI.U32 R4, R25, R16, RZ ;  /* 0x0000001019047227 */ /* 0x000fe200078e00ff */
[----:B------:R-:W0:Y:S03]  /*9ae0*/  LDCU UR9, c[0x0][0x3a8] ;  /* 0x00007500ff0977ac */ /* 0x000e260008000800 */
[----:B------:R-:W-:-:S02]  /*9af0*/  IMAD.MOV R4, RZ, RZ, -R4 ;  /* 0x000000ffff047224 */ /* 0x000fc400078e0a04 */
[----:B------:R-:W-:Y:S01]  /*9b00*/  IMAD.HI.U32 R2, R0, R18, RZ ;  /* 0x0000001200027227 */ /* 0x000fe200078e00ff */
[----:B------:R-:W0:Y:S03]  /*9b10*/  LDCU UR8, c[0x0][0x3a8] ;  /* 0x00007500ff0877ac */ /* 0x000e260008000800 */
[C---:B------:R-:W-:Y:S01]  /*9b20*/  IMAD R16, R58.reuse, R4, R16 ;  /* 0x000000043a107224 */ /* 0x040fe200078e0210 */
[----:B------:R-:W0:Y:S01]  /*9b30*/  LDCU UR22, c[0x0][0x3a8] ;  /* 0x00007500ff1677ac */ /* 0x000e220008000800 */
[C---:B------:R-:W-:Y:S01]  /*9b40*/  IMAD.HI.U32 R4, R25.reuse, R11, RZ ;  /* 0x0000000b19047227 */ /* 0x040fe200078e00ff */
[----:B------:R-:W0:Y:S03]  /*9b50*/  LDCU UR23, c[0x0][0x3a8] ;  /* 0x00007500ff1777ac */ /* 0x000e260008000800 */
[----:B------:R-:W-:Y:S01]  /*9b60*/  IMAD.MOV R4, RZ, RZ, -R4 ;  /* 0x000000ffff047224 */ /* 0x000fe200078e0a04 */
[----:B------:R-:W0:Y:S03]  /*9b70*/  LDCU UR24, c[0x0][0x3a8] ;  /* 0x00007500ff1877ac */ /* 0x000e260008000800 */
[C---:B------:R-:W-:Y:S01]  /*9b80*/  IMAD R11, R58.reuse, R4, R11 ;  /* 0x000000043a0b7224 */ /* 0x040fe200078e020b */
[----:B------:R-:W-:Y:S01]  /*9b90*/  IABS R4, R20 ;  /* 0x0000001400047213 */ /* 0x000fe20000000000 */
[----:B------:R-:W-:Y:S01]  /*9ba0*/  IMAD.HI.U32 R20, R25, R7, RZ ;  /* 0x0000000719147227 */ /* 0x000fe200078e00ff */
[----:B------:R-:W0:Y:S03]  /*9bb0*/  LDCU UR25, c[0x0][0x3a8] ;  /* 0x00007500ff1977ac */ /* 0x000e260008000800 */
[----:B------:R-:W-:Y:S01]  /*9bc0*/  IMAD.MOV R20, RZ, RZ, -R20 ;  /* 0x000000ffff147224 */ /* 0x000fe200078e0a14 */
[----:B------:R-:W0:Y:S03]  /*9bd0*/  LDCU UR26, c[0x0][0x3a8] ;  /* 0x00007500ff1a77ac */ /* 0x000e260008000800 */
[----:B------:R-:W-:Y:S01]  /*9be0*/  IMAD R7, R58, R20, R7 ;  /* 0x000000143a077224 */ /* 0x000fe200078e0207 */
[----:B------:R-:W0:Y:S01]  /*9bf0*/  LDCU UR27, c[0x0][0x3a8] ;  /* 0x00007500ff1b77ac */ /* 0x000e220008000800 */
[----:B------:R-:W2:Y:S01]  /*9c00*/  LDL R20, [R1+0x23ec] ;  /* 0x0023ec0001147983 */ /* 0x000ea20000100800 */
[----:B------:R-:W-:Y:S01]  /*9c10*/  IMAD.MOV R2, RZ, RZ, -R2 ;  /* 0x000000ffff027224 */ /* 0x000fe200078e0a02 */
[----:B------:R-:W0:Y:S03]  /*9c20*/  LDCU UR28, c[0x0][0x3a8] ;  /* 0x00007500ff1c77ac */ /* 0x000e260008000800 */
[----:B------:R-:W-:-:S02]  /*9c30*/  IMAD R18, R61, R2, R18 ;  /* 0x000000023d127224 */ /* 0x000fc400078e0212 */
[C---:B------:R-:W-:Y:S01]  /*9c40*/  IMAD.HI.U32 R2, R25.reuse, R14, RZ ;  /* 0x0000000e19027227 */ /* 0x040fe200078e00ff */
[----:B------:R-:W0:Y:S03]  /*9c50*/  LDCU UR51, c[0x0][0x3a8] ;  /* 0x00007500ff3377ac */ /* 0x000e260008000800 */
[C---:B------:R-:W-:Y:S01]  /*9c60*/  IMAD.HI.U32 R5, R25.reuse, R17, RZ ;  /* 0x0000001119057227 */ /* 0x040fe200078e00ff */
[----:B------:R-:W0:Y:S03]  /*9c70*/  LDCU UR50, c[0x0][0x3a8] ;  /* 0x00007500ff3277ac */ /* 0x000e260008000800 */
[----:B------:R-:W-:Y:S01]  /*9c80*/  IMAD.MOV R2, RZ, RZ, -R2 ;  /* 0x000000ffff027224 */ /* 0x000fe200078e0a02 */
[----:B------:R-:W0:Y:S01]  /*9c90*/  LDCU UR49, c[0x0][0x3a8] ;  /* 0x00007500ff3177ac */ /* 0x000e220008000800 */
[----:B------:R-:W-:Y:S01]  /*9ca0*/  IMAD.HI.U32 R3, R25, R15, RZ ;  /* 0x0000000f19037227 */ /* 0x000fe200078e00ff */
[----:B------:R-:W0:Y:S03]  /*9cb0*/  LDCU UR48, c[0x0][0x3a8] ;  /* 0x00007500ff3077ac */ /* 0x000e260008000800 */
[----:B------:R-:W-:-:S02]  /*9cc0*/  IMAD.MOV R5, RZ, RZ, -R5 ;  /* 0x000000ffff057224 */ /* 0x000fc400078e0a05 */
[C---:B------:R-:W-:Y:S01]  /*9cd0*/  IMAD R14, R58.reuse, R2, R14 ;  /* 0x000000023a0e7224 */ /* 0x040fe200078e020e */
[----:B------:R-:W0:Y:S01]  /*9ce0*/  LDCU UR47, c[0x0][0x3a8] ;  /* 0x00007500ff2f77ac */ /* 0x000e220008000800 */
[C---:B------:R-:W-:Y:S01]  /*9cf0*/  IMAD.HI.U32 R2, R25.reuse, R13, RZ ;  /* 0x0000000d19027227 */ /* 0x040fe200078e00ff */
[----:B------:R-:W0:Y:S03]  /*9d00*/  LDCU UR29, c[0x0][0x3a8] ;  /* 0x00007500ff1d77ac */ /* 0x000e260008000800 */
[----:B------:R-:W-:Y:S02]  /*9d10*/  IMAD.MOV R3, RZ, RZ, -R3 ;  /* 0x000000ffff037224 */ /* 0x000fe400078e0a03 */
[----:B------:R-:W-:Y:S01]  /*9d20*/  IMAD R17, R58, R5, R17 ;  /* 0x000000053a117224 */ /* 0x000fe200078e0211 */
        /* <DEDUP_REMOVED lines=15> */
[----:B------:R-:W-:Y:S01]  /*9e20*/  IABS R5, R19 ;  /* 0x0000001300057213 */ /* 0x000fe20000000000 */
[----:B------:R-:W-:Y:S01]  /*9e30*/  IMAD.MOV R2, RZ, RZ, -R2 ;  /* 0x000000ffff027224 */ /* 0x000fe200078e0a02 */
[----:B------:R-:W0:Y:S01]  /*9e40*/  LDCU UR40, c[0x0][0x3a8] ;  /* 0x00007500ff2877ac */ /* 0x000e220008000800 */
[C---:B------:R-:W-:Y:S02]  /*9e50*/  IMAD R10, R58.reuse, R3, R10 ;  /* 0x000000033a0a7224 */ /* 0x040fe400078e020a */
[----:B------:R-:W-:Y:S01]  /*9e60*/  IMAD R9, R58, R2, R9 ;  /* 0x000000023a097224 */ /* 0x000fe200078e0209 */
[----:B------:R-:W0:Y:S01]  /*9e70*/  LDCU UR39, c[0x0][0x3a8] ;  /* 0x00007500ff2777ac */ /* 0x000e220008000800 */
[C---:B------:R-:W-:Y:S01]  /*9e80*/  IMAD.HI.U32 R2, R25.reuse, R5, RZ ;  /* 0x0000000519027227 */ /* 0x040fe200078e00ff */
[----:B------:R-:W0:Y:S03]  /*9e90*/  LDCU UR38, c[0x0][0x3a8] ;  /* 0x00007500ff2677ac */ /* 0x000e260008000800 */
[----:B------:R-:W-:Y:S01]  /*9ea0*/  IMAD.HI.U32 R19, R25, R8, RZ ;  /* 0x0000000819137227 */ /* 0x000fe200078e00ff */
[----:B------:R-:W0:Y:S03]  /*9eb0*/  LDCU UR37, c[0x0][0x3a8] ;  /* 0x00007500ff2577ac */ /* 0x000e260008000800 */
[----:B------:R-:W-:-:S02]  /*9ec0*/  IMAD.MOV R2, RZ, RZ, -R2 ;  /* 0x000000ffff027224 */ /* 0x000fc400078e0a02 */
[----:B------:R-:W-:Y:S01]  /*9ed0*/  IMAD.MOV R19, RZ, RZ, -R19 ;  /* 0x000000ffff137224 */ /* 0x000fe200078e0a13 */
[----:B------:R-:W0:Y:S01]  /*9ee0*/  LDCU UR36, c[0x0][0x3a8] ;  /* 0x00007500ff2477ac */ /* 0x000e220008000800 */
[C---:B------:R-:W-:Y:S01]  /*9ef0*/  IMAD R5, R58.reuse, R2, R5 ;  /* 0x000000023a057224 */ /* 0x040fe200078e0205 */
[----:B------:R-:W-:Y:S01]  /*9f00*/  IABS R2, R24 ;  /* 0x0000001800027213 */ /* 0x000fe20000000000 */
[----:B------:R-:W-:Y:S02]  /*9f10*/  IMAD R8, R58, R19, R8 ;  /* 0x000000133a087224 */ /* 0x000fe400078e0208 */
[----:B------:R-:W-:-:S04]  /*9f20*/  IMAD.HI.U32 R19, R25, R4, RZ ;  /* 0x0000000419137227 */ /* 0x000fc800078e00ff */
[----:B------:R-:W-:-:S04]  /*9f30*/  IMAD.HI.U32 R24, R0, R21, RZ ;  /* 0x0000001500187227 */ /* 0x000fc800078e00ff */
[----:B------:R-:W-:-:S04]  /*9f40*/  IMAD.MOV R24, RZ, RZ, -R24 ;  /* 0x000000ffff187224 */ /* 0x000fc800078e0a18 */
[----:B------:R-:W-:Y:S02]  /*9f50*/  IMAD R24, R61, R24, R21 ;  /* 0x000000183d187224 */ /* 0x000fe400078e0215 */
[----:B------:R-:W4:Y:S01]  /*9f60*/  LDL R21, [R1+0x5368] ;  /* 0x0053680001157983 */ /* 0x000f220000100800 */
[----:B---3--:R-:W-:-:S05]  /*9f70*/  IABS R6, R6 ;  /* 0x0000000600067213 */ /* 0x008fca0000000000 */
[----:B------:R-:W-:-:S04]  /*9f80*/  IMAD.HI.U32 R3, R25, R6, RZ ;  /* 0x0000000619037227 */ /* 0x000fc800078e00ff */
[----:B------:R-:W-:-:S04]  /*9f90*/  IMAD.MOV R3, RZ, RZ, -R3 ;  /* 0x000000ffff037224 */ /* 0x000fc800078e0a03 */
[----:B------:R-:W-:Y:S01]  /*9fa0*/  IMAD R6, R58, R3, R6 ;  /* 0x000000033a067224 */ /* 0x000fe200078e0206 */
[----:B--2---:R-:W-:Y:S02]  /*9fb0*/  IABS R3, R20 ;  /* 0x0000001400037213 */ /* 0x004fe40000000000 */
[----:B------:R-:W-:-:S03]  /*9fc0*/  IABS R20, R22 ;  /* 0x0000001600147213 */ /* 0x000fc60000000000 */
[----:B------:R-:W-:-:S04]  /*9fd0*/  IMAD.HI.U32 R22, R25, R3, RZ ;  /* 0x0000000319167227 */ /* 0x000fc800078e00ff */
[----:B------:R-:W-:-:S04]  /*9fe0*/  IMAD.HI.U32 R25, R25, R2, RZ ;  /* 0x0000000219197227 */ /* 0x000fc800078e00ff */
[----:B------:R-:W-:-:S04]  /*9ff0*/  IMAD.MOV R25, RZ, RZ, -R25 ;  /* 0x000000ffff197224 */ /* 0x000fc800078e0a19 */
[----:B------:R-:W-:Y:S02]  /*a000*/  IMAD R2, R58, R25, R2 ;  /* 0x000000193a027224 */ /* 0x000fe400078e0202 */
[----:B------:R-:W2:Y:S04]  /*a010*/  LDL R25, [R1+0x5350] ;  /* 0x0053500001197983 */ /* 0x000ea80000100800 */
[----:B------:R3:W-:Y:S04]  /*a020*/  STL [R1+0x150], R24 ;  /* 0x0001501801007387 */ /* 0x0007e80000100800 */
[----:B---3--:R-:W3:Y:S01]  /*a030*/  LDL R24, [R1+0x5348] ;  /* 0x0053480001187983 */ /* 0x008ee20000100800 */
[----:B------:R-:W-:-:S02]  /*a040*/  IMAD.MOV R19, RZ, RZ, -R19 ;  /* 0x000000ffff137224 */ /* 0x000fc400078e0a13 */
[----:B------:R-:W-:Y:S02]  /*a050*/  IMAD.MOV R22, RZ, RZ, -R22 ;  /* 0x000000ffff167224 */ /* 0x000fe400078e0a16 */
[----:B------:R-:W-:Y:S01]  /*a060*/  IMAD R4, R58, R19, R4 ;  /* 0x000000133a047224 */ /* 0x000fe200078e0204 */
[----:B------:R-:W-:Y:S01]  /*a070*/  IABS R19, R23 ;  /* 0x0000001700137213 */ /* 0x000fe20000000000 */
[----:B------:R-:W-:-:S04]  /*a080*/  IMAD.HI.U32 R23, R0, R20, RZ ;  /* 0x0000001400177227 */ /* 0x000fc800078e00ff */
[----:B------:R-:W-:Y:S02]  /*a090*/  IMAD R3, R58, R22, R3 ;  /* 0x000000163a037224 */ /* 0x000fe400078e0203 */
[----:B------:R-:W-:-:S04]  /*a0a0*/  IMAD.HI.U32 R22, R0, R19, RZ ;  /* 0x0000001300167227 */ /* 0x000fc800078e00ff */
[----:B------:R-:W-:Y:S02]  /*a0b0*/  IMAD.MOV R23, RZ, RZ, -R23 ;  /* 0x000000ffff177224 */ /* 0x000fe400078e0a17 */
[----:B------:R-:W-:Y:S02]  /*a0c0*/  IMAD.MOV R22, RZ, RZ, -R22 ;  /* 0x000000ffff167224 */ /* 0x000fe400078e0a16 */
[C---:B------:R-:W-:Y:S02]  /*a0d0*/  IMAD R23, R61.reuse, R23, R20 ;  /* 0x000000173d177224 */ /* 0x040fe400078e0214 */
[----:B------:R-:W-:Y:S01]  /*a0e0*/  IMAD R19, R61, R22, R19 ;  /* 0x000000163d137224 */ /* 0x000fe200078e0213 */
[----:B------:R-:W-:Y:S02]  /*a0f0*/  IABS R22, R27 ;  /* 0x0000001b00167213 */ /* 0x000fe40000000000 */
[----:B------:R-:W-:Y:S04]  /*a100*/  STL [R1+0x14c], R23 ;  /* 0x00014c1701007387 */ /* 0x000fe80000100800 */
[----:B------:R0:W-:Y:S02]  /*a110*/  STL [R1+0x148], R19 ;  /* 0x0001481301007387 */ /* 0x0001e40000100800 */
[----:B0-----:R-:W-:-:S02]  /*a120*/  IABS R19, R26 ;  /* 0x0000001a00137213 */ /* 0x001fc40000000000 */
[----:B----4-:R-:W-:-:S05]  /*a130*/  IABS R21, R21 ;  /* 0x0000001500157213 */ /* 0x010fca0000000000 */
[----:B------:R-:W-:-:S04]  /*a140*/  IMAD.HI.U32 R27, R0, R21, RZ ;  /* 0x00000015001b7227 */ /* 0x000fc800078e00ff */
[----:B------:R-:W-:-:S04]  /*a150*/  IMAD.MOV R27, RZ, RZ, -R27 ;  /* 0x000000ffff1b7224 */ /* 0x000fc800078e0a1b */
[----:B------:R-:W-:Y:S02]  /*a160*/  IMAD R21, R61, R27, R21 ;  /* 0x0000001b3d157224 */ /* 0x000fe400078e0215 */
[----:B------:R-:W4:Y:S04]  /*a170*/  LDL R27, [R1+0x5310] ;  /* 0x00531000011b7983 */ /* 0x000f280000100800 */
[----:B------:R-:W-:Y:S01]  /*a180*/  STL [R1+0x144], R21 ;  /* 0x0001441501007387 */ /* 0x000fe20000100800 */
[----:B--2---:R-:W-:-:S05]  /*a190*/  IABS R25, R25 ;  /* 0x0000001900197213 */ /* 0x004fca0000000000 */
[----:B------:R-:W-:-:S04]  /*a1a0*/  IMAD.HI.U32 R26, R0, R25, RZ ;  /* 0x00000019001a7227 */ /* 0x000fc800078e00ff */
[----:B------:R-:W-:Y:S01]  /*a1b0*/  IMAD.MOV R26, RZ, RZ, -R26 ;  /* 0x000000ffff1a7224 */ /* 0x000fe200078e0a1a */
[----:B---3--:R-:W-:-:S03]  /*a1c0*/  IABS R20, R24 ;  /* 0x0000001800147213 */ /* 0x008fc60000000000 */
[----:B------:R-:W-:Y:S02]  /*a1d0*/  IMAD R26, R61, R26, R25 ;  /* 0x0000001a3d1a7224 */ /* 0x000fe400078e0219 */
[----:B------:R-:W2:Y:S01]  /*a1e0*/  LDL R25, [R1+0x5320] ;  /* 0x0053200001197983 */ /* 0x000ea20000100800 */
[----:B------:R-:W-:-:S04]  /*a1f0*/  IMAD.HI.U32 R24, R0, R20, RZ ;  /* 0x0000001400187227 */ /* 0x000fc800078e00ff */
[----:B------:R-:W-:Y:S01]  /*a200*/  IMAD.MOV R24, RZ, RZ, -R24 ;  /* 0x000000ffff187224 */ /* 0x000fe200078e0a18 */
[----:B------:R0:W-:Y:S03]  /*a210*/  STL [R1+0x140], R26 ;  /* 0x0001401a01007387 */ /* 0x0001e60000100800 */
[----:B------:R-:W-:Y:S02]  /*a220*/  IMAD R24, R61, R24, R20 ;  /* 0x000000183d187224 */ /* 0x000fe400078e0214 */
[----:B------:R-:W3:Y:S04]  /*a230*/  LDL R20, [R1+0x5324] ;  /* 0x0053240001147983 */ /* 0x000ee80000100800 */
[----:B0-----:R-:W5:Y:S04]  /*a240*/  LDL R26, [R1+0x530c] ;  /* 0x00530c00011a7983 */ /* 0x001f680000100800 */
[----:B------:R0:W-:Y:S04]  /*a250*/  STL [R1+0x13c], R24 ;  /* 0x00013c1801007387 */ /* 0x0001e80000100800 */
[----:B0-----:R-:W5:Y:S01]  /*a260*/  LDL R24, [R1+0x531c] ;  /* 0x00531c0001187983 */ /* 0x001f620000100800 */
[----:B------:R-:W-:-:S04]  /*a270*/  IMAD.HI.U32 R23, R0, R22, RZ ;  /* 0x0000001600177227 */ /* 0x000fc800078e00ff */
[----:B------:R-:W-:-:S04]  /*a280*/  IMAD.HI.U32 R21, R0, R19, RZ ;  /* 0x0000001300157227 */ /* 0x000fc800078e00ff */
[----:B------:R-:W-:Y:S02]  /*a290*/  IMAD.MOV R23, RZ, RZ, -R23 ;  /* 0x000000ffff177224 */ /* 0x000fe400078e0a17 */
[----:B------:R-:W-:Y:S02]  /*a2a0*/  IMAD.MOV R21, RZ, RZ, -R21 ;  /* 0x000000ffff157224 */ /* 0x000fe400078e0a15 */
[C---:B------:R-:W-:Y:S02]  /*a2b0*/  IMAD R23, R61.reuse, R23, R22 ;  /* 0x000000173d177224 */ /* 0x040fe400078e0216 */
[----:B------:R-:W-:-:S03]  /*a2c0*/  IMAD R19, R61, R21, R19 ;  /* 0x000000153d137224 */ /* 0x000fc600078e0213 */
[----:B------:R-:W-:Y:S04]  /*a2d0*/  STL [R1+0x138], R23 ;  /* 0x0001381701007387 */ /* 0x000fe80000100800 */
[----:B------:R5:W-:Y:S01]  /*a2e0*/  STL [R1+0x134], R19 ;  /* 0x0001341301007387 */ /* 0x000be20000100800 */
[----:B----4-:R-:W-:Y:S02]  /*a2f0*/  IABS R21, R27 ;  /* 0x0000001b00157213 */ /* 0x010fe40000000000 */
[----:B--2---:R-:W-:Y:S02]  /*a300*/  IABS R25, R25 ;  /* 0x0000001900197213 */ /* 0x004fe40000000000 */
[----:B---3--:R-:W-:-:S05]  /*a310*/  IABS R20, R20 ;  /* 0x0000001400147213 */ /* 0x008fca0000000000 */
[----:B------:R-:W-:Y:S01]  /*a320*/  IMAD.HI.U32 R27, R0, R20, RZ ;  /* 0x00000014001b7227 */ /* 0x000fe200078e00ff */
[----:B-----5:R-:W-:-:S03]  /*a330*/  IABS R19, R26 ;  /* 0x0000001a00137213 */ /* 0x020fc60000000000 */
[----:B------:R-:W-:-:S04]  /*a340*/  IMAD.HI.U32 R26, R0, R25, RZ ;  /* 0x00000019001a7227 */ /* 0x000fc800078e00ff */
[----:B------:R-:W-:Y:S02]  /*a350*/  IMAD.MOV R27, RZ, RZ, -R27 ;  /* 0x000000ffff1b7224 */ /* 0x000fe400078e0a1b */
[----:B------:R-:W-:Y:S01]  /*a360*/  IMAD.MOV R26, RZ, RZ, -R26 ;  /* 0x000000ffff1a7224 */ /* 0x000fe200078e0a1a */
[----:B------:R-:W-:Y:S01]  /*a370*/  IABS R22, R24 ;  /* 0x0000001800167213 */ /* 0x000fe20000000000 */
[C---:B------:R-:W-:Y:S02]  /*a380*/  IMAD R20, R61.reuse, R27, R20 ;  /* 0x0000001b3d147224 */ /* 0x040fe400078e0214 */
[----:B------:R-:W-:Y:S01]  /*a390*/  IMAD R26, R61, R26, R25 ;  /* 0x0000001a3d1a7224 */ /* 0x000fe200078e0219 */
[----:B------:R-:W2:Y:S01]  /*a3a0*/  LDL R27, [R1+0x52e4] ;  /* 0x0052e400011b7983 */ /* 0x000ea20000100800 */
[----:B------:R-:W-:-:S04]  /*a3b0*/  IMAD.HI.U32 R24, R0, R22, RZ ;  /* 0x0000001600187227 */ /* 0x000fc800078e00ff */
[----:B------:R-:W-:Y:S01]  /*a3c0*/  IMAD.MOV R24, RZ, RZ, -R24 ;  /* 0x000000ffff187224 */ /* 0x000fe200078e0a18 */
[----:B------:R-:W-:Y:S03]  /*a3d0*/  STL [R1+0x130], R20 ;  /* 0x0001301401007387 */ /* 0x000fe60000100800 */
[----:B------:R-:W-:Y:S01]  /*a3e0*/  IMAD R24, R61, R24, R22 ;  /* 0x000000183d187224 */ /* 0x000fe200078e0216 */
[----:B------:R-:W3:Y:S04]  /*a3f0*/  LDL R25, [R1+0x52fc] ;  /* 0x0052fc0001197983 */ /* 0x000ee80000100800 */
[----:B------:R0:W-:Y:S04]  /*a400*/  STL [R1+0x12c], R26 ;  /* 0x00012c1a01007387 */ /* 0x0001e80000100800 */
[----:B------:R-:W4:Y:S04]  /*a410*/  LDL R22, [R1+0x5304] ;  /* 0x0053040001167983 */ /* 0x000f280000100800 */
        /* <DEDUP_REMOVED lines=11> */
[----:B--2---:R-:W-:Y:S02]  /*a4d0*/  IABS R20, R27 ;  /* 0x0000001b00147213 */ /* 0x004fe40000000000 */
[----:B---3--:R-:W-:Y:S02]  /*a4e0*/  IABS R25, R25 ;  /* 0x0000001900197213 */ /* 0x008fe40000000000 */
[----:B----4-:R-:W-:-:S05]  /*a4f0*/  IABS R22, R22 ;  /* 0x0000001600167213 */ /* 0x010fca0000000000 */
        /* <DEDUP_REMOVED lines=108> */
[----:B0-----:R-:W2:Y:S01]  /*abc0*/  LDL R23, [R1+0x468c] ;  /* 0x00468c0001177983 */ /* 0x001ea20000100800 */
[----:B------:R-:W-:-:S04]  /*abd0*/  IMAD.HI.U32 R21, R0, R20, RZ ;  /* 0x0000001400157227 */ /* 0x000fc800078e00ff */
[----:B------:R-:W-:Y:S02]  /*abe0*/  IMAD.MOV R21, RZ, RZ, -R21 ;  /* 0x000000ffff157224 */ /* 0x000fe400078e0a15 */
[----:B------:R-:W-:-:S04]  /*abf0*/  IMAD.HI.U32 R22, R0, R19, RZ ;  /* 0x0000001300167227 */ /* 0x000fc800078e00ff */
[----:B------:R-:W-:Y:S02]  /*ac00*/  IMAD R20, R61, R21, R20 ;  /* 0x000000153d147224 */ /* 0x000fe400078e0214 */
[----:B------:R-:W-:-:S03]  /*ac10*/  IMAD.MOV R22, RZ, RZ, -R22 ;  /* 0x000000ffff167224 */ /* 0x000fc600078e0a16 */
[----:B------:R-:W-:Y:S01]  /*ac20*/  STL [R1+0xd4], R20 ;  /* 0x0000d41401007387 */ /* 0x000fe20000100800 */
[----:B------:R-:W-:-:S05]  /*ac30*/  IMAD R19, R61, R22, R19 ;  /* 0x000000163d137224 */ /* 0x000fca00078e0213 */
[----:B------:R2:W-:Y:S01]  /*ac40*/  STL [R1+0xd0], R19 ;  /* 0x0000d01301007387 */ /* 0x0005e20000100800 */
[----:B---3--:R-:W-:Y:S02]  /*ac50*/  IABS R25, R25 ;  /* 0x0000001900197213 */ /* 0x008fe40000000000 */
[----:B----4-:R-:W-:-:S03]  /*ac60*/  IABS R21, R24 ;  /* 0x0000001800157213 */ /* 0x010fc60000000000 */
[----:B------:R-:W-:-:S04]  /*ac70*/  IMAD.HI.U32 R24, R0, R25, RZ ;  /* 0x0000001900187227 */ /* 0x000fc800078e00ff */
[----:B------:R-:W-:Y:S01]  /*ac80*/  IMAD.MOV R24, RZ, RZ, -R24 ;  /* 0x000000ffff187224 */ /* 0x000fe200078e0a18 */
[----:B-----5:R-:W-:Y:S02]  /*ac90*/  IABS R22, R26 ;  /* 0x0000001a00167213 */ /* 0x020fe40000000000 */
[----:B--2---:R-:W-:Y:S01]  /*aca0*/  IABS R19, R27 ;  /* 0x0000001b00137213 */ /* 0x004fe20000000000 */
[----:B------:R-:W-:Y:S02]  /*acb0*/  IMAD R25, R61, R24, R25 ;  /* 0x000000183d197224 */ /* 0x000fe400078e0219 */
[----:B------:R-:W-:Y:S01]  /*acc0*/  IMAD.HI.U32 R27, R0, R22, RZ ;  /* 0x00000016001b7227 */ /* 0x000fe200078e00ff */
[----:B------:R-:W-:-:S03]  /*acd0*/  IABS R20, R23 ;  /* 0x0000001700147213 */ /* 0x000fc60000000000 */
[----:B------:R-:W-:-:S04]  /*ace0*/  IMAD.HI.U32 R23, R0, R21, RZ ;  /* 0x0000001500177227 */ /* 0x000fc800078e00ff */
[----:B------:R-:W-:Y:S02]  /*acf0*/  IMAD.MOV R23, RZ, RZ, -R23 ;  /* 0x000000ffff177224 */ /* 0x000fe400078e0a17 */
[----:B------:R-:W-:Y:S01]  /*ad00*/  IMAD.HI.U32 R26, R0, R20, RZ ;  /* 0x00000014001a7227 */ /* 0x000fe200078e00ff */
[----:B------:R0:W-:Y:S03]  /*ad10*/  STL [R1+0xcc], R25 ;  /* 0x0000cc1901007387 */ /* 0x0001e60000100800 */
[----:B------:R-:W-:Y:S02]  /*ad20*/  IMAD R23, R61, R23, R21 ;  /* 0x000000173d177224 */ /* 0x000fe400078e0215 */
[----:B------:R-:W-:Y:S01]  /*ad30*/  IMAD.MOV R26, RZ, RZ, -R26 ;  /* 0x000000ffff1a7224 */ /* 0x000fe200078e0a1a */
[----:B------:R-:W2:Y:S01]  /*ad40*/  LDL R21, [R1+0x46a8] ;  /* 0x0046a80001157983 */ /* 0x000ea20000100800 */
[----:B0-----:R-:W-:-:S03]  /*ad50*/  IMAD.MOV R25, RZ, RZ, -R27 ;  /* 0x000000ffff197224 */ /* 0x001fc600078e0a1b */
[----:B------:R-:W3:Y:S01]  /*ad60*/  LDL R27, [R1+0x46c4] ;  /* 0x0046c400011b7983 */ /* 0x000ee20000100800 */
[----:B------:R-:W-:-:S03]  /*ad70*/  IMAD R20, R61, R26, R20 ;  /* 0x0000001a3d147224 */ /* 0x000fc600078e0214 */
[----:B------:R0:W-:Y:S04]  /*ad80*/  STL [R1+0xc8], R23 ;  /* 0x0000c81701007387 */ /* 0x0001e80000100800 */
[----:B------:R-:W4:Y:S04]  /*ad90*/  LDL R26, [R1+0x46c0] ;  /* 0x0046c000011a7983 */ /* 0x000f280000100800 */
[----:B0-----:R-:W5:Y:S01]  /*ada0*/  LDL R23, [R1+0x46ac] ;  /* 0x0046ac0001177983 */ /* 0x001f620000100800 */
[----:B------:R-:W-:-:S03]  /*adb0*/  IMAD.HI.U32 R24, R0, R19, RZ ;  /* 0x0000001300187227 */ /* 0x000fc600078e00ff */
[----:B------:R0:W-:Y:S01]  /*adc0*/  STL [R1+0xc4], R20 ;  /* 0x0000c41401007387 */ /* 0x0001e20000100800 */
[----:B------:R-:W-:Y:S02]  /*add0*/  IMAD R22, R61, R25, R22 ;  /* 0x000000193d167224 */ /* 0x000fe400078e0216 */
[----:B0-----:R-:W-:-:S04]  /*ade0*/  IMAD.MOV R20, RZ, RZ, -R24 ;  /* 0x000000ffff147224 */ /* 0x001fc800078e0a18 */
[----:B------:R-:W-:Y:S01]  /*adf0*/  IMAD R19, R61, R20, R19 ;  /* 0x000000143d137224 */ /* 0x000fe200078e0213 */
[----:B------:R3:W-:Y:S04]  /*ae00*/  STL [R1+0xc0], R22 ;  /* 0x0000c01601007387 */ /* 0x0007e80000100800 */
[----:B------:R0:W-:Y:S01]  /*ae10*/  STL [R1+0xbc], R19 ;  /* 0x0000bc1301007387 */ /* 0x0001e20000100800 */
[----:B--2---:R-:W-:-:S05]  /*ae20*/  IABS R21, R21 ;  /* 0x0000001500157213 */ /* 0x004fca0000000000 */
[----:B------:R-:W-:Y:S01]  /*ae30*/  IMAD.HI.U32 R25, R0, R21, RZ ;  /* 0x0000001500197227 */ /* 0x000fe200078e00ff */
[----:B---3--:R-:W-:Y:S02]  /*ae40*/  IABS R22, R27 ;  /* 0x0000001b00167213 */ /* 0x008fe40000000000 */
[----:B----4-:R-:W-:Y:S02]  /*ae50*/  IABS R24, R26 ;  /* 0x0000001a00187213 */ /* 0x010fe40000000000 */
[----:B-----5:R-:W-:-:S03]  /*ae60*/  IABS R23, R23 ;  /* 0x0000001700177213 */ /* 0x020fc60000000000 */
[----:B0-----:R-:W-:Y:S02]  /*ae70*/  IMAD.MOV.U32 R19, RZ, RZ, R24 ;  /* 0x000000ffff137224 */ /* 0x001fe400078e0018 */
[----:B------:R-:W-:Y:S02]  /*ae80*/  IMAD.MOV.U32 R20, RZ, RZ, R23 ;  /* 0x000000ffff147224 */ /* 0x000fe400078e0017 */
[----:B------:R-:W-:Y:S02]  /*ae90*/  IMAD.MOV R26, RZ, RZ, -R25 ;  /* 0x000000ffff1a7224 */ /* 0x000fe400078e0a19 */
[----:B------:R-:W-:Y:S01]  /*aea0*/  IMAD.HI.U32 R24, R0, R20, RZ ;  /* 0x0000001400187227 */ /* 0x000fe200078e00ff */
[----:B------:R-:W-:-:S03]  /*aeb0*/  IABS R23, R28 ;  /* 0x0000001c00177213 */ /* 0x000fc60000000000 */
[----:B------:R-:W-:-:S04]  /*aec0*/  IMAD.HI.U32 R27, R0, R19, RZ ;  /* 0x00000013001b7227 */ /* 0x000fc800078e00ff */
[----:B------:R-:W-:Y:S02]  /*aed0*/  IMAD.MOV R24, RZ, RZ, -R24 ;  /* 0x000000ffff187224 */ /* 0x000fe400078e0a18 */
[----:B------:R-:W-:Y:S02]  /*aee0*/  IMAD R26, R61, R26, R21 ;  /* 0x0000001a3d1a7224 */ /* 0x000fe400078e0215 */
[----:B------:R-:W-:-:S04]  /*aef0*/  IMAD.HI.U32 R28, R0, R22, RZ ;  /* 0x00000016001c7227 */ /* 0x000fc800078e00ff */
[----:B------:R-:W-:Y:S02]  /*af00*/  IMAD.MOV R25, RZ, RZ, -R27 ;  /* 0x000000ffff197224 */ /* 0x000fe400078e0a1b */
[C---:B------:R-:W-:Y:S01]  /*af10*/  IMAD R24, R61.reuse, R24, R20 ;  /* 0x000000183d187224 */ /* 0x040fe200078e0214 */
[----:B------:R-:W2:Y:S01]  /*af20*/  LDL R27, [R1+0x46f0] ;  /* 0x0046f000011b7983 */ /* 0x000ea20000100800 */
[----:B------:R-:W-:-:S03]  /*af30*/  IMAD R19, R61, R25, R19 ;  /* 0x000000193d137224 */ /* 0x000fc600078e0213 */
[----:B------:R0:W-:Y:S04]  /*af40*/  STL [R1+0xb8], R26 ;  /* 0x0000b81a01007387 */ /* 0x0001e80000100800 */
[----:B------:R-:W3:Y:S01]  /*af50*/  LDL R20, [R1+0x3d7c] ;  /* 0x003d7c0001147983 */ /* 0x000ee20000100800 */
[----:B0-----:R-:W-:-:S03]  /*af60*/  IMAD.MOV R26, RZ, RZ, -R28 ;  /* 0x000000ffff1a7224 */ /* 0x001fc600078e0a1c */
[----:B------:R-:W4:Y:S04]  /*af70*/  LDL R28, [R1+0x46dc] ;  /* 0x0046dc00011c7983 */ /* 0x000f280000100800 */
[----:B------:R0:W-:Y:S04]  /*af80*/  STL [R1+0xb4], R24 ;  /* 0x0000b41801007387 */ /* 0x0001e80000100800 */
[----:B------:R-:W5:Y:S04]  /*af90*/  LDL R25, [R1+0x46c8] ;  /* 0x0046c80001197983 */ /* 0x000f680000100800 */
[----:B0-----:R-:W2:Y:S01]  /*afa0*/  LDL R24, [R1+0x46d8] ;  /* 0x0046d80001187983 */ /* 0x001ea20000100800 */
[----:B------:R-:W-:-:S03]  /*afb0*/  IMAD.HI.U32 R21, R0, R23, RZ ;  /* 0x0000001700157227 */ /* 0x000fc600078e00ff */
[----:B------:R3:W-:Y:S01]  /*afc0*/  STL [R1+0xb0], R19 ;  /* 0x0000b01301007387 */ /* 0x0007e20000100800 */
[----:B------:R-:W-:-:S05]  /*afd0*/  IMAD R22, R61, R26, R22 ;  /* 0x0000001a3d167224 */ /* 0x000fca00078e0216 */
[----:B------:R4:W-:Y:S01]  /*afe0*/  STL [R1+0xac], R22 ;  /* 0x0000ac1601007387 */ /* 0x0009e20000100800 */
[----:B---3--:R-:W-:Y:S01]  /*aff0*/  IABS R19, R20 ;  /* 0x0000001400137213 */ /* 0x008fe20000000000 */
[----:B------:R-:W-:-:S04]  /*b000*/  IMAD.MOV R20, RZ, RZ, -R21 ;  /* 0x000000ffff147224 */ /* 0x000fc800078e0a15 */
[----:B------:R-:W-:Y:S01]  /*b010*/  IMAD R23, R61, R20, R23 ;  /* 0x000000143d177224 */ /* 0x000fe200078e0217 */
[----:B-----5:R-:W-:Y:S02]  /*b020*/  IABS R21, R25 ;  /* 0x0000001900157213 */ /* 0x020fe40000000000 */
[----:B--2---:R-:W-:-:S03]  /*b030*/  IABS R24, R24 ;  /* 0x0000001800187213 */ /* 0x004fc60000000000 */
[----:B------:R-:W-:Y:S01]  /*b040*/  IMAD.MOV.U32 R20, RZ, RZ, R21 ;  /* 0x000000ffff147224 */ /* 0x000fe200078e0015 */
[----:B------:R0:W-:Y:S01]  /*b050*/  STL [R1+0xa8], R23 ;  /* 0x0000a81701007387 */ /* 0x0001e20000100800 */
[----:B------:R-:W-:-:S04]  /*b060*/  IMAD.HI.U32 R25, R0, R19, RZ ;  /* 0x0000001300197227 */ /* 0x000fc800078e00ff */
[----:B------:R-:W-:Y:S01]  /*b070*/  IMAD.MOV.U32 R21, RZ, RZ, R24 ;  /* 0x000000ffff157224 */ /* 0x000fe200078e0018 */
[----:B----4-:R-:W-:Y:S01]  /*b080*/  IABS R22, R28 ;  /* 0x0000001c00167213 */ /* 0x010fe20000000000 */
[----:B------:R-:W-:Y:S01]  /*b090*/  IMAD.HI.U32 R24, R0, R20, RZ ;  /* 0x0000001400187227 */ /* 0x000fe200078e00ff */
[----:B0-----:R-:W-:-:S03]  /*b0a0*/  IABS R23, R27 ;  /* 0x0000001b00177213 */ /* 0x001fc60000000000 */
[----:B------:R-:W-:-:S04]  /*b0b0*/  IMAD.HI.U32 R27, R0, R21, RZ ;  /* 0x00000015001b7227 */ /* 0x000fc800078e00ff */
[----:B------:R-:W-:Y:S02]  /*b0c0*/  IMAD.MOV R26, RZ, RZ, -R25 ;  /* 0x000000ffff1a7224 */ /* 0x000fe400078e0a19 */
[----:B------:R-:W-:Y:S02]  /*b0d0*/  IMAD.MOV R24, RZ, RZ, -R24 ;  /* 0x000000ffff187224 */ /* 0x000fe400078e0a18 */
[----:B------:R-:W-:Y:S02]  /*b0e0*/  IMAD.MOV R25, RZ, RZ, -R27 ;  /* 0x000000ffff197224 */ /* 0x000fe400078e0a1b */
[C---:B------:R-:W-:Y:S02]  /*b0f0*/  IMAD R27, R61.reuse, R26, R19 ;  /* 0x0000001a3d1b7224 */ /* 0x040fe400078e0213 */
[----:B------:R-:W-:Y:S01]  /*b100*/  IMAD.HI.U32 R28, R0, R22, RZ ;  /* 0x00000016001c7227 */ /* 0x000fe200078e00ff */
[----:B------:R-:W2:Y:S03]  /*b110*/  LDL R19, [R1+0x46f4] ;  /* 0x0046f40001137983 */ /* 0x000ea60000100800 */
[----:B------:R-:W-:Y:S01]  /*b120*/  IMAD R20, R61, R24, R20 ;  /* 0x000000183d147224 */ /* 0x000fe200078e0214 */
[----:B------:R0:W-:Y:S04]  /*b130*/  STL [R1+0xa4], R27 ;  /* 0x0000a41b01007387 */ /* 0x0001e80000100800 */
[----:B------:R-:W3:Y:S01]  /*b140*/  LDL R24, [R1+0x470c] ;  /* 0x00470c0001187983 */ /* 0x000ee20000100800 */
[----:B0-----:R-:W-:-:S03]  /*b150*/  IMAD.MOV R27, RZ, RZ, -R28 ;  /* 0x000000ffff1b7224 */ /* 0x001fc600078e0a1c */
[----:B------:R-:W4:Y:S04]  /*b160*/  LDL R28, [R1+0x471c] ;  /* 0x00471c00011c7983 */ /* 0x000f280000100800 */
[----:B------:R0:W-:Y:S02]  /*b170*/  STL [R1+0xa0], R20 ;  /* 0x0000a01401007387 */ /* 0x0001e40000100800 */
[----:B0-----:R-:W-:Y:S02]  /*b180*/  IMAD R20, R61, R25, R21 ;  /* 0x000000193d147224 */ /* 0x001fe400078e0215 */
[----:B------:R-:W5:Y:S04]  /*b190*/  LDL R21, [R1+0x4708] ;  /* 0x0047080001157983 */ /* 0x000f680000100800 */
[----:B------:R-:W5:Y:S01]  /*b1a0*/  LDL R25, [R1+0x4718] ;  /* 0x0047180001197983 */ /* 0x000f620000100800 */
[----:B------:R-:W-:-:S03]  /*b1b0*/  IMAD.HI.U32 R26, R0, R23, RZ ;  /* 0x00000017001a7227 */ /* 0x000fc600078e00ff */
[----:B------:R0:W-:Y:S01]  /*b1c0*/  STL [R1+0x9c], R20 ;  /* 0x00009c1401007387 */ /* 0x0001e20000100800 */
[----:B------:R-:W-:Y:S02]  /*b1d0*/  IMAD R22, R61, R27, R22 ;  /* 0x0000001b3d167224 */ /* 0x000fe400078e0216 */
[----:B0-----:R-:W-:-:S03]  /*b1e0*/  IMAD.MOV R20, RZ, RZ, -R26 ;  /* 0x000000ffff147224 */ /* 0x001fc600078e0a1a */
[----:B------:R-:W-:Y:S01]  /*b1f0*/  STL [R1+0x98], R22 ;  /* 0x0000981601007387 */ /* 0x000fe20000100800 */
[----:B------:R-:W-:-:S05]  /*b200*/  IMAD R23, R61, R20, R23 ;  /* 0x000000143d177224 */ /* 0x000fca00078e0217 */
[----:B------:R4:W-:Y:S01]  /*b210*/  STL [R1+0x94], R23 ;  /* 0x0000941701007387 */ /* 0x0009e20000100800 */
[----:B--2---:R-:W-:Y:S02]  /*b220*/  IABS R19, R19 ;  /* 0x0000001300137213 */ /* 0x004fe40000000000 */
[----:B---3--:R-:W-:Y:S02]  /*b230*/  IABS R24, R24 ;  /* 0x0000001800187213 */ /* 0x008fe40000000000 */
[----:B----4-:R-:W-:Y:S02]  /*b240*/  IABS R23, R28 ;  /* 0x0000001c00177213 */ /* 0x010fe40000000000 */
[----:B-----5:R-:W-:Y:S02]  /*b250*/  IABS R21, R21 ;  /* 0x0000001500157213 */ /* 0x020fe40000000000 */
[----:B------:R-:W-:-:S03]  /*b260*/  IABS R22, R25 ;  /* 0x0000001900167213 */ /* 0x000fc60000000000 */
[----:B------:R-:W-:Y:S02]  /*b270*/  IMAD.MOV.U32 R20, RZ, RZ, R21 ;  /* 0x000000ffff147224 */ /* 0x000fe400078e0015 */
[----:B------:R-:W-:Y:S02]  /*b280*/  IMAD.MOV.U32 R21, RZ, RZ, R24 ;  /* 0x000000ffff157224 */ /* 0x000fe400078e0018 */
[----:B------:R-:W-:-:S04]  /*b290*/  IMAD.HI.U32 R25, R0, R19, RZ ;  /* 0x0000001300197227 */ /* 0x000fc800078e00ff */
[----:B------:R-:W-:-:S04]  /*b2a0*/  IMAD.HI.U32 R24, R0, R20, RZ ;  /* 0x0000001400187227 */ /* 0x000fc800078e00ff */
        /* <DEDUP_REMOVED lines=207> */
[----:B------:R-:W4:Y:S01]  /*bfa0*/  LDL R25, [R1+0x4874] ;  /* 0x0048740001197983 */ /* 0x000f220000100800 */
[----:B------:R-:W-:-:S04]  /*bfb0*/  IMAD.HI.U32 R26, R0, R23, RZ ;  /* 0x00000017001a7227 */ /* 0x000fc800078e00ff */
[----:B------:R-:W-:Y:S01]  /*bfc0*/  IMAD R22, R61, R27, R22 ;  /* 0x0000001b3d167224 */ /* 0x000fe200078e0216 */
[----:B------:R0:W-:Y:S04]  /*bfd0*/  STL [R1+0x10], R20 ;  /* 0x0000101401007387 */ /* 0x0001e80000100800 */
[----:B------:R4:W-:Y:S01]  /*bfe0*/  STL [R1+0xc], R22 ;  /* 0x00000c1601007387 */ /* 0x0009e20000100800 */
[----:B0-----:R-:W-:-:S04]  /*bff0*/  IMAD.MOV R20, RZ, RZ, -R26 ;  /* 0x000000ffff147224 */ /* 0x001fc800078e0a1a */
[----:B------:R-:W-:-:S05]  /*c000*/  IMAD R23, R61, R20, R23 ;  /* 0x000000143d177224 */ /* 0x000fca00078e0217 */
[----:B------:R0:W-:Y:S01]  /*c010*/  STL [R1+0x8], R23 ;  /* 0x0000081701007387 */ /* 0x0001e20000100800 */
[----:B--2---:R-:W-:Y:S02]  /*c020*/  IABS R19, R19 ;  /* 0x0000001300137213 */ /* 0x004fe40000000000 */
[----:B---3--:R-:W-:Y:S02]  /*c030*/  IABS R24, R24 ;  /* 0x0000001800187213 */ /* 0x008fe40000000000 */
[----:B-----5:R-:W-:Y:S02]  /*c040*/  IABS R21, R21 ;  /* 0x0000001500157213 */ /* 0x020fe40000000000 */
[----:B----4-:R-:W-:Y:S01]  /*c050*/  IABS R22, R25 ;  /* 0x0000001900167213 */ /* 0x010fe20000000000 */
[----:B------:R-:W-:-:S04]  /*c060*/  IMAD.HI.U32 R25, R0, R19, RZ ;  /* 0x0000001300197227 */ /* 0x000fc800078e00ff */
[----:B------:R-:W-:Y:S02]  /*c070*/  IMAD.MOV.U32 R20, RZ, RZ, R21 ;  /* 0x000000ffff147224 */ /* 0x000fe400078e0015 */
[----:B------:R-:W-:Y:S02]  /*c080*/  IMAD.MOV.U32 R21, RZ, RZ, R24 ;  /* 0x000000ffff157224 */ /* 0x000fe400078e0018 */
[----:B------:R-:W-:Y:S02]  /*c090*/  IMAD.MOV R26, RZ, RZ, -R25 ;  /* 0x000000ffff1a7224 */ /* 0x000fe400078e0a19 */
[----:B------:R-:W-:-:S04]  /*c0a0*/  IMAD.HI.U32 R24, R0, R20, RZ ;  /* 0x0000001400187227 */ /* 0x000fc800078e00ff */
[C---:B------:R-:W-:Y:S02]  /*c0b0*/  IMAD R19, R61.reuse, R26, R19 ;  /* 0x0000001a3d137224 */ /* 0x040fe400078e0213 */
[----:B------:R-:W-:Y:S01]  /*c0c0*/  IMAD.MOV R24, RZ, RZ, -R24 ;  /* 0x000000ffff187224 */ /* 0x000fe200078e0a18 */
[----:B0-----:R-:W-:Y:S01]  /*c0d0*/  IABS R23, R28 ;  /* 0x0000001c00177213 */ /* 0x001fe20000000000 */
[C---:B------:R-:W-:Y:S01]  /*c0e0*/  IMAD.HI.U32 R27, R0.reuse, R21, RZ ;  /* 0x00000015001b7227 */ /* 0x040fe200078e00ff */
[----:B------:R0:W-:Y:S03]  /*c0f0*/  STL [R1+0x4], R19 ;  /* 0x0000041301007387 */ /* 0x0001e60000100800 */
[----:B------:R-:W-:Y:S02]  /*c100*/  IMAD R24, R61, R24, R20 ;  /* 0x000000183d187224 */ /* 0x000fe400078e0214 */
[----:B------:R-:W-:Y:S01]  /*c110*/  IMAD.HI.U32 R28, R0, R22, RZ ;  /* 0x00000016001c7227 */ /* 0x000fe200078e00ff */
[----:B------:R-:W2:Y:S03]  /*c120*/  LDL R20, [R1+0x4884] ;  /* 0x0048840001147983 */ /* 0x000ea60000100800 */
[----:B------:R-:W-:-:S02]  /*c130*/  IMAD.MOV R25, RZ, RZ, -R27 ;  /* 0x000000ffff197224 */ /* 0x000fc400078e0a1b */
[----:B------:R-:W-:Y:S02]  /*c140*/  IMAD.MOV R27, RZ, RZ, -R28 ;  /* 0x000000ffff1b7224 */ /* 0x000fe400078e0a1c */
[----:B------:R-:W3:Y:S01]  /*c150*/  LDL R28, [R1+0x4890] ;  /* 0x00489000011c7983 */ /* 0x000ee20000100800 */
[C---:B0-----:R-:W-:Y:S02]  /*c160*/  IMAD R19, R61.reuse, R25, R21 ;  /* 0x000000193d137224 */ /* 0x041fe400078e0215 */
[----:B------:R-:W-:Y:S01]  /*c170*/  IMAD.HI.U32 R26, R0, R23, RZ ;  /* 0x00000017001a7227 */ /* 0x000fe200078e00ff */
[----:B------:R0:W-:Y:S01]  /*c180*/  STL [R1], R24 ;  /* 0x0000001801007387 */ /* 0x0001e20000100800 */
[----:B------:R-:W-:Y:S02]  /*c190*/  IABS R25, R30 ;  /* 0x0000001e00197213 */ /* 0x000fe40000000000 */
[----:B0-----:R-:W-:Y:S01]  /*c1a0*/  IMAD.MOV R24, RZ, RZ, -R26 ;  /* 0x000000ffff187224 */ /* 0x001fe200078e0a1a */
[----:B------:R-:W-:Y:S01]  /*c1b0*/  STL [R1+0x56a0], R19 ;  /* 0x0056a01301007387 */ /* 0x000fe20000100800 */
[----:B--2---:R-:W-:Y:S01]  /*c1c0*/  IABS R21, R20 ;  /* 0x0000001400157213 */ /* 0x004fe20000000000 */
[----:B------:R-:W-:Y:S01]  /*c1d0*/  IMAD R20, R61, R27, R22 ;  /* 0x0000001b3d147224 */ /* 0x000fe200078e0216 */
[----:B------:R-:W-:-:S03]  /*c1e0*/  IABS R27, R31 ;  /* 0x0000001f001b7213 */ /* 0x000fc60000000000 */
[----:B------:R-:W-:Y:S01]  /*c1f0*/  IMAD.MOV.U32 R22, RZ, RZ, R21 ;  /* 0x000000ffff167224 */ /* 0x000fe200078e0015 */
[----:B---3--:R-:W-:Y:S01]  /*c200*/  IABS R26, R28 ;  /* 0x0000001c001a7213 */ /* 0x008fe20000000000 */
[----:B------:R-:W-:Y:S02]  /*c210*/  IMAD R21, R61, R24, R23 ;  /* 0x000000183d157224 */ /* 0x000fe400078e0217 */
[----:B------:R-:W-:Y:S02]  /*c220*/  IMAD.MOV.U32 R24, RZ, RZ, R27 ;  /* 0x000000ffff187224 */ /* 0x000fe400078e001b */
[----:B------:R-:W-:-:S04]  /*c230*/  IMAD.HI.U32 R28, R0, R22, RZ ;  /* 0x00000016001c7227 */ /* 0x000fc800078e00ff */
[----:B------:R-:W-:Y:S01]  /*c240*/  IMAD.MOV.U32 R23, RZ, RZ, R26 ;  /* 0x000000ffff177224 */ /* 0x000fe200078e001a */
[----:B------:R-:W-:Y:S01]  /*c250*/  IABS R26, R29 ;  /* 0x0000001d001a7213 */ /* 0x000fe20000000000 */
[----:B------:R-:W-:-:S04]  /*c260*/  IMAD.HI.U32 R30, R0, R24, RZ ;  /* 0x00000018001e7227 */ /* 0x000fc800078e00ff */
[----:B------:R-:W-:Y:S02]  /*c270*/  IMAD.MOV R29, RZ, RZ, -R28 ;  /* 0x000000ffff1d7224 */ /* 0x000fe400078e0a1c */
[----:B------:R-:W-:-:S04]  /*c280*/  IMAD.HI.U32 R27, R0, R23, RZ ;  /* 0x00000017001b7227 */ /* 0x000fc800078e00ff */
[----:B------:R-:W-:Y:S02]  /*c290*/  IMAD.MOV R28, RZ, RZ, -R30 ;  /* 0x000000ffff1c7224 */ /* 0x000fe400078e0a1e */
[----:B------:R-:W-:Y:S02]  /*c2a0*/  IMAD R22, R61, R29, R22 ;  /* 0x0000001d3d167224 */ /* 0x000fe400078e0216 */
[----:B------:R-:W-:-:S04]  /*c2b0*/  IMAD.HI.U32 R29, R0, R26, RZ ;  /* 0x0000001a001d7227 */ /* 0x000fc800078e00ff */
[----:B------:R-:W-:-:S04]  /*c2c0*/  IMAD.HI.U32 R31, R0, R25, RZ ;  /* 0x00000019001f7227 */ /* 0x000fc800078e00ff */
[----:B------:R-:W-:Y:S02]  /*c2d0*/  IMAD.MOV R27, RZ, RZ, -R27 ;  /* 0x000000ffff1b7224 */ /* 0x000fe400078e0a1b */
[C---:B------:R-:W-:Y:S02]  /*c2e0*/  IMAD R24, R61.reuse, R28, R24 ;  /* 0x0000001c3d187224 */ /* 0x040fe400078e0218 */
[----:B------:R-:W-:Y:S01]  /*c2f0*/  IMAD.MOV R28, RZ, RZ, -R29 ;  /* 0x000000ffff1c7224 */ /* 0x000fe200078e0a1d */
[----:B------:R-:W-:Y:S01]  /*c300*/  IABS R29, R35 ;  /* 0x00000023001d7213 */ /* 0x000fe20000000000 */
[----:B------:R-:W-:Y:S01]  /*c310*/  IMAD.MOV R30, RZ, RZ, -R31 ;  /* 0x000000ffff1e7224 */ /* 0x000fe200078e0a1f */
[----:B------:R-:W-:Y:S01]  /*c320*/  IABS R31, R34 ;  /* 0x00000022001f7213 */ /* 0x000fe20000000000 */
[C---:B------:R-:W-:Y:S01]  /*c330*/  IMAD R23, R61.reuse, R27, R23 ;  /* 0x0000001b3d177224 */ /* 0x040fe200078e0217 */
[----:B------:R-:W-:Y:S01]  /*c340*/  IABS R27, R36 ;  /* 0x00000024001b7213 */ /* 0x000fe20000000000 */
[----:B------:R-:W-:-:S02]  /*c350*/  IMAD R26, R61, R28, R26 ;  /* 0x0000001c3d1a7224 */ /* 0x000fc400078e021a */
[----:B------:R-:W-:Y:S02]  /*c360*/  IMAD.MOV.U32 R28, RZ, RZ, R29 ;  /* 0x000000ffff1c7224 */ /* 0x000fe400078e001d */
[----:B------:R-:W-:Y:S01]  /*c370*/  IMAD R25, R61, R30, R25 ;  /* 0x0000001e3d197224 */ /* 0x000fe200078e0219 */
[----:B------:R-:W-:Y:S01]  /*c380*/  IABS R30, R33 ;  /* 0x00000021001e7213 */ /* 0x000fe20000000000 */
[----:B------:R-:W-:Y:S01]  /*c390*/  IMAD.MOV.U32 R29, RZ, RZ, R31 ;  /* 0x000000ffff1d7224 */ /* 0x000fe200078e001f */
[----:B------:R-:W-:Y:S01]  /*c3a0*/  IABS R31, R32 ;  /* 0x00000020001f7213 */ /* 0x000fe20000000000 */
[----:B------:R-:W-:-:S04]  /*c3b0*/  IMAD.HI.U32 R33, R0, R27, RZ ;  /* 0x0000001b00217227 */ /* 0x000fc800078e00ff */
[----:B------:R-:W-:-:S04]  /*c3c0*/  IMAD.HI.U32 R32, R0, R28, RZ ;  /* 0x0000001c00207227 */ /* 0x000fc800078e00ff */
[----:B------:R-:W-:Y:S01]  /*c3d0*/  IMAD.HI.U32 R35, R0, R29, RZ ;  /* 0x0000001d00237227 */ /* 0x000fe200078e00ff */
[----:B------:R-:W-:Y:S03]  /*c3e0*/  STL [R1+0x56a4], R20 ;  /* 0x0056a41401007387 */ /* 0x000fe60000100800 */
[----:B------:R-:W-:Y:S02]  /*c3f0*/  IMAD.MOV R34, RZ, RZ, -R33 ;  /* 0x000000ffff227224 */ /* 0x000fe400078e0a21 */
[----:B------:R-:W-:Y:S01]  /*c400*/  IMAD.MOV R32, RZ, RZ, -R32 ;  /* 0x000000ffff207224 */ /* 0x000fe200078e0a20 */
[----:B------:R0:W-:Y:S01]  /*c410*/  STL [R1+0x56a8], R21 ;  /* 0x0056a81501007387 */ /* 0x0001e20000100800 */
[----:B------:R-:W-:Y:S02]  /*c420*/  IMAD.MOV R33, RZ, RZ, -R35 ;  /* 0x000000ffff217224 */ /* 0x000fe400078e0a23 */
[C---:B------:R-:W-:Y:S01]  /*c430*/  IMAD R27, R61.reuse, R34, R27 ;  /* 0x000000223d1b7224 */ /* 0x040fe200078e021b */
[----:B------:R-:W-:Y:S01]  /*c440*/  STL [R1+0x56ac], R22 ;  /* 0x0056ac1601007387 */ /* 0x000fe20000100800 */
[----:B------:R-:W-:-:S02]  /*c450*/  IMAD R28, R61, R32, R28 ;  /* 0x000000203d1c7224 */ /* 0x000fc400078e021c */
[----:B------:R-:W-:Y:S01]  /*c460*/  IMAD R29, R61, R33, R29 ;  /* 0x000000213d1d7224 */ /* 0x000fe200078e021d */
[----:B------:R-:W-:Y:S04]  /*c470*/  STL [R1+0x56b0], R23 ;  /* 0x0056b01701007387 */ /* 0x000fe80000100800 */
[----:B------:R-:W-:Y:S04]  /*c480*/  STL [R1+0x56b4], R24 ;  /* 0x0056b41801007387 */ /* 0x000fe80000100800 */
[----:B------:R-:W-:Y:S04]  /*c490*/  STL [R1+0x56b8], R25 ;  /* 0x0056b81901007387 */ /* 0x000fe80000100800 */
[----:B------:R-:W-:Y:S04]  /*c4a0*/  STL [R1+0x56bc], R26 ;  /* 0x0056bc1a01007387 */ /* 0x000fe80000100800 */
[----:B------:R-:W-:Y:S04]  /*c4b0*/  STL [R1+0x56c0], R27 ;  /* 0x0056c01b01007387 */ /* 0x000fe80000100800 */
[----:B------:R-:W-:Y:S04]  /*c4c0*/  STL [R1+0x56c4], R28 ;  /* 0x0056c41c01007387 */ /* 0x000fe80000100800 */
[----:B------:R2:W-:Y:S04]  /*c4d0*/  STL [R1+0x56c8], R29 ;  /* 0x0056c81d01007387 */ /* 0x0005e80000100800 */
[----:B0-----:R-:W3:Y:S04]  /*c4e0*/  LDL R21, [R1+0x4f9c] ;  /* 0x004f9c0001157983 */ /* 0x001ee80000100800 */
[----:B------:R-:W4:Y:S04]  /*c4f0*/  LDL R20, [R1+0x4fa0] ;  /* 0x004fa00001147983 */ /* 0x000f280000100800 */
[----:B------:R-:W5:Y:S01]  /*c500*/  LDL R19, [R1+0x4fb4] ;  /* 0x004fb40001137983 */ /* 0x000f620000100800 */
[----:B------:R-:W-:-:S04]  /*c510*/  IMAD.HI.U32 R34, R0, R31, RZ ;  /* 0x0000001f00227227 */ /* 0x000fc800078e00ff */
[----:B------:R-:W-:Y:S01]  /*c520*/  IMAD.HI.U32 R36, R0, R30, RZ ;  /* 0x0000001e00247227 */ /* 0x000fe200078e00ff */
[----:B------:R-:W-:-:S03]  /*c530*/  IABS R32, R41 ;  /* 0x0000002900207213 */ /* 0x000fc60000000000 */
[----:B------:R-:W-:Y:S01]  /*c540*/  IMAD.MOV R33, RZ, RZ, -R34 ;  /* 0x000000ffff217224 */ /* 0x000fe200078e0a22 */
[----:B------:R-:W-:Y:S01]  /*c550*/  IABS R34, R40 ;  /* 0x0000002800227213 */ /* 0x000fe20000000000 */
[----:B------:R-:W-:Y:S01]  /*c560*/  IMAD.MOV R35, RZ, RZ, -R36 ;  /* 0x000000ffff237224 */ /* 0x000fe200078e0a24 */
[----:B------:R-:W-:Y:S01]  /*c570*/  IABS R36, R39 ;  /* 0x0000002700247213 */ /* 0x000fe20000000000 */
[C---:B------:R-:W-:Y:S02]  /*c580*/  IMAD R31, R61.reuse, R33, R31 ;  /* 0x000000213d1f7224 */ /* 0x040fe400078e021f */
[----:B------:R-:W-:Y:S01]  /*c590*/  IMAD R30, R61, R35, R30 ;  /* 0x000000233d1e7224 */ /* 0x000fe200078e021e */
[----:B------:R-:W-:Y:S01]  /*c5a0*/  IABS R35, R38 ;  /* 0x0000002600237213 */ /* 0x000fe20000000000 */
[----:B------:R-:W-:Y:S02]  /*c5b0*/  IMAD.MOV.U32 R33, RZ, RZ, R34 ;  /* 0x000000ffff217224 */ /* 0x000fe400078e0022 */
[----:B------:R-:W-:-:S02]  /*c5c0*/  IMAD.MOV.U32 R34, RZ, RZ, R36 ;  /* 0x000000ffff227224 */ /* 0x000fc400078e0024 */
[----:B------:R-:W-:Y:S01]  /*c5d0*/  IMAD.HI.U32 R38, R0, R32, RZ ;  /* 0x0000002000267227 */ /* 0x000fe200078e00ff */
[----:B------:R-:W-:-:S03]  /*c5e0*/  IABS R36, R37 ;  /* 0x0000002500247213 */ /* 0x000fc60000000000 */
        /* <DEDUP_REMOVED lines=15> */
[C---:B------:R-:W-:Y:S01]  /*c6e0*/  IMAD R35, R61.reuse, R40, R35 ;  /* 0x000000283d237224 */ /* 0x040fe200078e0223 */
[----:B------:R-:W-:Y:S01]  /*c6f0*/  IABS R40, R43 ;  /* 0x0000002b00287213 */ /* 0x000fe20000000000 */
[----:B------:R-:W-:-:S02]  /*c700*/  IMAD R36, R61, R38, R36 ;  /* 0x000000263d247224 */ /* 0x000fc400078e0224 */
[----:B------:R-:W-:Y:S02]  /*c710*/  IMAD.MOV.U32 R38, RZ, RZ, R39 ;  /* 0x000000ffff267224 */ /* 0x000fe400078e0027 */
[----:B------:R-:W-:Y:S02]  /*c720*/  IMAD.MOV.U32 R39, RZ, RZ, R41 ;  /* 0x000000ffff277224 */ /* 0x000fe400078e0029 */
        /* <DEDUP_REMOVED lines=18> */
[----:B------:R-:W-:Y:S01]  /*c850*/  ISETP.GT.U32.AND P1, PT, R58, R16, PT ;  /* 0x000000103a00720c */ /* 0x000fe20003f24070 */
[----:B------:R-:W-:Y:S01]  /*c860*/  IMAD R41, R61, R43, R41 ;  /* 0x0000002b3d297224 */ /* 0x000fe200078e0229 */
[----:B------:R-:W-:Y:S01]  /*c870*/  IABS R45, R48 ;  /* 0x00000030002d7213 */ /* 0x000fe20000000000 */
[----:B------:R-:W-:-:S02]  /*c880*/  IMAD.MOV.U32 R43, RZ, RZ, R44 ;  /* 0x000000ffff2b7224 */ /* 0x000fc400078e002c */
[----:B------:R-:W-:Y:S02]  /*c890*/  IMAD.MOV.U32 R44, RZ, RZ, R46 ;  /* 0x000000ffff2c7224 */ /* 0x000fe400078e002e */
[----:B------:R-:W-:Y:S01]  /*c8a0*/  IMAD.HI.U32 R48, R0, R42, RZ ;  /* 0x0000002a00307227 */ /* 0x000fe200078e00ff */
[----:B------:R-:W-:-:S03]  /*c8b0*/  IABS R46, R47 ;  /* 0x0000002f002e7213 */ /* 0x000fc60000000000 */
[----:B------:R-:W-:-:S04]  /*c8c0*/  IMAD.HI.U32 R47, R0, R43, RZ ;  /* 0x0000002b002f7227 */ /* 0x000fc800078e00ff */
[----:B------:R-:W-:-:S04]  /*c8d0*/  IMAD.HI.U32 R50, R0, R44, RZ ;  /* 0x0000002c00327227 */ /* 0x000fc800078e00ff */
[----:B------:R-:W-:Y:S02]  /*c8e0*/  IMAD.MOV R49, RZ, RZ, -R48 ;  /* 0x000000ffff317224 */ /* 0x000fe400078e0a30 */
[----:B------:R-:W-:-:S04]  /*c8f0*/  IMAD.HI.U32 R51, R0, R45, RZ ;  /* 0x0000002d00337227 */ /* 0x000fc800078e00ff */
[----:B------:R-:W-:Y:S02]  /*c900*/  IMAD.MOV R47, RZ, RZ, -R47 ;  /* 0x000000ffff2f7224 */ /* 0x000fe400078e0a2f */
[----:B------:R-:W-:Y:S02]  /*c910*/  IMAD.MOV R48, RZ, RZ, -R50 ;  /* 0x000000ffff307224 */ /* 0x000fe400078e0a32 */
[----:B------:R-:W-:Y:S02]  /*c920*/  IMAD R42, R61, R49, R42 ;  /* 0x000000313d2a7224 */ /* 0x000fe400078e022a */
[----:B------:R-:W-:-:S04]  /*c930*/  IMAD.HI.U32 R49, R0, R46, RZ ;  /* 0x0000002e00317227 */ /* 0x000fc800078e00ff */
[----:B------:R-:W-:Y:S02]  /*c940*/  @!P1 IMAD.IADD R16, R16, 0x1, -R58 ;  /* 0x0000000110109824 */ /* 0x000fe400078e0a3a */
[----:B------:R-:W-:Y:S02]  /*c950*/  IMAD.MOV R50, RZ, RZ, -R51 ;  /* 0x000000ffff327224 */ /* 0x000fe400078e0a33 */
[C---:B------:R-:W-:Y:S01]  /*c960*/  IMAD R43, R61.reuse, R47, R43 ;  /* 0x0000002f3d2b7224 */ /* 0x040fe200078e022b */
[----:B------:R-:W-:Y:S01]  /*c970*/  IABS R47, R56 ;  /* 0x00000038002f7213 */ /* 0x000fe20000000000 */
[C---:B------:R-:W-:Y:S02]  /*c980*/  IMAD R44, R61.reuse, R48, R44 ;  /* 0x000000303d2c7224 */ /* 0x040fe400078e022c */
[----:B------:R-:W-:Y:S01]  /*c990*/  IMAD.MOV R48, RZ, RZ, -R49 ;  /* 0x000000ffff307224 */ /* 0x000fe200078e0a31 */
[----:B------:R-:W-:Y:S01]  /*c9a0*/  IABS R49, R55 ;  /* 0x0000003700317213 */ /* 0x000fe20000000000 */
[----:B------:R-:W-:Y:S01]  /*c9b0*/  IMAD R45, R61, R50, R45 ;  /* 0x000000323d2d7224 */ /* 0x000fe200078e022d */
[----:B------:R-:W-:-:S02]  /*c9c0*/  IABS R51, R54 ;  /* 0x0000003600337213 */ /* 0x000fc40000000000 */
[----:B------:R-:W-:Y:S01]  /*c9d0*/  ISETP.GT.U32.AND P6, PT, R58, R16, PT ;  /* 0x000000103a00720c */ /* 0x000fe20003fc4070 */
[----:B------:R-:W-:Y:S01]  /*c9e0*/  IMAD R46, R61, R48, R46 ;  /* 0x000000303d2e7224 */ /* 0x000fe200078e022e */
[----:B------:R-:W-:Y:S01]  /*c9f0*/  IABS R50, R53 ;  /* 0x0000003500327213 */ /* 0x000fe20000000000 */
[----:B------:R-:W-:Y:S01]  /*ca00*/  IMAD.HI.U32 R53, R0, R47, RZ ;  /* 0x0000002f00357227 */ /* 0x000fe200078e00ff */
[----:B------:R-:W-:-:S03]  /*ca10*/  ISETP.GT.U32.AND P3, PT, R58, R2, PT ;  /* 0x000000023a00720c */ /* 0x000fc60003f64070 */
[----:B------:R-:W-:Y:S02]  /*ca20*/  IMAD.MOV.U32 R48, RZ, RZ, R49 ;  /* 0x000000ffff307224 */ /* 0x000fe400078e0031 */
[----:B------:R-:W-:Y:S01]  /*ca30*/  IMAD.MOV.U32 R49, RZ, RZ, R51 ;  /* 0x000000ffff317224 */ /* 0x000fe200078e0033 */
[----:B------:R-:W-:Y:S01]  /*ca40*/  IABS R51, R52 ;  /* 0x0000003400337213 */ /* 0x000fe20000000000 */
[----:B------:R-:W-:Y:S01]  /*ca50*/  IMAD.MOV R54, RZ, RZ, -R53 ;  /* 0x000000ffff367224 */ /* 0x000fe200078e0a35 */
[----:B------:R-:W-:Y:S01]  /*ca60*/  ISETP.GT.U32.AND P0, PT, R58, R17, PT ;  /* 0x000000113a00720c */ /* 0x000fe20003f04070 */
[----:B------:R-:W-:Y:S01]  /*ca70*/  IMAD.HI.U32 R52, R0, R48, RZ ;  /* 0x0000003000347227 */ /* 0x000fe200078e00ff */
[----:B------:R-:W-:-:S03]  /*ca80*/  ISETP.GT.U32.AND P4, PT, R58, R14, PT ;  /* 0x0000000e3a00720c */ /* 0x000fc60003f84070 */
[----:B------:R-:W-:-:S04]  /*ca90*/  IMAD.HI.U32 R55, R0, R49, RZ ;  /* 0x0000003100377227 */ /* 0x000fc800078e00ff */
[----:B------:R-:W-:-:S04]  /*caa0*/  IMAD.HI.U32 R56, R0, R50, RZ ;  /* 0x0000003200387227 */ /* 0x000fc800078e00ff */
[----:B------:R-:W-:Y:S02]  /*cab0*/  IMAD R47, R61, R54, R47 ;  /* 0x000000363d2f7224 */ /* 0x000fe400078e022f */
[----:B------:R-:W-:Y:S02]  /*cac0*/  IMAD.MOV R52, RZ, RZ, -R52 ;  /* 0x000000ffff347224 */ /* 0x000fe400078e0a34 */
[----:B------:R-:W-:-:S04]  /*cad0*/  IMAD.HI.U32 R54, R0, R51, RZ ;  /* 0x0000003300367227 */ /* 0x000fc800078e00ff */
[----:B------:R-:W-:Y:S02]  /*cae0*/  IMAD.MOV R53, RZ, RZ, -R55 ;  /* 0x000000ffff357224 */ /* 0x000fe400078e0a37 */
[----:B------:R-:W-:Y:S01]  /*caf0*/  @!P6 IMAD.IADD R16, R16, 0x1, -R58 ;  /* 0x000000011010e824 */ /* 0x000fe200078e0a3a */
[----:B------:R-:W-:Y:S01]  /*cb00*/  ISETP.GT.U32.AND P6, PT, R58, R9, PT ;  /* 0x000000093a00720c */ /* 0x000fe20003fc4070 */
[----:B------:R-:W-:Y:S01]  /*cb10*/  IMAD.MOV R55, RZ, RZ, -R56 ;  /* 0x000000ffff377224 */ /* 0x000fe200078e0a38 */
[----:B------:R-:W-:Y:S01]  /*cb20*/  IABS R56, R60 ;  /* 0x0000003c00387213 */ /* 0x000fe20000000000 */
[----:B------:R-:W-:Y:S02]  /*cb30*/  IMAD R48, R61, R52, R48 ;  /* 0x000000343d307224 */ /* 0x000fe400078e0230 */
[----:B------:R-:W-:Y:S02]  /*cb40*/  IMAD.MOV R54, RZ, RZ, -R54 ;  /* 0x000000ffff367224 */ /* 0x000fe400078e0a36 */
[----:B------:R-:W-:-:S02]  /*cb50*/  @!P3 IMAD.IADD R2, R2, 0x1, -R58 ;  /* 0x000000010202b824 */ /* 0x000fc400078e0a3a */
[----:B------:R-:W-:Y:S02]  /*cb60*/  IMAD R51, R61, R54, R51 ;  /* 0x000000363d337224 */ /* 0x000fe400078e0233 */
[----:B------:R-:W-:Y:S02]  /*cb70*/  IMAD.MOV.U32 R54, RZ, RZ, R56 ;  /* 0x000000ffff367224 */ /* 0x000fe400078e0038 */
[--C-:B------:R-:W-:Y:S01]  /*cb80*/  @!P0 IMAD.IADD R17, R17, 0x1, -R58.reuse ;  /* 0x0000000111118824 */ /* 0x100fe200078e0a3a */
[----:B------:R-:W-:Y:S01]  /*cb90*/  ISETP.GT.U32.AND P1, PT, R58, R2, PT ;  /* 0x000000023a00720c */ /* 0x000fe20003f24070 */
[----:B------:R-:W-:Y:S01]  /*cba0*/  @!P4 IMAD.IADD R14, R14, 0x1, -R58 ;  /* 0x000000010e0ec824 */ /* 0x000fe200078e0a3a */
[----:B------:R-:W-:Y:S01]  /*cbb0*/  IABS R60, R57 ;  /* 0x00000039003c7213 */ /* 0x000fe20000000000 */
[----:B------:R-:W-:Y:S01]  /*cbc0*/  IMAD R50, R61, R55, R50 ;  /* 0x000000373d327224 */ /* 0x000fe200078e0232 */
[----:B------:R-:W-:Y:S01]  /*cbd0*/  IABS R55, R59 ;  /* 0x0000003b00377213 */ /* 0x000fe20000000000 */
[----:B------:R-:W-:Y:S01]  /*cbe0*/  IMAD.HI.U32 R57, R0, R54, RZ ;  /* 0x0000003600397227 */ /* 0x000fe200078e00ff */
[----:B------:R-:W-:-:S03]  /*cbf0*/  ISETP.GT.U32.AND P0, PT, R58, R17, PT ;  /* 0x000000113a00720c */ /* 0x000fc60003f04070 */
[----:B------:R-:W-:Y:S01]  /*cc00*/  @!P6 IMAD.IADD R9, R9, 0x1, -R58 ;  /* 0x000000010909e824 */ /* 0x000fe200078e0a3a */
[----:B------:R-:W-:Y:S01]  /*cc10*/  ISETP.GT.U32.AND P6, PT, R58, R14, PT ;  /* 0x0000000e3a00720c */ /* 0x000fe20003fc4070 */
[----:B------:R-:W-:Y:S02]  /*cc20*/  IMAD.MOV R57, RZ, RZ, -R57 ;  /* 0x000000ffff397224 */ /* 0x000fe400078e0a39 */
[C---:B------:R-:W-:Y:S02]  /*cc30*/  IMAD R49, R61.reuse, R53, R49 ;  /* 0x000000353d317224 */ /* 0x040fe400078e0231 */
[----:B------:R-:W-:Y:S02]  /*cc40*/  IMAD R54, R61, R57, R54 ;  /* 0x000000393d367224 */ /* 0x000fe400078e0236 */
[--C-:B------:R-:W-:Y:S02]  /*cc50*/  @!P1 IMAD.IADD R2, R2, 0x1, -R58.reuse ;  /* 0x0000000102029824 */ /* 0x100fe400078e0a3a */
[----:B------:R-:W-:-:S04]  /*cc60*/  @!P0 IMAD.IADD R17, R17, 0x1, -R58 ;  /* 0x0000000111118824 */ /* 0x000fc800078e0a3a */
[----:B------:R-:W-:Y:S01]  /*cc70*/  @!P6 IMAD.IADD R14, R14, 0x1, -R58 ;  /* 0x000000010e0ee824 */ /* 0x000fe200078e0a3a */
[----:B---3--:R-:W-:-:S05]  /*cc80*/  IABS R52, R21 ;  /* 0x0000001500347213 */ /* 0x008fca0000000000 */
[----:B------:R-:W-:-:S04]  /*cc90*/  IMAD.HI.U32 R56, R0, R52, RZ ;  /* 0x0000003400387227 */ /* 0x000fc800078e00ff */
[----:B------:R-:W-:-:S04]  /*cca0*/  IMAD.MOV R56, RZ, RZ, -R56 ;  /* 0x000000ffff387224 */ /* 0x000fc800078e0a38 */
[C---:B------:R-:W-:Y:S02]  /*ccb0*/  IMAD R52, R61.reuse, R56, R52 ;  /* 0x000000383d347224 */ /* 0x040fe400078e0234 */
[----:B------:R-:W-:Y:S02]  /*ccc0*/  IMAD.MOV.U32 R56, RZ, RZ, R60 ;  /* 0x000000ffff387224 */ /* 0x000fe400078e003c */
[----:B------:R-:W-:Y:S01]  /*ccd0*/  IMAD.HI.U32 R60, R0, R55, RZ ;  /* 0x00000037003c7227 */ /* 0x000fe200078e00ff */
[----:B----4-:R-:W-:Y:S02]  /*cce0*/  IABS R53, R20 ;  /* 0x0000001400357213 */ /* 0x010fe40000000000 */
[----:B------:R-:W3:Y:S01]  /*ccf0*/  LDL R20, [R1+0x4fb8] ;  /* 0x004fb80001147983 */ /* 0x000ee20000100800 */
[----:B------:R-:W-:Y:S01]  /*cd00*/  IMAD.MOV R60, RZ, RZ, -R60 ;  /* 0x000000ffff3c7224 */ /* 0x000fe200078e0a3c */
[----:B-----5:R-:W-:Y:S02]  /*cd10*/  IABS R57, R19 ;  /* 0x0000001300397213 */ /* 0x020fe40000000000 */
[----:B------:R-:W4:Y:S01]  /*cd20*/  LDL.LU R21, [R1+0x14c] ;  /* 0x00014c0001157983 */ /* 0x000f220000300800 */
[----:B------:R-:W-:-:S03]  /*cd30*/  IMAD R55, R61, R60, R55 ;  /* 0x0000003c3d377224 */ /* 0x000fc600078e0237 */
[----:B------:R-:W5:Y:S04]  /*cd40*/  LDL.LU R19, [R1+0x148] ;  /* 0x0001480001137983 */ /* 0x000f680000300800 */
[----:B--2---:R-:W2:Y:S04]  /*cd50*/  LDL.LU R29, [R1+0x134] ;  /* 0x00013400011d7983 */ /* 0x004ea80000300800 */
[----:B------:R-:W2:Y:S04]  /*cd60*/  LDL.LU R28, [R1+0x130] ;  /* 0x00013000011c7983 */ /* 0x000ea80000300800 */
[----:B------:R-:W2:Y:S04]  /*cd70*/  LDL.LU R27, [R1+0x12c] ;  /* 0x00012c00011b7983 */ /* 0x000ea80000300800 */
[----:B------:R-:W2:Y:S04]  /*cd80*/  LDL.LU R60, [R1+0x138] ;  /* 0x00013800013c7983 */ /* 0x000ea80000300800 */
[----:B------:R0:W-:Y:S04]  /*cd90*/  STL [R1+0x5678], R2 ;  /* 0x0056780201007387 */ /* 0x0001e80000100800 */
[----:B0-----:R-:W2:Y:S04]  /*cda0*/  LDL.LU R2, [R1+0x13c] ;  /* 0x00013c0001027983 */ /* 0x001ea80000300800 */
[----:B------:R0:W-:Y:S04]  /*cdb0*/  STL [R1+0x569c], R17 ;  /* 0x00569c1101007387 */ /* 0x0001e80000100800 */
[----:B0-----:R-:W2:Y:S04]  /*cdc0*/  LDL.LU R17, [R1+0x140] ;  /* 0x0001400001117983 */ /* 0x001ea80000300800 */
[----:B------:R0:W-:Y:S04]  /*cdd0*/  STL [R1+0x5698], R14 ;  /* 0x0056980e01007387 */ /* 0x0001e80000100800 */
[----:B0-----:R-:W2:Y:S01]  /*cde0*/  LDL.LU R14, [R1+0x150] ;  /* 0x00015000010e7983 */ /* 0x001ea20000300800 */
[----:B------:R-:W-:-:S02]  /*cdf0*/  ISETP.GT.U32.AND P2, PT, R58, R15, PT ;  /* 0x0000000f3a00720c */ /* 0x000fc40003f44070 */
[C---:B------:R-:W-:Y:S02]  /*ce00*/  ISETP.GT.U32.AND P3, PT, R58.reuse, R13, PT ;  /* 0x0000000d3a00720c */ /* 0x040fe40003f64070 */
[----:B------:R-:W-:-:S09]  /*ce10*/  ISETP.GT.U32.AND P1, PT, R58, R11, PT ;  /* 0x0000000b3a00720c */ /* 0x000fd20003f24070 */
[----:B------:R-:W-:Y:S01]  /*ce20*/  @!P2 IMAD.IADD R15, R15, 0x1, -R58 ;  /* 0x000000010f0fa824 */ /* 0x000fe200078e0a3a */
[----:B------:R-:W-:-:S04]  /*ce30*/  ISETP.GT.U32.AND P2, PT, R58, R12, PT ;  /* 0x0000000c3a00720c */ /* 0x000fc80003f44070 */
[C---:B------:R-:W-:Y:S02]  /*ce40*/  ISETP.GT.U32.AND P5, PT, R58.reuse, R15, PT ;  /* 0x0000000f3a00720c */ /* 0x040fe40003fa4070 */
[C---:B------:R-:W-:Y:S01]  /*ce50*/  ISETP.GT.U32.AND P0, PT, R58.reuse, R10, PT ;  /* 0x0000000a3a00720c */ /* 0x040fe20003f04070 */
[--C-:B------:R-:W-:Y:S01]  /*ce60*/  @!P3 IMAD.IADD R13, R13, 0x1, -R58.reuse ;  /* 0x000000010d0db824 */ /* 0x100fe200078e0a3a */
[C---:B------:R-:W-:Y:S01]  /*ce70*/  ISETP.GT.U32.AND P3, PT, R58.reuse, R6, PT ;  /* 0x000000063a00720c */ /* 0x040fe20003f64070 */
[----:B------:R-:W-:Y:S01]  /*ce80*/  @!P1 IMAD.IADD R11, R11, 0x1, -R58 ;  /* 0x000000010b0b9824 */ /* 0x000fe200078e0a3a */
[----:B------:R-:W-:-:S03]  /*ce90*/  ISETP.GT.U32.AND P1, PT, R58, R4, PT ;  /* 0x000000043a00720c */ /* 0x000fc60003f24070 */
[----:B------:R-:W-:Y:S01]  /*cea0*/  @!P2 IMAD.IADD R12, R12, 0x1, -R58 ;  /* 0x000000010c0ca824 */ /* 0x000fe200078e0a3a */
[----:B------:R-:W-:-:S03]  /*ceb0*/  ISETP.GT.U32.AND P2, PT, R58, R5, PT ;  /* 0x000000053a00720c */ /* 0x000fc60003f44070 */
[--C-:B------:R-:W-:Y:S01]  /*cec0*/  @!P5 IMAD.IADD R15, R15, 0x1, -R58.reuse ;  /* 0x000000010f0fd824 */ /* 0x100fe200078e0a3a */
[----:B------:R-:W-:Y:S01]  /*ced0*/  ISETP.GT.U32.AND P5, PT, R58, R8, PT ;  /* 0x000000083a00720c */ /* 0x000fe20003fa4070 */
[--C-:B------:R-:W-:Y:S02]  /*cee0*/  @!P0 IMAD.IADD R10, R10, 0x1, -R58.reuse ;  /* 0x000000010a0a8824 */ /* 0x100fe400078e0a3a */
[--C-:B------:R-:W-:Y:S01]  /*cef0*/  @!P3 IMAD.IADD R6, R6, 0x1, -R58.reuse ;  /* 0x000000010606b824 */ /* 0x100fe200078e0a3a */
[----:B------:R-:W-:Y:S01]  /*cf00*/  ISETP.GT.U32.AND P3, PT, R58, R11, PT ;  /* 0x0000000b3a00720c */ /* 0x000fe20003f64070 */
[----:B------:R-:W-:Y:S01]  /*cf10*/  @!P1 IMAD.IADD R4, R4, 0x1, -R58 ;  /* 0x0000000104049824 */ /* 0x000fe200078e0a3a */
[----:B------:R-:W-:-:S03]  /*cf20*/  ISETP.GT.U32.AND P1, PT, R58, R9, PT ;  /* 0x000000093a00720c */ /* 0x000fc60003f24070 */
[----:B------:R-:W-:Y:S01]  /*cf30*/  @!P2 IMAD.IADD R5, R5, 0x1, -R58 ;  /* 0x000000010505a824 */ /* 0x000fe200078e0a3a */
[----:B------:R-:W-:-:S03]  /*cf40*/  ISETP.GT.U32.AND P2, PT, R58, R10, PT ;  /* 0x0000000a3a00720c */ /* 0x000fc60003f44070 */
[--C-:B------:R-:W-:Y:S01]  /*cf50*/  @!P5 IMAD.IADD R8, R8, 0x1, -R58.reuse ;  /* 0x000000010808d824 */ /* 0x100fe200078e0a3a */
[C---:B------:R-:W-:Y:S02]  /*cf60*/  ISETP.GT.U32.AND P5, PT, R58.reuse, R13, PT ;  /* 0x0000000d3a00720c */ /* 0x040fe40003fa4070 */
[C---:B------:R-:W-:Y:S02]  /*cf70*/  ISETP.GT.U32.AND P0, PT, R58.reuse, R3, PT ;  /* 0x000000033a00720c */ /* 0x040fe40003f04070 */
[----:B------:R-:W-:Y:S01]  /*cf80*/  ISETP.GT.U32.AND P4, PT, R58, R7, PT ;  /* 0x000000073a00720c */ /* 0x000fe20003f84070 */
[--C-:B------:R-:W-:Y:S02]  /*cf90*/  @!P3 IMAD.IADD R11, R11, 0x1, -R58.reuse ;  /* 0x000000010b0bb824 */ /* 0x100fe400078e0a3a */
[--C-:B------:R-:W-:Y:S02]  /*cfa0*/  @!P1 IMAD.IADD R9, R9, 0x1, -R58.reuse ;  /* 0x0000000109099824 */ /* 0x100fe400078e0a3a */
[----:B------:R-:W-:-:S04]  /*cfb0*/  @!P2 IMAD.IADD R10, R10, 0x1, -R58 ;  /* 0x000000010a0aa824 */ /* 0x000fc800078e0a3a */
[--C-:B------:R-:W-:Y:S02]  /*cfc0*/  @!P5 IMAD.IADD R13, R13, 0x1, -R58.reuse ;  /* 0x000000010d0dd824 */ /* 0x100fe400078e0a3a */
[--C-:B------:R-:W-:Y:S01]  /*cfd0*/  @!P0 IMAD.IADD R3, R3, 0x1, -R58.reuse ;  /* 0x0000000103038824 */ /* 0x100fe200078e0a3a */
[C---:B------:R-:W-:Y:S02]  /*cfe0*/  ISETP.GT.U32.AND P0, PT, R58.reuse, R8, PT ;  /* 0x000000083a00720c */ /* 0x040fe40003f04070 */
[----:B------:R-:W-:Y:S01]  /*cff0*/  STL [R1+0x5694], R13 ;  /* 0x0056940d01007387 */ /* 0x000fe20000100800 */
[----:B------:R-:W-:Y:S01]  /*d000*/  @!P4 IMAD.IADD R7, R7, 0x1, -R58 ;  /* 0x000000010707c824 */ /* 0x000fe200078e0a3a */
[C---:B------:R-:W-:Y:S02]  /*d010*/  ISETP.GT.U32.AND P4, PT, R58.reuse, R12, PT ;  /* 0x0000000c3a00720c */ /* 0x040fe40003f84070 */
[----:B------:R-:W-:Y:S01]  /*d020*/  STL [R1+0x5690], R11 ;  /* 0x0056900b01007387 */ /* 0x000fe20000100800 */
[----:B------:R-:W-:-:S03]  /*d030*/  ISETP.GT.U32.AND P2, PT, R58, R4, PT ;  /* 0x000000043a00720c */ /* 0x000fc60003f44070 */
[----:B------:R-:W-:Y:S04]  /*d040*/  STL [R1+0x568c], R10 ;  /* 0x00568c0a01007387 */ /* 0x000fe80000100800 */
[----:B------:R0:W-:Y:S01]  /*d050*/  STL [R1+0x5688], R9 ;  /* 0x0056880901007387 */ /* 0x0001e20000100800 */
[C---:B------:R-:W-:Y:S02]  /*d060*/  ISETP.GT.U32.AND P6, PT, R58.reuse, R7, PT ;  /* 0x000000073a00720c */ /* 0x040fe40003fc4070 */
[C---:B------:R-:W-:Y:S01]  /*d070*/  ISETP.GT.U32.AND P5, PT, R58.reuse, R6, PT ;  /* 0x000000063a00720c */ /* 0x040fe20003fa4070 */
[----:B0-----:R-:W2:Y:S01]  /*d080*/  LDL.LU R9, [R1+0x144] ;  /* 0x0001440001097983 */ /* 0x001ea20000300800 */
[----:B------:R-:W-:Y:S01]  /*d090*/  ISETP.GT.U32.AND P3, PT, R58, R3, PT ;  /* 0x000000033a00720c */ /* 0x000fe20003f64070 */
[--C-:B------:R-:W-:Y:S01]  /*d0a0*/  @!P0 IMAD.IADD R8, R8, 0x1, -R58.reuse ;  /* 0x0000000108088824 */ /* 0x100fe200078e0a3a */
[----:B------:R-:W-:Y:S01]  /*d0b0*/  ISETP.GT.U32.AND P1, PT, R61, R18, PT ;  /* 0x000000123d00720c */ /* 0x000fe20003f24070 */
[--C-:B------:R-:W-:Y:S01]  /*d0c0*/  @!P4 IMAD.IADD R12, R12, 0x1, -R58.reuse ;  /* 0x000000010c0cc824 */ /* 0x100fe200078e0a3a */
[----:B------:R-:W-:Y:S01]  /*d0d0*/  ISETP.GT.U32.AND P4, PT, R58, R5, PT ;  /* 0x000000053a00720c */ /* 0x000fe20003f84070 */
[----:B------:R-:W-:-:S04]  /*d0e0*/  @!P2 IMAD.IADD R4, R4, 0x1, -R58 ;  /* 0x000000010404a824 */ /* 0x000fc800078e0a3a */
[--C-:B------:R-:W-:Y:S02]  /*d0f0*/  @!P6 IMAD.IADD R7, R7, 0x1, -R58.reuse ;  /* 0x000000010707e824 */ /* 0x100fe400078e0a3a */
[--C-:B------:R-:W-:Y:S02]  /*d100*/  @!P5 IMAD.IADD R6, R6, 0x1, -R58.reuse ;  /* 0x000000010606d824 */ /* 0x100fe400078e0a3a */
[--C-:B------:R-:W-:Y:S02]  /*d110*/  @!P3 IMAD.IADD R3, R3, 0x1, -R58.reuse ;  /* 0x000000010303b824 */ /* 0x100fe400078e0a3a */
[----:B------:R-:W-:Y:S02]  /*d120*/  @!P1 IMAD.IADD R18, R18, 0x1, -R61 ;  /* 0x0000000112129824 */ /* 0x000fe400078e0a3d */
[----:B------:R-:W-:Y:S01]  /*d130*/  @!P4 IMAD.IADD R5, R5, 0x1, -R58 ;  /* 0x000000010505c824 */ /* 0x000fe200078e0a3a */
[----:B------:R0:W-:Y:S04]  /*d140*/  STL [R1+0x5684], R8 ;  /* 0x0056840801007387 */ /* 0x0001e80000100800 */
[----:B------:R-:W-:Y:S04]  /*d150*/  STL [R1+0x5680], R7 ;  /* 0x0056800701007387 */ /* 0x000fe80000100800 */
[----:B------:R-:W-:Y:S01]  /*d160*/  STL [R1+0x567c], R5 ;  /* 0x00567c0501007387 */ /* 0x000fe20000100800 */
[----:B----4-:R-:W-:-:S02]  /*d170*/  ISETP.GT.U32.AND P6, PT, R61, R21, PT ;  /* 0x000000153d00720c */ /* 0x010fc40003fc4070 */
[C---:B-----5:R-:W-:Y:S02]  /*d180*/  ISETP.GT.U32.AND P5, PT, R61.reuse, R19, PT ;  /* 0x000000133d00720c */ /* 0x060fe40003fa4070 */
[----:B---3--:R-:W-:Y:S02]  /*d190*/  IABS R58, R20 ;  /* 0x00000014003a7213 */ /* 0x008fe40000000000 */
[----:B------:R-:W3:Y:S04]  /*d1a0*/  LDL.LU R20, [R1+0x128] ;  /* 0x0001280001147983 */ /* 0x000ee80000300800 */
[----:B------:R-:W4:Y:S01]  /*d1b0*/  LDL.LU R26, [R1+0x124] ;  /* 0x00012400011a7983 */ /* 0x000f220000300800 */
[----:B--2---:R-:W-:Y:S02]  /*d1c0*/  ISETP.GT.U32.AND P1, PT, R61, R60, PT ;  /* 0x0000003c3d00720c */ /* 0x004fe40003f24070 */
[--C-:B------:R-:W-:Y:S01]  /*d1d0*/  @!P6 IMAD.IADD R21, R21, 0x1, -R61.reuse ;  /* 0x000000011515e824 */ /* 0x100fe200078e0a3d */
[----:B------:R-:W2:Y:S01]  /*d1e0*/  LDL.LU R25, [R1+0x120] ;  /* 0x0001200001197983 */ /* 0x000ea20000300800 */
[----:B------:R-:W-:-:S03]  /*d1f0*/  @!P5 IMAD.IADD R19, R19, 0x1, -R61 ;  /* 0x000000011313d824 */ /* 0x000fc600078e0a3d */
[----:B------:R-:W5:Y:S04]  /*d200*/  LDL.LU R24, [R1+0x11c] ;  /* 0x00011c0001187983 */ /* 0x000f680000300800 */
[----:B------:R-:W5:Y:S01]  /*d210*/  LDL.LU R23, [R1+0x118] ;  /* 0x0001180001177983 */ /* 0x000f620000300800 */
[C---:B------:R-:W-:Y:S02]  /*d220*/  ISETP.GT.U32.AND P3, PT, R61.reuse, R2, PT ;  /* 0x000000023d00720c */ /* 0x040fe40003f64070 */
[C---:B------:R-:W-:Y:S02]  /*d230*/  ISETP.GT.U32.AND P2, PT, R61.reuse, R17, PT ;  /* 0x000000113d00720c */ /* 0x040fe40003f44070 */
[----:B------:R-:W-:-:S11]  /*d240*/  ISETP.GT.U32.AND P0, PT, R61, R14, PT ;  /* 0x0000000e3d00720c */ /* 0x000fd60003f04070 */
[--C-:B------:R-:W-:Y:S01]  /*d250*/  @!P2 IMAD.IADD R17, R17, 0x1, -R61.reuse ;  /* 0x000000011111a824 */ /* 0x100fe200078e0a3d */
[----:B------:R-:W5:Y:S01]  /*d260*/  LDL.LU R22, [R1+0x114] ;  /* 0x0001140001167983 */ /* 0x000f620000300800 */
[--C-:B------:R-:W-:Y:S02]  /*d270*/  @!P3 IMAD.IADD R2, R2, 0x1, -R61.reuse ;  /* 0x000000010202b824 */ /* 0x100fe400078e0a3d */
[--C-:B------:R-:W-:Y:S01]  /*d280*/  @!P0 IMAD.IADD R14, R14, 0x1, -R61.reuse ;  /* 0x000000010e0e8824 */ /* 0x100fe200078e0a3d */
[----:B0-----:R-:W5:Y:S04]  /*d290*/  LDL.LU R8, [R1+0x110] ;  /* 0x0001100001087983 */ /* 0x001f680000300800 */
[C---:B------:R-:W-:Y:S01]  /*d2a0*/  ISETP.GT.U32.AND P2, PT, R61.reuse, R14, PT ;  /* 0x0000000e3d00720c */ /* 0x040fe20003f44070 */
[----:B------:R-:W-:Y:S01]  /*d2b0*/  @!P1 IMAD.IADD R60, R60, 0x1, -R61 ;  /* 0x000000013c3c9824 */ /* 0x000fe200078e0a3d */
[C---:B------:R-:W-:Y:S01]  /*d2c0*/  ISETP.GT.U32.AND P3, PT, R61.reuse, R21, PT ;  /* 0x000000153d00720c */ /* 0x040fe20003f64070 */
[----:B------:R-:W5:Y:S01]  /*d2d0*/  LDL.LU R10, [R1+0x10c] ;  /* 0x00010c00010a7983 */ /* 0x000f620000300800 */
[----:B------:R-:W-:-:S09]  /*d2e0*/  ISETP.GT.U32.AND P1, PT, R61, R19, PT ;  /* 0x000000133d00720c */ /* 0x000fd20003f24070 */
[----:B------:R-:W-:-:S05]  /*d2f0*/  @!P2 IMAD.IADD R14, R14, 0x1, -R61 ;  /* 0x000000010e0ea824 */ /* 0x000fca00078e0a3d */
[----:B------:R-:W-:Y:S01]  /*d300*/  STL [R1+0x150], R14 ;  /* 0x0001500e01007387 */ /* 0x000fe20000100800 */
[----:B------:R-:W-:-:S03]  /*d310*/  @!P3 IMAD.IADD R21, R21, 0x1, -R61 ;  /* 0x000000011515b824 */ /* 0x000fc600078e0a3d */
[----:B------:R-:W5:Y:S01]  /*d320*/  LDL.LU R11, [R1+0x108] ;  /* 0x00010800010b7983 */ /* 0x000f620000300800 */
[----:B------:R-:W-:-:S03]  /*d330*/  @!P1 IMAD.IADD R19, R19, 0x1, -R61 ;  /* 0x0000000113139824 */ /* 0x000fc600078e0a3d */
[----:B------:R-:W5:Y:S04]  /*d340*/  LDL.LU R13, [R1+0x104] ;  /* 0x00010400010d7983 */ /* 0x000f680000300800 */
[----:B------:R-:W-:Y:S04]  /*d350*/  STL [R1+0x14c], R21 ;  /* 0x00014c1501007387 */ /* 0x000fe80000100800 */
[----:B------:R0:W-:Y:S04]  /*d360*/  STL [R1+0x148], R19 ;  /* 0x0001481301007387 */ /* 0x0001e80000100800 */
[----:B0-----:R-:W5:Y:S04]  /*d370*/  LDL.LU R19, [R1+0x100] ;  /* 0x0001000001137983 */ /* 0x001f680000300800 */
[----:B------:R-:W5:Y:S04]  /*d380*/  LDL.LU R14, [R1+0xfc] ;  /* 0x0000fc00010e7983 */ /* 0x000f680000300800 */
[----:B------:R-:W5:Y:S01]  /*d390*/  LDL.LU R21, [R1+0xf8] ;  /* 0x0000f80001157983 */ /* 0x000f620000300800 */
[----:B------:R-:W-:-:S02]  /*d3a0*/  ISETP.GT.U32.AND P0, PT, R61, R29, PT ;  /* 0x0000001d3d00720c */ /* 0x000fc40003f04070 */
[C---:B------:R-:W-:Y:S02]  /*d3b0*/  ISETP.GT.U32.AND P5, PT, R61.reuse, R27, PT ;  /* 0x0000001b3d00720c */ /* 0x040fe40003fa4070 */
[C---:B------:R-:W-:Y:S02]  /*d3c0*/  ISETP.GT.U32.AND P4, PT, R61.reuse, R9, PT ;  /* 0x000000093d00720c */ /* 0x040fe40003f84070 */
[----:B------:R-:W-:-:S07]  /*d3d0*/  ISETP.GT.U32.AND P6, PT, R61, R28, PT ;  /* 0x0000001c3d00720c */ /* 0x000fce0003fc4070 */
[--C-:B------:R-:W-:Y:S02]  /*d3e0*/  @!P0 IMAD.IADD R29, R29, 0x1, -R61.reuse ;  /* 0x000000011d1d8824 */ /* 0x100fe400078e0a3d */
[--C-:B------:R-:W-:Y:S01]  /*d3f0*/  @!P5 IMAD.IADD R27, R27, 0x1, -R61.reuse ;  /* 0x000000011b1bd824 */ /* 0x100fe200078e0a3d */
[----:B------:R-:W-:Y:S01]  /*d400*/  ISETP.GT.U32.AND P5, PT, R61, R17, PT ;  /* 0x000000113d00720c */ /* 0x000fe20003fa4070 */
[----:B------:R-:W-:Y:S01]  /*d410*/  @!P4 IMAD.IADD R9, R9, 0x1, -R61 ;  /* 0x000000010909c824 */ /* 0x000fe200078e0a3d */
[----:B------:R-:W-:-:S04]  /*d420*/  ISETP.GT.U32.AND P4, PT, R61, R18, PT ;  /* 0x000000123d00720c */ /* 0x000fc80003f84070 */
[C---:B------:R-:W-:Y:S01]  /*d430*/  ISETP.GT.U32.AND P0, PT, R61.reuse, R9, PT ;  /* 0x000000093d00720c */ /* 0x040fe20003f04070 */
[----:B------:R-:W-:Y:S01]  /*d440*/  @!P6 IMAD.IADD R28, R28, 0x1, -R61 ;  /* 0x000000011c1ce824 */ /* 0x000fe200078e0a3d */
[C---:B------:R-:W-:Y:S02]  /*d450*/  ISETP.GT.U32.AND P6, PT, R61.reuse, R27, PT ;  /* 0x0000001b3d00720c */ /* 0x040fe40003fc4070 */
[----:B------:R-:W-:-:S03]  /*d460*/  ISETP.GT.U32.AND P2, PT, R61, R60, PT ;  /* 0x0000003c3d00720c */ /* 0x000fc60003f44070 */
[--C-:B------:R-:W-:Y:S02]  /*d470*/  @!P5 IMAD.IADD R17, R17, 0x1, -R61.reuse ;  /* 0x000000011111d824 */ /* 0x100fe400078e0a3d */
[----:B------:R-:W-:Y:S01]  /*d480*/  @!P4 IMAD.IADD R18, R18, 0x1, -R61 ;  /* 0x000000011212c824 */ /* 0x000fe200078e0a3d */
[----:B------:R-:W-:-:S03]  /*d490*/  ISETP.GT.U32.AND P4, PT, R61, R2, PT ;  /* 0x000000023d00720c */ /* 0x000fc60003f84070 */
[--C-:B------:R-:W-:Y:S01]  /*d4a0*/  @!P0 IMAD.IADD R9, R9, 0x1, -R61.reuse ;  /* 0x0000000109098824 */ /* 0x100fe200078e0a3d */
[----:B------:R-:W-:Y:S01]  /*d4b0*/  ISETP.GT.U32.AND P3, PT, R61, R29, PT ;  /* 0x0000001d3d00720c */ /* 0x000fe20003f64070 */
[--C-:B------:R-:W-:Y:S01]  /*d4c0*/  @!P6 IMAD.IADD R27, R27, 0x1, -R61.reuse ;  /* 0x000000011b1be824 */ /* 0x100fe200078e0a3d */
[----:B------:R-:W-:Y:S01]  /*d4d0*/  ISETP.GT.U32.AND P1, PT, R61, R28, PT ;  /* 0x0000001c3d00720c */ /* 0x000fe20003f24070 */
[----:B------:R-:W-:-:S06]  /*d4e0*/  @!P2 IMAD.IADD R60, R60, 0x1, -R61 ;  /* 0x000000013c3ca824 */ /* 0x000fcc00078e0a3d */
[----:B------:R-:W-:-:S04]  /*d4f0*/  @!P4 IMAD.IADD R2, R2, 0x1, -R61 ;  /* 0x000000010202c824 */ /* 0x000fc800078e0a3d */
[--C-:B------:R-:W-:Y:S02]  /*d500*/  @!P3 IMAD.IADD R29, R29, 0x1, -R61.reuse ;  /* 0x000000011d1db824 */ /* 0x100fe400078e0a3d */
[----:B------:R-:W-:Y:S01]  /*d510*/  @!P1 IMAD.IADD R28, R28, 0x1, -R61 ;  /* 0x000000011c1c9824 */ /* 0x000fe200078e0a3d */
[----:B------:R-:W-:Y:S04]  /*d520*/  STL [R1+0x144], R9 ;  /* 0x0001440901007387 */ /* 0x000fe80000100800 */
[----:B------:R0:W-:Y:S04]  /*d530*/  STL [R1+0x140], R17 ;  /* 0x0001401101007387 */ /* 0x0001e80000100800 */
[----:B------:R0:W-:Y:S04]  /*d540*/  STL [R1+0x13c], R2 ;  /* 0x00013c0201007387 */ /* 0x0001e80000100800 */
[----:B------:R-:W-:Y:S04]  /*d550*/  STL [R1+0x138], R60 ;  /* 0x0001383c01007387 */ /* 0x000fe80000100800 */
[----:B------:R1:W-:Y:S04]  /*d560*/  STL [R1+0x134], R29 ;  /* 0x0001341d01007387 */ /* 0x0003e80000100800 */
[----:B0-----:R-:W5:Y:S04]  /*d570*/  LDL.LU R17, [R1+0xf4] ;  /* 0x0000f40001117983 */ /* 0x001f680000300800 */
[----:B------:R0:W-:Y:S04]  /*d580*/  STL [R1+0x130], R28 ;  /* 0x0001301c01007387 */ /* 0x0001e80000100800 */
[----:B------:R-:W5:Y:S04]  /*d590*/  LDL.LU R2, [R1+0xf0] ;  /* 0x0000f00001027983 */ /* 0x000f680000300800 */
[----:B-1----:R-:W5:Y:S04]  /*d5a0*/  LDL.LU R29, [R1+0xec] ;  /* 0x0000ec00011d7983 */ /* 0x002f680000300800 */
[----:B------:R1:W-:Y:S04]  /*d5b0*/  STL [R1+0x12c], R27 ;  /* 0x00012c1b01007387 */ /* 0x0003e80000100800 */
[----:B0-----:R-:W5:Y:S04]  /*d5c0*/  LDL.LU R28, [R1+0xe8] ;  /* 0x0000e800011c7983 */ /* 0x001f680000300800 */
[----:B-1----:R-:W5:Y:S01]  /*d5d0*/  LDL.LU R27, [R1+0xe4] ;  /* 0x0000e400011b7983 */ /* 0x002f620000300800 */
[----:B---3--:R-:W-:-:S02]  /*d5e0*/  ISETP.GT.U32.AND P0, PT, R61, R20, PT ;  /* 0x000000143d00720c */ /* 0x008fc40003f04070 */
[----:B----4-:R-:W-:-:S11]  /*d5f0*/  ISETP.GT.U32.AND P5, PT, R61, R26, PT ;  /* 0x0000001a3d00720c */ /* 0x010fd60003fa4070 */
[--C-:B------:R-:W-:Y:S01]  /*d600*/  @!P0 IMAD.IADD R20, R20, 0x1, -R61.reuse ;  /* 0x0000000114148824 */ /* 0x100fe200078e0a3d */
[C---:B--2---:R-:W-:Y:S02]  /*d610*/  ISETP.GT.U32.AND P4, PT, R61.reuse, R25, PT ;  /* 0x000000193d00720c */ /* 0x044fe40003f84070 */
[C---:B-----5:R-:W-:Y:S01]  /*d620*/  ISETP.GT.U32.AND P2, PT, R61.reuse, R24, PT ;  /* 0x000000183d00720c */ /* 0x060fe20003f44070 */
[----:B------:R-:W-:Y:S01]  /*d630*/  @!P5 IMAD.IADD R26, R26, 0x1, -R61 ;  /* 0x000000011a1ad824 */ /* 0x000fe200078e0a3d */
[----:B------:R-:W-:-:S09]  /*d640*/  ISETP.GT.U32.AND P3, PT, R61, R23, PT ;  /* 0x000000173d00720c */ /* 0x000fd20003f64070 */
[--C-:B------:R-:W-:Y:S02]  /*d650*/  @!P4 IMAD.IADD R25, R25, 0x1, -R61.reuse ;  /* 0x000000011919c824 */ /* 0x100fe400078e0a3d */
[--C-:B------:R-:W-:Y:S02]  /*d660*/  @!P2 IMAD.IADD R24, R24, 0x1, -R61.reuse ;  /* 0x000000011818a824 */ /* 0x100fe400078e0a3d */
[----:B------:R-:W-:Y:S01]  /*d670*/  @!P3 IMAD.IADD R23, R23, 0x1, -R61 ;  /* 0x000000011717b824 */ /* 0x000fe200078e0a3d */
[C---:B------:R-:W-:Y:S02]  /*d680*/  ISETP.GT.U32.AND P1, PT, R61.reuse, R22, PT ;  /* 0x000000163d00720c */ /* 0x040fe40003f24070 */
[C---:B------:R-:W-:Y:S02]  /*d690*/  ISETP.GT.U32.AND P6, PT, R61.reuse, R8, PT ;  /* 0x000000083d00720c */ /* 0x040fe40003fc4070 */
[----:B------:R-:W-:-:S11]  /*d6a0*/  ISETP.GT.U32.AND P0, PT, R61, R10, PT ;  /* 0x0000000a3d00720c */ /* 0x000fd60003f04070 */
[--C-:B------:R-:W-:Y:S01]  /*d6b0*/  @!P6 IMAD.IADD R8, R8, 0x1, -R61.reuse ;  /* 0x000000010808e824 */ /* 0x100fe200078e0a3d */
[C---:B------:R-:W-:Y:S02]  /*d6c0*/  ISETP.GT.U32.AND P6, PT, R61.reuse, R20, PT ;  /* 0x000000143d00720c */ /* 0x040fe40003fc4070 */
[C---:B------:R-:W-:Y:S01]  /*d6d0*/  ISETP.GT.U32.AND P5, PT, R61.reuse, R11, PT ;  /* 0x0000000b3d00720c */ /* 0x040fe20003fa4070 */
[--C-:B------:R-:W-:Y:S01]  /*d6e0*/  @!P0 IMAD.IADD R10, R10, 0x1, -R61.reuse ;  /* 0x000000010a0a8824 */ /* 0x100fe200078e0a3d */
[C---:B------:R-:W-:Y:S02]  /*d6f0*/  ISETP.GT.U32.AND P0, PT, R61.reuse, R26, PT ;  /* 0x0000001a3d00720c */ /* 0x040fe40003f04070 */
[----:B------:R-:W-:Y:S01]  /*d700*/  ISETP.GT.U32.AND P4, PT, R61, R13, PT ;  /* 0x0000000d3d00720c */ /* 0x000fe20003f84070 */
[----:B------:R-:W-:-:S08]  /*d710*/  @!P1 IMAD.IADD R22, R22, 0x1, -R61 ;  /* 0x0000000116169824 */ /* 0x000fd000078e0a3d */
[--C-:B------:R-:W-:Y:S01]  /*d720*/  @!P5 IMAD.IADD R11, R11, 0x1, -R61.reuse ;  /* 0x000000010b0bd824 */ /* 0x100fe200078e0a3d */
[C---:B------:R-:W-:Y:S02]  /*d730*/  ISETP.GT.U32.AND P5, PT, R61.reuse, R25, PT ;  /* 0x000000193d00720c */ /* 0x040fe40003fa4070 */
[C---:B------:R-:W-:Y:S01]  /*d740*/  ISETP.GT.U32.AND P2, PT, R61.reuse, R19, PT ;  /* 0x000000133d00720c */ /* 0x040fe20003f44070 */
[--C-:B------:R-:W-:Y:S01]  /*d750*/  @!P6 IMAD.IADD R20, R20, 0x1, -R61.reuse ;  /* 0x000000011414e824 */ /* 0x100fe200078e0a3d */
[----:B------:R-:W-:Y:S01]  /*d760*/  ISETP.GT.U32.AND P3, PT, R61, R14, PT ;  /* 0x0000000e3d00720c */ /* 0x000fe20003f64070 */
[--C-:B------:R-:W-:Y:S01]  /*d770*/  @!P4 IMAD.IADD R13, R13, 0x1, -R61.reuse ;  /* 0x000000010d0dc824 */ /* 0x100fe200078e0a3d */
[C---:B------:R-:W-:Y:S01]  /*d780*/  ISETP.GT.U32.AND P1, PT, R61.reuse, R21, PT ;  /* 0x000000153d00720c */ /* 0x040fe20003f24070 */
[----:B------:R-:W-:Y:S01]  /*d790*/  @!P0 IMAD.IADD R26, R26, 0x1, -R61 ;  /* 0x000000011a1a8824 */ /* 0x000fe200078e0a3d */
[----:B------:R-:W-:-:S07]  /*d7a0*/  ISETP.GT.U32.AND P4, PT, R61, R24, PT ;  /* 0x000000183d00720c */ /* 0x000fce0003f84070 */
[--C-:B------:R-:W-:Y:S01]  /*d7b0*/  @!P2 IMAD.IADD R19, R19, 0x1, -R61.reuse ;  /* 0x000000011313a824 */ /* 0x100fe200078e0a3d */
[----:B------:R-:W-:Y:S01]  /*d7c0*/  ISETP.GT.U32.AND P2, PT, R61, R23, PT ;  /* 0x000000173d00720c */ /* 0x000fe20003f44070 */
[----:B------:R0:W-:Y:S01]  /*d7d0*/  STL [R1+0x128], R20 ;  /* 0x0001281401007387 */ /* 0x0001e20000100800 */
[--C-:B------:R-:W-:Y:S02]  /*d7e0*/  @!P5 IMAD.IADD R25, R25, 0x1, -R61.reuse ;  /* 0x000000011919d824 */ /* 0x100fe400078e0a3d */
[--C-:B------:R-:W-:Y:S01]  /*d7f0*/  @!P3 IMAD.IADD R14, R14, 0x1, -R61.reuse ;  /* 0x000000010e0eb824 */ /* 0x100fe200078e0a3d */
[----:B------:R-:W-:Y:S01]  /*d800*/  ISETP.GT.U32.AND P3, PT, R61, R22, PT ;  /* 0x000000163d00720c */ /* 0x000fe20003f64070 */
[----:B0-----:R-:W2:Y:S04]  /*d810*/  LDL.LU R20, [R1+0xe0] ;  /* 0x0000e00001147983 */ /* 0x001ea80000300800 */
[----:B------:R-:W3:Y:S04]  /*d820*/  LDL.LU R9, [R1+0xdc] ;  /* 0x0000dc0001097983 */ /* 0x000ee80000300800 */
[----:B------:R0:W-:Y:S01]  /*d830*/  STL [R1+0x124], R26 ;  /* 0x0001241a01007387 */ /* 0x0001e20000100800 */
[----:B------:R-:W-:-:S03]  /*d840*/  @!P1 IMAD.IADD R21, R21, 0x1, -R61 ;  /* 0x0000000115159824 */ /* 0x000fc600078e0a3d */
[----:B------:R-:W4:Y:S01]  /*d850*/  LDL.LU R60, [R1+0xd8] ;  /* 0x0000d800013c7983 */ /* 0x000f220000300800 */
[----:B------:R-:W-:-:S03]  /*d860*/  ISETP.GT.U32.AND P1, PT, R61, R8, PT ;  /* 0x000000083d00720c */ /* 0x000fc60003f24070 */
[----:B------:R1:W-:Y:S01]  /*d870*/  STL [R1+0x120], R25 ;  /* 0x0001201901007387 */ /* 0x0003e20000100800 */
[----:B------:R-:W-:-:S03]  /*d880*/  ISETP.GT.U32.AND P0, PT, R61, R10, PT ;  /* 0x0000000a3d00720c */ /* 0x000fc60003f04070 */
[----:B0-----:R-:W5:Y:S01]  /*d890*/  LDL.LU R26, [R1+0xd4] ;  /* 0x0000d400011a7983 */ /* 0x001f620000300800 */
[----:B------:R-:W-:Y:S01]  /*d8a0*/  ISETP.GT.U32.AND P5, PT, R61, R11, PT ;  /* 0x0000000b3d00720c */ /* 0x000fe20003fa4070 */
[--C-:B------:R-:W-:Y:S02]  /*d8b0*/  @!P4 IMAD.IADD R24, R24, 0x1, -R61.reuse ;  /* 0x000000011818c824 */ /* 0x100fe400078e0a3d */
[--C-:B------:R-:W-:Y:S01]  /*d8c0*/  @!P2 IMAD.IADD R23, R23, 0x1, -R61.reuse ;  /* 0x000000011717a824 */ /* 0x100fe200078e0a3d */
[----:B-1----:R-:W2:Y:S01]  /*d8d0*/  LDL.LU R25, [R1+0xd0] ;  /* 0x0000d00001197983 */ /* 0x002ea20000300800 */
[C---:B------:R-:W-:Y:S02]  /*d8e0*/  ISETP.GT.U32.AND P2, PT, R61.reuse, R19, PT ;  /* 0x000000133d00720c */ /* 0x040fe40003f44070 */
[----:B------:R-:W-:Y:S01]  /*d8f0*/  ISETP.GT.U32.AND P4, PT, R61, R13, PT ;  /* 0x0000000d3d00720c */ /* 0x000fe20003f84070 */
[----:B------:R0:W-:Y:S01]  /*d900*/  STL [R1+0x11c], R24 ;  /* 0x00011c1801007387 */ /* 0x0001e20000100800 */
[----:B------:R-:W-:-:S02]  /*d910*/  @!P3 IMAD.IADD R22, R22, 0x1, -R61 ;  /* 0x000000011616b824 */ /* 0x000fc400078e0a3d */
[--C-:B------:R-:W-:Y:S01]  /*d920*/  @!P1 IMAD.IADD R8, R8, 0x1, -R61.reuse ;  /* 0x0000000108089824 */ /* 0x100fe200078e0a3d */
[----:B0-----:R-:W2:Y:S01]  /*d930*/  LDL.LU R24, [R1+0xcc] ;  /* 0x0000cc0001187983 */ /* 0x001ea20000300800 */
[--C-:B------:R-:W-:Y:S02]  /*d940*/  @!P0 IMAD.IADD R10, R10, 0x1, -R61.reuse ;  /* 0x000000010a0a8824 */ /* 0x100fe400078e0a3d */
[--C-:B------:R-:W-:Y:S01]  /*d950*/  @!P5 IMAD.IADD R11, R11, 0x1, -R61.reuse ;  /* 0x000000010b0bd824 */ /* 0x100fe200078e0a3d */
[----:B------:R0:W-:Y:S02]  /*d960*/  STL [R1+0x118], R23 ;  /* 0x0001181701007387 */ /* 0x0001e40000100800 */
[--C-:B------:R-:W-:Y:S02]  /*d970*/  @!P2 IMAD.IADD R19, R19, 0x1, -R61.reuse ;  /* 0x000000011313a824 */ /* 0x100fe400078e0a3d */
[----:B------:R-:W-:Y:S01]  /*d980*/  @!P4 IMAD.IADD R13, R13, 0x1, -R61 ;  /* 0x000000010d0dc824 */ /* 0x000fe200078e0a3d */
[----:B0-----:R-:W2:Y:S04]  /*d990*/  LDL.LU R23, [R1+0xc8] ;  /* 0x0000c80001177983 */ /* 0x001ea80000300800 */
[----:B------:R0:W-:Y:S04]  /*d9a0*/  STL [R1+0x114], R22 ;  /* 0x0001141601007387 */ /* 0x0001e80000100800 */
[----:B0-----:R-:W2:Y:S04]  /*d9b0*/  LDL.LU R22, [R1+0xc4] ;  /* 0x0000c40001167983 */ /* 0x001ea80000300800 */
[----:B------:R-:W-:Y:S04]  /*d9c0*/  STL [R1+0x110], R8 ;  /* 0x0001100801007387 */ /* 0x000fe80000100800 */
[----:B------:R-:W-:Y:S04]  /*d9d0*/  STL [R1+0x10c], R10 ;  /* 0x00010c0a01007387 */ /* 0x000fe80000100800 */
[----:B------:R-:W-:Y:S04]  /*d9e0*/  STL [R1+0x108], R11 ;  /* 0x0001080b01007387 */ /* 0x000fe80000100800 */
[----:B------:R0:W-:Y:S04]  /*d9f0*/  STL [R1+0x100], R19 ;  /* 0x0001001301007387 */ /* 0x0001e80000100800 */
[----:B------:R-:W-:Y:S04]  /*da00*/  STL [R1+0x104], R13 ;  /* 0x0001040d01007387 */ /* 0x000fe80000100800 */
[----:B0-----:R-:W2:Y:S01]  /*da10*/  LDL R19, [R1+0x4fbc] ;  /* 0x004fbc0001137983 */ /* 0x001ea20000100800 */
[----:B------:R-:W-:-:S02]  /*da20*/  ISETP.GT.U32.AND P6, PT, R61, R21, PT ;  /* 0x000000153d00720c */ /* 0x000fc40003fc4070 */
[C---:B------:R-:W-:Y:S02]  /*da30*/  ISETP.GT.U32.AND P1, PT, R61.reuse, R17, PT ;  /* 0x000000113d00720c */ /* 0x040fe40003f24070 */
[C---:B------:R-:W-:Y:S01]  /*da40*/  ISETP.GT.U32.AND P0, PT, R61.reuse, R2, PT ;  /* 0x000000023d00720c */ /* 0x040fe20003f04070 */
[----:B------:R-:W-:Y:S01]  /*da50*/  IMAD.HI.U32 R59, R0, R53, RZ ;  /* 0x00000035003b7227 */ /* 0x000fe200078e00ff */
[----:B------:R-:W-:-:S03]  /*da60*/  ISETP.GT.U32.AND P5, PT, R61, R29, PT ;  /* 0x0000001d3d00720c */ /* 0x000fc60003fa4070 */
[----:B------:R-:W-:Y:S01]  /*da70*/  IMAD.MOV R59, RZ, RZ, -R59 ;  /* 0x000000ffff3b7224 */ /* 0x000fe200078e0a3b */
[----:B------:R-:W-:-:S03]  /*da80*/  ISETP.GT.U32.AND P4, PT, R61, R28, PT ;  /* 0x0000001c3d00720c */ /* 0x000fc60003f84070 */
[----:B------:R-:W-:Y:S02]  /*da90*/  @!P6 IMAD.IADD R21, R21, 0x1, -R61 ;  /* 0x000000011515e824 */ /* 0x000fe400078e0a3d */
[----:B------:R-:W-:Y:S02]  /*daa0*/  IMAD R53, R61, R59, R53 ;  /* 0x0000003b3d357224 */ /* 0x000fe400078e0235 */
[----:B------:R-:W-:Y:S02]  /*dab0*/  @!P1 IMAD.IADD R17, R17, 0x1, -R61 ;  /* 0x0000000111119824 */ /* 0x000fe400078e0a3d */
[----:B------:R-:W-:Y:S01]  /*dac0*/  IMAD.HI.U32 R59, R0, R56, RZ ;  /* 0x00000038003b7227 */ /* 0x000fe200078e00ff */
[----:B------:R-:W-:-:S03]  /*dad0*/  ISETP.GT.U32.AND P3, PT, R61, R14, PT ;  /* 0x0000000e3d00720c */ /* 0x000fc60003f64070 */
[--C-:B------:R-:W-:Y:S02]  /*dae0*/  @!P0 IMAD.IADD R2, R2, 0x1, -R61.reuse ;  /* 0x0000000102028824 */ /* 0x100fe400078e0a3d */
[----:B------:R-:W-:Y:S02]  /*daf0*/  @!P5 IMAD.IADD R29, R29, 0x1, -R61 ;  /* 0x000000011d1dd824 */ /* 0x000fe400078e0a3d */
[----:B------:R-:W-:Y:S01]  /*db00*/  IMAD.MOV R59, RZ, RZ, -R59 ;  /* 0x000000ffff3b7224 */ /* 0x000fe200078e0a3b */
[----:B------:R-:W-:-:S03]  /*db10*/  ISETP.GT.U32.AND P2, PT, R61, R27, PT ;  /* 0x0000001b3d00720c */ /* 0x000fc60003f44070 */
[----:B------:R-:W-:Y:S02]  /*db20*/  IMAD R56, R61, R59, R56 ;  /* 0x0000003b3d387224 */ /* 0x000fe400078e0238 */
[----:B------:R-:W-:-:S04]  /*db30*/  IMAD.HI.U32 R59, R0, R57, RZ ;  /* 0x00000039003b7227 */ /* 0x000fc800078e00ff */
[----:B------:R-:W-:Y:S02]  /*db40*/  @!P4 IMAD.IADD R28, R28, 0x1, -R61 ;  /* 0x000000011c1cc824 */ /* 0x000fe400078e0a3d */
[----:B------:R-:W-:Y:S02]  /*db50*/  IMAD.MOV R59, RZ, RZ, -R59 ;  /* 0x000000ffff3b7224 */ /* 0x000fe400078e0a3b */
[----:B------:R-:W-:Y:S02]  /*db60*/  @!P3 IMAD.IADD R14, R14, 0x1, -R61 ;  /* 0x000000010e0eb824 */ /* 0x000fe400078e0a3d */
[----:B------:R-:W-:Y:S02]  /*db70*/  IMAD R57, R61, R59, R57 ;  /* 0x0000003b3d397224 */ /* 0x000fe400078e0239 */
[----:B------:R-:W-:Y:S01]  /*db80*/  IMAD.HI.U32 R59, R0, R58, RZ ;  /* 0x0000003a003b7227 */ /* 0x000fe200078e00ff */
[----:B------:R0:W-:Y:S03]  /*db90*/  STL [R1+0xf8], R21 ;  /* 0x0000f81501007387 */ /* 0x0001e60000100800 */
[----:B------:R-:W-:Y:S01]  /*dba0*/  @!P2 IMAD.IADD R27, R27, 0x1, -R61 ;  /* 0x000000011b1ba824 */ /* 0x000fe200078e0a3d */
[----:B------:R1:W-:Y:S01]  /*dbb0*/  STL [R1+0xfc], R14 ;  /* 0x0000fc0e01007387 */ /* 0x0003e20000100800 */
[----:B------:R-:W-:-:S03]  /*dbc0*/  IMAD.MOV R59, RZ, RZ, -R59 ;  /* 0x000000ffff3b7224 */ /* 0x000fc600078e0a3b */
[----:B0-----:R-:W2:Y:S01]  /*dbd0*/  LDL.LU R21, [R1+0xc0] ;  /* 0x0000c00001157983 */ /* 0x001ea20000300800 */
[----:B------:R-:W-:-:S03]  /*dbe0*/  IMAD R58, R61, R59, R58 ;  /* 0x0000003b3d3a7224 */ /* 0x000fc600078e023a */
[----:B------:R-:W2:Y:S04]  /*dbf0*/  LDL.LU R10, [R1+0xbc] ;  /* 0x0000bc00010a7983 */ /* 0x000ea80000300800 */
[----:B------:R-:W2:Y:S01]  /*dc00*/  LDL.LU R11, [R1+0xb8] ;  /* 0x0000b800010b7983 */ /* 0x000ea20000300800 */
[C---:B---3--:R-:W-:Y:S02]  /*dc10*/  ISETP.GT.U32.AND P6, PT, R61.reuse, R9, PT ;  /* 0x000000093d00720c */ /* 0x048fe40003fc4070 */
[C---:B----4-:R-:W-:Y:S02]  /*dc20*/  ISETP.GT.U32.AND P1, PT, R61.reuse, R60, PT ;  /* 0x0000003c3d00720c */ /* 0x050fe40003f24070 */
[C---:B-----5:R-:W-:Y:S02]  /*dc30*/  ISETP.GT.U32.AND P0, PT, R61.reuse, R26, PT ;  /* 0x0000001a3d00720c */ /* 0x060fe40003f04070 */
[----:B--2---:R-:W-:-:S07]  /*dc40*/  ISETP.GT.U32.AND P5, PT, R61, R25, PT ;  /* 0x000000193d00720c */ /* 0x004fce0003fa4070 */
[--C-:B------:R-:W-:Y:S01]  /*dc50*/  @!P6 IMAD.IADD R9, R9, 0x1, -R61.reuse ;  /* 0x000000010909e824 */ /* 0x100fe200078e0a3d */
[C---:B------:R-:W-:Y:S01]  /*dc60*/  ISETP.GT.U32.AND P6, PT, R61.reuse, R17, PT ;  /* 0x000000113d00720c */ /* 0x040fe20003fc4070 */
[--C-:B------:R-:W-:Y:S01]  /*dc70*/  @!P1 IMAD.IADD R60, R60, 0x1, -R61.reuse ;  /* 0x000000013c3c9824 */ /* 0x100fe200078e0a3d */
[C---:B------:R-:W-:Y:S01]  /*dc80*/  ISETP.GT.U32.AND P1, PT, R61.reuse, R2, PT ;  /* 0x000000023d00720c */ /* 0x040fe20003f24070 */
[--C-:B------:R-:W-:Y:S01]  /*dc90*/  @!P0 IMAD.IADD R26, R26, 0x1, -R61.reuse ;  /* 0x000000011a1a8824 */ /* 0x100fe200078e0a3d */
[C---:B------:R-:W-:Y:S02]  /*dca0*/  ISETP.GT.U32.AND P0, PT, R61.reuse, R29, PT ;  /* 0x0000001d3d00720c */ /* 0x040fe40003f04070 */
[----:B------:R-:W-:Y:S01]  /*dcb0*/  ISETP.GT.U32.AND P4, PT, R61, R24, PT ;  /* 0x000000183d00720c */ /* 0x000fe20003f84070 */
[----:B------:R-:W-:Y:S01]  /*dcc0*/  @!P5 IMAD.IADD R25, R25, 0x1, -R61 ;  /* 0x000000011919d824 */ /* 0x000fe200078e0a3d */
[----:B------:R-:W-:-:S05]  /*dcd0*/  ISETP.GT.U32.AND P5, PT, R61, R28, PT ;  /* 0x0000001c3d00720c */ /* 0x000fca0003fa4070 */
[--C-:B------:R-:W-:Y:S02]  /*dce0*/  @!P6 IMAD.IADD R17, R17, 0x1, -R61.reuse ;  /* 0x000000011111e824 */ /* 0x100fe400078e0a3d */
[--C-:B------:R-:W-:Y:S02]  /*dcf0*/  @!P1 IMAD.IADD R2, R2, 0x1, -R61.reuse ;  /* 0x0000000102029824 */ /* 0x100fe400078e0a3d */
[--C-:B------:R-:W-:Y:S02]  /*dd00*/  @!P0 IMAD.IADD R29, R29, 0x1, -R61.reuse ;  /* 0x000000011d1d8824 */ /* 0x100fe400078e0a3d */
[--C-:B------:R-:W-:Y:S01]  /*dd10*/  @!P4 IMAD.IADD R24, R24, 0x1, -R61.reuse ;  /* 0x000000011818c824 */ /* 0x100fe200078e0a3d */
[C---:B------:R-:W-:Y:S01]  /*dd20*/  ISETP.GT.U32.AND P4, PT, R61.reuse, R27, PT ;  /* 0x0000001b3d00720c */ /* 0x040fe20003f84070 */
[----:B------:R-:W-:Y:S01]  /*dd30*/  @!P5 IMAD.IADD R28, R28, 0x1, -R61 ;  /* 0x000000011c1cd824 */ /* 0x000fe200078e0a3d */
[C---:B------:R-:W-:Y:S02]  /*dd40*/  ISETP.GT.U32.AND P3, PT, R61.reuse, R20, PT ;  /* 0x000000143d00720c */ /* 0x040fe40003f64070 */
[----:B------:R-:W-:-:S09]  /*dd50*/  ISETP.GT.U32.AND P2, PT, R61, R23, PT ;  /* 0x000000173d00720c */ /* 0x000fd20003f44070 */
[--C-:B------:R-:W-:Y:S01]  /*dd60*/  @!P4 IMAD.IADD R27, R27, 0x1, -R61.reuse ;  /* 0x000000011b1bc824 */ /* 0x100fe200078e0a3d */
[----:B------:R-:W-:Y:S02]  /*dd70*/  IABS R59, R19 ;  /* 0x00000013003b7213 */ /* 0x000fe40000000000 */
[----:B------:R-:W2:Y:S04]  /*dd80*/  LDL.LU R19, [R1+0xb4] ;  /* 0x0000b40001137983 */ /* 0x000ea80000300800 */
[----:B------:R-:W3:Y:S04]  /*dd90*/  LDL.LU R13, [R1+0xb0] ;  /* 0x0000b000010d7983 */ /* 0x000ee80000300800 */
[----:B-1----:R-:W4:Y:S04]  /*dda0*/  LDL.LU R14, [R1+0xac] ;  /* 0x0000ac00010e7983 */ /* 0x002f280000300800 */
[----:B------:R0:W-:Y:S04]  /*ddb0*/  STL [R1+0xf4], R17 ;  /* 0x0000f41101007387 */ /* 0x0001e80000100800 */
[----:B------:R1:W-:Y:S04]  /*ddc0*/  STL [R1+0xf0], R2 ;  /* 0x0000f00201007387 */ /* 0x0003e80000100800 */
[----:B------:R-:W5:Y:S04]  /*ddd0*/  LDL.LU R7, [R1+0xa8] ;  /* 0x0000a80001077983 */ /* 0x000f680000300800 */
[----:B------:R1:W-:Y:S04]  /*dde0*/  STL [R1+0xec], R29 ;  /* 0x0000ec1d01007387 */ /* 0x0003e80000100800 */
[----:B0-----:R-:W4:Y:S04]  /*ddf0*/  LDL.LU R17, [R1+0xa4] ;  /* 0x0000a40001117983 */ /* 0x001f280000300800 */
[----:B------:R0:W-:Y:S04]  /*de00*/  STL [R1+0xe8], R28 ;  /* 0x0000e81c01007387 */ /* 0x0001e80000100800 */
[----:B-1----:R-:W4:Y:S04]  /*de10*/  LDL.LU R2, [R1+0xa0] ;  /* 0x0000a00001027983 */ /* 0x002f280000300800 */
[----:B------:R-:W4:Y:S04]  /*de20*/  LDL.LU R29, [R1+0x9c] ;  /* 0x00009c00011d7983 */ /* 0x000f280000300800 */
[----:B------:R1:W-:Y:S04]  /*de30*/  STL [R1+0xe4], R27 ;  /* 0x0000e41b01007387 */ /* 0x0003e80000100800 */
[----:B0-----:R-:W4:Y:S01]  /*de40*/  LDL.LU R28, [R1+0x98] ;  /* 0x00009800011c7983 */ /* 0x001f220000300800 */
[----:B------:R-:W-:-:S02]  /*de50*/  @!P3 IMAD.IADD R20, R20, 0x1, -R61 ;  /* 0x000000011414b824 */ /* 0x000fc400078e0a3d */
[----:B------:R-:W-:Y:S01]  /*de60*/  @!P2 IMAD.IADD R23, R23, 0x1, -R61 ;  /* 0x000000011717a824 */ /* 0x000fe200078e0a3d */
[----:B-1----:R-:W4:Y:S02]  /*de70*/  LDL.LU R27, [R1+0x94] ;  /* 0x00009400011b7983 */ /* 0x002f240000300800 */
[----:B------:R-:W-:-:S13]  /*de80*/  ISETP.GT.U32.AND P2, PT, R61, R20, PT ;  /* 0x000000143d00720c */ /* 0x000fda0003f44070 */
[----:B------:R-:W-:-:S05]  /*de90*/  @!P2 IMAD.IADD R20, R20, 0x1, -R61 ;  /* 0x000000011414a824 */ /* 0x000fca00078e0a3d */
[----:B------:R0:W-:Y:S04]  /*dea0*/  STL [R1+0xe0], R20 ;  /* 0x0000e01401007387 */ /* 0x0001e80000100800 */
[----:B0-----:R-:W4:Y:S01]  /*deb0*/  LDL.LU R20, [R1+0x90] ;  /* 0x0000900001147983 */ /* 0x001f220000300800 */
[C---:B------:R-:W-:Y:S02]  /*dec0*/  ISETP.GT.U32.AND P3, PT, R61.reuse, R22, PT ;  /* 0x000000163d00720c */ /* 0x040fe40003f64070 */
[C---:B------:R-:W-:Y:S02]  /*ded0*/  ISETP.GT.U32.AND P0, PT, R61.reuse, R26, PT ;  /* 0x0000001a3d00720c */ /* 0x040fe40003f04070 */
[----:B------:R-:W-:-:S09]  /*dee0*/  ISETP.GT.U32.AND P1, PT, R61, R60, PT ;  /* 0x0000003c3d00720c */ /* 0x000fd20003f24070 */
[--C-:B------:R-:W-:Y:S01]  /*def0*/  @!P3 IMAD.IADD R22, R22, 0x1, -R61.reuse ;  /* 0x000000011616b824 */ /* 0x100fe200078e0a3d */
[C---:B------:R-:W-:Y:S02]  /*df00*/  ISETP.GT.U32.AND P3, PT, R61.reuse, R9, PT ;  /* 0x000000093d00720c */ /* 0x040fe40003f64070 */
[C---:B------:R-:W-:Y:S02]  /*df10*/  ISETP.GT.U32.AND P5, PT, R61.reuse, R25, PT ;  /* 0x000000193d00720c */ /* 0x040fe40003fa4070 */
[C---:B------:R-:W-:Y:S01]  /*df20*/  ISETP.GT.U32.AND P6, PT, R61.reuse, R22, PT ;  /* 0x000000163d00720c */ /* 0x040fe20003fc4070 */
[--C-:B------:R-:W-:Y:S01]  /*df30*/  @!P0 IMAD.IADD R26, R26, 0x1, -R61.reuse ;  /* 0x000000011a1a8824 */ /* 0x100fe200078e0a3d */
[C---:B------:R-:W-:Y:S01]  /*df40*/  ISETP.GT.U32.AND P0, PT, R61.reuse, R11, PT ;  /* 0x0000000b3d00720c */ /* 0x040fe20003f04070 */
[----:B------:R-:W-:Y:S01]  /*df50*/  @!P1 IMAD.IADD R60, R60, 0x1, -R61 ;  /* 0x000000013c3c9824 */ /* 0x000fe200078e0a3d */
[----:B------:R-:W-:-:S05]  /*df60*/  ISETP.GT.U32.AND P1, PT, R61, R10, PT ;  /* 0x0000000a3d00720c */ /* 0x000fca0003f24070 */
[--C-:B------:R-:W-:Y:S01]  /*df70*/  @!P3 IMAD.IADD R9, R9, 0x1, -R61.reuse ;  /* 0x000000010909b824 */ /* 0x100fe200078e0a3d */
[C---:B------:R-:W-:Y:S02]  /*df80*/  ISETP.GT.U32.AND P3, PT, R61.reuse, R21, PT ;  /* 0x000000153d00720c */ /* 0x040fe40003f64070 */
[----:B------:R-:W-:Y:S01]  /*df90*/  ISETP.GT.U32.AND P4, PT, R61, R24, PT ;  /* 0x000000183d00720c */ /* 0x000fe20003f84070 */
[--C-:B------:R-:W-:Y:S02]  /*dfa0*/  @!P5 IMAD.IADD R25, R25, 0x1, -R61.reuse ;  /* 0x000000011919d824 */ /* 0x100fe400078e0a3d */
[--C-:B------:R-:W-:Y:S02]  /*dfb0*/  @!P6 IMAD.IADD R22, R22, 0x1, -R61.reuse ;  /* 0x000000011616e824 */ /* 0x100fe400078e0a3d */
[--C-:B------:R-:W-:Y:S01]  /*dfc0*/  @!P0 IMAD.IADD R11, R11, 0x1, -R61.reuse ;  /* 0x000000010b0b8824 */ /* 0x100fe200078e0a3d */
[----:B------:R-:W-:Y:S01]  /*dfd0*/  ISETP.GT.U32.AND P2, PT, R61, R23, PT ;  /* 0x000000173d00720c */ /* 0x000fe20003f44070 */
[----:B------:R-:W-:-:S04]  /*dfe0*/  @!P1 IMAD.IADD R10, R10, 0x1, -R61 ;  /* 0x000000010a0a9824 */ /* 0x000fc800078e0a3d */
[--C-:B------:R-:W-:Y:S02]  /*dff0*/  @!P3 IMAD.IADD R21, R21, 0x1, -R61.reuse ;  /* 0x000000011515b824 */ /* 0x100fe400078e0a3d */
[--C-:B------:R-:W-:Y:S01]  /*e000*/  @!P4 IMAD.IADD R24, R24, 0x1, -R61.reuse ;  /* 0x000000011818c824 */ /* 0x100fe200078e0a3d */
[----:B------:R-:W-:Y:S05]  /*e010*/  STL [R1+0xdc], R9 ;  /* 0x0000dc0901007387 */ /* 0x000fea0000100800 */
[----:B------:R-:W-:Y:S01]  /*e020*/  @!P2 IMAD.IADD R23, R23, 0x1, -R61 ;  /* 0x000000011717a824 */ /* 0x000fe200078e0a3d */
[----:B------:R-:W-:Y:S04]  /*e030*/  STL [R1+0xd8], R60 ;  /* 0x0000d83c01007387 */ /* 0x000fe80000100800 */
[----:B------:R0:W-:Y:S04]  /*e040*/  STL [R1+0xd4], R26 ;  /* 0x0000d41a01007387 */ /* 0x0001e80000100800 */
[----:B------:R1:W-:Y:S04]  /*e050*/  STL [R1+0xd0], R25 ;  /* 0x0000d01901007387 */ /* 0x0003e80000100800 */
[----:B------:R1:W-:Y:S04]  /*e060*/  STL [R1+0xcc], R24 ;  /* 0x0000cc1801007387 */ /* 0x0003e80000100800 */
[----:B0-----:R-:W4:Y:S04]  /*e070*/  LDL.LU R26, [R1+0x8c] ;  /* 0x00008c00011a7983 */ /* 0x001f280000300800 */
[----:B------:R0:W-:Y:S04]  /*e080*/  STL [R1+0xc8], R23 ;  /* 0x0000c81701007387 */ /* 0x0001e80000100800 */
[----:B-1----:R-:W4:Y:S04]  /*e090*/  LDL.LU R25, [R1+0x88] ;  /* 0x0000880001197983 */ /* 0x002f280000300800 */
[----:B------:R-:W4:Y:S04]  /*e0a0*/  LDL.LU R24, [R1+0x84] ;  /* 0x0000840001187983 */ /* 0x000f280000300800 */
[----:B------:R1:W-:Y:S04]  /*e0b0*/  STL [R1+0xc4], R22 ;  /* 0x0000c41601007387 */ /* 0x0003e80000100800 */
[----:B0-----:R-:W4:Y:S04]  /*e0c0*/  LDL.LU R23, [R1+0x80] ;  /* 0x0000800001177983 */ /* 0x001f280000300800 */
[----:B-1----:R-:W4:Y:S01]  /*e0d0*/  LDL.LU R22, [R1+0x7c] ;  /* 0x00007c0001167983 */ /* 0x002f220000300800 */
[----:B--2---:R-:W-:-:S02]  /*e0e0*/  ISETP.GT.U32.AND P5, PT, R61, R19, PT ;  /* 0x000000133d00720c */ /* 0x004fc40003fa4070 */
[C---:B---3--:R-:W-:Y:S02]  /*e0f0*/  ISETP.GT.U32.AND P4, PT, R61.reuse, R13, PT ;  /* 0x0000000d3d00720c */ /* 0x048fe40003f84070 */
[----:B-----5:R-:W-:-:S09]  /*e100*/  ISETP.GT.U32.AND P6, PT, R61, R7, PT ;  /* 0x000000073d00720c */ /* 0x020fd20003fc4070 */
[--C-:B------:R-:W-:Y:S01]  /*e110*/  @!P5 IMAD.IADD R19, R19, 0x1, -R61.reuse ;  /* 0x000000011313d824 */ /* 0x100fe200078e0a3d */
[C---:B----4-:R-:W-:Y:S02]  /*e120*/  ISETP.GT.U32.AND P3, PT, R61.reuse, R17, PT ;  /* 0x000000113d00720c */ /* 0x050fe40003f64070 */
[C---:B------:R-:W-:Y:S02]  /*e130*/  ISETP.GT.U32.AND P1, PT, R61.reuse, R2, PT ;  /* 0x000000023d00720c */ /* 0x040fe40003f24070 */
[----:B------:R-:W-:Y:S01]  /*e140*/  ISETP.GT.U32.AND P0, PT, R61, R29, PT ;  /* 0x0000001d3d00720c */ /* 0x000fe20003f04070 */
[----:B------:R-:W-:Y:S01]  /*e150*/  @!P6 IMAD.IADD R7, R7, 0x1, -R61 ;  /* 0x000000010707e824 */ /* 0x000fe200078e0a3d */
[----:B------:R-:W-:-:S07]  /*e160*/  ISETP.GT.U32.AND P6, PT, R61, R21, PT ;  /* 0x000000153d00720c */ /* 0x000fce0003fc4070 */
[--C-:B------:R-:W-:Y:S01]  /*e170*/  @!P3 IMAD.IADD R17, R17, 0x1, -R61.reuse ;  /* 0x000000011111b824 */ /* 0x100fe200078e0a3d */
[C---:B------:R-:W-:Y:S01]  /*e180*/  ISETP.GT.U32.AND P5, PT, R61.reuse, R28, PT ;  /* 0x0000001c3d00720c */ /* 0x040fe20003fa4070 */
[--C-:B------:R-:W-:Y:S01]  /*e190*/  @!P1 IMAD.IADD R2, R2, 0x1, -R61.reuse ;  /* 0x0000000102029824 */ /* 0x100fe200078e0a3d */
[----:B------:R-:W-:Y:S01]  /*e1a0*/  ISETP.GT.U32.AND P3, PT, R61, R10, PT ;  /* 0x0000000a3d00720c */ /* 0x000fe20003f64070 */
[--C-:B------:R-:W-:Y:S01]  /*e1b0*/  @!P0 IMAD.IADD R29, R29, 0x1, -R61.reuse ;  /* 0x000000011d1d8824 */ /* 0x100fe200078e0a3d */
[----:B------:R-:W-:Y:S01]  /*e1c0*/  ISETP.GT.U32.AND P0, PT, R61, R19, PT ;  /* 0x000000133d00720c */ /* 0x000fe20003f04070 */
[----:B------:R-:W-:Y:S01]  /*e1d0*/  @!P4 IMAD.IADD R13, R13, 0x1, -R61 ;  /* 0x000000010d0dc824 */ /* 0x000fe200078e0a3d */
[C---:B------:R-:W-:Y:S02]  /*e1e0*/  ISETP.GT.U32.AND P2, PT, R61.reuse, R14, PT ;  /* 0x0000000e3d00720c */ /* 0x040fe40003f44070 */
[C---:B------:R-:W-:Y:S02]  /*e1f0*/  ISETP.GT.U32.AND P1, PT, R61.reuse, R11, PT ;  /* 0x0000000b3d00720c */ /* 0x040fe40003f24070 */
[----:B------:R-:W-:-:S03]  /*e200*/  ISETP.GT.U32.AND P4, PT, R61, R27, PT ;  /* 0x0000001b3d00720c */ /* 0x000fc60003f84070 */
[--C-:B------:R-:W-:Y:S01]  /*e210*/  @!P5 IMAD.IADD R28, R28, 0x1, -R61.reuse ;  /* 0x000000011c1cd824 */ /* 0x100fe200078e0a3d */
[----:B------:R-:W-:Y:S01]  /*e220*/  ISETP.GT.U32.AND P5, PT, R61, R13, PT ;  /* 0x0000000d3d00720c */ /* 0x000fe20003fa4070 */
[--C-:B------:R-:W-:Y:S02]  /*e230*/  @!P6 IMAD.IADD R21, R21, 0x1, -R61.reuse ;  /* 0x000000011515e824 */ /* 0x100fe400078e0a3d */
[--C-:B------:R-:W-:Y:S02]  /*e240*/  @!P3 IMAD.IADD R10, R10, 0x1, -R61.reuse ;  /* 0x000000010a0ab824 */ /* 0x100fe400078e0a3d */
[--C-:B------:R-:W-:Y:S01]  /*e250*/  @!P0 IMAD.IADD R19, R19, 0x1, -R61.reuse ;  /* 0x0000000113138824 */ /* 0x100fe200078e0a3d */
[----:B------:R0:W-:Y:S01]  /*e260*/  STL [R1+0xc0], R21 ;  /* 0x0000c01501007387 */ /* 0x0001e20000100800 */
[--C-:B------:R-:W-:Y:S02]  /*e270*/  @!P2 IMAD.IADD R14, R14, 0x1, -R61.reuse ;  /* 0x000000010e0ea824 */ /* 0x100fe400078e0a3d */
[----:B------:R-:W-:-:S02]  /*e280*/  @!P1 IMAD.IADD R11, R11, 0x1, -R61 ;  /* 0x000000010b0b9824 */ /* 0x000fc400078e0a3d */
[--C-:B------:R-:W-:Y:S01]  /*e290*/  @!P4 IMAD.IADD R27, R27, 0x1, -R61.reuse ;  /* 0x000000011b1bc824 */ /* 0x100fe200078e0a3d */
[----:B------:R-:W-:Y:S01]  /*e2a0*/  ISETP.GT.U32.AND P4, PT, R61, R14, PT ;  /* 0x0000000e3d00720c */ /* 0x000fe20003f84070 */
[----:B0-----:R-:W2:Y:S01]  /*e2b0*/  LDL.LU R21, [R1+0x78] ;  /* 0x0000780001157983 */ /* 0x001ea20000300800 */
[----:B------:R-:W-:-:S03]  /*e2c0*/  @!P5 IMAD.IADD R13, R13, 0x1, -R61 ;  /* 0x000000010d0dd824 */ /* 0x000fc600078e0a3d */
[----:B------:R-:W-:Y:S04]  /*e2d0*/  STL [R1+0xbc], R10 ;  /* 0x0000bc0a01007387 */ /* 0x000fe80000100800 */
[----:B------:R0:W-:Y:S04]  /*e2e0*/  STL [R1+0xb4], R19 ;  /* 0x0000b41301007387 */ /* 0x0001e80000100800 */
[----:B------:R1:W-:Y:S04]  /*e2f0*/  STL [R1+0xb8], R11 ;  /* 0x0000b80b01007387 */ /* 0x0003e80000100800 */
[----:B0-----:R-:W3:Y:S04]  /*e300*/  LDL.LU R19, [R1+0x74] ;  /* 0x0000740001137983 */ /* 0x001ee80000300800 */
[----:B------:R-:W4:Y:S04]  /*e310*/  LDL.LU R8, [R1+0x70] ;  /* 0x0000700001087983 */ /* 0x000f280000300800 */
[----:B------:R-:W5:Y:S01]  /*e320*/  LDL.LU R9, [R1+0x6c] ;  /* 0x00006c0001097983 */ /* 0x000f620000300800 */
[----:B------:R-:W-:-:S03]  /*e330*/  ISETP.GT.U32.AND P2, PT, R61, R20, PT ;  /* 0x000000143d00720c */ /* 0x000fc60003f44070 */
[----:B------:R-:W5:Y:S04]  /*e340*/  LDL.LU R10, [R1+0x68] ;  /* 0x00006800010a7983 */ /* 0x000f680000300800 */
[----:B------:R0:W-:Y:S04]  /*e350*/  STL [R1+0xb0], R13 ;  /* 0x0000b00d01007387 */ /* 0x0001e80000100800 */
[----:B-1----:R-:W5:Y:S01]  /*e360*/  LDL.LU R11, [R1+0x64] ;  /* 0x00006400010b7983 */ /* 0x002f620000300800 */
[----:B------:R-:W-:-:S03]  /*e370*/  @!P4 IMAD.IADD R14, R14, 0x1, -R61 ;  /* 0x000000010e0ec824 */ /* 0x000fc600078e0a3d */
[----:B0-----:R-:W5:Y:S01]  /*e380*/  LDL.LU R13, [R1+0x60] ;  /* 0x00006000010d7983 */ /* 0x001f620000300800 */
[----:B------:R-:W-:-:S03]  /*e390*/  @!P2 IMAD.IADD R20, R20, 0x1, -R61 ;  /* 0x000000011414a824 */ /* 0x000fc600078e0a3d */
[----:B------:R0:W-:Y:S01]  /*e3a0*/  STL [R1+0xac], R14 ;  /* 0x0000ac0e01007387 */ /* 0x0001e20000100800 */
[C---:B------:R-:W-:Y:S02]  /*e3b0*/  ISETP.GT.U32.AND P2, PT, R61.reuse, R7, PT ;  /* 0x000000073d00720c */ /* 0x040fe40003f44070 */
[C---:B------:R-:W-:Y:S02]  /*e3c0*/  ISETP.GT.U32.AND P3, PT, R61.reuse, R17, PT ;  /* 0x000000113d00720c */ /* 0x040fe40003f64070 */
[C---:B------:R-:W-:Y:S01]  /*e3d0*/  ISETP.GT.U32.AND P1, PT, R61.reuse, R2, PT ;  /* 0x000000023d00720c */ /* 0x040fe20003f24070 */
[----:B0-----:R-:W5:Y:S01]  /*e3e0*/  LDL.LU R14, [R1+0x5c] ;  /* 0x00005c00010e7983 */ /* 0x001f620000300800 */
[C---:B------:R-:W-:Y:S02]  /*e3f0*/  ISETP.GT.U32.AND P0, PT, R61.reuse, R29, PT ;  /* 0x0000001d3d00720c */ /* 0x040fe40003f04070 */
[C---:B------:R-:W-:Y:S02]  /*e400*/  ISETP.GT.U32.AND P5, PT, R61.reuse, R28, PT ;  /* 0x0000001c3d00720c */ /* 0x040fe40003fa4070 */
[----:B------:R-:W-:-:S02]  /*e410*/  ISETP.GT.U32.AND P6, PT, R61, R20, PT ;  /* 0x000000143d00720c */ /* 0x000fc40003fc4070 */
[----:B------:R-:W-:Y:S01]  /*e420*/  ISETP.GT.U32.AND P4, PT, R61, R27, PT ;  /* 0x0000001b3d00720c */ /* 0x000fe20003f84070 */
[--C-:B------:R-:W-:Y:S02]  /*e430*/  @!P2 IMAD.IADD R7, R7, 0x1, -R61.reuse ;  /* 0x000000010707a824 */ /* 0x100fe400078e0a3d */
[--C-:B------:R-:W-:Y:S02]  /*e440*/  @!P3 IMAD.IADD R17, R17, 0x1, -R61.reuse ;  /* 0x000000011111b824 */ /* 0x100fe400078e0a3d */
[--C-:B------:R-:W-:Y:S02]  /*e450*/  @!P1 IMAD.IADD R2, R2, 0x1, -R61.reuse ;  /* 0x0000000102029824 */ /* 0x100fe400078e0a3d */
[--C-:B------:R-:W-:Y:S01]  /*e460*/  @!P0 IMAD.IADD R29, R29, 0x1, -R61.reuse ;  /* 0x000000011d1d8824 */ /* 0x100fe200078e0a3d */
[----:B------:R-:W-:Y:S01]  /*e470*/  STL [R1+0xa8], R7 ;  /* 0x0000a80701007387 */ /* 0x000fe20000100800 */
[--C-:B------:R-:W-:Y:S02]  /*e480*/  @!P5 IMAD.IADD R28, R28, 0x1, -R61.reuse ;  /* 0x000000011c1cd824 */ /* 0x100fe400078e0a3d */
[--C-:B------:R-:W-:Y:S01]  /*e490*/  @!P6 IMAD.IADD R20, R20, 0x1, -R61.reuse ;  /* 0x000000011414e824 */ /* 0x100fe200078e0a3d */
[----:B------:R-:W-:Y:S01]  /*e4a0*/  STL [R1+0xa4], R17 ;  /* 0x0000a41101007387 */ /* 0x000fe20000100800 */
[----:B------:R-:W-:-:S03]  /*e4b0*/  @!P4 IMAD.IADD R27, R27, 0x1, -R61 ;  /* 0x000000011b1bc824 */ /* 0x000fc600078e0a3d */
[----:B------:R-:W-:Y:S04]  /*e4c0*/  STL [R1+0xa0], R2 ;  /* 0x0000a00201007387 */ /* 0x000fe80000100800 */
[----:B------:R-:W-:Y:S04]  /*e4d0*/  STL [R1+0x9c], R29 ;  /* 0x00009c1d01007387 */ /* 0x000fe80000100800 */
[----:B------:R-:W-:Y:S04]  /*e4e0*/  STL [R1+0x98], R28 ;  /* 0x0000981c01007387 */ /* 0x000fe80000100800 */
[----:B------:R0:W-:Y:S04]  /*e4f0*/  STL [R1+0x90], R20 ;  /* 0x0000901401007387 */ /* 0x0001e80000100800 */
[----:B------:R1:W-:Y:S04]  /*e500*/  STL [R1+0x94], R27 ;  /* 0x0000941b01007387 */ /* 0x0003e80000100800 */
[----:B0-----:R-:W5:Y:S01]  /*e510*/  LDL R20, [R1+0x4fc0] ;  /* 0x004fc00001147983 */ /* 0x001f620000100800 */
[----:B------:R-:W-:-:S02]  /*e520*/  ISETP.GT.U32.AND P2, PT, R61, R26, PT ;  /* 0x0000001a3d00720c */ /* 0x000fc40003f44070 */
[C---:B------:R-:W-:Y:S01]  /*e530*/  ISETP.GT.U32.AND P3, PT, R61.reuse, R25, PT ;  /* 0x000000193d00720c */ /* 0x040fe20003f64070 */
[----:B------:R-:W5:Y:S01]  /*e540*/  LDL.LU R17, [R1+0x58] ;  /* 0x0000580001117983 */ /* 0x000f620000300800 */
[C---:B------:R-:W-:Y:S02]  /*e550*/  ISETP.GT.U32.AND P1, PT, R61.reuse, R24, PT ;  /* 0x000000183d00720c */ /* 0x040fe40003f24070 */
[C---:B------:R-:W-:Y:S01]  /*e560*/  ISETP.GT.U32.AND P0, PT, R61.reuse, R23, PT ;  /* 0x000000173d00720c */ /* 0x040fe20003f04070 */
[----:B------:R-:W5:Y:S01]  /*e570*/  LDL.LU R2, [R1+0x54] ;  /* 0x0000540001027983 */ /* 0x000f620000300800 */
[----:B------:R-:W-:-:S03]  /*e580*/  ISETP.GT.U32.AND P5, PT, R61, R22, PT ;  /* 0x000000163d00720c */ /* 0x000fc60003fa4070 */
[----:B------:R-:W5:Y:S02]  /*e590*/  LDL.LU R29, [R1+0x50] ;  /* 0x00005000011d7983 */ /* 0x000f640000300800 */
[--C-:B------:R-:W-:Y:S02]  /*e5a0*/  @!P2 IMAD.IADD R26, R26, 0x1, -R61.reuse ;  /* 0x000000011a1aa824 */ /* 0x100fe400078e0a3d */
[--C-:B------:R-:W-:Y:S01]  /*e5b0*/  @!P3 IMAD.IADD R25, R25, 0x1, -R61.reuse ;  /* 0x000000011919b824 */ /* 0x100fe200078e0a3d */
[----:B------:R-:W5:Y:S01]  /*e5c0*/  LDL.LU R28, [R1+0x4c] ;  /* 0x00004c00011c7983 */ /* 0x000f620000300800 */
[--C-:B------:R-:W-:Y:S02]  /*e5d0*/  @!P1 IMAD.IADD R24, R24, 0x1, -R61.reuse ;  /* 0x0000000118189824 */ /* 0x100fe400078e0a3d */
[--C-:B------:R-:W-:Y:S01]  /*e5e0*/  @!P0 IMAD.IADD R23, R23, 0x1, -R61.reuse ;  /* 0x0000000117178824 */ /* 0x100fe200078e0a3d */
[----:B-1----:R-:W5:Y:S01]  /*e5f0*/  LDL.LU R27, [R1+0x48] ;  /* 0x00004800011b7983 */ /* 0x002f620000300800 */
[----:B------:R-:W-:-:S02]  /*e600*/  @!P5 IMAD.IADD R22, R22, 0x1, -R61 ;  /* 0x000000011616d824 */ /* 0x000fc400078e0a3d */
[----:B------:R-:W-:-:S04]  /*e610*/  IMAD.HI.U32 R60, R0, R59, RZ ;  /* 0x0000003b003c7227 */ /* 0x000fc800078e00ff */
[----:B------:R-:W-:-:S04]  /*e620*/  IMAD.MOV R60, RZ, RZ, -R60 ;  /* 0x000000ffff3c7224 */ /* 0x000fc800078e0a3c */
[C---:B------:R-:W-:Y:S01]  /*e630*/  IMAD R59, R61.reuse, R60, R59 ;  /* 0x0000003c3d3b7224 */ /* 0x040fe200078e023b */
[C---:B--2---:R-:W-:Y:S02]  /*e640*/  ISETP.GT.U32.AND P4, PT, R61.reuse, R21, PT ;  /* 0x000000153d00720c */ /* 0x044fe40003f84070 */
[C---:B---3--:R-:W-:Y:S02]  /*e650*/  ISETP.GT.U32.AND P6, PT, R61.reuse, R19, PT ;  /* 0x000000133d00720c */ /* 0x048fe40003fc4070 */
[C---:B----4-:R-:W-:Y:S02]  /*e660*/  ISETP.GT.U32.AND P2, PT, R61.reuse, R8, PT ;  /* 0x000000083d00720c */ /* 0x050fe40003f44070 */
[C---:B-----5:R-:W-:Y:S02]  /*e670*/  ISETP.GT.U32.AND P3, PT, R61.reuse, R9, PT ;  /* 0x000000093d00720c */ /* 0x060fe40003f64070 */
[----:B------:R-:W-:-:S07]  /*e680*/  ISETP.GT.U32.AND P1, PT, R61, R10, PT ;  /* 0x0000000a3d00720c */ /* 0x000fce0003f24070 */
[--C-:B------:R-:W-:Y:S01]  /*e690*/  @!P6 IMAD.IADD R19, R19, 0x1, -R61.reuse ;  /* 0x000000011313e824 */ /* 0x100fe200078e0a3d */
[C---:B------:R-:W-:Y:S01]  /*e6a0*/  ISETP.GT.U32.AND P0, PT, R61.reuse, R11, PT ;  /* 0x0000000b3d00720c */ /* 0x040fe20003f04070 */
[--C-:B------:R-:W-:Y:S01]  /*e6b0*/  @!P2 IMAD.IADD R8, R8, 0x1, -R61.reuse ;  /* 0x000000010808a824 */ /* 0x100fe200078e0a3d */
[C---:B------:R-:W-:Y:S02]  /*e6c0*/  ISETP.GT.U32.AND P6, PT, R61.reuse, R26, PT ;  /* 0x0000001a3d00720c */ /* 0x040fe40003fc4070 */
[----:B------:R-:W-:Y:S01]  /*e6d0*/  ISETP.GT.U32.AND P5, PT, R61, R13, PT ;  /* 0x0000000d3d00720c */ /* 0x000fe20003fa4070 */
[--C-:B------:R-:W-:Y:S01]  /*e6e0*/  @!P3 IMAD.IADD R9, R9, 0x1, -R61.reuse ;  /* 0x000000010909b824 */ /* 0x100fe200078e0a3d */
[----:B------:R-:W-:Y:S01]  /*e6f0*/  ISETP.GT.U32.AND P2, PT, R61, R25, PT ;  /* 0x000000193d00720c */ /* 0x000fe20003f44070 */
[--C-:B------:R-:W-:Y:S01]  /*e700*/  @!P4 IMAD.IADD R21, R21, 0x1, -R61.reuse ;  /* 0x000000011515c824 */ /* 0x100fe200078e0a3d */
[C---:B------:R-:W-:Y:S01]  /*e710*/  ISETP.GT.U32.AND P3, PT, R61.reuse, R24, PT ;  /* 0x000000183d00720c */ /* 0x040fe20003f64070 */
[----:B------:R-:W-:Y:S01]  /*e720*/  @!P1 IMAD.IADD R10, R10, 0x1, -R61 ;  /* 0x000000010a0a9824 */ /* 0x000fe200078e0a3d */
[----:B------:R-:W-:-:S03]  /*e730*/  ISETP.GT.U32.AND P1, PT, R61, R23, PT ;  /* 0x000000173d00720c */ /* 0x000fc60003f24070 */
[--C-:B------:R-:W-:Y:S01]  /*e740*/  @!P0 IMAD.IADD R11, R11, 0x1, -R61.reuse ;  /* 0x000000010b0b8824 */ /* 0x100fe200078e0a3d */
[C---:B------:R-:W-:Y:S02]  /*e750*/  ISETP.GT.U32.AND P0, PT, R61.reuse, R22, PT ;  /* 0x000000163d00720c */ /* 0x040fe40003f04070 */
[----:B------:R-:W-:Y:S01]  /*e760*/  ISETP.GT.U32.AND P4, PT, R61, R14, PT ;  /* 0x0000000e3d00720c */ /* 0x000fe20003f84070 */
[--C-:B------:R-:W-:Y:S01]  /*e770*/  @!P5 IMAD.IADD R13, R13, 0x1, -R61.reuse ;  /* 0x000000010d0dd824 */ /* 0x100fe200078e0a3d */
[----:B------:R-:W-:Y:S01]  /*e780*/  ISETP.GT.U32.AND P5, PT, R61, R21, PT ;  /* 0x000000153d00720c */ /* 0x000fe20003fa4070 */
[--C-:B------:R-:W-:Y:S02]  /*e790*/  @!P6 IMAD.IADD R26, R26, 0x1, -R61.reuse ;  /* 0x000000011a1ae824 */ /* 0x100fe400078e0a3d */
[--C-:B------:R-:W-:Y:S02]  /*e7a0*/  @!P2 IMAD.IADD R25, R25, 0x1, -R61.reuse ;  /* 0x000000011919a824 */ /* 0x100fe400078e0a3d */
[--C-:B------:R-:W-:Y:S01]  /*e7b0*/  @!P3 IMAD.IADD R24, R24, 0x1, -R61.reuse ;  /* 0x000000011818b824 */ /* 0x100fe200078e0a3d */
[----:B------:R0:W-:Y:S01]  /*e7c0*/  STL [R1+0x8c], R26 ;  /* 0x00008c1a01007387 */ /* 0x0001e20000100800 */
[----:B------:R-:W-:-:S02]  /*e7d0*/  @!P1 IMAD.IADD R23, R23, 0x1, -R61 ;  /* 0x0000000117179824 */ /* 0x000fc400078e0a3d */
[--C-:B------:R-:W-:Y:S02]  /*e7e0*/  @!P0 IMAD.IADD R22, R22, 0x1, -R61.reuse ;  /* 0x0000000116168824 */ /* 0x100fe400078e0a3d */
[--C-:B------:R-:W-:Y:S01]  /*e7f0*/  @!P4 IMAD.IADD R14, R14, 0x1, -R61.reuse ;  /* 0x000000010e0ec824 */ /* 0x100fe200078e0a3d */
[----:B------:R-:W-:Y:S01]  /*e800*/  ISETP.GT.U32.AND P4, PT, R61, R19, PT ;  /* 0x000000133d00720c */ /* 0x000fe20003f84070 */
[----:B0-----:R-:W2:Y:S01]  /*e810*/  LDL.LU R26, [R1+0x44] ;  /* 0x00004400011a7983 */ /* 0x001ea20000300800 */
[----:B------:R-:W-:-:S03]  /*e820*/  @!P5 IMAD.IADD R21, R21, 0x1, -R61 ;  /* 0x000000011515d824 */ /* 0x000fc600078e0a3d */
[----:B------:R0:W-:Y:S04]  /*e830*/  STL [R1+0x88], R25 ;  /* 0x0000881901007387 */ /* 0x0001e80000100800 */
[----:B------:R1:W-:Y:S04]  /*e840*/  STL [R1+0x84], R24 ;  /* 0x0000841801007387 */ /* 0x0003e80000100800 */
[----:B0-----:R-:W3:Y:S04]  /*e850*/  LDL.LU R25, [R1+0x40] ;  /* 0x0000400001197983 */ /* 0x001ee80000300800 */
[----:B------:R0:W-:Y:S04]  /*e860*/  STL [R1+0x80], R23 ;  /* 0x0000801701007387 */ /* 0x0001e80000100800 */
[----:B------:R4:W-:Y:S04]  /*e870*/  STL [R1+0x7c], R22 ;  /* 0x00007c1601007387 */ /* 0x0009e80000100800 */
[----:B-1----:R-:W5:Y:S04]  /*e880*/  LDL.LU R24, [R1+0x3c] ;  /* 0x00003c0001187983 */ /* 0x002f680000300800 */
[----:B0-----:R-:W5:Y:S01]  /*e890*/  LDL.LU R23, [R1+0x38] ;  /* 0x0000380001177983 */ /* 0x001f620000300800 */
[----:B------:R-:W-:-:S03]  /*e8a0*/  @!P4 IMAD.IADD R19, R19, 0x1, -R61 ;  /* 0x000000011313c824 */ /* 0x000fc600078e0a3d */
[----:B------:R0:W-:Y:S01]  /*e8b0*/  STL [R1+0x78], R21 ;  /* 0x0000781501007387 */ /* 0x0001e20000100800 */
[----:B------:R-:W-:-:S03]  /*e8c0*/  IABS R60, R20 ;  /* 0x00000014003c7213 */ /* 0x000fc60000000000 */
[----:B----4-:R-:W4:Y:S04]  /*e8d0*/  LDL.LU R22, [R1+0x34] ;  /* 0x0000340001167983 */ /* 0x010f280000300800 */
[----:B0-----:R-:W4:Y:S04]  /*e8e0*/  LDL.LU R21, [R1+0x30] ;  /* 0x0000300001157983 */ /* 0x001f280000300800 */
[----:B------:R-:W4:Y:S04]  /*e8f0*/  LDL.LU R20, [R1+0x2c] ;  /* 0x00002c0001147983 */ /* 0x000f280000300800 */
[----:B------:R0:W-:Y:S04]  /*e900*/  STL [R1+0x74], R19 ;  /* 0x0000741301007387 */ /* 0x0001e80000100800 */
[----:B0-----:R-:W4:Y:S01]  /*e910*/  LDL.LU R19, [R1+0x28] ;  /* 0x0000280001137983 */ /* 0x001f220000300800 */
[----:B------:R-:W-:-:S02]  /*e920*/  ISETP.GT.U32.AND P2, PT, R61, R8, PT ;  /* 0x000000083d00720c */ /* 0x000fc40003f44070 */
[C---:B------:R-:W-:Y:S02]  /*e930*/  ISETP.GT.U32.AND P3, PT, R61.reuse, R9, PT ;  /* 0x000000093d00720c */ /* 0x040fe40003f64070 */
[C---:B------:R-:W-:Y:S02]  /*e940*/  ISETP.GT.U32.AND P1, PT, R61.reuse, R10, PT ;  /* 0x0000000a3d00720c */ /* 0x040fe40003f24070 */
[C---:B------:R-:W-:Y:S02]  /*e950*/  ISETP.GT.U32.AND P0, PT, R61.reuse, R11, PT ;  /* 0x0000000b3d00720c */ /* 0x040fe40003f04070 */
[C---:B------:R-:W-:Y:S02]  /*e960*/  ISETP.GT.U32.AND P5, PT, R61.reuse, R13, PT ;  /* 0x0000000d3d00720c */ /* 0x040fe40003fa4070 */
[C---:B------:R-:W-:Y:S02]  /*e970*/  ISETP.GT.U32.AND P6, PT, R61.reuse, R14, PT ;  /* 0x0000000e3d00720c */ /* 0x040fe40003fc4070 */
[C---:B------:R-:W-:Y:S01]  /*e980*/  ISETP.GT.U32.AND P4, PT, R61.reuse, R17, PT ;  /* 0x000000113d00720c */ /* 0x040fe20003f84070 */
[--C-:B------:R-:W-:Y:S01]  /*e990*/  @!P2 IMAD.IADD R8, R8, 0x1, -R61.reuse ;  /* 0x000000010808a824 */ /* 0x100fe200078e0a3d */
[----:B------:R-:W-:Y:S01]  /*e9a0*/  ISETP.GT.U32.AND P2, PT, R61, R2, PT ;  /* 0x000000023d00720c */ /* 0x000fe20003f44070 */
[--C-:B------:R-:W-:Y:S01]  /*e9b0*/  @!P3 IMAD.IADD R9, R9, 0x1, -R61.reuse ;  /* 0x000000010909b824 */ /* 0x100fe200078e0a3d */
[C---:B------:R-:W-:Y:S01]  /*e9c0*/  ISETP.GT.U32.AND P3, PT, R61.reuse, R29, PT ;  /* 0x0000001d3d00720c */ /* 0x040fe20003f64070 */
[--C-:B------:R-:W-:Y:S01]  /*e9d0*/  @!P1 IMAD.IADD R10, R10, 0x1, -R61.reuse ;  /* 0x000000010a0a9824 */ /* 0x100fe200078e0a3d */
[----:B------:R-:W-:Y:S01]  /*e9e0*/  ISETP.GT.U32.AND P1, PT, R61, R28, PT ;  /* 0x0000001c3d00720c */ /* 0x000fe20003f24070 */
[--C-:B------:R-:W-:Y:S01]  /*e9f0*/  @!P0 IMAD.IADD R11, R11, 0x1, -R61.reuse ;  /* 0x000000010b0b8824 */ /* 0x100fe200078e0a3d */
[----:B------:R-:W-:Y:S01]  /*ea00*/  ISETP.GT.U32.AND P0, PT, R61, R27, PT ;  /* 0x0000001b3d00720c */ /* 0x000fe20003f04070 */
[----:B------:R-:W-:-:S02]  /*ea10*/  @!P5 IMAD.IADD R13, R13, 0x1, -R61 ;  /* 0x000000010d0dd824 */ /* 0x000fc400078e0a3d */
[--C-:B------:R-:W-:Y:S02]  /*ea20*/  @!P6 IMAD.IADD R14, R14, 0x1, -R61.reuse ;  /* 0x000000010e0ee824 */ /* 0x100fe400078e0a3d */
[--C-:B------:R-:W-:Y:S02]  /*ea30*/  @!P4 IMAD.IADD R17, R17, 0x1, -R61.reuse ;  /* 0x000000011111c824 */ /* 0x100fe400078e0a3d */
[--C-:B------:R-:W-:Y:S02]  /*ea40*/  @!P2 IMAD.IADD R2, R2, 0x1, -R61.reuse ;  /* 0x000000010202a824 */ /* 0x100fe400078e0a3d */
[--C-:B------:R-:W-:Y:S02]  /*ea50*/  @!P3 IMAD.IADD R29, R29, 0x1, -R61.reuse ;  /* 0x000000011d1db824 */ /* 0x100fe400078e0a3d */
[--C-:B------:R-:W-:Y:S02]  /*ea60*/  @!P1 IMAD.IADD R28, R28, 0x1, -R61.reuse ;  /* 0x000000011c1c9824 */ /* 0x100fe400078e0a3d */
[----:B------:R-:W-:Y:S01]  /*ea70*/  @!P0 IMAD.IADD R27, R27, 0x1, -R61 ;  /* 0x000000011b1b8824 */ /* 0x000fe200078e0a3d */
[----:B------:R0:W-:Y:S04]  /*ea80*/  STL [R1+0x70], R8 ;  /* 0x0000700801007387 */ /* 0x0001e80000100800 */
[----:B------:R1:W-:Y:S04]  /*ea90*/  STL [R1+0x6c], R9 ;  /* 0x00006c0901007387 */ /* 0x0003e80000100800 */
[----:B------:R0:W-:Y:S04]  /*eaa0*/  STL [R1+0x68], R10 ;  /* 0x0000680a01007387 */ /* 0x0001e80000100800 */
[----:B------:R0:W-:Y:S04]  /*eab0*/  STL [R1+0x64], R11 ;  /* 0x0000640b01007387 */ /* 0x0001e80000100800 */
[----:B------:R-:W4:Y:S04]  /*eac0*/  LDL.LU R5, [R1+0x24] ;  /* 0x0000240001057983 */ /* 0x000f280000300800 */
[----:B------:R1:W-:Y:S04]  /*ead0*/  STL [R1+0x60], R13 ;  /* 0x0000600d01007387 */ /* 0x0003e80000100800 */
[----:B------:R-:W4:Y:S04]  /*eae0*/  LDL.LU R7, [R1+0x20] ;  /* 0x0000200001077983 */ /* 0x000f280000300800 */
[----:B0-----:R-:W4:Y:S04]  /*eaf0*/  LDL.LU R8, [R1+0x1c] ;  /* 0x00001c0001087983 */ /* 0x001f280000300800 */
[----:B------:R0:W-:Y:S04]  /*eb00*/  STL [R1+0x5c], R14 ;  /* 0x00005c0e01007387 */ /* 0x0001e80000100800 */
[----:B-1----:R-:W4:Y:S04]  /*eb10*/  LDL.LU R9, [R1+0x18] ;  /* 0x0000180001097983 */ /* 0x002f280000300800 */
[----:B------:R-:W4:Y:S04]  /*eb20*/  LDL.LU R10, [R1+0x14] ;  /* 0x00001400010a7983 */ /* 0x000f280000300800 */
[----:B------:R-:W4:Y:S04]  /*eb30*/  LDL.LU R11, [R1+0x10] ;  /* 0x00001000010b7983 */ /* 0x000f280000300800 */
[----:B------:R-:W4:Y:S04]  /*eb40*/  LDL.LU R13, [R1+0xc] ;  /* 0x00000c00010d7983 */ /* 0x000f280000300800 */
[----:B0-----:R-:W4:Y:S01]  /*eb50*/  LDL.LU R14, [R1+0x8] ;  /* 0x00000800010e7983 */ /* 0x001f220000300800 */
[----:B--2---:R-:W-:-:S02]  /*eb60*/  ISETP.GT.U32.AND P5, PT, R61, R26, PT ;  /* 0x0000001a3d00720c */ /* 0x004fc40003fa4070 */
[----:B---3--:R-:W-:-:S11]  /*eb70*/  ISETP.GT.U32.AND P6, PT, R61, R25, PT ;  /* 0x000000193d00720c */ /* 0x008fd60003fc4070 */
[--C-:B------:R-:W-:Y:S01]  /*eb80*/  @!P5 IMAD.IADD R26, R26, 0x1, -R61.reuse ;  /* 0x000000011a1ad824 */ /* 0x100fe200078e0a3d */
[C---:B-----5:R-:W-:Y:S02]  /*eb90*/  ISETP.GT.U32.AND P4, PT, R61.reuse, R24, PT ;  /* 0x000000183d00720c */ /* 0x060fe40003f84070 */
[C---:B------:R-:W-:Y:S02]  /*eba0*/  ISETP.GT.U32.AND P2, PT, R61.reuse, R23, PT ;  /* 0x000000173d00720c */ /* 0x040fe40003f44070 */
[C---:B----4-:R-:W-:Y:S02]  /*ebb0*/  ISETP.GT.U32.AND P3, PT, R61.reuse, R22, PT ;  /* 0x000000163d00720c */ /* 0x050fe40003f64070 */
[C---:B------:R-:W-:Y:S02]  /*ebc0*/  ISETP.GT.U32.AND P1, PT, R61.reuse, R21, PT ;  /* 0x000000153d00720c */ /* 0x040fe40003f24070 */
[----:B------:R-:W-:Y:S01]  /*ebd0*/  ISETP.GT.U32.AND P0, PT, R61, R20, PT ;  /* 0x000000143d00720c */ /* 0x000fe20003f04070 */
[----:B------:R-:W-:Y:S01]  /*ebe0*/  @!P6 IMAD.IADD R25, R25, 0x1, -R61 ;  /* 0x000000011919e824 */ /* 0x000fe200078e0a3d */
[----:B------:R-:W-:-:S03]  /*ebf0*/  ISETP.GT.U32.AND P6, PT, R61, R17, PT ;  /* 0x000000113d00720c */ /* 0x000fc60003fc4070 */
[--C-:B------:R-:W-:Y:S01]  /*ec00*/  @!P4 IMAD.IADD R24, R24, 0x1, -R61.reuse ;  /* 0x000000011818c824 */ /* 0x100fe200078e0a3d */
[----:B------:R-:W-:Y:S01]  /*ec10*/  ISETP.GT.U32.AND P4, PT, R61, R2, PT ;  /* 0x000000023d00720c */ /* 0x000fe20003f84070 */
[--C-:B------:R-:W-:Y:S01]  /*ec20*/  @!P2 IMAD.IADD R23, R23, 0x1, -R61.reuse ;  /* 0x000000011717a824 */ /* 0x100fe200078e0a3d */
[C---:B------:R-:W-:Y:S01]  /*ec30*/  ISETP.GT.U32.AND P2, PT, R61.reuse, R29, PT ;  /* 0x0000001d3d00720c */ /* 0x040fe20003f44070 */
[--C-:B------:R-:W-:Y:S01]  /*ec40*/  @!P3 IMAD.IADD R22, R22, 0x1, -R61.reuse ;  /* 0x000000011616b824 */ /* 0x100fe200078e0a3d */
[C---:B------:R-:W-:Y:S02]  /*ec50*/  ISETP.GT.U32.AND P3, PT, R61.reuse, R28, PT ;  /* 0x0000001c3d00720c */ /* 0x040fe40003f64070 */
[----:B------:R-:W-:Y:S01]  /*ec60*/  ISETP.GT.U32.AND P5, PT, R61, R19, PT ;  /* 0x000000133d00720c */ /* 0x000fe20003fa4070 */
[--C-:B------:R-:W-:Y:S01]  /*ec70*/  @!P1 IMAD.IADD R21, R21, 0x1, -R61.reuse ;  /* 0x0000000115159824 */ /* 0x100fe200078e0a3d */
[C---:B------:R-:W-:Y:S01]  /*ec80*/  ISETP.GT.U32.AND P1, PT, R61.reuse, R27, PT ;  /* 0x0000001b3d00720c */ /* 0x040fe20003f24070 */
[--C-:B------:R-:W-:Y:S01]  /*ec90*/  @!P0 IMAD.IADD R20, R20, 0x1, -R61.reuse ;  /* 0x0000000114148824 */ /* 0x100fe200078e0a3d */
[----:B------:R-:W-:Y:S01]  /*eca0*/  ISETP.GT.U32.AND P0, PT, R61, R26, PT ;  /* 0x0000001a3d00720c */ /* 0x000fe20003f04070 */
[----:B------:R-:W-:-:S02]  /*ecb0*/  @!P6 IMAD.IADD R17, R17, 0x1, -R61 ;  /* 0x000000011111e824 */ /* 0x000fc400078e0a3d */
[--C-:B------:R-:W-:Y:S01]  /*ecc0*/  @!P4 IMAD.IADD R2, R2, 0x1, -R61.reuse ;  /* 0x000000010202c824 */ /* 0x100fe200078e0a3d */
[----:B------:R-:W-:Y:S01]  /*ecd0*/  ISETP.GT.U32.AND P4, PT, R61, R24, PT ;  /* 0x000000183d00720c */ /* 0x000fe20003f84070 */
[----:B------:R-:W-:-:S04]  /*ece0*/  @!P2 IMAD.IADD R29, R29, 0x1, -R61 ;  /* 0x000000011d1da824 */ /* 0x000fc800078e0a3d */
[--C-:B------:R-:W-:Y:S01]  /*ecf0*/  @!P5 IMAD.IADD R19, R19, 0x1, -R61.reuse ;  /* 0x000000011313d824 */ /* 0x100fe200078e0a3d */
[C---:B------:R-:W-:Y:S01]  /*ed00*/  ISETP.GT.U32.AND P5, PT, R61.reuse, R25, PT ;  /* 0x000000193d00720c */ /* 0x040fe20003fa4070 */
[--C-:B------:R-:W-:Y:S01]  /*ed10*/  @!P3 IMAD.IADD R28, R28, 0x1, -R61.reuse ;  /* 0x000000011c1cb824 */ /* 0x100fe200078e0a3d */
[C---:B------:R-:W-:Y:S01]  /*ed20*/  ISETP.GT.U32.AND P2, PT, R61.reuse, R23, PT ;  /* 0x000000173d00720c */ /* 0x040fe20003f44070 */
[----:B------:R0:W-:Y:S01]  /*ed30*/  STL [R1+0x58], R17 ;  /* 0x0000581101007387 */ /* 0x0001e20000100800 */
[----:B------:R-:W-:Y:S01]  /*ed40*/  ISETP.GT.U32.AND P3, PT, R61, R22, PT ;  /* 0x000000163d00720c */ /* 0x000fe20003f64070 */
[--C-:B------:R-:W-:Y:S01]  /*ed50*/  @!P1 IMAD.IADD R27, R27, 0x1, -R61.reuse ;  /* 0x000000011b1b9824 */ /* 0x100fe200078e0a3d */
[C---:B------:R-:W-:Y:S01]  /*ed60*/  ISETP.GT.U32.AND P1, PT, R61.reuse, R21, PT ;  /* 0x000000153d00720c */ /* 0x040fe20003f24070 */
[--C-:B------:R-:W-:Y:S01]  /*ed70*/  @!P0 IMAD.IADD R26, R26, 0x1, -R61.reuse ;  /* 0x000000011a1a8824 */ /* 0x100fe200078e0a3d */
[C---:B------:R-:W-:Y:S01]  /*ed80*/  ISETP.GT.U32.AND P0, PT, R61.reuse, R20, PT ;  /* 0x000000143d00720c */ /* 0x040fe20003f04070 */
[----:B0-----:R-:W2:Y:S04]  /*ed90*/  LDL.LU R17, [R1+0x4] ;  /* 0x0000040001117983 */ /* 0x001ea80000300800 */
[----:B------:R0:W-:Y:S01]  /*eda0*/  STL [R1+0x54], R2 ;  /* 0x0000540201007387 */ /* 0x0001e20000100800 */
[----:B------:R-:W-:Y:S01]  /*edb0*/  ISETP.GT.U32.AND P6, PT, R61, R19, PT ;  /* 0x000000133d00720c */ /* 0x000fe20003fc4070 */
[----:B------:R-:W-:-:S02]  /*edc0*/  @!P5 IMAD.IADD R25, R25, 0x1, -R61 ;  /* 0x000000011919d824 */ /* 0x000fc400078e0a3d */
[--C-:B------:R-:W-:Y:S01]  /*edd0*/  @!P4 IMAD.IADD R24, R24, 0x1, -R61.reuse ;  /* 0x000000011818c824 */ /* 0x100fe200078e0a3d */
[----:B0-----:R-:W3:Y:S04]  /*ede0*/  LDL.LU R2, [R1] ;  /* 0x0000000001027983 */ /* 0x001ee80000300800 */
[----:B------:R0:W-:Y:S01]  /*edf0*/  STL [R1+0x50], R29 ;  /* 0x0000501d01007387 */ /* 0x0001e20000100800 */
[----:B------:R-:W-:-:S03]  /*ee00*/  @!P2 IMAD.IADD R23, R23, 0x1, -R61 ;  /* 0x000000011717a824 */ /* 0x000fc600078e0a3d */
[----:B0-----:R-:W4:Y:S04]  /*ee10*/  LDL.LU R29, [R1+0x56c8] ;  /* 0x0056c800011d7983 */ /* 0x001f280000300800 */
[----:B------:R0:W-:Y:S01]  /*ee20*/  STL [R1+0x4c], R28 ;  /* 0x00004c1c01007387 */ /* 0x0001e20000100800 */
[----:B------:R-:W-:-:S03]  /*ee30*/  @!P3 IMAD.IADD R22, R22, 0x1, -R61 ;  /* 0x000000011616b824 */ /* 0x000fc600078e0a3d */
[----:B0-----:R-:W5:Y:S04]  /*ee40*/  LDL.LU R28, [R1+0x56c4] ;  /* 0x0056c400011c7983 */ /* 0x001f680000300800 */
[----:B------:R0:W-:Y:S01]  /*ee50*/  STL [R1+0x48], R27 ;  /* 0x0000481b01007387 */ /* 0x0001e20000100800 */
[----:B------:R-:W-:-:S03]  /*ee60*/  @!P1 IMAD.IADD R21, R21, 0x1, -R61 ;  /* 0x0000000115159824 */ /* 0x000fc600078e0a3d */
[----:B0-----:R-:W4:Y:S04]  /*ee70*/  LDL.LU R27, [R1+0x56c0] ;  /* 0x0056c000011b7983 */ /* 0x001f280000300800 */
[----:B------:R0:W-:Y:S01]  /*ee80*/  STL [R1+0x44], R26 ;  /* 0x0000441a01007387 */ /* 0x0001e20000100800 */
[----:B------:R-:W-:-:S03]  /*ee90*/  @!P0 IMAD.IADD R20, R20, 0x1, -R61 ;  /* 0x0000000114148824 */ /* 0x000fc600078e0a3d */
[----:B0-----:R-:W4:Y:S04]  /*eea0*/  LDL.LU R26, [R1+0x56bc] ;  /* 0x0056bc00011a7983 */ /* 0x001f280000300800 */
[----:B------:R0:W-:Y:S01]  /*eeb0*/  STL [R1+0x40], R25 ;  /* 0x0000401901007387 */ /* 0x0001e20000100800 */
[----:B------:R-:W-:-:S03]  /*eec0*/  @!P6 IMAD.IADD R19, R19, 0x1, -R61 ;  /* 0x000000011313e824 */ /* 0x000fc600078e0a3d */
[----:B0-----:R-:W4:Y:S04]  /*eed0*/  LDL.LU R25, [R1+0x56b8] ;  /* 0x0056b80001197983 */ /* 0x001f280000300800 */
[----:B------:R0:W-:Y:S04]  /*eee0*/  STL [R1+0x3c], R24 ;  /* 0x00003c1801007387 */ /* 0x0001e80000100800 */
        /* <DEDUP_REMOVED lines=8> */
[----:B0-----:R-:W5:Y:S04]  /*ef70*/  LDL.LU R20, [R1+0x56a4] ;  /* 0x0056a40001147983 */ /* 0x001f680000300800 */
[----:B------:R0:W-:Y:S04]  /*ef80*/  STL [R1+0x28], R19 ;  /* 0x0000281301007387 */ /* 0x0001e80000100800 */
[----:B0-----:R-:W5:Y:S01]  /*ef90*/  LDL.LU R19, [R1+0x56a0] ;  /* 0x0056a00001137983 */ /* 0x001f620000300800 */
[----:B------:R-:W-:-:S02]  /*efa0*/  ISETP.GT.U32.AND P5, PT, R61, R5, PT ;  /* 0x000000053d00720c */ /* 0x000fc40003fa4070 */
[C---:B------:R-:W-:Y:S02]  /*efb0*/  ISETP.GT.U32.AND P4, PT, R61.reuse, R7, PT ;  /* 0x000000073d00720c */ /* 0x040fe40003f84070 */
[C---:B------:R-:W-:Y:S02]  /*efc0*/  ISETP.GT.U32.AND P2, PT, R61.reuse, R8, PT ;  /* 0x000000083d00720c */ /* 0x040fe40003f44070 */
[C---:B------:R-:W-:Y:S02]  /*efd0*/  ISETP.GT.U32.AND P3, PT, R61.reuse, R9, PT ;  /* 0x000000093d00720c */ /* 0x040fe40003f64070 */
[C---:B------:R-:W-:Y:S02]  /*efe0*/  ISETP.GT.U32.AND P1, PT, R61.reuse, R10, PT ;  /* 0x0000000a3d00720c */ /* 0x040fe40003f24070 */
[----:B------:R-:W-:-:S03]  /*eff0*/  ISETP.GT.U32.AND P0, PT, R61, R11, PT ;  /* 0x0000000b3d00720c */ /* 0x000fc60003f04070 */
[--C-:B------:R-:W-:Y:S01]  /*f000*/  @!P5 IMAD.IADD R5, R5, 0x1, -R61.reuse ;  /* 0x000000010505d824 */ /* 0x100fe200078e0a3d */
[----:B------:R-:W-:Y:S01]  /*f010*/  ISETP.GT.U32.AND P5, PT, R61, R14, PT ;  /* 0x0000000e3d00720c */ /* 0x000fe20003fa4070 */
[--C-:B------:R-:W-:Y:S02]  /*f020*/  @!P4 IMAD.IADD R7, R7, 0x1, -R61.reuse ;  /* 0x000000010707c824 */ /* 0x100fe400078e0a3d */
[--C-:B------:R-:W-:Y:S01]  /*f030*/  @!P2 IMAD.IADD R8, R8, 0x1, -R61.reuse ;  /* 0x000000010808a824 */ /* 0x100fe200078e0a3d */
[----:B------:R-:W-:Y:S01]  /*f040*/  ISETP.GT.U32.AND P6, PT, R61, R13, PT ;  /* 0x0000000d3d00720c */ /* 0x000fe20003fc4070 */
[--C-:B------:R-:W-:Y:S02]  /*f050*/  @!P3 IMAD.IADD R9, R9, 0x1, -R61.reuse ;  /* 0x000000010909b824 */ /* 0x100fe400078e0a3d */
[--C-:B------:R-:W-:Y:S02]  /*f060*/  @!P1 IMAD.IADD R10, R10, 0x1, -R61.reuse ;  /* 0x000000010a0a9824 */ /* 0x100fe400078e0a3d */
[----:B------:R-:W-:-:S04]  /*f070*/  @!P0 IMAD.IADD R11, R11, 0x1, -R61 ;  /* 0x000000010b0b8824 */ /* 0x000fc800078e0a3d */
[----:B------:R-:W-:Y:S01]  /*f080*/  @!P5 IMAD.IADD R14, R14, 0x1, -R61 ;  /* 0x000000010e0ed824 */ /* 0x000fe200078e0a3d */
[----:B------:R-:W-:-:S03]  /*f090*/  ISETP.GT.U32.AND P5, PT, R61, R7, PT ;  /* 0x000000073d00720c */ /* 0x000fc60003fa4070 */
[----:B------:R-:W-:Y:S01]  /*f0a0*/  @!P6 IMAD.IADD R13, R13, 0x1, -R61 ;  /* 0x000000010d0de824 */ /* 0x000fe200078e0a3d */
[----:B------:R-:W-:-:S09]  /*f0b0*/  ISETP.GT.U32.AND P6, PT, R61, R5, PT ;  /* 0x000000053d00720c */ /* 0x000fd20003fc4070 */
[----:B------:R-:W-:Y:S01]  /*f0c0*/  @!P5 IMAD.IADD R7, R7, 0x1, -R61 ;  /* 0x000000010707d824 */ /* 0x000fe200078e0a3d */
[----:B------:R-:W-:-:S03]  /*f0d0*/  ISETP.GT.U32.AND P5, PT, R61, R14, PT ;  /* 0x0000000e3d00720c */ /* 0x000fc60003fa4070 */
[----:B------:R-:W-:-:S05]  /*f0e0*/  @!P6 IMAD.IADD R5, R5, 0x1, -R61 ;  /* 0x000000010505e824 */ /* 0x000fca00078e0a3d */
[----:B------:R-:W-:Y:S04]  /*f0f0*/  STL [R1+0x24], R5 ;  /* 0x0000240501007387 */ /* 0x000fe80000100800 */
[----:B------:R-:W-:Y:S01]  /*f100*/  STL [R1+0x20], R7 ;  /* 0x0000200701007387 */ /* 0x000fe20000100800 */
[----:B------:R-:W-:Y:S01]  /*f110*/  @!P5 IMAD.IADD R14, R14, 0x1, -R61 ;  /* 0x000000010e0ed824 */ /* 0x000fe200078e0a3d */
[C---:B--2---:R-:W-:Y:S02]  /*f120*/  ISETP.GT.U32.AND P4, PT, R61.reuse, R17, PT ;  /* 0x000000113d00720c */ /* 0x044fe40003f84070 */
[----:B---3--:R-:W-:-:S11]  /*f130*/  ISETP.GT.U32.AND P2, PT, R61, R2, PT ;  /* 0x000000023d00720c */ /* 0x008fd60003f44070 */
[--C-:B------:R-:W-:Y:S01]  /*f140*/  @!P4 IMAD.IADD R17, R17, 0x1, -R61.reuse ;  /* 0x000000011111c824 */ /* 0x100fe200078e0a3d */
[C---:B------:R-:W-:Y:S01]  /*f150*/  ISETP.GT.U32.AND P4, PT, R61.reuse, R8, PT ;  /* 0x000000083d00720c */ /* 0x040fe20003f84070 */
[----:B------:R-:W-:Y:S01]  /*f160*/  @!P2 IMAD.IADD R2, R2, 0x1, -R61 ;  /* 0x000000010202a824 */ /* 0x000fe200078e0a3d */
[----:B------:R-:W-:-:S11]  /*f170*/  ISETP.GT.U32.AND P2, PT, R61, R9, PT ;  /* 0x000000093d00720c */ /* 0x000fd60003f44070 */
[--C-:B------:R-:W-:Y:S01]  /*f180*/  @!P4 IMAD.IADD R8, R8, 0x1, -R61.reuse ;  /* 0x000000010808c824 */ /* 0x100fe200078e0a3d */
[----:B------:R-:W-:Y:S01]  /*f190*/  ISETP.GT.U32.AND P4, PT, R61, R17, PT ;  /* 0x000000113d00720c */ /* 0x000fe20003f84070 */
[--C-:B------:R-:W-:Y:S01]  /*f1a0*/  @!P2 IMAD.IADD R9, R9, 0x1, -R61.reuse ;  /* 0x000000010909a824 */ /* 0x100fe200078e0a3d */
[----:B------:R-:W-:Y:S02]  /*f1b0*/  ISETP.GT.U32.AND P2, PT, R61, R2, PT ;  /* 0x000000023d00720c */ /* 0x000fe40003f44070 */
[----:B------:R-:W-:Y:S09]  /*f1c0*/  STL [R1+0x1c], R8 ;  /* 0x00001c0801007387 */ /* 0x000ff20000100800 */
[--C-:B------:R-:W-:Y:S01]  /*f1d0*/  @!P4 IMAD.IADD R17, R17, 0x1, -R61.reuse ;  /* 0x000000011111c824 */ /* 0x100fe200078e0a3d */
[----:B------:R-:W-:Y:S01]  /*f1e0*/  STL [R1+0x18], R9 ;  /* 0x0000180901007387 */ /* 0x000fe20000100800 */
[----:B------:R-:W-:Y:S01]  /*f1f0*/  @!P2 IMAD.IADD R2, R2, 0x1, -R61 ;  /* 0x000000010202a824 */ /* 0x000fe200078e0a3d */
[----:B----4-:R-:W-:-:S02]  /*f200*/  ISETP.GT.U32.AND P0, PT, R61, R21, PT ;  /* 0x000000153d00720c */ /* 0x010fc40003f04070 */
[C---:B-----5:R-:W-:Y:S02]  /*f210*/  ISETP.GT.U32.AND P1, PT, R61.reuse, R20, PT ;  /* 0x000000143d00720c */ /* 0x060fe40003f24070 */
[----:B------:R-:W-:-:S11]  /*f220*/  ISETP.GT.U32.AND P3, PT, R61, R19, PT ;  /* 0x000000133d00720c */ /* 0x000fd60003f64070 */
[--C-:B------:R-:W-:Y:S01]  /*f230*/  @!P1 IMAD.IADD R20, R20, 0x1, -R61.reuse ;  /* 0x0000000114149824 */ /* 0x100fe200078e0a3d */
[----:B------:R-:W-:Y:S01]  /*f240*/  ISETP.GT.U32.AND P1, PT, R61, R11, PT ;  /* 0x0000000b3d00720c */ /* 0x000fe20003f24070 */
[--C-:B------:R-:W-:Y:S01]  /*f250*/  @!P0 IMAD.IADD R21, R21, 0x1, -R61.reuse ;  /* 0x0000000115158824 */ /* 0x100fe200078e0a3d */
[----:B------:R-:W-:Y:S01]  /*f260*/  ISETP.GT.U32.AND P0, PT, R61, R13, PT ;  /* 0x0000000d3d00720c */ /* 0x000fe20003f04070 */
[----:B------:R-:W-:Y:S01]  /*f270*/  @!P3 IMAD.IADD R19, R19, 0x1, -R61 ;  /* 0x000000011313b824 */ /* 0x000fe200078e0a3d */
[----:B------:R-:W-:-:S09]  /*f280*/  ISETP.GT.U32.AND P3, PT, R61, R10, PT ;  /* 0x0000000a3d00720c */ /* 0x000fd20003f64070 */
[--C-:B------:R-:W-:Y:S02]  /*f290*/  @!P1 IMAD.IADD R11, R11, 0x1, -R61.reuse ;  /* 0x000000010b0b9824 */ /* 0x100fe400078e0a3d */
[--C-:B------:R-:W-:Y:S02]  /*f2a0*/  @!P0 IMAD.IADD R13, R13, 0x1, -R61.reuse ;  /* 0x000000010d0d8824 */ /* 0x100fe400078e0a3d */
[----:B------:R-:W-:-:S05]  /*f2b0*/  @!P3 IMAD.IADD R10, R10, 0x1, -R61 ;  /* 0x000000010a0ab824 */ /* 0x000fca00078e0a3d */
[----:B------:R-:W-:Y:S04]  /*f2c0*/  STL [R1+0x14], R10 ;  /* 0x0000140a01007387 */ /* 0x000fe80000100800 */
[----:B------:R-:W-:Y:S04]  /*f2d0*/  STL [R1+0x10], R11 ;  /* 0x0000100b01007387 */ /* 0x000fe80000100800 */
[----:B------:R0:W-:Y:S04]  /*f2e0*/  STL [R1+0xc], R13 ;  /* 0x00000c0d01007387 */ /* 0x0001e80000100800 */
[----:B------:R-:W-:Y:S04]  /*f2f0*/  STL [R1+0x8], R14 ;  /* 0x0000080e01007387 */ /* 0x000fe80000100800 */
[----:B------:R-:W-:Y:S04]  /*f300*/  STL [R1+0x4], R17 ;  /* 0x0000041101007387 */ /* 0x000fe80000100800 */
[----:B------:R1:W-:Y:S04]  /*f310*/  STL [R1], R2 ;  /* 0x0000000201007387 */ /* 0x0003e80000100800 */
[----:B0-----:R-:W2:Y:S01]  /*f320*/  LDL.LU R13, [R1+0x154] ;  /* 0x00015400010d7983 */ /* 0x001ea20000300800 */
[----:B------:R-:W-:-:S03]  /*f330*/  IMAD.HI.U32 R0, R0, R60, RZ ;  /* 0x0000003c00007227 */ /* 0x000fc600078e00ff */
[----:B------:R-:W3:Y:S01]  /*f340*/  LDL R9, [R1+0x2380] ;  /* 0x0023800001097983 */ /* 0x000ee20000100800 */
[----:B-1----:R-:W0:Y:S01]  /*f350*/  S2R R2, SR_TID.X ;  /* 0x0000000000027919 */ /* 0x002e220000002100 */
[----:B------:R-:W-:Y:S02]  /*f360*/  IMAD.MOV R0, RZ, RZ, -R0 ;  /* 0x000000ffff007224 */ /* 0x000fe400078e0a00 */
[----:B------:R-:W4:Y:S02]  /*f370*/  LDL R10, [R1+0x238c] ;  /* 0x00238c00010a7983 */ /* 0x000f240000100800 */
[----:B------:R-:W-:Y:S02]  /*f380*/  IMAD R60, R61, R0, R60 ;  /* 0x000000003d3c7224 */ /* 0x000fe400078e023c */
[----:B------:R-:W5:Y:S04]  /*f390*/  LDL R11, [R1+0x2394] ;  /* 0x00239400010b7983 */ /* 0x000f680000100800 */
[----:B------:R-:W3:Y:S04]  /*f3a0*/  LDL R8, [R1+0x2398] ;  /* 0x0023980001087983 */ /* 0x000ee80000100800 */
[----:B------:R-:W3:Y:S04]  /*f3b0*/  LDL R5, [R1+0x2118] ;  /* 0x0021180001057983 */ /* 0x000ee80000100800 */
[----:B------:R-:W3:Y:S01]  /*f3c0*/  LDL R7, [R1+0x23a0] ;  /* 0x0023a00001077983 */ /* 0x000ee20000100800 */
[----:B0-----:R-:W-:-:S02]  /*f3d0*/  LOP3.LUT R14, R2, 0x3, RZ, 0xc0, !PT ;  /* 0x00000003020e7812 */ /* 0x001fc400078ec0ff */
[----:B------:R-:W-:Y:S02]  /*f3e0*/  SHF.R.U32.HI R0, RZ, 0x2, R2 ;  /* 0x00000002ff007819 */ /* 0x000fe40000011602 */
[----:B------:R-:W3:Y:S01]  /*f3f0*/  LDL R2, [R1+0x23a8] ;  /* 0x0023a80001027983 */ /* 0x000ee20000100800 */
[----:B------:R-:W-:Y:S01]  /*f400*/  IMAD.SHL.U32 R17, R14, 0x800, RZ ;  /* 0x000008000e117824 */ /* 0x000fe200078e00ff */
[----:B------:R-:W-:Y:S01]  /*f410*/  SGXT.U32 R0, R0, 0x3 ;  /* 0x000000030000781a */ /* 0x000fe20000000000 */
[----:B------:R-:W-:-:S05]  /*f420*/  IMAD.SHL.U32 R14, R14, 0x20, RZ ;  /* 0x000000200e0e7824 */ /* 0x000fca00078e00ff */
[----:B------:R-:W-:Y:S02]  /*f430*/  LOP3.LUT R0, R14, R17, R0, 0xfe, !PT ;  /* 0x000000110e007212 */ /* 0x000fe400078efe00 */
[----:B------:R-:W3:Y:S04]  /*f440*/  LDL.LU R17, [R1+0x569c] ;  /* 0x00569c0001117983 */ /* 0x000ee80000300800 */
[----:B------:R-:W3:Y:S04]  /*f450*/  LDL R14, [R1+0x23b4] ;  /* 0x0023b400010e7983 */ /* 0x000ee80000100800 */
[----:B------:R0:W-:Y:S02]  /*f460*/  STL [R1+0x5594], R0 ;  /* 0x0055940001007387 */ /* 0x0001e40000100800 */
[----:B0-----:R-:W0:Y:S02]  /*f470*/  S2R R0, SR_TID.X ;  /* 0x0000000000007919 */ /* 0x001e240000002100 */
[----:B0-----:R-:W-:-:S05]  /*f480*/  IMAD.SHL.U32 R0, R0, 0x10, RZ ;  /* 0x0000001000007824 */ /* 0x001fca00078e00ff */
[----:B------:R-:W-:Y:S02]  /*f490*/  LOP3.LUT R0, R0, 0x100, RZ, 0xc0, !PT ;  /* 0x0000010000007812 */ /* 0x000fe400078ec0ff */
[C---:B------:R-:W-:Y:S02]  /*f4a0*/  ISETP.GT.U32.AND P3, PT, R61.reuse, R19, PT ;  /* 0x000000133d00720c */ /* 0x040fe40003f64070 */
[C---:B------:R-:W-:Y:S02]  /*f4b0*/  ISETP.GT.U32.AND P1, PT, R61.reuse, R20, PT ;  /* 0x000000143d00720c */ /* 0x040fe40003f24070 */
[C---:B------:R-:W-:Y:S02]  /*f4c0*/  ISETP.GT.U32.AND P6, PT, R61.reuse, R21, PT ;  /* 0x000000153d00720c */ /* 0x040fe40003fc4070 */
[C---:B------:R-:W-:Y:S02]  /*f4d0*/  ISETP.GT.U32.AND P0, PT, R61.reuse, R22, PT ;  /* 0x000000163d00720c */ /* 0x040fe40003f04070 */
[----:B------:R-:W-:-:S02]  /*f4e0*/  ISETP.GT.U32.AND P5, PT, R61, R23, PT ;  /* 0x000000173d00720c */ /* 0x000fc40003fa4070 */
[C---:B------:R-:W-:Y:S02]  /*f4f0*/  ISETP.GT.U32.AND P4, PT, R61.reuse, R24, PT ;  /* 0x000000183d00720c */ /* 0x040fe40003f84070 */
[----:B------:R-:W-:Y:S01]  /*f500*/  ISETP.GT.U32.AND P2, PT, R61, R25, PT ;  /* 0x000000193d00720c */ /* 0x000fe20003f44070 */
[--C-:B------:R-:W-:Y:S01]  /*f510*/  @!P3 IMAD.IADD R19, R19, 0x1, -R61.reuse ;  /* 0x000000011313b824 */ /* 0x100fe200078e0a3d */
        /* <DEDUP_REMOVED lines=18> */
[--C-:B------:R-:W-:Y:S01]  /*f640*/  @!P0 IMAD.IADD R29, R29, 0x1, -R61.reuse ;  /* 0x000000011d1d8824 */ /* 0x100fe200078e0a3d */
[----:B--2---:R-:W-:Y:S02]  /*f650*/  IADD3 R0, PT, PT, R13, UR21, R0 ;  /* 0x000000150d007c10 */ /* 0x004fe4000fffe000 */
[----:B------:R-:W2:Y:S01]  /*f660*/  LDL R13, [R1+0x23bc] ;  /* 0x0023bc00010d7983 */ /* 0x000ea20000100800 */
        /* <DEDUP_REMOVED lines=9> */
[----:B------:R-:W-:Y:S01]  /*f700*/  @!P1 IMAD.IADD R34, R34, 0x1, -R61 ;  /* 0x0000000122229824 */ /* 0x000fe200078e0a3d */
[----:B------:R-:W-:-:S02]  /*f710*/  ISETP.GT.U32.AND P1, PT, R61, R28, PT ;  /* 0x0000001c3d00720c */ /* 0x000fc40003f24070 */
        /* <DEDUP_REMOVED lines=41> */
[----:B------:R-:W-:-:S02]  /*f9b0*/  @!P6 IMAD.IADD R41, R41, 0x1, -R61 ;  /* 0x000000012929e824 */ /* 0x000fc400078e0a3d */
        /* <DEDUP_REMOVED lines=74> */
[----:B---3--:R-:W-:Y:S01]  /*fe60*/  ISETP.GE.AND P2, PT, R9, RZ, PT ;  /* 0x000000ff0900720c */ /* 0x008fe20003f46270 */
[--C-:B------:R-:W-:Y:S01]  /*fe70*/  @!P6 IMAD.IADD R48, R48, 0x1, -R61.reuse ;  /* 0x000000013030e824 */ /* 0x100fe200078e0a3d */
[----:B------:R-:W-:Y:S01]  /*fe80*/  ISETP.GT.U32.AND P6, PT, R61, R59, PT ;  /* 0x0000003b3d00720c */ /* 0x000fe20003fc4070 */
[--C-:B------:R-:W-:Y:S01]  /*fe90*/  @!P3 IMAD.IADD R55, R55, 0x1, -R61.reuse ;  /* 0x000000013737b824 */ /* 0x100fe200078e0a3d */
[----:B----4-:R-:W-:Y:S01]  /*fea0*/  ISETP.GE.AND P3, PT, R10, RZ, PT ;  /* 0x000000ff0a00720c */ /* 0x010fe20003f66270 */
[--C-:B------:R-:W-:Y:S01]  /*feb0*/  @!P1 IMAD.IADD R56, R56, 0x1, -R61.reuse ;  /* 0x0000000138389824 */ /* 0x100fe200078e0a3d */
[----:B-----5:R-:W-:Y:S01]  /*fec0*/  ISETP.GE.AND P1, PT, R11, RZ, PT ;  /* 0x000000ff0b00720c */ /* 0x020fe20003f26270 */
[--C-:B------:R-:W-:Y:S01]  /*fed0*/  @!P0 IMAD.IADD R57, R57, 0x1, -R61.reuse ;  /* 0x0000000139398824 */ /* 0x100fe200078e0a3d */
[----:B------:R0:W-:Y:S01]  /*fee0*/  STL [R1+0x2098], R0 ;  /* 0x0020980001007387 */ /* 0x0001e20000100800 */
[--C-:B------:R-:W-:Y:S01]  /*fef0*/  @!P5 IMAD.IADD R58, R58, 0x1, -R61.reuse ;  /* 0x000000013a3ad824 */ /* 0x100fe200078e0a3d */
[----:B------:R-:W-:Y:S01]  /*ff00*/  ISETP.GE.AND P5, PT, R8, RZ, PT ;  /* 0x000000ff0800720c */ /* 0x000fe20003fa6270 */
[----:B------:R-:W-:Y:S01]  /*ff10*/  @!P4 IMAD.IADD R60, R60, 0x1, -R61 ;  /* 0x000000013c3cc824 */ /* 0x000fe200078e0a3d */
[----:B------:R-:W-:Y:S01]  /*ff20*/  ISETP.GE.AND P0, PT, R5, RZ, PT ;  /* 0x000000ff0500720c */ /* 0x000fe20003f06270 */
[----:B------:R-:W-:Y:S01]  /*ff30*/  @!P2 IMAD.MOV R17, RZ, RZ, -R17 ;  /* 0x000000ffff11a224 */ /* 0x000fe200078e0a11 */
[----:B------:R-:W-:Y:S01]  /*ff40*/  ISETP.GE.AND P4, PT, R7, RZ, PT ;  /* 0x000000ff0700720c */ /* 0x000fe20003f86270 */
[----:B------:R-:W3:Y:S01]  /*ff50*/  LDL R11, [R1+0x23c8] ;  /* 0x0023c800010b7983 */ /* 0x000ee20000100800 */
[----:B------:R-:W-:Y:S01]  /*ff60*/  ISETP.GE.AND P2, PT, R2, RZ, PT ;  /* 0x000000ff0200720c */ /* 0x000fe20003f46270 */
[----:B------:R-:W-:-:S02]  /*ff70*/  @!P6 IMAD.IADD R59, R59, 0x1, -R61 ;  /* 0x000000013b3be824 */ /* 0x000fc400078e0a3d */
[----:B0-----:R-:W4:Y:S01]  /*ff80*/  LDL R0, [R1+0x23c0] ;  /* 0x0023c00001007983 */ /* 0x001f220000100800 */
[----:B------:R-:W-:Y:S01]  /*ff90*/  @!P3 IMAD.MOV R16, RZ, RZ, -R16 ;  /* 0x000000ffff10b224 */ /* 0x000fe200078e0a10 */
[----:B------:R-:W-:Y:S01]  /*ffa0*/  ISETP.GE.AND P3, PT, R14, RZ, PT ;  /* 0x000000ff0e00720c */ /* 0x000fe20003f66270 */
[----:B------:R-:W-:Y:S01]  /*ffb0*/  @!P1 IMAD.MOV R15, RZ, RZ, -R15 ;  /* 0x000000ffff0f9224 */ /* 0x000fe200078e0a0f */
[----:B------:R-:W5:Y:S04]  /*ffc0*/  LDL R10, [R1+0x23cc] ;  /* 0x0023cc00010a7983 */ /* 0x000f680000100800 */
[----:B------:R-:W3:Y:S04]  /*ffd0*/  LDL R9, [R1+0x23dc] ;  /* 0x0023dc0001097983 */ /* 0x000ee80000100800 */
[----:B------:R-:W3:Y:S04]  /*ffe0*/  LDL R8, [R1+0x23e0] ;  /* 0x0023e00001087983 */ /* 0x000ee80000100800 */
[----:B------:R-:W3:Y:S04]  /*fff0*/  LDL R7, [R1+0x23e8] ;  /* 0x0023e80001077983 */ /* 0x000ee80000100800 */
[----:B------:R-:W3:Y:S04]  /*10000*/  LDL R5, [R1+0x23ec] ;  /* 0x0023ec0001057983 */ /* 0x000ee80000100800 */
[----:B------:R-:W3:Y:S04]  /*10010*/  LDL R2, [R1+0x2178] ;  /* 0x0021780001027983 */ /* 0x000ee80000100800 */
[----:B------:R-:W3:Y:S04]  /*10020*/  LDL.LU R61, [R1+0x2038] ;  /* 0x00203800013d7983 */ /* 0x000ee80000300800 */
[----:B------:R-:W3:Y:S01]  /*10030*/  LDL.LU R14, [R1+0x5698] ;  /* 0x00569800010e7983 */ /* 0x000ee20000300800 */
[----:B--2---:R-:W-:-:S03]  /*10040*/  ISETP.GE.AND P1, PT, R13, RZ, PT ;  /* 0x000000ff0d00720c */ /* 0x004fc60003f26270 */
[----:B------:R-:W2:Y:S01]  /*10050*/  LDL.LU R13, [R1+0x5694] ;  /* 0x00569400010d7983 */ /* 0x000ea20000300800 */
[----:B------:R-:W-:Y:S01]  /*10060*/  @!P2 IMAD.MOV R12, RZ, RZ, -R12 ;  /* 0x000000ffff0ca224 */ /* 0x000fe200078e0a0c */
[----:B-----5:R-:W-:Y:S01]  /*10070*/  ISETP.GE.AND P2, PT, R10, RZ, PT ;  /* 0x000000ff0a00720c */ /* 0x020fe20003f46270 */
[----:B---3--:R-:W-:Y:S01]  /*10080*/  @!P5 IMAD.MOV R14, RZ, RZ, -R14 ;  /* 0x000000ffff0ed224 */ /* 0x008fe200078e0a0e */
[----:B----4-:R-:W-:Y:S02]  /*10090*/  ISETP.GE.AND P5, PT, R0, RZ, PT ;  /* 0x000000ff0000720c */ /* 0x010fe40003fa6270 */
[----:B------:R-:W3:Y:S01]  /*100a0*/  LDL R0, [R1+0x5390] ;  /* 0x0053900001007983 */ /* 0x000ee20000100800 */
[----:B--2---:R-:W-:Y:S01]  /*100b0*/  @!P4 IMAD.MOV R13, RZ, RZ, -R13 ;  /* 0x000000ffff0dc224 */ /* 0x004fe200078e0a0d */
[----:B------:R-:W-:Y:S02]  /*100c0*/  ISETP.GE.AND P4, PT, R11, RZ, PT ;  /* 0x000000ff0b00720c */ /* 0x000fe40003f86270 */
[----:B------:R-:W2:Y:S04]  /*100d0*/  LDL.LU R11, [R1+0x5690] ;  /* 0x00569000010b7983 */ /* 0x000ea80000300800 */
[----:B------:R-:W4:Y:S01]  /*100e0*/  LDL.LU R10, [R1+0x568c] ;  /* 0x00568c00010a7983 */ /* 0x000f220000300800 */
[----:B------:R-:W-:Y:S01]  /*100f0*/  ISETP.GE.AND P6, PT, R8, RZ, PT ;  /* 0x000000ff0800720c */ /* 0x000fe20003fc6270 */
[----:B--2---:R-:W-:Y:S01]  /*10100*/  @!P3 IMAD.MOV R11, RZ, RZ, -R11 ;  /* 0x000000ffff0bb224 */ /* 0x004fe200078e0a0b */
[----:B------:R-:W-:-:S02]  /*10110*/  ISETP.GE.AND P3, PT, R9, RZ, PT ;  /* 0x000000ff0900720c */ /* 0x000fc40003f66270 */
[----:B------:R-:W2:Y:S01]  /*10120*/  LDL.LU R9, [R1+0x5688] ;  /* 0x0056880001097983 */ /* 0x000ea20000300800 */
[----:B----4-:R-:W-:Y:S01]  /*10130*/  @!P1 IMAD.MOV R10, RZ, RZ, -R10 ;  /* 0x000000ffff0a9224 */ /* 0x010fe200078e0a0a */
[----:B------:R-:W-:Y:S02]  /*10140*/  ISETP.GE.AND P1, PT, R7, RZ, PT ;  /* 0x000000ff0700720c */ /* 0x000fe40003f26270 */
[----:B------:R-:W4:Y:S04]  /*10150*/  LDL.LU R8, [R1+0x5684] ;  /* 0x0056840001087983 */ /* 0x000f280000300800 */
[----:B------:R-:W5:Y:S03]  /*10160*/  LDL.LU R7, [R1+0x5680] ;  /* 0x0056800001077983 */ /* 0x000f660000300800 */
[----:B------:R-:W-:Y:S01]  /*10170*/  @!P3 IMAD.MOV R6, RZ, RZ, -R6 ;  /* 0x000000ffff06b224 */ /* 0x000fe200078e0a06 */
[----:B------:R-:W-:-:S02]  /*10180*/  ISETP.NE.AND P3, PT, R61, RZ, PT ;  /* 0x000000ff3d00720c */ /* 0x000fc40003f65270 */
[----:B------:R-:W-:-:S04]  /*10190*/  LOP3.LUT R61, RZ, R61, RZ, 0x33, !PT ;  /* 0x0000003dff3d7212 */ /* 0x000fc800078e33ff */
[C---:B------:R-:W-:Y:S02]  /*101a0*/  SEL R16, R61.reuse, R16, !P3 ;  /* 0x000000103d107207 */ /* 0x040fe40005800000 */
[C---:B------:R-:W-:Y:S02]  /*101b0*/  SEL R14, R61.reuse, R14, !P3 ;  /* 0x0000000e3d0e7207 */ /* 0x040fe40005800000 */
[----:B------:R-:W-:Y:S01]  /*101c0*/  SEL R13, R61, R13, !P3 ;  /* 0x0000000d3d0d7207 */ /* 0x000fe20005800000 */
[----:B--2---:R-:W-:Y:S01]  /*101d0*/  @!P5 IMAD.MOV R9, RZ, RZ, -R9 ;  /* 0x000000ffff09d224 */ /* 0x004fe200078e0a09 */
[----:B---3--:R-:W-:Y:S01]  /*101e0*/  ISETP.GE.AND P5, PT, R0, RZ, PT ;  /* 0x000000ff0000720c */ /* 0x008fe20003fa6270 */
[----:B----4-:R-:W-:Y:S01]  /*101f0*/  @!P4 IMAD.MOV R8, RZ, RZ, -R8 ;  /* 0x000000ffff08c224 */ /* 0x010fe200078e0a08 */
[----:B------:R-:W-:Y:S02]  /*10200*/  ISETP.GE.AND P4, PT, R5, RZ, PT ;  /* 0x000000ff0500720c */ /* 0x000fe40003f86270 */
[----:B------:R-:W2:Y:S01]  /*10210*/  LDL.LU R5, [R1+0x567c] ;  /* 0x00567c0001057983 */ /* 0x000ea20000300800 */
[----:B------:R-:W-:Y:S01]  /*10220*/  SEL R0, R61, R17, !P3 ;  /* 0x000000113d007207 */ /* 0x000fe20005800000 */
[----:B-----5:R-:W-:Y:S01]  /*10230*/  @!P2 IMAD.MOV R7, RZ, RZ, -R7 ;  /* 0x000000ffff07a224 */ /* 0x020fe200078e0a07 */
[----:B------:R-:W-:-:S02]  /*10240*/  ISETP.GE.AND P2, PT, R2, RZ, PT ;  /* 0x000000ff0200720c */ /* 0x000fc40003f46270 */
[----:B------:R-:W3:Y:S04]  /*10250*/  LDL.LU R2, [R1+0x5678] ;  /* 0x0056780001027983 */ /* 0x000ee80000300800 */
[----:B------:R-:W4:Y:S04]  /*10260*/  LDL.LU R17, [R1+0x203c] ;  /* 0x00203c0001117983 */ /* 0x000f280000300800 */
[----:B------:R0:W-:Y:S04]  /*10270*/  STL [R1+0x25c], R0 ;  /* 0x00025c0001007387 */ /* 0x0001e80000100800 */
[----:B------:R-:W-:Y:S01]  /*10280*/  STL [R1+0x258], R16 ;  /* 0x0002581001007387 */ /* 0x000fe20000100800 */
[----:B0-----:R-:W-:-:S05]  /*10290*/  SEL R0, R61, R15, !P3 ;  /* 0x0000000f3d007207 */ /* 0x001fca0005800000 */
[----:B------:R0:W-:Y:S04]  /*102a0*/  STL [R1+0x254], R0 ;  /* 0x0002540001007387 */ /* 0x0001e80000100800 */
[----:B------:R1:W-:Y:S01]  /*102b0*/  STL [R1+0x250], R14 ;  /* 0x0002500e01007387 */ /* 0x0003e20000100800 */
[----:B0-----:R-:W-:-:S03]  /*102c0*/  SEL R0, R61, R12, !P3 ;  /* 0x0000000c3d007207 */ /* 0x001fc60005800000 */
[----:B------:R-:W5:Y:S01]  /*102d0*/  LDL R12, [R1+0x5350] ;  /* 0x00535000010c7983 */ /* 0x000f620000100800 */
[----:B-1----:R-:W-:-:S03]  /*102e0*/  SEL R14, R61, R11, !P3 ;  /* 0x0000000b3d0e7207 */ /* 0x002fc60005800000 */
[----:B------:R0:W-:Y:S04]  /*102f0*/  STL [R1+0x24c], R13 ;  /* 0x00024c0d01007387 */ /* 0x0001e80000100800 */
[----:B0-----:R-:W4:Y:S04]  /*10300*/  LDL R13, [R1+0x5348] ;  /* 0x00534800010d7983 */ /* 0x001f280000100800 */
[----:B------:R0:W-:Y:S04]  /*10310*/  STL [R1+0x248], R0 ;  /* 0x0002480001007387 */ /* 0x0001e80000100800 */
[----:B------:R-:W4:Y:S04]  /*10320*/  LDL R11, [R1+0x5368] ;  /* 0x00536800010b7983 */ /* 0x000f280000100800 */
[----:B------:R1:W-:Y:S01]  /*10330*/  STL [R1+0x244], R14 ;  /* 0x0002440e01007387 */ /* 0x0003e20000100800 */
[----:B0-----:R-:W-:-:S03]  /*10340*/  SEL R0, R61, R10, !P3 ;  /* 0x0000000a3d007207 */ /* 0x001fc60005800000 */
[----:B------:R-:W5:Y:S01]  /*10350*/  LDL R10, [R1+0x537c] ;  /* 0x00537c00010a7983 */ /* 0x000f620000100800 */
[----:B------:R-:W-:-:S03]  /*10360*/  SEL R9, R61, R9, !P3 ;  /* 0x000000093d097207 */ /* 0x000fc60005800000 */
[----:B------:R0:W-:Y:S01]  /*10370*/  STL [R1+0x240], R0 ;  /* 0x0002400001007387 */ /* 0x0001e20000100800 */
[----:B------:R-:W-:-:S03]  /*10380*/  @!P1 IMAD.MOV R4, RZ, RZ, -R4 ;  /* 0x000000ffff049224 */ /* 0x000fc600078e0a04 */
[----:B-1----:R-:W5:Y:S01]  /*10390*/  LDL R14, [R1+0x532c] ;  /* 0x00532c00010e7983 */ /* 0x002f620000100800 */
[C---:B------:R-:W-:Y:S02]  /*103a0*/  SEL R7, R61.reuse, R7, !P3 ;  /* 0x000000073d077207 */ /* 0x040fe40005800000 */
[----:B0-----:R-:W-:Y:S01]  /*103b0*/  SEL R0, R61, R8, !P3 ;  /* 0x000000083d007207 */ /* 0x001fe20005800000 */
[----:B------:R-:W-:Y:S01]  /*103c0*/  STL [R1+0x23c], R9 ;  /* 0x00023c0901007387 */ /* 0x000fe20000100800 */
[----:B------:R-:W-:-:S03]  /*103d0*/  @!P4 IMAD.MOV R3, RZ, RZ, -R3 ;  /* 0x000000ffff03c224 */ /* 0x000fc600078e0a03 */
[----:B------:R-:W5:Y:S04]  /*103e0*/  LDL R8, [R1+0x5384] ;  /* 0x0053840001087983 */ /* 0x000f680000100800 */
[----:B------:R0:W-:Y:S01]  /*103f0*/  STL [R1+0x238], R0 ;  /* 0x0002380001007387 */ /* 0x0001e20000100800 */
[----:B------:R-:W-:-:S03]  /*10400*/  SEL R4, R61, R4, !P3 ;  /* 0x000000043d047207 */ /* 0x000fc60005800000 */
[----:B------:R-:W5:Y:S01]  /*10410*/  LDL R15, [R1+0x5328] ;  /* 0x00532800010f7983 */ /* 0x000f620000100800 */
[----:B0-----:R-:W-:-:S03]  /*10420*/  SEL R0, R61, R6, !P3 ;  /* 0x000000063d007207 */ /* 0x001fc60005800000 */
[----:B------:R-:W-:Y:S04]  /*10430*/  STL [R1+0x234], R7 ;  /* 0x0002340701007387 */ /* 0x000fe80000100800 */
[----:B------:R0:W-:Y:S02]  /*10440*/  STL [R1+0x230], R0 ;  /* 0x0002300001007387 */ /* 0x0001e40000100800 */
[----:B0-----:R-:W-:Y:S01]  /*10450*/  SEL R0, R61, R3, !P3 ;  /* 0x000000033d007207 */ /* 0x001fe20005800000 */
[----:B--2---:R-:W-:-:S05]  /*10460*/  @!P6 IMAD.MOV R5, RZ, RZ, -R5 ;  /* 0x000000ffff05e224 */ /* 0x004fca00078e0a05 */
[----:B------:R-:W-:Y:S01]  /*10470*/  SEL R5, R61, R5, !P3 ;  /* 0x000000053d057207 */ /* 0x000fe20005800000 */
[----:B---3--:R-:W-:-:S04]  /*10480*/  @!P2 IMAD.MOV R2, RZ, RZ, -R2 ;  /* 0x000000ffff02a224 */ /* 0x008fc800078e0a02 */
[----:B------:R-:W-:Y:S04]  /*10490*/  STL [R1+0x22c], R5 ;  /* 0x00022c0501007387 */ /* 0x000fe80000100800 */
[----:B------:R-:W2:Y:S04]  /*104a0*/  LDL R16, [R1+0x5324] ;  /* 0x0053240001107983 */ /* 0x000ea80000100800 */
[----:B------:R-:W-:Y:S04]  /*104b0*/  STL [R1+0x228], R4 ;  /* 0x0002280401007387 */ /* 0x000fe80000100800 */
[----:B------:R-:W3:Y:S04]  /*104c0*/  LDL R9, [R1+0x5320] ;  /* 0x0053200001097983 */ /* 0x000ee80000100800 */
[----:B------:R0:W-:Y:S02]  /*104d0*/  STL [R1+0x224], R0 ;  /* 0x0002240001007387 */ /* 0x0001e40000100800 */
[----:B0-----:R-:W-:-:S05]  /*104e0*/  SEL R0, R61, R2, !P3 ;  /* 0x000000023d007207 */ /* 0x001fca0005800000 */
[----:B------:R-:W-:Y:S01]  /*104f0*/  STL [R1+0x5598], R0 ;  /* 0x0055980001007387 */ /* 0x000fe20000100800 */
[----:B----4-:R-:W-:-:S03]  /*10500*/  ISETP.GE.AND P2, PT, R11, RZ, PT ;  /* 0x000000ff0b00720c */ /* 0x010fc60003f46270 */
[----:B------:R-:W4:Y:S01]  /*10510*/  LDL R11, [R1+0x5310] ;  /* 0x00531000010b7983 */ /* 0x000f220000100800 */
[----:B-----5:R-:W-:-:S03]  /*10520*/  ISETP.GE.AND P3, PT, R10, RZ, PT ;  /* 0x000000ff0a00720c */ /* 0x020fc60003f66270 */
[----:B------:R-:W5:Y:S04]  /*10530*/  LDL R10, [R1+0x531c] ;  /* 0x00531c00010a7983 */ /* 0x000f680000100800 */
[----:B------:R-:W2:Y:S01]  /*10540*/  LDL.LU R2, [R1+0x150] ;  /* 0x0001500001027983 */ /* 0x000ea20000300800 */
[----:B------:R-:W-:-:S03]  /*10550*/  ISETP.GE.AND P6, PT, R12, RZ, PT ;  /* 0x000000ff0c00720c */ /* 0x000fc60003fc6270 */
[----:B------:R-:W3:Y:S04]  /*10560*/  LDL R12, [R1+0x530c] ;  /* 0x00530c00010c7983 */ /* 0x000ee80000100800 */
[----:B------:R-:W3:Y:S01]  /*10570*/  LDL.LU R3, [R1+0x14c] ;  /* 0x00014c0001037983 */ /* 0x000ee20000300800 */
[----:B--2---:R-:W-:Y:S01]  /*10580*/  @!P5 IMAD.MOV R2, RZ, RZ, -R2 ;  /* 0x000000ffff02d224 */ /* 0x004fe200078e0a02 */
[----:B------:R-:W-:Y:S02]  /*10590*/  ISETP.GE.AND P5, PT, R13, RZ, PT ;  /* 0x000000ff0d00720c */ /* 0x000fe40003fa6270 */
[----:B------:R-:W2:Y:S04]  /*105a0*/  LDL R13, [R1+0x5304] ;  /* 0x00530400010d7983 */ /* 0x000ea80000100800 */
[----:B------:R0:W-:Y:S04]  /*105b0*/  STL [R1+0x150], R2 ;  /* 0x0001500201007387 */ /* 0x0001e80000100800 */
[----:B0-----:R-:W2:Y:S01]  /*105c0*/  LDL.LU R2, [R1+0x148] ;  /* 0x0001480001027983 */ /* 0x001ea20000300800 */
[----:B------:R-:W-:-:S13]  /*105d0*/  ISETP.GE.AND P4, PT, R8, RZ, PT ;  /* 0x000000ff0800720c */ /* 0x000fda0003f86270 */
[----:B---3--:R-:W-:Y:S01]  /*105e0*/  @!P4 IMAD.MOV R3, RZ, RZ, -R3 ;  /* 0x000000ffff03c224 */ /* 0x008fe200078e0a03 */
[----:B------:R-:W-:Y:S02]  /*105f0*/  ISETP.GE.AND P4, PT, R14, RZ, PT ;  /* 0x000000ff0e00720c */ /* 0x000fe40003f86270 */
[----:B------:R-:W3:Y:S04]  /*10600*/  LDL R14, [R1+0x52fc] ;  /* 0x0052fc00010e7983 */ /* 0x000ee80000100800 */
[----:B------:R0:W-:Y:S04]  /*10610*/  STL [R1+0x14c], R3 ;  /* 0x00014c0301007387 */ /* 0x0001e80000100800 */
[----:B0-----:R-:W3:Y:S01]  /*10620*/  LDL.LU R3, [R1+0x144] ;  /* 0x0001440001037983 */ /* 0x001ee20000300800 */
[----:B--2---:R-:W-:Y:S01]  /*10630*/  @!P3 IMAD.MOV R2, RZ, RZ, -R2 ;  /* 0x000000ffff02b224 */ /* 0x004fe200078e0a02 */
[----:B------:R-:W-:-:S02]  /*10640*/  ISETP.GE.AND P3, PT, R15, RZ, PT ;  /* 0x000000ff0f00720c */ /* 0x000fc40003f66270 */
[----:B------:R-:W2:Y:S04]  /*10650*/  LDL R15, [R1+0x52f4] ;  /* 0x0052f400010f7983 */ /* 0x000ea80000100800 */
[----:B------:R0:W-:Y:S04]  /*10660*/  STL [R1+0x148], R2 ;  /* 0x0001480201007387 */ /* 0x0001e80000100800 */
[----:B0-----:R-:W2:Y:S01]  /*10670*/  LDL.LU R2, [R1+0x140] ;  /* 0x0001400001027983 */ /* 0x001ea20000300800 */
[----:B------:R-:W-:-:S04]  /*10680*/  IMAD.MOV.U32 R0, RZ, RZ, R18 ;  /* 0x000000ffff007224 */ /* 0x000fc800078e0012 */
[----:B------:R-:W-:Y:S01]  /*10690*/  @!P0 IMAD.MOV R0, RZ, RZ, -R0 ;  /* 0x000000ffff008224 */ /* 0x000fe200078e0a00 */
[----:B------:R-:W-:Y:S02]  /*106a0*/  ISETP.GE.AND P0, PT, R16, RZ, PT ;  /* 0x000000ff1000720c */ /* 0x000fe40003f06270 */
[----:B------:R-:W4:Y:S01]  /*106b0*/  LDL R16, [R1+0x52e4] ;  /* 0x0052e40001107983 */ /* 0x000f220000100800 */
[----:B---3--:R-:W-:Y:S01]  /*106c0*/  @!P2 IMAD.MOV R3, RZ, RZ, -R3 ;  /* 0x000000ffff03a224 */ /* 0x008fe200078e0a03 */
[----:B------:R-:W-:-:S04]  /*106d0*/  ISETP.GE.AND P2, PT, R9, RZ, PT ;  /* 0x000000ff0900720c */ /* 0x000fc80003f46270 */
[----:B------:R0:W-:Y:S04]  /*106e0*/  STL [R1+0x144], R3 ;  /* 0x0001440301007387 */ /* 0x0001e80000100800 */
[----:B0-----:R-:W3:Y:S04]  /*106f0*/  LDL.LU R3, [R1+0x13c] ;  /* 0x00013c0001037983 */ /* 0x001ee80000300800 */
[----:B------:R-:W4:Y:S01]  /*10700*/  LDL R9, [R1+0x52d4] ;  /* 0x0052d40001097983 */ /* 0x000f220000100800 */
[----:B--2---:R-:W-:-:S05]  /*10710*/  @!P6 IMAD.MOV R2, RZ, RZ, -R2 ;  /* 0x000000ffff02e224 */ /* 0x004fca00078e0a02 */
[----:B------:R0:W-:Y:S04]  /*10720*/  STL [R1+0x140], R2 ;  /* 0x0001400201007387 */ /* 0x0001e80000100800 */
[----:B0-----:R-:W2:Y:S01]  /*10730*/  LDL.LU R2, [R1+0x138] ;  /* 0x0001380001027983 */ /* 0x001ea20000300800 */
[----:B---3--:R-:W-:Y:S01]  /*10740*/  @!P5 IMAD.MOV R3, RZ, RZ, -R3 ;  /* 0x000000ffff03d224 */ /* 0x008fe200078e0a03 */
[----:B-----5:R-:W-:Y:S02]  /*10750*/  ISETP.GE.AND P5, PT, R10, RZ, PT ;  /* 0x000000ff0a00720c */ /* 0x020fe40003fa6270 */
[----:B------:R-:W3:Y:S04]  /*10760*/  LDL R10, [R1+0x52cc] ;  /* 0x0052cc00010a7983 */ /* 0x000ee80000100800 */
[----:B------:R0:W-:Y:S04]  /*10770*/  STL [R1+0x13c], R3 ;  /* 0x00013c0301007387 */ /* 0x0001e80000100800 */
[----:B0-----:R-:W5:Y:S01]  /*10780*/  LDL.LU R3, [R1+0x134] ;  /* 0x0001340001037983 */ /* 0x001f620000300800 */
[----:B--2---:R-:W-:Y:S01]  /*10790*/  @!P4 IMAD.MOV R2, RZ, RZ, -R2 ;  /* 0x000000ffff02c224 */ /* 0x004fe200078e0a02 */
[----:B----4-:R-:W-:-:S02]  /*107a0*/  ISETP.GE.AND P4, PT, R11, RZ, PT ;  /* 0x000000ff0b00720c */ /* 0x010fc40003f86270 */
[----:B------:R-:W2:Y:S04]  /*107b0*/  LDL R11, [R1+0x52c8] ;  /* 0x0052c800010b7983 */ /* 0x000ea80000100800 */
[----:B------:R0:W-:Y:S04]  /*107c0*/  STL [R1+0x138], R2 ;  /* 0x0001380201007387 */ /* 0x0001e80000100800 */
[----:B0-----:R-:W4:Y:S01]  /*107d0*/  LDL.LU R2, [R1+0x130] ;  /* 0x0001300001027983 */ /* 0x001f220000300800 */
[----:B-----5:R-:W-:Y:S01]  /*107e0*/  @!P3 IMAD.MOV R3, RZ, RZ, -R3 ;  /* 0x000000ffff03b224 */ /* 0x020fe200078e0a03 */
[----:B------:R-:W-:-:S02]  /*107f0*/  ISETP.GE.AND P3, PT, R12, RZ, PT ;  /* 0x000000ff0c00720c */ /* 0x000fc40003f66270 */
[----:B------:R-:W5:Y:S04]  /*10800*/  LDL R12, [R1+0x3d80] ;  /* 0x003d8000010c7983 */ /* 0x000f680000100800 */
[----:B------:R0:W-:Y:S04]  /*10810*/  STL [R1+0x134], R3 ;  /* 0x0001340301007387 */ /* 0x0001e80000100800 */
[----:B0-----:R-:W2:Y:S01]  /*10820*/  LDL.LU R3, [R1+0x12c] ;  /* 0x00012c0001037983 */ /* 0x001ea20000300800 */
[----:B----4-:R-:W-:Y:S01]  /*10830*/  @!P0 IMAD.MOV R2, RZ, RZ, -R2 ;  /* 0x000000ffff028224 */ /* 0x010fe200078e0a02 */
[----:B------:R-:W-:-:S02]  /*10840*/  ISETP.GE.AND P0, PT, R13, RZ, PT ;  /* 0x000000ff0d00720c */ /* 0x000fc40003f06270 */
[----:B------:R-:W4:Y:S04]  /*10850*/  LDL R13, [R1+0x3d84] ;  /* 0x003d8400010d7983 */ /* 0x000f280000100800 */
[----:B------:R0:W-:Y:S04]  /*10860*/  STL [R1+0x130], R2 ;  /* 0x0001300201007387 */ /* 0x0001e80000100800 */
[----:B0-----:R-:W3:Y:S01]  /*10870*/  LDL.LU R2, [R1+0x128] ;  /* 0x0001280001027983 */ /* 0x001ee20000300800 */
[----:B--2---:R-:W-:Y:S01]  /*10880*/  @!P2 IMAD.MOV R3, RZ, RZ, -R3 ;  /* 0x000000ffff03a224 */ /* 0x004fe200078e0a03 */
[----:B------:R-:W-:-:S02]  /*10890*/  ISETP.GE.AND P2, PT, R14, RZ, PT ;  /* 0x000000ff0e00720c */ /* 0x000fc40003f46270 */
[----:B------:R-:W2:Y:S04]  /*108a0*/  LDL R14, [R1+0x4620] ;  /* 0x00462000010e7983 */ /* 0x000ea80000100800 */
[----:B------:R0:W-:Y:S04]  /*108b0*/  STL [R1+0x12c], R3 ;  /* 0x00012c0301007387 */ /* 0x0001e80000100800 */
[----:B0-----:R-:W2:Y:S01]  /*108c0*/  LDL.LU R3, [R1+0x124] ;  /* 0x0001240001037983 */ /* 0x001ea20000300800 */
[----:B---3--:R-:W-:Y:S01]  /*108d0*/  @!P5 IMAD.MOV R2, RZ, RZ, -R2 ;  /* 0x000000ffff02d224 */ /* 0x008fe200078e0a02 */
[----:B------:R-:W-:-:S02]  /*108e0*/  ISETP.GE.AND P5, PT, R15, RZ, PT ;  /* 0x000000ff0f00720c */ /* 0x000fc40003fa6270 */
        /* <DEDUP_REMOVED lines=24> */
[----:B-----5:R-:W-:-:S02]  /*10a70*/  ISETP.GE.AND P5, PT, R12, RZ, PT ;  /* 0x000000ff0c00720c */ /* 0x020fc40003fa6270 */
[----:B------:R-:W2:Y:S04]  /*10a80*/  LDL R12, [R1+0x4658] ;  /* 0x00465800010c7983 */ /* 0x000ea80000100800 */
[----:B------:R0:W-:Y:S04]  /*10a90*/  STL [R1+0x114], R3 ;  /* 0x0001140301007387 */ /* 0x0001e80000100800 */
[----:B0-----:R-:W5:Y:S01]  /*10aa0*/  LDL.LU R3, [R1+0x10c] ;  /* 0x00010c0001037983 */ /* 0x001f620000300800 */
[----:B---3--:R-:W-:Y:S01]  /*10ab0*/  @!P4 IMAD.MOV R2, RZ, RZ, -R2 ;  /* 0x000000ffff02c224 */ /* 0x008fe200078e0a02 */
[----:B----4-:R-:W-:-:S02]  /*10ac0*/  ISETP.GE.AND P4, PT, R13, RZ, PT ;  /* 0x000000ff0d00720c */ /* 0x010fc40003f86270 */
[----:B------:R-:W3:Y:S04]  /*10ad0*/  LDL R13, [R1+0x465c] ;  /* 0x00465c00010d7983 */ /* 0x000ee80000100800 */
        /* <DEDUP_REMOVED lines=163> */
[----:B------:R-:W-:-:S04]  /*11510*/  ISETP.GE.AND P2, PT, R14, RZ, PT ;  /* 0x000000ff0e00720c */ /* 0x000fc80003f46270 */
[----:B------:R0:W-:Y:S04]  /*11520*/  STL [R1+0x8c], R3 ;  /* 0x00008c0301007387 */ /* 0x0001e80000100800 */
[----:B0-----:R-:W2:Y:S04]  /*11530*/  LDL.LU R3, [R1+0x84] ;  /* 0x0000840001037983 */ /* 0x001ea80000300800 */
[----:B------:R-:W4:Y:S01]  /*11540*/  LDL R14, [R1+0x4794] ;  /* 0x00479400010e7983 */ /* 0x000f220000100800 */
[----:B---3--:R-:W-:-:S05]  /*11550*/  @!P5 IMAD.MOV R2, RZ, RZ, -R2 ;  /* 0x000000ffff02d224 */ /* 0x008fca00078e0a02 */
[----:B------:R0:W-:Y:S04]  /*11560*/  STL [R1+0x88], R2 ;  /* 0x0000880201007387 */ /* 0x0001e80000100800 */
[----:B0-----:R-:W3:Y:S01]  /*11570*/  LDL.LU R2, [R1+0x80] ;  /* 0x0000800001027983 */ /* 0x001ee20000300800 */
[----:B------:R-:W-:-:S03]  /*11580*/  ISETP.GE.AND P5, PT, R15, RZ, PT ;  /* 0x000000ff0f00720c */ /* 0x000fc60003fa6270 */
[----:B------:R-:W4:Y:S01]  /*11590*/  LDL R15, [R1+0x47c0] ;  /* 0x0047c000010f7983 */ /* 0x000f220000100800 */
[----:B--2---:R-:W-:Y:S01]  /*115a0*/  @!P4 IMAD.MOV R3, RZ, RZ, -R3 ;  /* 0x000000ffff03c224 */ /* 0x004fe200078e0a03 */
[----:B------:R-:W-:-:S04]  /*115b0*/  ISETP.GE.AND P4, PT, R16, RZ, PT ;  /* 0x000000ff1000720c */ /* 0x000fc80003f86270 */
[----:B------:R0:W-:Y:S04]  /*115c0*/  STL [R1+0x84], R3 ;  /* 0x0000840301007387 */ /* 0x0001e80000100800 */
[----:B0-----:R-:W2:Y:S04]  /*115d0*/  LDL.LU R3, [R1+0x7c] ;  /* 0x00007c0001037983 */ /* 0x001ea80000300800 */
[----:B------:R-:W4:Y:S01]  /*115e0*/  LDL R16, [R1+0x47c4] ;  /* 0x0047c40001107983 */ /* 0x000f220000100800 */
[----:B---3--:R-:W-:-:S05]  /*115f0*/  @!P3 IMAD.MOV R2, RZ, RZ, -R2 ;  /* 0x000000ffff02b224 */ /* 0x008fca00078e0a02 */
[----:B------:R0:W-:Y:S04]  /*11600*/  STL [R1+0x80], R2 ;  /* 0x0000800201007387 */ /* 0x0001e80000100800 */
[----:B0-----:R-:W3:Y:S04]  /*11610*/  LDL.LU R2, [R1+0x78] ;  /* 0x0000780001027983 */ /* 0x001ee80000300800 */
[----:B------:R-:W4:Y:S01]  /*11620*/  LDL R8, [R1+0x47d8] ;  /* 0x0047d80001087983 */ /* 0x000f220000100800 */
        /* <DEDUP_REMOVED lines=10> */
[----:B------:R-:W-:Y:S01]  /*116d0*/  ISETP.GE.AND P3, PT, R9, RZ, PT ;  /* 0x000000ff0900720c */ /* 0x000fe20003f66270 */
[----:B--2---:R-:W-:Y:S01]  /*116e0*/  @!P5 IMAD.MOV R3, RZ, RZ, -R3 ;  /* 0x000000ffff03d224 */ /* 0x004fe200078e0a03 */
[----:B-----5:R-:W-:-:S02]  /*116f0*/  ISETP.GE.AND P5, PT, R12, RZ, PT ;  /* 0x000000ff0c00720c */ /* 0x020fc40003fa6270 */
[----:B------:R-:W2:Y:S04]  /*11700*/  LDL R12, [R1+0x47ec] ;  /* 0x0047ec00010c7983 */ /* 0x000ea80000100800 */
[----:B------:R0:W-:Y:S04]  /*11710*/  STL [R1+0x74], R3 ;  /* 0x0000740301007387 */ /* 0x0001e80000100800 */
[----:B0-----:R-:W5:Y:S04]  /*11720*/  LDL.LU R3, [R1+0x6c] ;  /* 0x00006c0001037983 */ /* 0x001f680000300800 */
[----:B------:R-:W2:Y:S01]  /*11730*/  LDL R9, [R1+0x47f0] ;  /* 0x0047f00001097983 */ /* 0x000ea20000100800 */
[----:B---3--:R-:W-:-:S05]  /*11740*/  @!P4 IMAD.MOV R2, RZ, RZ, -R2 ;  /* 0x000000ffff02c224 */ /* 0x008fca00078e0a02 */
[----:B------:R0:W-:Y:S04]  /*11750*/  STL [R1+0x70], R2 ;  /* 0x0000700201007387 */ /* 0x0001e80000100800 */
[----:B0-----:R-:W3:Y:S01]  /*11760*/  LDL.LU R2, [R1+0x68] ;  /* 0x0000680001027983 */ /* 0x001ee20000300800 */
[----:B----4-:R-:W-:-:S03]  /*11770*/  ISETP.GE.AND P4, PT, R13, RZ, PT ;  /* 0x000000ff0d00720c */ /* 0x010fc60003f86270 */
[----:B------:R-:W4:Y:S01]  /*11780*/  LDL R13, [R1+0x47f4] ;  /* 0x0047f400010d7983 */ /* 0x000f220000100800 */
[----:B-----5:R-:W-:Y:S01]  /*11790*/  @!P3 IMAD.MOV R3, RZ, RZ, -R3 ;  /* 0x000000ffff03b224 */ /* 0x020fe200078e0a03 */
[----:B------:R-:W-:-:S04]  /*117a0*/  ISETP.GE.AND P3, PT, R14, RZ, PT ;  /* 0x000000ff0e00720c */ /* 0x000fc80003f66270 */
[----:B------:R0:W-:Y:S04]  /*117b0*/  STL [R1+0x6c], R3 ;  /* 0x00006c0301007387 */ /* 0x0001e80000100800 */
[----:B0-----:R-:W5:Y:S04]  /*117c0*/  LDL.LU R3, [R1+0x64] ;  /* 0x0000640001037983 */ /* 0x001f680000300800 */
[----:B------:R-:W2:Y:S01]  /*117d0*/  LDL R14, [R1+0x4800] ;  /* 0x00480000010e7983 */ /* 0x000ea20000100800 */
[----:B---3--:R-:W-:-:S05]  /*117e0*/  @!P0 IMAD.MOV R2, RZ, RZ, -R2 ;  /* 0x000000ffff028224 */ /* 0x008fca00078e0a02 */
[----:B------:R0:W-:Y:S04]  /*117f0*/  STL [R1+0x68], R2 ;  /* 0x0000680201007387 */ /* 0x0001e80000100800 */
[----:B0-----:R-:W3:Y:S01]  /*11800*/  LDL.LU R2, [R1+0x60] ;  /* 0x0000600001027983 */ /* 0x001ee20000300800 */
[----:B------:R-:W-:-:S03]  /*11810*/  ISETP.GE.AND P0, PT, R15, RZ, PT ;  /* 0x000000ff0f00720c */ /* 0x000fc60003f06270 */
[----:B------:R-:W2:Y:S01]  /*11820*/  LDL R15, [R1+0x4804] ;  /* 0x00480400010f7983 */ /* 0x000ea20000100800 */
        /* <DEDUP_REMOVED lines=8> */
[----:B-----5:R-:W-:Y:S01]  /*118b0*/  @!P4 IMAD.MOV R3, RZ, RZ, -R3 ;  /* 0x000000ffff03c224 */ /* 0x020fe200078e0a03 */
[----:B------:R-:W-:Y:S02]  /*118c0*/  ISETP.GE.AND P4, PT, R10, RZ, PT ;  /* 0x000000ff0a00720c */ /* 0x000fe40003f86270 */
[----:B------:R-:W5:Y:S04]  /*118d0*/  LDL R10, [R1+0x480c] ;  /* 0x00480c00010a7983 */ /* 0x000f680000100800 */
[----:B------:R0:W-:Y:S04]  /*118e0*/  STL [R1+0x5c], R3 ;  /* 0x00005c0301007387 */ /* 0x0001e80000100800 */
[----:B0-----:R-:W2:Y:S01]  /*118f0*/  LDL.LU R3, [R1+0x54] ;  /* 0x0000540001037983 */ /* 0x001ea20000300800 */
        /* <DEDUP_REMOVED lines=9> */
[----:B------:R-:W5:Y:S01]  /*11990*/  LDL R12, [R1+0x4824] ;  /* 0x00482400010c7983 */ /* 0x000f620000100800 */
[----:B---3--:R-:W-:-:S05]  /*119a0*/  @!P2 IMAD.MOV R2, RZ, RZ, -R2 ;  /* 0x000000ffff02a224 */ /* 0x008fca00078e0a02 */
[----:B------:R0:W-:Y:S04]  /*119b0*/  STL [R1+0x50], R2 ;  /* 0x0000500201007387 */ /* 0x0001e80000100800 */
[----:B0-----:R-:W3:Y:S01]  /*119c0*/  LDL.LU R2, [R1+0x48] ;  /* 0x0000480001027983 */ /* 0x001ee20000300800 */
[----:B------:R-:W-:-:S13]  /*119d0*/  ISETP.GE.AND P5, PT, R8, RZ, PT ;  /* 0x000000ff0800720c */ /* 0x000fda0003fa6270 */
[----:B--2---:R-:W-:Y:S01]  /*119e0*/  @!P5 IMAD.MOV R3, RZ, RZ, -R3 ;  /* 0x000000ffff03d224 */ /* 0x004fe200078e0a03 */
[----:B----4-:R-:W-:Y:S02]  /*119f0*/  ISETP.GE.AND P5, PT, R13, RZ, PT ;  /* 0x000000ff0d00720c */ /* 0x010fe40003fa6270 */
[----:B------:R-:W2:Y:S04]  /*11a00*/  LDL R13, [R1+0x4830] ;  /* 0x00483000010d7983 */ /* 0x000ea80000100800 */
[----:B------:R0:W-:Y:S04]  /*11a10*/  STL [R1+0x4c], R3 ;  /* 0x00004c0301007387 */ /* 0x0001e80000100800 */
[----:B0-----:R-:W4:Y:S01]  /*11a20*/  LDL.LU R3, [R1+0x44] ;  /* 0x0000440001037983 */ /* 0x001f220000300800 */
[----:B---3--:R-:W-:-:S05]  /*11a30*/  @!P4 IMAD.MOV R2, RZ, RZ, -R2 ;  /* 0x000000ffff02c224 */ /* 0x008fca00078e0a02 */
[----:B------:R0:W-:Y:S04]  /*11a40*/  STL [R1+0x48], R2 ;  /* 0x0000480201007387 */ /* 0x0001e80000100800 */
[----:B0-----:R-:W3:Y:S01]  /*11a50*/  LDL.LU R2, [R1+0x40] ;  /* 0x0000400001027983 */ /* 0x001ee20000300800 */
[----:B------:R-:W-:-:S03]  /*11a60*/  ISETP.GE.AND P4, PT, R14, RZ, PT ;  /* 0x000000ff0e00720c */ /* 0x000fc60003f86270 */
[----:B------:R-:W2:Y:S04]  /*11a70*/  LDL R14, [R1+0x4834] ;  /* 0x00483400010e7983 */ /* 0x000ea80000100800 */
[----:B------:R-:W2:Y:S01]  /*11a80*/  LDL.LU R61, [R1+0x3c] ;  /* 0x00003c00013d7983 */ /* 0x000ea20000300800 */
[----:B----4-:R-:W-:Y:S01]  /*11a90*/  @!P3 IMAD.MOV R3, RZ, RZ, -R3 ;  /* 0x000000ffff03b224 */ /* 0x010fe200078e0a03 */
[----:B------:R-:W-:-:S04]  /*11aa0*/  ISETP.GE.AND P3, PT, R15, RZ, PT ;  /* 0x000000ff0f00720c */ /* 0x000fc80003f66270 */
[----:B------:R-:W-:Y:S04]  /*11ab0*/  STL [R1+0x44], R3 ;  /* 0x0000440301007387 */ /* 0x000fe80000100800 */
[----:B------:R-:W4:Y:S01]  /*11ac0*/  LDL R15, [R1+0x4840] ;  /* 0x00484000010f7983 */ /* 0x000f220000100800 */
[----:B---3--:R-:W-:-:S05]  /*11ad0*/  @!P0 IMAD.MOV R2, RZ, RZ, -R2 ;  /* 0x000000ffff028224 */ /* 0x008fca00078e0a02 */
[----:B------:R0:W-:Y:S04]  /*11ae0*/  STL [R1+0x40], R2 ;  /* 0x0000400201007387 */ /* 0x0001e80000100800 */
[----:B0-----:R-:W3:Y:S01]  /*11af0*/  LDL.LU R2, [R1+0x38] ;  /* 0x0000380001027983 */ /* 0x001ee20000300800 */
[----:B------:R-:W-:Y:S02]  /*11b00*/  ISETP.GE.AND P2, PT, R9, RZ, PT ;  /* 0x000000ff0900720c */ /* 0x000fe40003f46270 */
[----:B------:R-:W-:Y:S02]  /*11b10*/  ISETP.GE.AND P0, PT, R16, RZ, PT ;  /* 0x000000ff1000720c */ /* 0x000fe40003f06270 */
[----:B------:R-:W4:Y:S09]  /*11b20*/  LDL R16, [R1+0x4844] ;  /* 0x0048440001107983 */ /* 0x000f320000100800 */
[----:B--2---:R-:W-:-:S05]  /*11b30*/  @!P2 IMAD.MOV R61, RZ, RZ, -R61 ;  /* 0x000000ffff3da224 */ /* 0x004fca00078e0a3d */
[----:B------:R-:W-:Y:S04]  /*11b40*/  STL [R1+0x5600], R61 ;  /* 0x0056003d01007387 */ /* 0x000fe80000100800 */
[----:B------:R-:W2:Y:S01]  /*11b50*/  LDL.LU R3, [R1+0x34] ;  /* 0x0000340001037983 */ /* 0x000ea20000300800 */
[----:B-----5:R-:W-:-:S03]  /*11b60*/  ISETP.GE.AND P2, PT, R10, RZ, PT ;  /* 0x000000ff0a00720c */ /* 0x020fc60003f46270 */
[----:B------:R-:W5:Y:S01]  /*11b70*/  LDL R10, [R1+0x4850] ;  /* 0x00485000010a7983 */ /* 0x000f620000100800 */
[----:B---3--:R-:W-:-:S05]  /*11b80*/  @!P5 IMAD.MOV R2, RZ, RZ, -R2 ;  /* 0x000000ffff02d224 */ /* 0x008fca00078e0a02 */
[----:B------:R0:W-:Y:S04]  /*11b90*/  STL [R1+0x5604], R2 ;  /* 0x0056040201007387 */ /* 0x0001e80000100800 */
[----:B------:R-:W3:Y:S01]  /*11ba0*/  LDL.LU R4, [R1+0x30] ;  /* 0x0000300001047983 */ /* 0x000ee20000300800 */
[----:B------:R-:W-:-:S03]  /*11bb0*/  ISETP.GE.AND P5, PT, R11, RZ, PT ;  /* 0x000000ff0b00720c */ /* 0x000fc60003fa6270 */
[----:B------:R-:W4:Y:S01]  /*11bc0*/  LDL R11, [R1+0x4854] ;  /* 0x00485400010b7983 */ /* 0x000f220000100800 */
[----:B--2---:R-:W-:-:S05]  /*11bd0*/  @!P4 IMAD.MOV R3, RZ, RZ, -R3 ;  /* 0x000000ffff03c224 */ /* 0x004fca00078e0a03 */
[----:B------:R-:W-:Y:S04]  /*11be0*/  STL [R1+0x5608], R3 ;  /* 0x0056080301007387 */ /* 0x000fe80000100800 */
[----:B------:R-:W2:Y:S01]  /*11bf0*/  LDL.LU R5, [R1+0x2c] ;  /* 0x00002c0001057983 */ /* 0x000ea20000300800 */
[----:B------:R-:W-:-:S03]  /*11c00*/  ISETP.GE.AND P4, PT, R12, RZ, PT ;  /* 0x000000ff0c00720c */ /* 0x000fc60003f86270 */
[----:B------:R-:W4:Y:S01]  /*11c10*/  LDL R12, [R1+0x4860] ;  /* 0x00486000010c7983 */ /* 0x000f220000100800 */
[----:B---3--:R-:W-:-:S05]  /*11c20*/  @!P3 IMAD.MOV R4, RZ, RZ, -R4 ;  /* 0x000000ffff04b224 */ /* 0x008fca00078e0a04 */
[----:B------:R-:W-:Y:S04]  /*11c30*/  STL [R1+0x560c], R4 ;  /* 0x00560c0401007387 */ /* 0x000fe80000100800 */
[----:B------:R-:W3:Y:S01]  /*11c40*/  LDL.LU R6, [R1+0x28] ;  /* 0x0000280001067983 */ /* 0x000ee20000300800 */
[----:B------:R-:W-:-:S03]  /*11c50*/  ISETP.GE.AND P3, PT, R13, RZ, PT ;  /* 0x000000ff0d00720c */ /* 0x000fc60003f66270 */
[----:B------:R-:W4:Y:S01]  /*11c60*/  LDL R13, [R1+0x4864] ;  /* 0x00486400010d7983 */ /* 0x000f220000100800 */
[----:B--2---:R-:W-:-:S05]  /*11c70*/  @!P0 IMAD.MOV R5, RZ, RZ, -R5 ;  /* 0x000000ffff058224 */ /* 0x004fca00078e0a05 */
[----:B------:R1:W-:Y:S04]  /*11c80*/  STL [R1+0x5610], R5 ;  /* 0x0056100501007387 */ /* 0x0003e80000100800 */
[----:B------:R-:W2:Y:S01]  /*11c90*/  LDL.LU R7, [R1+0x24] ;  /* 0x0000240001077983 */ /* 0x000ea20000300800 */
[----:B------:R-:W-:-:S03]  /*11ca0*/  ISETP.GE.AND P0, PT, R14, RZ, PT ;  /* 0x000000ff0e00720c */ /* 0x000fc60003f06270 */
[----:B------:R-:W5:Y:S01]  /*11cb0*/  LDL R14, [R1+0x4870] ;  /* 0x00487000010e7983 */ /* 0x000f620000100800 */
[----:B---3--:R-:W-:-:S05]  /*11cc0*/  @!P2 IMAD.MOV R6, RZ, RZ, -R6 ;  /* 0x000000ffff06a224 */ /* 0x008fca00078e0a06 */
[----:B------:R3:W-:Y:S04]  /*11cd0*/  STL [R1+0x5614], R6 ;  /* 0x0056140601007387 */ /* 0x0007e80000100800 */
[----:B------:R-:W3:Y:S01]  /*11ce0*/  LDL.LU R8, [R1+0x20] ;  /* 0x0000200001087983 */ /* 0x000ee20000300800 */
[----:B----4-:R-:W-:-:S03]  /*11cf0*/  ISETP.GE.AND P2, PT, R15, RZ, PT ;  /* 0x000000ff0f00720c */ /* 0x010fc60003f46270 */
[----:B------:R-:W4:Y:S01]  /*11d00*/  LDL R15, [R1+0x4874] ;  /* 0x00487400010f7983 */ /* 0x000f220000100800 */
[----:B--2---:R-:W-:-:S05]  /*11d10*/  @!P5 IMAD.MOV R7, RZ, RZ, -R7 ;  /* 0x000000ffff07d224 */ /* 0x004fca00078e0a07 */
[----:B------:R-:W-:Y:S04]  /*11d20*/  STL [R1+0x5618], R7 ;  /* 0x0056180701007387 */ /* 0x000fe80000100800 */
[----:B------:R-:W2:Y:S01]  /*11d30*/  LDL.LU R9, [R1+0x1c] ;  /* 0x00001c0001097983 */ /* 0x000ea20000300800 */
[----:B------:R-:W-:-:S03]  /*11d40*/  ISETP.GE.AND P5, PT, R16, RZ, PT ;  /* 0x000000ff1000720c */ /* 0x000fc60003fa6270 */
[----:B------:R-:W4:Y:S01]  /*11d50*/  LDL R16, [R1+0x4880] ;  /* 0x0048800001107983 */ /* 0x000f220000100800 */
[----:B---3--:R-:W-:Y:S01]  /*11d60*/  @!P4 IMAD.MOV R8, RZ, RZ, -R8 ;  /* 0x000000ffff08c224 */ /* 0x008fe200078e0a08 */
[----:B-----5:R-:W-:-:S04]  /*11d70*/  ISETP.GE.AND P4, PT, R10, RZ, PT ;  /* 0x000000ff0a00720c */ /* 0x020fc80003f86270 */
[----:B------:R-:W-:Y:S04]  /*11d80*/  STL [R1+0x561c], R8 ;  /* 0x00561c0801007387 */ /* 0x000fe80000100800 */
[----:B------:R-:W3:Y:S04]  /*11d90*/  LDL.LU R10, [R1+0x18] ;  /* 0x00001800010a7983 */ /* 0x000ee80000300800 */
[----:B------:R-:W5:Y:S01]  /*11da0*/  LDL R18, [R1+0x4884] ;  /* 0x0048840001127983 */ /* 0x000f620000100800 */
[----:B--2---:R-:W-:Y:S01]  /*11db0*/  @!P3 IMAD.MOV R9, RZ, RZ, -R9 ;  /* 0x000000ffff09b224 */ /* 0x004fe200078e0a09 */
[----:B------:R-:W-:-:S04]  /*11dc0*/  ISETP.GE.AND P3, PT, R11, RZ, PT ;  /* 0x000000ff0b00720c */ /* 0x000fc80003f66270 */
[----:B------:R-:W-:Y:S04]  /*11dd0*/  STL [R1+0x5620], R9 ;  /* 0x0056200901007387 */ /* 0x000fe80000100800 */
[----:B------:R-:W2:Y:S04]  /*11de0*/  LDL.LU R11, [R1+0x14] ;  /* 0x00001400010b7983 */ /* 0x000ea80000300800 */
[----:B0-----:R-:W4:Y:S01]  /*11df0*/  LDL R2, [R1+0x4890] ;  /* 0x0048900001027983 */ /* 0x001f220000100800 */
[----:B---3--:R-:W-:Y:S01]  /*11e00*/  @!P0 IMAD.MOV R10, RZ, RZ, -R10 ;  /* 0x000000ffff0a8224 */ /* 0x008fe200078e0a0a */
[----:B------:R-:W-:-:S04]  /*11e10*/  ISETP.GE.AND P0, PT, R12, RZ, PT ;  /* 0x000000ff0c00720c */ /* 0x000fc80003f06270 */
[----:B------:R0:W-:Y:S04]  /*11e20*/  STL [R1+0x5624], R10 ;  /* 0x0056240a01007387 */ /* 0x0001e80000100800 */
[----:B------:R-:W3:Y:S04]  /*11e30*/  LDL.LU R12, [R1+0x10] ;  /* 0x00001000010c7983 */ /* 0x000ee80000300800 */
[----:B------:R-:W4:Y:S01]  /*11e40*/  LDL R61, [R1+0x4894] ;  /* 0x00489400013d7983 */ /* 0x000f220000100800 */
[----:B--2---:R-:W-:Y:S01]  /*11e50*/  @!P2 IMAD.MOV R11, RZ, RZ, -R11 ;  /* 0x000000ffff0ba224 */ /* 0x004fe200078e0a0b */
[----:B------:R-:W-:-:S04]  /*11e60*/  ISETP.GE.AND P2, PT, R13, RZ, PT ;  /* 0x000000ff0d00720c */ /* 0x000fc80003f46270 */
[----:B------:R-:W-:Y:S04]  /*11e70*/  STL [R1+0x5628], R11 ;  /* 0x0056280b01007387 */ /* 0x000fe80000100800 */
[----:B------:R-:W2:Y:S01]  /*11e80*/  LDL.LU R13, [R1+0xc] ;  /* 0x00000c00010d7983 */ /* 0x000ea20000300800 */
[----:B---3--:R-:W-:Y:S01]  /*11e90*/  @!P5 IMAD.MOV R12, RZ, RZ, -R12 ;  /* 0x000000ffff0cd224 */ /* 0x008fe200078e0a0c */
[----:B------:R-:W-:-:S04]  /*11ea0*/  ISETP.GE.AND P5, PT, R14, RZ, PT ;  /* 0x000000ff0e00720c */ /* 0x000fc80003fa6270 */
[----:B------:R-:W-:Y:S04]  /*11eb0*/  STL [R1+0x562c], R12 ;  /* 0x00562c0c01007387 */ /* 0x000fe80000100800 */
[----:B-1----:R-:W3:Y:S04]  /*11ec0*/  LDL R5, [R1+0x48a8] ;  /* 0x0048a80001057983 */ /* 0x002ee80000100800 */
[----:B------:R-:W3:Y:S01]  /*11ed0*/  LDL.LU R14, [R1+0x8] ;  /* 0x00000800010e7983 */ /* 0x000ee20000300800 */
[----:B--2---:R-:W-:Y:S01]  /*11ee0*/  @!P4 IMAD.MOV R13, RZ, RZ, -R13 ;  /* 0x000000ffff0dc224 */ /* 0x004fe200078e0a0d */
[----:B----4-:R-:W-:-:S04]  /*11ef0*/  ISETP.GE.AND P4, PT, R15, RZ, PT ;  /* 0x000000ff0f00720c */ /* 0x010fc80003f86270 */
[----:B------:R-:W-:Y:S04]  /*11f00*/  STL [R1+0x5630], R13 ;  /* 0x0056300d01007387 */ /* 0x000fe80000100800 */
[----:B------:R-:W2:Y:S04]  /*11f10*/  LDL.LU R15, [R1+0x4] ;  /* 0x00000400010f7983 */ /* 0x000ea80000300800 */
[----:B------:R-:W4:Y:S01]  /*11f20*/  LDL R4, [R1+0x48ac] ;  /* 0x0048ac0001047983 */ /* 0x000f220000100800 */
[----:B---3--:R-:W-:Y:S01]  /*11f30*/  @!P3 IMAD.MOV R14, RZ, RZ, -R14 ;  /* 0x000000ffff0eb224 */ /* 0x008fe200078e0a0e */
[----:B------:R-:W-:-:S04]  /*11f40*/  ISETP.GE.AND P3, PT, R16, RZ, PT ;  /* 0x000000ff1000720c */ /* 0x000fc80003f66270 */
[----:B------:R-:W-:Y:S04]  /*11f50*/  STL [R1+0x5634], R14 ;  /* 0x0056340e01007387 */ /* 0x000fe80000100800 */
[----:B------:R-:W3:Y:S04]  /*11f60*/  LDL.LU R16, [R1] ;  /* 0x0000000001107983 */ /* 0x000ee80000300800 */
[----:B------:R-:W4:Y:S01]  /*11f70*/  LDL R3, [R1+0x48b8] ;  /* 0x0048b80001037983 */ /* 0x000f220000100800 */
[----:B--2---:R-:W-:Y:S01]  /*11f80*/  @!P0 IMAD.MOV R15, RZ, RZ, -R15 ;  /* 0x000000ffff0f8224 */ /* 0x004fe200078e0a0f */
[----:B-----5:R-:W-:-:S04]  /*11f90*/  ISETP.GE.AND P0, PT, R18, RZ, PT ;  /* 0x000000ff1200720c */ /* 0x020fc80003f06270 */
[----:B------:R-:W-:Y:S04]  /*11fa0*/  STL [R1+0x5638], R15 ;  /* 0x0056380f01007387 */ /* 0x000fe80000100800 */
[----:B------:R-:W2:Y:S01]  /*11fb0*/  LDL R18, [R1+0x48bc] ;  /* 0x0048bc0001127983 */ /* 0x000ea20000100800 */
[----:B------:R-:W-:Y:S01]  /*11fc0*/  @!P5 IMAD.MOV R19, RZ, RZ, -R19 ;  /* 0x000000ffff13d224 */ /* 0x000fe200078e0a13 */
[----:B------:R-:W-:Y:S01]  /*11fd0*/  ISETP.GE.AND P5, PT, R61, RZ, PT ;  /* 0x000000ff3d00720c */ /* 0x000fe20003fa6270 */
[----:B---3--:R-:W-:Y:S01]  /*11fe0*/  @!P2 IMAD.MOV R16, RZ, RZ, -R16 ;  /* 0x000000ffff10a224 */ /* 0x008fe200078e0a10 */
[----:B------:R-:W-:-:S04]  /*11ff0*/  ISETP.GE.AND P2, PT, R2, RZ, PT ;  /* 0x000000ff0200720c */ /* 0x000fc80003f46270 */
[----:B------:R-:W-:Y:S04]  /*12000*/  STL [R1+0x563c], R16 ;  /* 0x00563c1001007387 */ /* 0x000fe80000100800 */
[----:B------:R-:W3:Y:S04]  /*12010*/  LDL R2, [R1+0x48c8] ;  /* 0x0048c80001027983 */ /* 0x000ee80000100800 */
[----:B------:R-:W-:Y:S04]  /*12020*/  STL [R1+0x5640], R19 ;  /* 0x0056401301007387 */ /* 0x000fe80000100800 */
[----:B------:R-:W5:Y:S01]  /*12030*/  LDL R61, [R1+0x48cc] ;  /* 0x0048cc00013d7983 */ /* 0x000f620000100800 */
[----:B------:R-:W-:-:S02]  /*12040*/  @!P4 IMAD.MOV R20, RZ, RZ, -R20 ;  /* 0x000000ffff14c224 */ /* 0x000fc400078e0a14 */
[----:B------:R-:W-:Y:S01]  /*12050*/  @!P3 IMAD.MOV R21, RZ, RZ, -R21 ;  /* 0x000000ffff15b224 */ /* 0x000fe200078e0a15 */
[----:B------:R-:W-:Y:S01]  /*12060*/  ISETP.GE.AND P4, PT, R5, RZ, PT ;  /* 0x000000ff0500720c */ /* 0x000fe20003f86270 */
[----:B------:R-:W-:Y:S01]  /*12070*/  @!P0 IMAD.MOV R22, RZ, RZ, -R22 ;  /* 0x000000ffff168224 */ /* 0x000fe200078e0a16 */
[----:B------:R-:W-:Y:S01]  /*12080*/  STL [R1+0x5644], R20 ;  /* 0x0056441401007387 */ /* 0x000fe20000100800 */
[----:B------:R-:W-:Y:S01]  /*12090*/  @!P2 IMAD.MOV R23, RZ, RZ, -R23 ;  /* 0x000000ffff17a224 */ /* 0x000fe200078e0a17 */
[----:B----4-:R-:W-:Y:S02]  /*120a0*/  ISETP.GE.AND P3, PT, R4, RZ, PT ;  /* 0x000000ff0400720c */ /* 0x010fe40003f66270 */
[----:B------:R-:W4:Y:S01]  /*120b0*/  LDL R5, [R1+0x48d0] ;  /* 0x0048d00001057983 */ /* 0x000f220000100800 */
[----:B------:R-:W-:-:S03]  /*120c0*/  ISETP.GE.AND P0, PT, R3, RZ, PT ;  /* 0x000000ff0300720c */ /* 0x000fc60003f06270 */
[----:B------:R-:W-:Y:S01]  /*120d0*/  STL [R1+0x5648], R21 ;  /* 0x0056481501007387 */ /* 0x000fe20000100800 */
[----:B--2---:R-:W-:-:S03]  /*120e0*/  ISETP.GE.AND P2, PT, R18, RZ, PT ;  /* 0x000000ff1200720c */ /* 0x004fc60003f46270 */
[----:B------:R-:W2:Y:S04]  /*120f0*/  LDL R4, [R1+0x48d4] ;  /* 0x0048d40001047983 */ /* 0x000ea80000100800 */
[----:B------:R-:W-:Y:S04]  /*12100*/  STL [R1+0x564c], R22 ;  /* 0x00564c1601007387 */ /* 0x000fe80000100800 */
[----:B------:R-:W2:Y:S04]  /*12110*/  LDL R3, [R1+0x48e0] ;  /* 0x0048e00001037983 */ /* 0x000ea80000100800 */
[----:B------:R-:W-:Y:S04]  /*12120*/  STL [R1+0x5650], R23 ;  /* 0x0056501701007387 */ /* 0x000fe80000100800 */
[----:B------:R-:W2:Y:S01]  /*12130*/  LDL R18, [R1+0x48e4] ;  /* 0x0048e40001127983 */ /* 0x000ea20000100800 */
[----:B------:R-:W-:-:S02]  /*12140*/  @!P5 IMAD.MOV R24, RZ, RZ, -R24 ;  /* 0x000000ffff18d224 */ /* 0x000fc400078e0a18 */
[----:B------:R-:W-:-:S03]  /*12150*/  @!P4 IMAD.MOV R25, RZ, RZ, -R25 ;  /* 0x000000ffff19c224 */ /* 0x000fc600078e0a19 */
[----:B------:R-:W-:Y:S01]  /*12160*/  STL [R1+0x5654], R24 ;  /* 0x0056541801007387 */ /* 0x000fe20000100800 */
[----:B---3--:R-:W-:-:S03]  /*12170*/  ISETP.GE.AND P5, PT, R2, RZ, PT ;  /* 0x000000ff0200720c */ /* 0x008fc60003fa6270 */
[----:B------:R-:W3:Y:S04]  /*12180*/  LDL R2, [R1+0x48f0] ;  /* 0x0048f00001027983 */ /* 0x000ee80000100800 */
[----:B------:R-:W-:Y:S01]  /*12190*/  STL [R1+0x5658], R25 ;  /* 0x0056581901007387 */ /* 0x000fe20000100800 */
[----:B-----5:R-:W-:-:S03]  /*121a0*/  ISETP.GE.AND P4, PT, R61, RZ, PT ;  /* 0x000000ff3d00720c */ /* 0x020fc60003f86270 */
[----:B------:R-:W5:Y:S01]  /*121b0*/  LDL R61, [R1+0x48f4] ;  /* 0x0048f400013d7983 */ /* 0x000f620000100800 */
[----:B------:R-:W-:Y:S02]  /*121c0*/  @!P3 IMAD.MOV R26, RZ, RZ, -R26 ;  /* 0x000000ffff1ab224 */ /* 0x000fe400078e0a1a */
[----:B------:R-:W-:Y:S02]  /*121d0*/  @!P0 IMAD.MOV R27, RZ, RZ, -R27 ;  /* 0x000000ffff1b8224 */ /* 0x000fe400078e0a1b */
[----:B------:R-:W-:Y:S01]  /*121e0*/  @!P2 IMAD.MOV R28, RZ, RZ, -R28 ;  /* 0x000000ffff1ca224 */ /* 0x000fe200078e0a1c */
[----:B------:R-:W-:Y:S01]  /*121f0*/  STL [R1+0x565c], R26 ;  /* 0x00565c1a01007387 */ /* 0x000fe20000100800 */
[----:B------:R-:W-:Y:S01]  /*12200*/  @!P5 IMAD.MOV R29, RZ, RZ, -R29 ;  /* 0x000000ffff1dd224 */ /* 0x000fe200078e0a1d */
[----:B----4-:R-:W-:Y:S02]  /*12210*/  ISETP.GE.AND P3, PT, R5, RZ, PT ;  /* 0x000000ff0500720c */ /* 0x010fe40003f66270 */
[----:B------:R-:W-:Y:S04]  /*12220*/  STL [R1+0x5660], R27 ;  /* 0x0056601b01007387 */ /* 0x000fe80000100800 */
[----:B------:R-:W4:Y:S01]  /*12230*/  LDL R6, [R1+0x4900] ;  /* 0x0049000001067983 */ /* 0x000f220000100800 */
[----:B--2---:R-:W-:-:S03]  /*12240*/  ISETP.GE.AND P0, PT, R4, RZ, PT ;  /* 0x000000ff0400720c */ /* 0x004fc60003f06270 */
[----:B------:R-:W2:Y:S04]  /*12250*/  LDL R5, [R1+0x4904] ;  /* 0x0049040001057983 */ /* 0x000ea80000100800 */
[----:B------:R-:W-:Y:S04]  /*12260*/  STL [R1+0x5664], R28 ;  /* 0x0056641c01007387 */ /* 0x000fe80000100800 */
[----:B------:R-:W2:Y:S04]  /*12270*/  LDL R4, [R1+0x4c30] ;  /* 0x004c300001047983 */ /* 0x000ea80000100800 */
[----:B------:R-:W-:Y:S01]  /*12280*/  STL [R1+0x5668], R29 ;  /* 0x0056681d01007387 */ /* 0x000fe20000100800 */
[----:B------:R-:W-:-:S03]  /*12290*/  ISETP.GE.AND P5, PT, R18, RZ, PT ;  /* 0x000000ff1200720c */ /* 0x000fc60003fa6270 */
[----:B------:R-:W2:Y:S01]  /*122a0*/  LDL R18, [R1+0x4c34] ;  /* 0x004c340001127983 */ /* 0x000ea20000100800 */
[----:B------:R-:W-:Y:S02]  /*122b0*/  @!P4 IMAD.MOV R30, RZ, RZ, -R30 ;  /* 0x000000ffff1ec224 */ /* 0x000fe400078e0a1e */
[----:B------:R-:W-:Y:S01]  /*122c0*/  @!P3 IMAD.MOV R31, RZ, RZ, -R31 ;  /* 0x000000ffff1fb224 */ /* 0x000fe200078e0a1f */
[----:B------:R-:W-:Y:S02]  /*122d0*/  ISETP.GE.AND P2, PT, R3, RZ, PT ;  /* 0x000000ff0300720c */ /* 0x000fe40003f46270 */
[----:B------:R-:W-:Y:S04]  /*122e0*/  STL [R1+0x566c], R30 ;  /* 0x00566c1e01007387 */ /* 0x000fe80000100800 */
[----:B------:R-:W2:Y:S04]  /*122f0*/  LDL R3, [R1+0x4c38] ;  /* 0x004c380001037983 */ /* 0x000ea80000100800 */
[----:B------:R-:W-:Y:S01]  /*12300*/  STL [R1+0x5670], R31 ;  /* 0x0056701f01007387 */ /* 0x000fe20000100800 */
[----:B---3--:R-:W-:-:S03]  /*12310*/  ISETP.GE.AND P4, PT, R2, RZ, PT ;  /* 0x000000ff0200720c */ /* 0x008fc60003f86270 */
[----:B------:R-:W3:Y:S01]  /*12320*/  LDL R2, [R1+0x4c3c] ;  /* 0x004c3c0001027983 */ /* 0x000ee20000100800 */
[----:B-----5:R-:W-:-:S03]  /*12330*/  ISETP.GE.AND P3, PT, R61, RZ, PT ;  /* 0x000000ff3d00720c */ /* 0x020fc60003f66270 */
[----:B------:R-:W5:Y:S01]  /*12340*/  LDL R61, [R1+0x4c40] ;  /* 0x004c4000013d7983 */ /* 0x000f620000100800 */
[----:B------:R-:W-:Y:S02]  /*12350*/  @!P0 IMAD.MOV R32, RZ, RZ, -R32 ;  /* 0x000000ffff208224 */ /* 0x000fe400078e0a20 */
[----:B------:R-:W-:-:S03]  /*12360*/  @!P2 IMAD.MOV R33, RZ, RZ, -R33 ;  /* 0x000000ffff21a224 */ /* 0x000fc600078e0a21 */
[----:B------:R-:W-:Y:S01]  /*12370*/  @!P4 IMAD.MOV R35, RZ, RZ, -R35 ;  /* 0x000000ffff23c224 */ /* 0x000fe200078e0a23 */
[----:B------:R-:W-:Y:S01]  /*12380*/  STL [R1+0x5674], R32 ;  /* 0x0056742001007387 */ /* 0x000fe20000100800 */
[----:B------:R-:W-:-:S03]  /*12390*/  @!P5 IMAD.MOV R34, RZ, RZ, -R34 ;  /* 0x000000ffff22d224 */ /* 0x000fc600078e0a22 */
[----:B0-----:R-:W5:Y:S01]  /*123a0*/  LDL R10, [R1+0x4fb8] ;  /* 0x004fb800010a7983 */ /* 0x001f620000100800 */
[----:B----4-:R-:W-:-:S03]  /*123b0*/  ISETP.GE.AND P0, PT, R6, RZ, PT ;  /* 0x000000ff0600720c */ /* 0x010fc60003f06270 */
[----:B------:R-:W4:Y:S01]  /*123c0*/  LDL R6, [R1+0x4f7c] ;  /* 0x004f7c0001067983 */ /* 0x000f220000100800 */
[----:B--2---:R-:W-:-:S03]  /*123d0*/  ISETP.GE.AND P2, PT, R5, RZ, PT ;  /* 0x000000ff0500720c */ /* 0x004fc60003f46270 */
[----:B------:R-:W2:Y:S01]  /*123e0*/  LDL R5, [R1+0x4f80] ;  /* 0x004f800001057983 */ /* 0x000ea20000100800 */
[----:B------:R-:W-:-:S03]  /*123f0*/  @!P3 IMAD.MOV R36, RZ, RZ, -R36 ;  /* 0x000000ffff24b224 */ /* 0x000fc600078e0a24 */
[----:B------:R-:W2:Y:S01]  /*12400*/  LDL R9, [R1+0x4fbc] ;  /* 0x004fbc0001097983 */ /* 0x000ea20000100800 */
[----:B------:R-:W-:-:S03]  /*12410*/  ISETP.GE.AND P5, PT, R4, RZ, PT ;  /* 0x000000ff0400720c */ /* 0x000fc60003fa6270 */
[----:B------:R-:W2:Y:S01]  /*12420*/  LDL R4, [R1+0x4f84] ;  /* 0x004f840001047983 */ /* 0x000ea20000100800 */
[----:B------:R-:W-:-:S03]  /*12430*/  ISETP.GE.AND P4, PT, R18, RZ, PT ;  /* 0x000000ff1200720c */ /* 0x000fc60003f86270 */
[----:B------:R-:W2:Y:S01]  /*12440*/  LDL R18, [R1+0x4f88] ;  /* 0x004f880001127983 */ /* 0x000ea20000100800 */
[----:B------:R-:W-:Y:S02]  /*12450*/  @!P0 IMAD.MOV R37, RZ, RZ, -R37 ;  /* 0x000000ffff258224 */ /* 0x000fe400078e0a25 */
[----:B------:R-:W-:Y:S01]  /*12460*/  @!P2 IMAD.MOV R38, RZ, RZ, -R38 ;  /* 0x000000ffff26a224 */ /* 0x000fe200078e0a26 */
[----:B------:R-:W-:Y:S02]  /*12470*/  ISETP.GE.AND P3, PT, R3, RZ, PT ;  /* 0x000000ff0300720c */ /* 0x000fe40003f66270 */
[----:B------:R-:W2:Y:S01]  /*12480*/  LDL R3, [R1+0x4f8c] ;  /* 0x004f8c0001037983 */ /* 0x000ea20000100800 */
[----:B---3--:R-:W-:-:S03]  /*12490*/  ISETP.GE.AND P0, PT, R2, RZ, PT ;  /* 0x000000ff0200720c */ /* 0x008fc60003f06270 */
[----:B------:R-:W3:Y:S01]  /*124a0*/  LDL R2, [R1+0x4f90] ;  /* 0x004f900001027983 */ /* 0x000ee20000100800 */
[----:B-----5:R-:W-:-:S03]  /*124b0*/  ISETP.GE.AND P2, PT, R61, RZ, PT ;  /* 0x000000ff3d00720c */ /* 0x020fc60003f46270 */
[----:B------:R-:W5:Y:S01]  /*124c0*/  LDL R61, [R1+0x4f94] ;  /* 0x004f9400013d7983 */ /* 0x000f620000100800 */
[----:B------:R-:W-:Y:S02]  /*124d0*/  @!P5 IMAD.MOV R39, RZ, RZ, -R39 ;  /* 0x000000ffff27d224 */ /* 0x000fe400078e0a27 */
[----:B------:R-:W-:-:S03]  /*124e0*/  @!P4 IMAD.MOV R40, RZ, RZ, -R40 ;  /* 0x000000ffff28c224 */ /* 0x000fc600078e0a28 */
[----:B------:R-:W-:Y:S01]  /*124f0*/  @!P0 IMAD.MOV R42, RZ, RZ, -R42 ;  /* 0x000000ffff2a8224 */ /* 0x000fe200078e0a2a */
[----:B----4-:R-:W-:Y:S02]  /*12500*/  ISETP.GE.AND P5, PT, R6, RZ, PT ;  /* 0x000000ff0600720c */ /* 0x010fe40003fa6270 */
[----:B------:R-:W4:Y:S01]  /*12510*/  LDL R6, [R1+0x4f98] ;  /* 0x004f980001067983 */ /* 0x000f220000100800 */
[----:B--2---:R-:W-:-:S03]  /*12520*/  ISETP.GE.AND P4, PT, R5, RZ, PT ;  /* 0x000000ff0500720c */ /* 0x004fc60003f86270 */
[----:B------:R-:W2:Y:S01]  /*12530*/  LDL R5, [R1+0x4f9c] ;  /* 0x004f9c0001057983 */ /* 0x000ea20000100800 */
[----:B------:R-:W-:Y:S02]  /*12540*/  @!P3 IMAD.MOV R41, RZ, RZ, -R41 ;  /* 0x000000ffff29b224 */ /* 0x000fe400078e0a29 */
[----:B------:R-:W-:Y:S01]  /*12550*/  @!P2 IMAD.MOV R43, RZ, RZ, -R43 ;  /* 0x000000ffff2ba224 */ /* 0x000fe200078e0a2b */
[----:B------:R-:W-:Y:S02]  /*12560*/  ISETP.GE.AND P3, PT, R4, RZ, PT ;  /* 0x000000ff0400720c */ /* 0x000fe40003f66270 */
        /* <DEDUP_REMOVED lines=15> */
[----:B--2---:R-:W-:Y:S01]  /*12660*/  ISETP.GE.AND P0, PT, R5, RZ, PT ;  /* 0x000000ff0500720c */ /* 0x004fe20003f06270 */
[----:B------:R-:W-:Y:S02]  /*12670*/  @!P2 IMAD.MOV R48, RZ, RZ, -R48 ;  /* 0x000000ffff30a224 */ /* 0x000fe400078e0a30 */
[----:B------:R-:W-:Y:S01]  /*12680*/  @!P4 IMAD.MOV R50, RZ, RZ, -R50 ;  /* 0x000000ffff32c224 */ /* 0x000fe200078e0a32 */
[----:B------:R-:W-:Y:S02]  /*12690*/  ISETP.GE.AND P2, PT, R4, RZ, PT ;  /* 0x000000ff0400720c */ /* 0x000fe40003f46270 */
[----:B------:R-:W-:Y:S02]  /*126a0*/  ISETP.GE.AND P5, PT, R18, RZ, PT ;  /* 0x000000ff1200720c */ /* 0x000fe40003fa6270 */
[----:B------:R-:W2:Y:S04]  /*126b0*/  LDL R18, [R1+0x4fc0] ;  /* 0x004fc00001127983 */ /* 0x000ea80000100800 */
[----:B------:R-:W4:Y:S04]  /*126c0*/  LDL.LU R7, [R1+0x150] ;  /* 0x0001500001077983 */ /* 0x000f280000300800 */
[----:B------:R-:W4:Y:S01]  /*126d0*/  LDL.LU R6, [R1+0x14c] ;  /* 0x00014c0001067983 */ /* 0x000f220000300800 */
[----:B------:R-:W-:-:S03]  /*126e0*/  ISETP.GE.AND P4, PT, R3, RZ, PT ;  /* 0x000000ff0300720c */ /* 0x000fc60003f86270 */
[----:B------:R-:W4:Y:S01]  /*126f0*/  LDL.LU R5, [R1+0x148] ;  /* 0x0001480001057983 */ /* 0x000f220000300800 */
[----:B------:R-:W-:-:S03]  /*12700*/  @!P3 IMAD.MOV R51, RZ, RZ, -R51 ;  /* 0x000000ffff33b224 */ /* 0x000fc600078e0a33 */
[----:B------:R-:W4:Y:S01]  /*12710*/  LDL.LU R4, [R1+0x144] ;  /* 0x0001440001047983 */ /* 0x000f220000300800 */
[----:B------:R-:W-:-:S03]  /*12720*/  @!P0 IMAD.MOV R52, RZ, RZ, -R52 ;  /* 0x000000ffff348224 */ /* 0x000fc600078e0a34 */
[----:B------:R-:W4:Y:S01]  /*12730*/  LDL.LU R3, [R1+0x140] ;  /* 0x0001400001037983 */ /* 0x000f220000300800 */
[----:B---3--:R-:W-:-:S03]  /*12740*/  ISETP.GE.AND P3, PT, R2, RZ, PT ;  /* 0x000000ff0200720c */ /* 0x008fc60003f66270 */
[----:B------:R-:W3:Y:S01]  /*12750*/  LDL.LU R2, [R1+0x13c] ;  /* 0x00013c0001027983 */ /* 0x000ee20000300800 */
[----:B-----5:R-:W-:-:S03]  /*12760*/  ISETP.GE.AND P0, PT, R61, RZ, PT ;  /* 0x000000ff3d00720c */ /* 0x020fc60003f06270 */
[----:B------:R-:W5:Y:S01]  /*12770*/  LDL.LU R61, [R1+0x138] ;  /* 0x00013800013d7983 */ /* 0x000f620000300800 */
[----:B------:R-:W0:Y:S01]  /*12780*/  S2R R8, SR_TID.X ;  /* 0x0000000000087919 */ /* 0x000e220000002100 */
[----:B------:R-:W-:Y:S01]  /*12790*/  @!P4 IMAD.MOV R55, RZ, RZ, -R55 ;  /* 0x000000ffff37c224 */ /* 0x000fe200078e0a37 */
[----:B------:R-:W-:Y:S02]  /*127a0*/  ISETP.NE.AND P1, PT, R17, RZ, PT ;  /* 0x000000ff1100720c */ /* 0x000fe40003f25270 */
[----:B0-----:R-:W-:Y:S02]  /*127b0*/  LOP3.LUT R8, R8, 0x1f, RZ, 0xc0, !PT ;  /* 0x0000001f08087812 */ /* 0x001fe400078ec0ff */
[----:B--2---:R-:W-:-:S03]  /*127c0*/  ISETP.GE.AND P4, PT, R18, RZ, PT ;  /* 0x000000ff1200720c */ /* 0x004fc60003f86270 */
[----:B------:R-:W-:Y:S01]  /*127d0*/  IMAD R8, R8, UR20, RZ ;  /* 0x0000001408087c24 */ /* 0x000fe2000f8e02ff */
[----:B------:R-:W-:-:S04]  /*127e0*/  LOP3.LUT R18, RZ, R17, RZ, 0x33, !PT ;  /* 0x00000011ff127212 */ /* 0x000fc800078e33ff */
[----:B------:R4:W-:Y:S01]  /*127f0*/  STL [R1+0x21c], R8 ;  /* 0x00021c0801007387 */ /* 0x0009e20000100800 */
[----:B------:R-:W-:-:S05]  /*12800*/  IADD3 R17, P6, PT, R8, UR6, RZ ;  /* 0x0000000608117c10 */ /* 0x000fca000ffde0ff */
[----:B------:R0:W-:Y:S01]  /*12810*/  STL [R1+0x55fc], R17 ;  /* 0x0055fc1101007387 */ /* 0x0001e20000100800 */
[C---:B----4-:R-:W-:Y:S02]  /*12820*/  SEL R8, R18.reuse, R7, !P1 ;  /* 0x0000000712087207 */ /* 0x050fe40004800000 */
[C---:B------:R-:W-:Y:S02]  /*12830*/  SEL R7, R18.reuse, R6, !P1 ;  /* 0x0000000612077207 */ /* 0x040fe40004800000 */
[C---:B------:R-:W-:Y:S02]  /*12840*/  SEL R6, R18.reuse, R5, !P1 ;  /* 0x0000000512067207 */ /* 0x040fe40004800000 */
[C---:B------:R-:W-:Y:S01]  /*12850*/  SEL R5, R18.reuse, R4, !P1 ;  /* 0x0000000412057207 */ /* 0x040fe20004800000 */
[----:B------:R1:W-:Y:S01]  /*12860*/  STL [R1+0x214], R8 ;  /* 0x0002140801007387 */ /* 0x0003e20000100800 */
[----:B------:R-:W-:-:S03]  /*12870*/  SEL R4, R18, R3, !P1 ;  /* 0x0000000312047207 */ /* 0x000fc60004800000 */
[----:B------:R2:W-:Y:S04]  /*12880*/  STL [R1+0x210], R7 ;  /* 0x0002100701007387 */ /* 0x0005e80000100800 */
[----:B------:R4:W-:Y:S04]  /*12890*/  STL [R1+0x20c], R6 ;  /* 0x00020c0601007387 */ /* 0x0009e80000100800 */
[----:B------:R1:W-:Y:S04]  /*128a0*/  STL [R1+0x208], R5 ;  /* 0x0002080501007387 */ /* 0x0003e80000100800 */
[----:B------:R1:W-:Y:S04]  /*128b0*/  STL [R1+0x204], R4 ;  /* 0x0002040401007387 */ /* 0x0003e80000100800 */
[----:B0-----:R-:W2:Y:S01]  /*128c0*/  LDL.LU R17, [R1+0x134] ;  /* 0x0001340001117983 */ /* 0x001ea20000300800 */
[----:B------:R-:W-:Y:S01]  /*128d0*/  @!P2 IMAD.MOV R53, RZ, RZ, -R53 ;  /* 0x000000ffff35a224 */ /* 0x000fe200078e0a35 */
[----:B------:R-:W-:Y:S01]  /*128e0*/  ISETP.GE.AND P2, PT, R10, RZ, PT ;  /* 0x000000ff0a00720c */ /* 0x000fe20003f46270 */
[----:B------:R-:W-:Y:S01]  /*128f0*/  @!P5 IMAD.MOV R54, RZ, RZ, -R54 ;  /* 0x000000ffff36d224 */ /* 0x000fe200078e0a36 */
[----:B------:R-:W-:-:S02]  /*12900*/  ISETP.GE.AND P5, PT, R9, RZ, PT ;  /* 0x000000ff0900720c */ /* 0x000fc40003fa6270 */
[----:B---3--:R-:W-:-:S05]  /*12910*/  SEL R3, R18, R2, !P1 ;  /* 0x0000000212037207 */ /* 0x008fca0004800000 */
[----:B------:R0:W-:Y:S01]  /*12920*/  STL [R1+0x200], R3 ;  /* 0x0002000301007387 */ /* 0x0001e20000100800 */
[----:B-----5:R-:W-:-:S03]  /*12930*/  SEL R2, R18, R61, !P1 ;  /* 0x0000003d12027207 */ /* 0x020fc60004800000 */
[----:B------:R-:W3:Y:S04]  /*12940*/  LDL.LU R32, [R1+0x130] ;  /* 0x0001300001207983 */ /* 0x000ee80000300800 */
[----:B------:R5:W-:Y:S04]  /*12950*/  STL [R1+0x1fc], R2 ;  /* 0x0001fc0201007387 */ /* 0x000be80000100800 */
[----:B------:R-:W3:Y:S04]  /*12960*/  LDL.LU R31, [R1+0x12c] ;  /* 0x00012c00011f7983 */ /* 0x000ee80000300800 */
        /* <DEDUP_REMOVED lines=20> */
[----:B-1----:R-:W3:Y:S04]  /*12ab0*/  LDL.LU R8, [R1+0xd8] ;  /* 0x0000d80001087983 */ /* 0x002ee80000300800 */
[----:B--2---:R-:W2:Y:S04]  /*12ac0*/  LDL.LU R7, [R1+0xd4] ;  /* 0x0000d40001077983 */ /* 0x004ea80000300800 */
[----:B----4-:R-:W4:Y:S04]  /*12ad0*/  LDL.LU R6, [R1+0xd0] ;  /* 0x0000d00001067983 */ /* 0x010f280000300800 */
[----:B------:R-:W4:Y:S04]  /*12ae0*/  LDL.LU R5, [R1+0xcc] ;  /* 0x0000cc0001057983 */ /* 0x000f280000300800 */
[----:B------:R-:W4:Y:S04]  /*12af0*/  LDL.LU R4, [R1+0xc8] ;  /* 0x0000c80001047983 */ /* 0x000f280000300800 */
[----:B0-----:R-:W4:Y:S04]  /*12b00*/  LDL.LU R3, [R1+0xc4] ;  /* 0x0000c40001037983 */ /* 0x001f280000300800 */
[----:B-----5:R-:W5:Y:S04]  /*12b10*/  LDL.LU R2, [R1+0xc0] ;  /* 0x0000c00001027983 */ /* 0x020f680000300800 */
[----:B------:R-:W5:Y:S01]  /*12b20*/  LDL.LU R61, [R1+0xbc] ;  /* 0x0000bc00013d7983 */ /* 0x000f620000300800 */
[----:B------:R-:W-:-:S05]  /*12b30*/  SEL R17, R18, R17, !P1 ;  /* 0x0000001112117207 */ /* 0x000fca0004800000 */
[----:B------:R0:W-:Y:S01]  /*12b40*/  STL [R1+0x1f8], R17 ;  /* 0x0001f81101007387 */ /* 0x0001e20000100800 */
[C---:B---3--:R-:W-:Y:S02]  /*12b50*/  SEL R32, R18.reuse, R32, !P1 ;  /* 0x0000002012207207 */ /* 0x048fe40004800000 */
[----:B------:R-:W-:-:S03]  /*12b60*/  SEL R31, R18, R31, !P1 ;  /* 0x0000001f121f7207 */ /* 0x000fc60004800000 */
[----:B------:R-:W-:Y:S01]  /*12b70*/  STL [R1+0x1f4], R32 ;  /* 0x0001f42001007387 */ /* 0x000fe20000100800 */
[----:B0-----:R-:W-:-:S03]  /*12b80*/  SEL R17, R18, R30, !P1 ;  /* 0x0000001e12117207 */ /* 0x001fc60004800000 */
[----:B------:R-:W-:Y:S01]  /*12b90*/  STL [R1+0x3c], R31 ;  /* 0x00003c1f01007387 */ /* 0x000fe20000100800 */
[----:B------:R-:W-:-:S03]  /*12ba0*/  SEL R29, R18, R29, !P1 ;  /* 0x0000001d121d7207 */ /* 0x000fc60004800000 */
[----:B------:R0:W-:Y:S01]  /*12bb0*/  STL [R1+0x38], R17 ;  /* 0x0000381101007387 */ /* 0x0001e20000100800 */
[----:B------:R-:W-:-:S03]  /*12bc0*/  SEL R28, R18, R28, !P1 ;  /* 0x0000001c121c7207 */ /* 0x000fc60004800000 */
[----:B------:R-:W-:Y:S01]  /*12bd0*/  STL [R1+0x34], R29 ;  /* 0x0000341d01007387 */ /* 0x000fe20000100800 */
[----:B0-----:R-:W-:-:S03]  /*12be0*/  SEL R17, R18, R27, !P1 ;  /* 0x0000001b12117207 */ /* 0x001fc60004800000 */
[----:B------:R-:W-:Y:S01]  /*12bf0*/  STL [R1+0x30], R28 ;  /* 0x0000301c01007387 */ /* 0x000fe20000100800 */
[C---:B------:R-:W-:Y:S02]  /*12c00*/  SEL R26, R18.reuse, R26, !P1 ;  /* 0x0000001a121a7207 */ /* 0x040fe40004800000 */
[C---:B------:R-:W-:Y:S01]  /*12c10*/  SEL R25, R18.reuse, R25, !P1 ;  /* 0x0000001912197207 */ /* 0x040fe20004800000 */
[----:B------:R0:W-:Y:S04]  /*12c20*/  STL [R1+0x2c], R17 ;  /* 0x00002c1101007387 */ /* 0x0001e80000100800 */
[----:B------:R-:W-:Y:S01]  /*12c30*/  STL [R1+0x28], R26 ;  /* 0x0000281a01007387 */ /* 0x000fe20000100800 */
[----:B0-----:R-:W-:-:S03]  /*12c40*/  SEL R17, R18, R24, !P1 ;  /* 0x0000001812117207 */ /* 0x001fc60004800000 */
[----:B------:R-:W-:Y:S01]  /*12c50*/  STL [R1+0x24], R25 ;  /* 0x0000241901007387 */ /* 0x000fe20000100800 */
[C---:B------:R-:W-:Y:S02]  /*12c60*/  SEL R23, R18.reuse, R23, !P1 ;  /* 0x0000001712177207 */ /* 0x040fe40004800000 */
[C---:B------:R-:W-:Y:S01]  /*12c70*/  SEL R22, R18.reuse, R22, !P1 ;  /* 0x0000001612167207 */ /* 0x040fe20004800000 */
[----:B------:R0:W-:Y:S04]  /*12c80*/  STL [R1+0x20], R17 ;  /* 0x0000201101007387 */ /* 0x0001e80000100800 */
[----:B------:R-:W-:Y:S01]  /*12c90*/  STL [R1+0x1c], R23 ;  /* 0x00001c1701007387 */ /* 0x000fe20000100800 */
[C---:B------:R-:W-:Y:S02]  /*12ca0*/  SEL R20, R18.reuse, R20, !P1 ;  /* 0x0000001412147207 */ /* 0x040fe40004800000 */
[C---:B0-----:R-:W-:Y:S01]  /*12cb0*/  SEL R17, R18.reuse, R21, !P1 ;  /* 0x0000001512117207 */ /* 0x041fe20004800000 */
[----:B------:R-:W-:Y:S01]  /*12cc0*/  STL [R1+0x18], R22 ;  /* 0x0000181601007387 */ /* 0x000fe20000100800 */
[----:B------:R-:W-:-:S03]  /*12cd0*/  SEL R19, R18, R19, !P1 ;  /* 0x0000001312137207 */ /* 0x000fc60004800000 */
[----:B------:R0:W-:Y:S04]  /*12ce0*/  STL [R1+0x14], R17 ;  /* 0x0000141101007387 */ /* 0x0001e80000100800 */
[----:B------:R1:W-:Y:S01]  /*12cf0*/  STL [R1+0x10], R20 ;  /* 0x0000101401007387 */ /* 0x0003e20000100800 */
[C---:B0-----:R-:W-:Y:S02]  /*12d00*/  SEL R17, R18.reuse, R16, !P1 ;  /* 0x0000001012117207 */ /* 0x041fe40004800000 */
[C---:B------:R-:W-:Y:S02]  /*12d10*/  SEL R16, R18.reuse, R15, !P1 ;  /* 0x0000000f12107207 */ /* 0x040fe40004800000 */
[C---:B------:R-:W-:Y:S01]  /*12d20*/  SEL R15, R18.reuse, R14, !P1 ;  /* 0x0000000e120f7207 */ /* 0x040fe20004800000 */
[----:B------:R0:W-:Y:S01]  /*12d30*/  STL [R1+0xc], R19 ;  /* 0x00000c1301007387 */ /* 0x0001e20000100800 */
[----:B------:R-:W-:-:S02]  /*12d40*/  SEL R14, R18, R13, !P1 ;  /* 0x0000000d120e7207 */ /* 0x000fc40004800000 */
[C---:B------:R-:W-:Y:S01]  /*12d50*/  SEL R13, R18.reuse, R12, !P1 ;  /* 0x0000000c120d7207 */ /* 0x040fe20004800000 */
[----:B------:R-:W-:Y:S01]  /*12d60*/  STL [R1+0x8], R17 ;  /* 0x0000081101007387 */ /* 0x000fe20000100800 */
[C---:B------:R-:W-:Y:S02]  /*12d70*/  SEL R12, R18.reuse, R11, !P1 ;  /* 0x0000000b120c7207 */ /* 0x040fe40004800000 */
[C---:B------:R-:W-:Y:S01]  /*12d80*/  SEL R11, R18.reuse, R10, !P1 ;  /* 0x0000000a120b7207 */ /* 0x040fe20004800000 */
[----:B------:R3:W-:Y:S01]  /*12d90*/  STL [R1+0x4], R16 ;  /* 0x0000041001007387 */ /* 0x0007e20000100800 */
[----:B------:R-:W-:-:S03]  /*12da0*/  SEL R10, R18, R9, !P1 ;  /* 0x00000009120a7207 */ /* 0x000fc60004800000 */
[----:B------:R0:W-:Y:S01]  /*12db0*/  STL [R1], R15 ;  /* 0x0000000f01007387 */ /* 0x0001e20000100800 */
[----:B------:R-:W-:-:S03]  /*12dc0*/  SEL R9, R18, R8, !P1 ;  /* 0x0000000812097207 */ /* 0x000fc60004800000 */
[----:B------:R0:W-:Y:S01]  /*12dd0*/  STL [R1+0x1f0], R14 ;  /* 0x0001f00e01007387 */ /* 0x0001e20000100800 */
[----:B--2---:R-:W-:-:S03]  /*12de0*/  SEL R8, R18, R7, !P1 ;  /* 0x0000000712087207 */ /* 0x004fc60004800000 */
[----:B------:R2:W-:Y:S01]  /*12df0*/  STL [R1+0x1ec], R13 ;  /* 0x0001ec0d01007387 */ /* 0x0005e20000100800 */
[----:B----4-:R-:W-:-:S03]  /*12e00*/  SEL R7, R18, R6, !P1 ;  /* 0x0000000612077207 */ /* 0x010fc60004800000 */
[----:B------:R4:W-:Y:S01]  /*12e10*/  STL [R1+0x1e8], R12 ;  /* 0x0001e80c01007387 */ /* 0x0009e20000100800 */
[----:B------:R-:W-:-:S03]  /*12e20*/  SEL R6, R18, R5, !P1 ;  /* 0x0000000512067207 */ /* 0x000fc60004800000 */
[----:B------:R0:W-:Y:S01]  /*12e30*/  STL [R1+0x1e4], R11 ;  /* 0x0001e40b01007387 */ /* 0x0001e20000100800 */
[----:B------:R-:W-:-:S03]  /*12e40*/  SEL R5, R18, R4, !P1 ;  /* 0x0000000412057207 */ /* 0x000fc60004800000 */
[----:B------:R0:W-:Y:S01]  /*12e50*/  STL [R1+0x1e0], R10 ;  /* 0x0001e00a01007387 */ /* 0x0001e20000100800 */
[----:B------:R-:W-:-:S03]  /*12e60*/  SEL R4, R18, R3, !P1 ;  /* 0x0000000312047207 */ /* 0x000fc60004800000 */
[----:B------:R0:W-:Y:S01]  /*12e70*/  STL [R1+0x1dc], R9 ;  /* 0x0001dc0901007387 */ /* 0x0001e20000100800 */
[----:B-----5:R-:W-:-:S03]  /*12e80*/  SEL R3, R18, R2, !P1 ;  /* 0x0000000212037207 */ /* 0x020fc60004800000 */
[----:B------:R5:W-:Y:S01]  /*12e90*/  STL [R1+0x1d8], R8 ;  /* 0x0001d80801007387 */ /* 0x000be20000100800 */
[----:B------:R-:W-:-:S03]  /*12ea0*/  SEL R2, R18, R61, !P1 ;  /* 0x0000003d12027207 */ /* 0x000fc60004800000 */
[----:B------:R0:W-:Y:S04]  /*12eb0*/  STL [R1+0x1d4], R7 ;  /* 0x0001d40701007387 */ /* 0x0001e80000100800 */
[----:B------:R0:W-:Y:S04]  /*12ec0*/  STL [R1+0x1d0], R6 ;  /* 0x0001d00601007387 */ /* 0x0001e80000100800 */
[----:B------:R0:W-:Y:S04]  /*12ed0*/  STL [R1+0x1cc], R5 ;  /* 0x0001cc0501007387 */ /* 0x0001e80000100800 */
[----:B------:R0:W-:Y:S04]  /*12ee0*/  STL [R1+0x1c8], R4 ;  /* 0x0001c80401007387 */ /* 0x0001e80000100800 */
[----:B------:R-:W5:Y:S04]  /*12ef0*/  LDL.LU R32, [R1+0xb8] ;  /* 0x0000b80001207983 */ /* 0x000f680000300800 */
[----:B------:R0:W-:Y:S04]  /*12f00*/  STL [R1+0x1c4], R3 ;  /* 0x0001c40301007387 */ /* 0x0001e80000100800 */
[----:B------:R-:W5:Y:S04]  /*12f10*/  LDL.LU R31, [R1+0xb4] ;  /* 0x0000b400011f7983 */ /* 0x000f680000300800 */
[----:B------:R0:W-:Y:S04]  /*12f20*/  STL [R1+0x1c0], R2 ;  /* 0x0001c00201007387 */ /* 0x0001e80000100800 */
[----:B------:R-:W5:Y:S04]  /*12f30*/  LDL.LU R30, [R1+0xb0] ;  /* 0x0000b000011e7983 */ /* 0x000f680000300800 */
        /* <DEDUP_REMOVED lines=9> */
[----:B-1----:R-:W5:Y:S04]  /*12fd0*/  LDL.LU R20, [R1+0x88] ;  /* 0x0000880001147983 */ /* 0x002f680000300800 */
[----:B0-----:R-:W5:Y:S04]  /*12fe0*/  LDL.LU R19, [R1+0x84] ;  /* 0x0000840001137983 */ /* 0x001f680000300800 */
[----:B---3--:R-:W3:Y:S04]  /*12ff0*/  LDL.LU R16, [R1+0x80] ;  /* 0x0000800001107983 */ /* 0x008ee80000300800 */
[----:B------:R-:W3:Y:S04]  /*13000*/  LDL.LU R15, [R1+0x7c] ;  /* 0x00007c00010f7983 */ /* 0x000ee80000300800 */
[----:B------:R-:W3:Y:S04]  /*13010*/  LDL.LU R14, [R1+0x78] ;  /* 0x00007800010e7983 */ /* 0x000ee80000300800 */
[----:B--2---:R-:W2:Y:S04]  /*13020*/  LDL.LU R13, [R1+0x74] ;  /* 0x00007400010d7983 */ /* 0x004ea80000300800 */
[----:B----4-:R-:W4:Y:S04]  /*13030*/  LDL.LU R12, [R1+0x70] ;  /* 0x00007000010c7983 */ /* 0x010f280000300800 */
[----:B------:R-:W2:Y:S04]  /*13040*/  LDL.LU R11, [R1+0x6c] ;  /* 0x00006c00010b7983 */ /* 0x000ea80000300800 */
[----:B------:R-:W2:Y:S04]  /*13050*/  LDL.LU R10, [R1+0x68] ;  /* 0x00006800010a7983 */ /* 0x000ea80000300800 */
[----:B------:R-:W2:Y:S04]  /*13060*/  LDL.LU R9, [R1+0x64] ;  /* 0x0000640001097983 */ /* 0x000ea80000300800 */
[----:B-----5:R-:W5:Y:S04]  /*13070*/  LDL.LU R8, [R1+0x60] ;  /* 0x0000600001087983 */ /* 0x020f680000300800 */
[----:B------:R-:W2:Y:S04]  /*13080*/  LDL.LU R7, [R1+0x5c] ;  /* 0x00005c0001077983 */ /* 0x000ea80000300800 */
[----:B------:R-:W2:Y:S04]  /*13090*/  LDL.LU R6, [R1+0x58] ;  /* 0x0000580001067983 */ /* 0x000ea80000300800 */
[----:B------:R-:W2:Y:S04]  /*130a0*/  LDL.LU R5, [R1+0x54] ;  /* 0x0000540001057983 */ /* 0x000ea80000300800 */
[----:B------:R-:W2:Y:S04]  /*130b0*/  LDL.LU R4, [R1+0x50] ;  /* 0x0000500001047983 */ /* 0x000ea80000300800 */
[----:B------:R-:W2:Y:S04]  /*130c0*/  LDL.LU R3, [R1+0x4c] ;  /* 0x00004c0001037983 */ /* 0x000ea80000300800 */
[----:B------:R-:W2:Y:S04]  /*130d0*/  LDL.LU R2, [R1+0x48] ;  /* 0x0000480001027983 */ /* 0x000ea80000300800 */
[----:B------:R-:W2:Y:S04]  /*130e0*/  LDL.LU R61, [R1+0x44] ;  /* 0x00004400013d7983 */ /* 0x000ea80000300800 */
[----:B------:R-:W2:Y:S01]  /*130f0*/  LDL.LU R17, [R1+0x40] ;  /* 0x0000400001117983 */ /* 0x000ea20000300800 */
[----:B------:R-:W-:-:S05]  /*13100*/  SEL R32, R18, R32, !P1 ;  /* 0x0000002012207207 */ /* 0x000fca0004800000 */
[----:B------:R0:W-:Y:S01]  /*13110*/  STL [R1+0x1bc], R32 ;  /* 0x0001bc2001007387 */ /* 0x0001e20000100800 */
[----:B------:R-:W-:-:S03]  /*13120*/  SEL R31, R18, R31, !P1 ;  /* 0x0000001f121f7207 */ /* 0x000fc60004800000 */
[----:B0-----:R-:W5:Y:S01]  /*13130*/  LDL.LU R32, [R1+0x5674] ;  /* 0x0056740001207983 */ /* 0x001f620000300800 */
[----:B------:R-:W-:-:S03]  /*13140*/  SEL R30, R18, R30, !P1 ;  /* 0x0000001e121e7207 */ /* 0x000fc60004800000 */
[----:B------:R0:W-:Y:S01]  /*13150*/  STL [R1+0x1b8], R31 ;  /* 0x0001b81f01007387 */ /* 0x0001e20000100800 */
[C---:B------:R-:W-:Y:S02]  /*13160*/  SEL R29, R18.reuse, R29, !P1 ;  /* 0x0000001d121d7207 */ /* 0x040fe40004800000 */
[C---:B------:R-:W-:Y:S01]  /*13170*/  SEL R28, R18.reuse, R28, !P1 ;  /* 0x0000001c121c7207 */ /* 0x040fe20004800000 */
[----:B0-----:R-:W5:Y:S01]  /*13180*/  LDL.LU R31, [R1+0x5670] ;  /* 0x00567000011f7983 */ /* 0x001f620000300800 */
[----:B------:R-:W-:-:S03]  /*13190*/  SEL R27, R18, R27, !P1 ;  /* 0x0000001b121b7207 */ /* 0x000fc60004800000 */
[----:B------:R0:W-:Y:S01]  /*131a0*/  STL [R1+0x1b4], R30 ;  /* 0x0001b41e01007387 */ /* 0x0001e20000100800 */
[C---:B------:R-:W-:Y:S02]  /*131b0*/  SEL R26, R18.reuse, R26, !P1 ;  /* 0x0000001a121a7207 */ /* 0x040fe40004800000 */
[C---:B------:R-:W-:Y:S01]  /*131c0*/  SEL R25, R18.reuse, R25, !P1 ;  /* 0x0000001912197207 */ /* 0x040fe20004800000 */
[----:B0-----:R-:W5:Y:S04]  /*131d0*/  LDL.LU R30, [R1+0x566c] ;  /* 0x00566c00011e7983 */ /* 0x001f680000300800 */
[----:B------:R0:W-:Y:S01]  /*131e0*/  STL [R1+0x1b0], R29 ;  /* 0x0001b01d01007387 */ /* 0x0001e20000100800 */
[C---:B------:R-:W-:Y:S02]  /*131f0*/  SEL R24, R18.reuse, R24, !P1 ;  /* 0x0000001812187207 */ /* 0x040fe40004800000 */
[C---:B------:R-:W-:Y:S01]  /*13200*/  SEL R23, R18.reuse, R23, !P1 ;  /* 0x0000001712177207 */ /* 0x040fe20004800000 */
[----:B0-----:R-:W5:Y:S04]  /*13210*/  LDL.LU R29, [R1+0x5668] ;  /* 0x00566800011d7983 */ /* 0x001f680000300800 */
[----:B------:R0:W-:Y:S01]  /*13220*/  STL [R1+0x1ac], R28 ;  /* 0x0001ac1c01007387 */ /* 0x0001e20000100800 */
[----:B------:R-:W-:-:S03]  /*13230*/  SEL R22, R18, R22, !P1 ;  /* 0x0000001612167207 */ /* 0x000fc60004800000 */
        /* <DEDUP_REMOVED lines=11> */
[----:B---3--:R-:W-:-:S03]  /*132f0*/  SEL R16, R18, R16, !P1 ;  /* 0x0000001012107207 */ /* 0x008fc60004800000 */
[----:B0-----:R-:W3:Y:S04]  /*13300*/  LDL.LU R24, [R1+0x5654] ;  /* 0x0056540001187983 */ /* 0x001ee80000300800 */
[----:B------:R0:W-:Y:S01]  /*13310*/  STL [R1+0x198], R23 ;  /* 0x0001981701007387 */ /* 0x0001e20000100800 */
[----:B------:R-:W-:-:S03]  /*13320*/  SEL R15, R18, R15, !P1 ;  /* 0x0000000f120f7207 */ /* 0x000fc60004800000 */
[----:B0-----:R-:W3:Y:S04]  /*13330*/  LDL.LU R23, [R1+0x5650] ;  /* 0x0056500001177983 */ /* 0x001ee80000300800 */
[----:B------:R0:W-:Y:S01]  /*13340*/  STL [R1+0x194], R22 ;  /* 0x0001941601007387 */ /* 0x0001e20000100800 */
[----:B------:R-:W-:-:S03]  /*13350*/  SEL R14, R18, R14, !P1 ;  /* 0x0000000e120e7207 */ /* 0x000fc60004800000 */
[----:B0-----:R-:W3:Y:S04]  /*13360*/  LDL.LU R22, [R1+0x564c] ;  /* 0x00564c0001167983 */ /* 0x001ee80000300800 */
[----:B------:R0:W-:Y:S01]  /*13370*/  STL [R1+0x190], R21 ;  /* 0x0001901501007387 */ /* 0x0001e20000100800 */
[----:B--2---:R-:W-:-:S03]  /*13380*/  SEL R13, R18, R13, !P1 ;  /* 0x0000000d120d7207 */ /* 0x004fc60004800000 */
[----:B0-----:R-:W2:Y:S04]  /*13390*/  LDL.LU R21, [R1+0x5648] ;  /* 0x0056480001157983 */ /* 0x001ea80000300800 */
[----:B------:R0:W-:Y:S01]  /*133a0*/  STL [R1+0x18c], R20 ;  /* 0x00018c1401007387 */ /* 0x0001e20000100800 */
[----:B----4-:R-:W-:-:S03]  /*133b0*/  SEL R12, R18, R12, !P1 ;  /* 0x0000000c120c7207 */ /* 0x010fc60004800000 */
[----:B0-----:R-:W4:Y:S04]  /*133c0*/  LDL.LU R20, [R1+0x5644] ;  /* 0x0056440001147983 */ /* 0x001f280000300800 */
[----:B------:R0:W-:Y:S01]  /*133d0*/  STL [R1+0x188], R19 ;  /* 0x0001881301007387 */ /* 0x0001e20000100800 */
[----:B------:R-:W-:-:S03]  /*133e0*/  SEL R11, R18, R11, !P1 ;  /* 0x0000000b120b7207 */ /* 0x000fc60004800000 */
[----:B0-----:R-:W2:Y:S04]  /*133f0*/  LDL.LU R19, [R1+0x5640] ;  /* 0x0056400001137983 */ /* 0x001ea80000300800 */
[----:B------:R0:W-:Y:S01]  /*13400*/  STL [R1+0x184], R16 ;  /* 0x0001841001007387 */ /* 0x0001e20000100800 */
[----:B------:R-:W-:-:S03]  /*13410*/  SEL R10, R18, R10, !P1 ;  /* 0x0000000a120a7207 */ /* 0x000fc60004800000 */
[----:B0-----:R-:W2:Y:S04]  /*13420*/  LDL.LU R16, [R1+0x563c] ;  /* 0x00563c0001107983 */ /* 0x001ea80000300800 */
[----:B------:R0:W-:Y:S01]  /*13430*/  STL [R1+0x180], R15 ;  /* 0x0001800f01007387 */ /* 0x0001e20000100800 */
[----:B------:R-:W-:-:S03]  /*13440*/  SEL R9, R18, R9, !P1 ;  /* 0x0000000912097207 */ /* 0x000fc60004800000 */
[----:B0-----:R-:W2:Y:S04]  /*13450*/  LDL.LU R15, [R1+0x5638] ;  /* 0x00563800010f7983 */ /* 0x001ea80000300800 */
[----:B------:R0:W-:Y:S01]  /*13460*/  STL [R1+0x17c], R14 ;  /* 0x00017c0e01007387 */ /* 0x0001e20000100800 */
[----:B-----5:R-:W-:-:S03]  /*13470*/  SEL R8, R18, R8, !P1 ;  /* 0x0000000812087207 */ /* 0x020fc60004800000 */
[----:B0-----:R-:W5:Y:S04]  /*13480*/  LDL.LU R14, [R1+0x5634] ;  /* 0x00563400010e7983 */ /* 0x001f680000300800 */
        /* <DEDUP_REMOVED lines=21> */
[----:B------:R0:W-:Y:S04]  /*135e0*/  STL [R1+0x15c], R6 ;  /* 0x00015c0601007387 */ /* 0x0001e80000100800 */
[----:B0-----:R-:W2:Y:S04]  /*135f0*/  LDL.LU R6, [R1+0x5614] ;  /* 0x0056140001067983 */ /* 0x001ea80000300800 */
[----:B------:R0:W-:Y:S04]  /*13600*/  STL [R1+0x158], R5 ;  /* 0x0001580501007387 */ /* 0x0001e80000100800 */
[----:B0-----:R-:W2:Y:S04]  /*13610*/  LDL.LU R5, [R1+0x5610] ;  /* 0x0056100001057983 */ /* 0x001ea80000300800 */
[----:B------:R0:W-:Y:S04]  /*13620*/  STL [R1+0x154], R4 ;  /* 0x0001540401007387 */ /* 0x0001e80000100800 */
[----:B0-----:R-:W2:Y:S04]  /*13630*/  LDL.LU R4, [R1+0x560c] ;  /* 0x00560c0001047983 */ /* 0x001ea80000300800 */
[----:B------:R0:W-:Y:S04]  /*13640*/  STL [R1+0x150], R3 ;  /* 0x0001500301007387 */ /* 0x0001e80000100800 */
[----:B0-----:R-:W3:Y:S04]  /*13650*/  LDL.LU R3, [R1+0x5608] ;  /* 0x0056080001037983 */ /* 0x001ee80000300800 */
[----:B------:R0:W-:Y:S04]  /*13660*/  STL [R1+0x14c], R2 ;  /* 0x00014c0201007387 */ /* 0x0001e80000100800 */
[----:B0-----:R-:W3:Y:S04]  /*13670*/  LDL.LU R2, [R1+0x5604] ;  /* 0x0056040001027983 */ /* 0x001ee80000300800 */
[----:B------:R0:W-:Y:S04]  /*13680*/  STL [R1+0x148], R61 ;  /* 0x0001483d01007387 */ /* 0x0001e80000100800 */
[----:B0-----:R-:W4:Y:S01]  /*13690*/  LDL.LU R61, [R1+0x5600] ;  /* 0x00560000013d7983 */ /* 0x001f220000300800 */
[----:B------:R-:W-:-:S05]  /*136a0*/  SEL R17, R18, R17, !P1 ;  /* 0x0000001112117207 */ /* 0x000fca0004800000 */
[----:B------:R3:W-:Y:S01]  /*136b0*/  STL [R1+0x144], R17 ;  /* 0x0001441101007387 */ /* 0x0007e20000100800 */
[C---:B--2---:R-:W-:Y:S02]  /*136c0*/  SEL R4, R18.reuse, R4, !P1 ;  /* 0x0000000412047207 */ /* 0x044fe40004800000 */
[C---:B---3--:R-:W-:Y:S02]  /*136d0*/  SEL R17, R18.reuse, R2, !P1 ;  /* 0x0000000212117207 */ /* 0x048fe40004800000 */
[C---:B------:R-:W-:Y:S02]  /*136e0*/  SEL R2, R18.reuse, R3, !P1 ;  /* 0x0000000312027207 */ /* 0x040fe40004800000 */
[C---:B------:R-:W-:Y:S02]  /*136f0*/  SEL R3, R18.reuse, R5, !P1 ;  /* 0x0000000512037207 */ /* 0x040fe40004800000 */
[----:B----4-:R-:W-:-:S05]  /*13700*/  SEL R61, R18, R61, !P1 ;  /* 0x0000003d123d7207 */ /* 0x010fca0004800000 */
[----:B------:R-:W-:Y:S04]  /*13710*/  STL [R1+0x140], R61 ;  /* 0x0001403d01007387 */ /* 0x000fe80000100800 */
[----:B------:R-:W-:Y:S04]  /*13720*/  STL [R1+0x13c], R17 ;  /* 0x00013c1101007387 */ /* 0x000fe80000100800 */
[----:B------:R0:W-:Y:S04]  /*13730*/  STL [R1+0x138], R2 ;  /* 0x0001380201007387 */ /* 0x0001e80000100800 */
[----:B------:R1:W-:Y:S01]  /*13740*/  STL [R1+0x134], R4 ;  /* 0x0001340401007387 */ /* 0x0003e20000100800 */
[----:B0-----:R-:W-:-:S03]  /*13750*/  SEL R2, R18, R6, !P1 ;  /* 0x0000000612027207 */ /* 0x001fc60004800000 */
[----:B------:R0:W-:Y:S01]  /*13760*/  STL [R1+0x130], R3 ;  /* 0x0001300301007387 */ /* 0x0001e20000100800 */
[----:B-1----:R-:W-:-:S03]  /*13770*/  SEL R4, R18, R7, !P1 ;  /* 0x0000000712047207 */ /* 0x002fc60004800000 */
[----:B------:R1:W-:Y:S04]  /*13780*/  STL [R1+0x12c], R2 ;  /* 0x00012c0201007387 */ /* 0x0003e80000100800 */
[----:B------:R2:W-:Y:S01]  /*13790*/  STL [R1+0x128], R4 ;  /* 0x0001280401007387 */ /* 0x0005e20000100800 */
[C---:B0-----:R-:W-:Y:S02]  /*137a0*/  SEL R3, R18.reuse, R8, !P1 ;  /* 0x0000000812037207 */ /* 0x041fe40004800000 */
[----:B-1----:R-:W-:-:S03]  /*137b0*/  SEL R2, R18, R9, !P1 ;  /* 0x0000000912027207 */ /* 0x002fc60004800000 */
[----:B------:R0:W-:Y:S01]  /*137c0*/  STL [R1+0x124], R3 ;  /* 0x0001240301007387 */ /* 0x0001e20000100800 */
[----:B--2---:R-:W-:-:S03]  /*137d0*/  SEL R4, R18, R10, !P1 ;  /* 0x0000000a12047207 */ /* 0x004fc60004800000 */
        /* <DEDUP_REMOVED lines=8> */
[C---:B-----5:R-:W-:Y:S02]  /*13860*/  SEL R3, R18.reuse, R14, !P1 ;  /* 0x0000000e12037207 */ /* 0x060fe40004800000 */
        /* <DEDUP_REMOVED lines=45> */
[----:B------:R1:W-:Y:S01]  /*13b40*/  STL [R1+0xb4], R2 ;  /* 0x0000b40201007387 */ /* 0x0003e20000100800 */
[----:B0-----:R-:W-:-:S03]  /*13b50*/  SEL R3, R18, R40, !P1 ;  /* 0x0000002812037207 */ /* 0x001fc60004800000 */
[----:B-1----:R-:W2:Y:S04]  /*13b60*/  LDL.LU R2, [R1+0x21c] ;  /* 0x00021c0001027983 */ /* 0x002ea80000300800 */
[----:B------:R0:W-:Y:S01]  /*13b70*/  STL [R1+0xb0], R4 ;  /* 0x0000b00401007387 */ /* 0x0001e20000100800 */
[----:B------:R-:W-:-:S03]  /*13b80*/  SEL R5, R18, R43, !P1 ;  /* 0x0000002b12057207 */ /* 0x000fc60004800000 */
[----:B------:R1:W-:Y:S01]  /*13b90*/  STL [R1+0xac], R3 ;  /* 0x0000ac0301007387 */ /* 0x0003e20000100800 */
[C---:B0-----:R-:W-:Y:S02]  /*13ba0*/  SEL R4, R18.reuse, R41, !P1 ;  /* 0x0000002912047207 */ /* 0x041fe40004800000 */
[----:B-1----:R-:W-:-:S03]  /*13bb0*/  SEL R3, R18, R42, !P1 ;  /* 0x0000002a12037207 */ /* 0x002fc60004800000 */
[----:B------:R0:W-:Y:S04]  /*13bc0*/  STL [R1+0xa8], R4 ;  /* 0x0000a80401007387 */ /* 0x0001e80000100800 */
[----:B------:R1:W-:Y:S01]  /*13bd0*/  STL [R1+0xa4], R3 ;  /* 0x0000a40301007387 */ /* 0x0003e20000100800 */
[----:B0-----:R-:W-:-:S03]  /*13be0*/  SEL R4, R18, R44, !P1 ;  /* 0x0000002c12047207 */ /* 0x001fc60004800000 */
[----:B------:R0:W-:Y:S01]  /*13bf0*/  STL [R1+0xa0], R5 ;  /* 0x0000a00501007387 */ /* 0x0001e20000100800 */
[----:B-1----:R-:W-:-:S03]  /*13c00*/  SEL R3, R18, R45, !P1 ;  /* 0x0000002d12037207 */ /* 0x002fc60004800000 */
[----:B------:R-:W3:Y:S04]  /*13c10*/  LDL.LU R7, [R1+0x214] ;  /* 0x0002140001077983 */ /* 0x000ee80000300800 */
[----:B------:R1:W-:Y:S01]  /*13c20*/  STL [R1+0x9c], R4 ;  /* 0x00009c0401007387 */ /* 0x0003e20000100800 */
[----:B0-----:R-:W-:-:S03]  /*13c30*/  SEL R5, R18, R47, !P1 ;  /* 0x0000002f12057207 */ /* 0x001fc60004800000 */
[----:B------:R0:W-:Y:S01]  /*13c40*/  STL [R1+0x98], R3 ;  /* 0x0000980301007387 */ /* 0x0001e20000100800 */
[C---:B-1----:R-:W-:Y:S02]  /*13c50*/  SEL R4, R18.reuse, R46, !P1 ;  /* 0x0000002e12047207 */ /* 0x042fe40004800000 */
[----:B0-----:R-:W-:-:S03]  /*13c60*/  SEL R3, R18, R48, !P1 ;  /* 0x0000003012037207 */ /* 0x001fc60004800000 */
[----:B------:R0:W-:Y:S04]  /*13c70*/  STL [R1+0x94], R4 ;  /* 0x0000940401007387 */ /* 0x0001e80000100800 */
[----:B------:R1:W-:Y:S01]  /*13c80*/  STL [R1+0x90], R5 ;  /* 0x0000900501007387 */ /* 0x0003e20000100800 */
[----:B0-----:R-:W-:-:S03]  /*13c90*/  SEL R4, R18, R49, !P1 ;  /* 0x0000003112047207 */ /* 0x001fc60004800000 */
[----:B------:R0:W-:Y:S01]  /*13ca0*/  STL [R1+0x8c], R3 ;  /* 0x00008c0301007387 */ /* 0x0001e20000100800 */
[----:B-1----:R-:W-:-:S03]  /*13cb0*/  SEL R5, R18, R50, !P1 ;  /* 0x0000003212057207 */ /* 0x002fc60004800000 */
[----:B------:R1:W-:Y:S01]  /*13cc0*/  STL [R1+0x88], R4 ;  /* 0x0000880401007387 */ /* 0x0003e20000100800 */
[----:B0-----:R-:W-:-:S03]  /*13cd0*/  SEL R3, R18, R51, !P1 ;  /* 0x0000003312037207 */ /* 0x001fc60004800000 */
[----:B------:R-:W-:Y:S01]  /*13ce0*/  STL [R1+0x84], R5 ;  /* 0x0000840501007387 */ /* 0x000fe20000100800 */
[----:B-1----:R-:W-:-:S03]  /*13cf0*/  SEL R4, R18, R52, !P1 ;  /* 0x0000003412047207 */ /* 0x002fc60004800000 */
[----:B------:R-:W4:Y:S04]  /*13d00*/  LDL.LU R10, [R1+0x210] ;  /* 0x00021000010a7983 */ /* 0x000f280000300800 */
[----:B------:R0:W-:Y:S04]  /*13d10*/  STL [R1+0x80], R3 ;  /* 0x0000800301007387 */ /* 0x0001e80000100800 */
[----:B------:R1:W-:Y:S04]  /*13d20*/  STL [R1+0x7c], R4 ;  /* 0x00007c0401007387 */ /* 0x0003e80000100800 */
[----:B------:R-:W5:Y:S01]  /*13d30*/  LDL.LU R11, [R1+0x20c] ;  /* 0x00020c00010b7983 */ /* 0x000f620000300800 */
[----:B0-----:R-:W-:-:S02]  /*13d40*/  SEL R3, R18, R53, !P1 ;  /* 0x0000003512037207 */ /* 0x001fc40004800000 */
[----:B-1----:R-:W-:-:S03]  /*13d50*/  SEL R4, R18, R54, !P1 ;  /* 0x0000003612047207 */ /* 0x002fc60004800000 */
[----:B------:R0:W-:Y:S04]  /*13d60*/  STL [R1+0x78], R3 ;  /* 0x0000780301007387 */ /* 0x0001e80000100800 */
[----:B------:R-:W2:Y:S04]  /*13d70*/  LDL.LU R12, [R1+0x208] ;  /* 0x00020800010c7983 */ /* 0x000ea80000300800 */
[----:B------:R-:W-:Y:S04]  /*13d80*/  STL [R1+0x74], R4 ;  /* 0x0000740401007387 */ /* 0x000fe80000100800 */
[----:B------:R-:W2:Y:S01]  /*13d90*/  LDL.LU R13, [R1+0x204] ;  /* 0x00020400010d7983 */ /* 0x000ea20000300800 */
[----:B0-----:R-:W-:Y:S01]  /*13da0*/  SEL R3, R18, R55, !P1 ;  /* 0x0000003712037207 */ /* 0x001fe20004800000 */
[----:B------:R-:W-:-:S02]  /*13db0*/  @!P0 IMAD.MOV R57, RZ, RZ, -R57 ;  /* 0x000000ffff398224 */ /* 0x000fc400078e0a39 */
[----:B------:R-:W-:Y:S02]  /*13dc0*/  @!P2 IMAD.MOV R58, RZ, RZ, -R58 ;  /* 0x000000ffff3aa224 */ /* 0x000fe400078e0a3a */
[----:B------:R0:W-:Y:S04]  /*13dd0*/  STL [R1+0x70], R3 ;  /* 0x0000700301007387 */ /* 0x0001e80000100800 */
[----:B------:R-:W2:Y:S01]  /*13de0*/  LDL.LU R61, [R1+0x200] ;  /* 0x00020000013d7983 */ /* 0x000ea20000300800 */
[C---:B0-----:R-:W-:Y:S02]  /*13df0*/  SEL R3, R18.reuse, R57, !P1 ;  /* 0x0000003912037207 */ /* 0x041fe40004800000 */
[----:B------:R-:W-:-:S03]  /*13e00*/  SEL R4, R18, R58, !P1 ;  /* 0x0000003a12047207 */ /* 0x000fc60004800000 */
[----:B------:R0:W-:Y:S04]  /*13e10*/  STL [R1+0x68], R3 ;  /* 0x0000680301007387 */ /* 0x0001e80000100800 */
[----:B------:R-:W2:Y:S04]  /*13e20*/  LDL.LU R23, [R1+0x1fc] ;  /* 0x0001fc0001177983 */ /* 0x000ea80000300800 */
[----:B0-----:R-:W2:Y:S04]  /*13e30*/  LDL.LU R3, [R1+0x1f8] ;  /* 0x0001f80001037983 */ /* 0x001ea80000300800 */
[----:B------:R0:W-:Y:S04]  /*13e40*/  STL [R1+0x60], R4 ;  /* 0x0000600401007387 */ /* 0x0001e80000100800 */
[----:B------:R-:W2:Y:S04]  /*13e50*/  LDL.LU R22, [R1+0x1f4] ;  /* 0x0001f40001167983 */ /* 0x000ea80000300800 */
[----:B0-----:R-:W2:Y:S04]  /*13e60*/  LDL.LU R4, [R1+0x3c] ;  /* 0x00003c0001047983 */ /* 0x001ea80000300800 */
[----:B------:R-:W2:Y:S04]  /*13e70*/  LDL.LU R21, [R1+0x38] ;  /* 0x0000380001157983 */ /* 0x000ea80000300800 */
[----:B------:R-:W2:Y:S04]  /*13e80*/  LDL.LU R5, [R1+0x34] ;  /* 0x0000340001057983 */ /* 0x000ea80000300800 */
[----:B------:R-:W2:Y:S04]  /*13e90*/  LDL.LU R20, [R1+0x30] ;  /* 0x0000300001147983 */ /* 0x000ea80000300800 */
[----:B------:R-:W2:Y:S01]  /*13ea0*/  LDL.LU R6, [R1+0x2c] ;  /* 0x00002c0001067983 */ /* 0x000ea20000300800 */
[----:B------:R-:W-:-:S03]  /*13eb0*/  SEL R0, R18, R0, !P1 ;  /* 0x0000000012007207 */ /* 0x000fc60004800000 */
[----:B------:R-:W2:Y:S02]  /*13ec0*/  LDL.LU R19, [R1+0x28] ;  /* 0x0000280001137983 */ /* 0x000ea40000300800 */
[----:B------:R-:W-:Y:S02]  /*13ed0*/  IMAD R0, R0, UR31, RZ ;  /* 0x0000001f00007c24 */ /* 0x000fe4000f8e02ff */
[----:B---3--:R-:W-:Y:S02]  /*13ee0*/  IMAD R8, R7, UR31, RZ ;  /* 0x0000001f07087c24 */ /* 0x008fe4000f8e02ff */
[----:B------:R-:W3:Y:S04]  /*13ef0*/  LDL.LU R7, [R1+0x24] ;  /* 0x0000240001077983 */ /* 0x000ee80000300800 */
[----:B------:R0:W-:Y:S04]  /*13f00*/  STL [R1+0x64], R8 ;  /* 0x0000640801007387 */ /* 0x0001e80000100800 */
[----:B0-----:R-:W3:Y:S04]  /*13f10*/  LDL.LU R8, [R1+0x20] ;  /* 0x0000200001087983 */ /* 0x001ee80000300800 */
[----:B------:R-:W3:Y:S04]  /*13f20*/  LDL.LU R16, [R1+0x1c] ;  /* 0x00001c0001107983 */ /* 0x000ee80000300800 */
[----:B------:R-:W3:Y:S04]  /*13f30*/  LDL.LU R9, [R1+0x18] ;  /* 0x0000180001097983 */ /* 0x000ee80000300800 */
[----:B------:R5:W-:Y:S01]  /*13f40*/  STL [R1+0x559c], R0 ;  /* 0x00559c0001007387 */ /* 0x000be20000100800 */
[----:B----4-:R-:W-:-:S03]  /*13f50*/  IMAD R14, R10, UR31, RZ ;  /* 0x0000001f0a0e7c24 */ /* 0x010fc6000f8e02ff */
[----:B------:R-:W4:Y:S04]  /*13f60*/  LDL.LU R10, [R1+0x14] ;  /* 0x00001400010a7983 */ /* 0x000f280000300800 */
[----:B------:R-:W-:Y:S04]  /*13f70*/  STL [R1+0x5c], R14 ;  /* 0x00005c0e01007387 */ /* 0x000fe80000100800 */
[----:B------:R-:W4:Y:S01]  /*13f80*/  LDL.LU R15, [R1+0x10] ;  /* 0x00001000010f7983 */ /* 0x000f220000300800 */
[----:B-----5:R-:W-:-:S03]  /*13f90*/  IMAD R0, R11, UR31, RZ ;  /* 0x0000001f0b007c24 */ /* 0x020fc6000f8e02ff */
[----:B------:R-:W5:Y:S04]  /*13fa0*/  LDL.LU R11, [R1+0xc] ;  /* 0x00000c00010b7983 */ /* 0x000f680000300800 */
[----:B------:R2:W-:Y:S02]  /*13fb0*/  STL [R1+0x58], R0 ;  /* 0x0000580001007387 */ /* 0x0005e40000100800 */
[----:B--2---:R-:W-:Y:S02]  /*13fc0*/  IMAD R0, R12, UR31, RZ ;  /* 0x0000001f0c007c24 */ /* 0x004fe4000f8e02ff */
[----:B------:R-:W2:Y:S01]  /*13fd0*/  LDL.LU R12, [R1+0x8] ;  /* 0x00000800010c7983 */ /* 0x000ea20000300800 */
[----:B------:R-:W-:-:S03]  /*13fe0*/  IMAD R14, R13, UR31, RZ ;  /* 0x0000001f0d0e7c24 */ /* 0x000fc6000f8e02ff */
[----:B------:R-:W-:Y:S04]  /*13ff0*/  STL [R1+0x54], R0 ;  /* 0x0000540001007387 */ /* 0x000fe80000100800 */
[----:B------:R-:W2:Y:S04]  /*14000*/  LDL.LU R13, [R1+0x4] ;  /* 0x00000400010d7983 */ /* 0x000ea80000300800 */
[----:B------:R0:W-:Y:S04]  /*14010*/  STL [R1+0x50], R14 ;  /* 0x0000500e01007387 */ /* 0x0001e80000100800 */
[----:B0-----:R-:W2:Y:S01]  /*14020*/  LDL.LU R14, [R1] ;  /* 0x00000000010e7983 */ /* 0x001ea20000300800 */
[----:B------:R-:W-:-:S03]  /*14030*/  IMAD R0, R61, UR31, RZ ;  /* 0x0000001f3d007c24 */ /* 0x000fc6000f8e02ff */
[----:B------:R-:W2:Y:S04]  /*14040*/  LDL.LU R61, [R1+0x1f0] ;  /* 0x0001f000013d7983 */ /* 0x000ea80000300800 */
[----:B------:R0:W-:Y:S02]  /*14050*/  STL [R1+0x4c], R0 ;  /* 0x00004c0001007387 */ /* 0x0001e40000100800 */
[----:B0-----:R-:W-:Y:S02]  /*14060*/  IMAD R0, R23, UR31, RZ ;  /* 0x0000001f17007c24 */ /* 0x001fe4000f8e02ff */
[----:B------:R-:W-:Y:S02]  /*14070*/  IMAD R23, R3, UR31, RZ ;  /* 0x0000001f03177c24 */ /* 0x000fe4000f8e02ff */
[----:B------:R-:W2:Y:S04]  /*14080*/  LDL.LU R3, [R1+0x1ec] ;  /* 0x0001ec0001037983 */ /* 0x000ea80000300800 */
[----:B------:R0:W-:Y:S04]  /*14090*/  STL [R1+0x48], R0 ;  /* 0x0000480001007387 */ /* 0x0001e80000100800 */
[----:B------:R-:W-:Y:S01]  /*140a0*/  STL [R1+0x44], R23 ;  /* 0x0000441701007387 */ /* 0x000fe20000100800 */
[----:B0-----:R-:W-:-:S02]  /*140b0*/  IMAD R0, R22, UR31, RZ ;  /* 0x0000001f16007c24 */ /* 0x001fc4000f8e02ff */
        /* <DEDUP_REMOVED lines=15> */
[----:B---3--:R-:W-:Y:S02]  /*141b0*/  IMAD R19, R7, UR31, RZ ;  /* 0x0000001f07137c24 */ /* 0x008fe4000f8e02ff */
[----:B------:R-:W3:Y:S04]  /*141c0*/  LDL.LU R7, [R1+0x1dc] ;  /* 0x0001dc0001077983 */ /* 0x000ee80000300800 */
[----:B------:R0:W-:Y:S04]  /*141d0*/  STL [R1+0x28], R0 ;  /* 0x0000280001007387 */ /* 0x0001e80000100800 */
[----:B------:R-:W-:Y:S01]  /*141e0*/  STL [R1+0x24], R19 ;  /* 0x0000241301007387 */ /* 0x000fe20000100800 */
[----:B0-----:R-:W-:-:S03]  /*141f0*/  IMAD R0, R8, UR31, RZ ;  /* 0x0000001f08007c24 */ /* 0x001fc6000f8e02ff */
[----:B------:R-:W3:Y:S01]  /*14200*/  LDL.LU R8, [R1+0x1d8] ;  /* 0x0001d80001087983 */ /* 0x000ee20000300800 */
[----:B------:R-:W-:-:S03]  /*14210*/  IMAD R16, R16, UR31, RZ ;  /* 0x0000001f10107c24 */ /* 0x000fc6000f8e02ff */
[----:B------:R0:W-:Y:S02]  /*14220*/  STL [R1+0x20], R0 ;  /* 0x0000200001007387 */ /* 0x0001e40000100800 */
[----:B0-----:R-:W-:Y:S02]  /*14230*/  IMAD R0, R9, UR31, RZ ;  /* 0x0000001f09007c24 */ /* 0x001fe4000f8e02ff */
[----:B------:R-:W3:Y:S04]  /*14240*/  LDL.LU R9, [R1+0x1d4] ;  /* 0x0001d40001097983 */ /* 0x000ee80000300800 */
[----:B------:R4:W-:Y:S04]  /*14250*/  STL [R1+0x1c], R16 ;  /* 0x00001c1001007387 */ /* 0x0009e80000100800 */
[----:B------:R0:W-:Y:S01]  /*14260*/  STL [R1+0x18], R0 ;  /* 0x0000180001007387 */ /* 0x0001e20000100800 */
[----:B----4-:R-:W-:-:S03]  /*14270*/  IMAD R16, R10, UR31, RZ ;  /* 0x0000001f0a107c24 */ /* 0x010fc6000f8e02ff */
[----:B------:R-:W4:Y:S01]  /*14280*/  LDL.LU R10, [R1+0x1d0] ;  /* 0x0001d000010a7983 */ /* 0x000f220000300800 */
[----:B0-----:R-:W-:-:S03]  /*14290*/  IMAD R0, R15, UR31, RZ ;  /* 0x0000001f0f007c24 */ /* 0x001fc6000f8e02ff */
[----:B------:R-:W-:Y:S01]  /*142a0*/  STL [R1+0x14], R16 ;  /* 0x0000141001007387 */ /* 0x000fe20000100800 */
[----:B-----5:R-:W-:-:S03]  /*142b0*/  IMAD R15, R11, UR31, RZ ;  /* 0x0000001f0b0f7c24 */ /* 0x020fc6000f8e02ff */
[----:B------:R-:W5:Y:S04]  /*142c0*/  LDL.LU R11, [R1+0x1cc] ;  /* 0x0001cc00010b7983 */ /* 0x000f680000300800 */
[----:B------:R2:W-:Y:S04]  /*142d0*/  STL [R1+0x10], R0 ;  /* 0x0000100001007387 */ /* 0x0005e80000100800 */
[----:B------:R0:W-:Y:S01]  /*142e0*/  STL [R1+0xc], R15 ;  /* 0x00000c0f01007387 */ /* 0x0001e20000100800 */
[----:B--2---:R-:W-:-:S03]  /*142f0*/  IMAD R0, R12, UR31, RZ ;  /* 0x0000001f0c007c24 */ /* 0x004fc6000f8e02ff */
[----:B------:R-:W2:Y:S01]  /*14300*/  LDL.LU R12, [R1+0x1c8] ;  /* 0x0001c800010c7983 */ /* 0x000ea20000300800 */
[----:B0-----:R-:W-:-:S03]  /*14310*/  IMAD R15, R13, UR31, RZ ;  /* 0x0000001f0d0f7c24 */ /* 0x001fc6000f8e02ff */
[----:B------:R0:W-:Y:S04]  /*14320*/  STL [R1+0x8], R0 ;  /* 0x0000080001007387 */ /* 0x0001e80000100800 */
[----:B------:R-:W2:Y:S04]  /*14330*/  LDL.LU R13, [R1+0x1c4] ;  /* 0x0001c400010d7983 */ /* 0x000ea80000300800 */
[----:B------:R1:W-:Y:S01]  /*14340*/  STL [R1+0x4], R15 ;  /* 0x0000040f01007387 */ /* 0x0003e20000100800 */
[----:B0-----:R-:W-:-:S03]  /*14350*/  IMAD R0, R14, UR31, RZ ;  /* 0x0000001f0e007c24 */ /* 0x001fc6000f8e02ff */
[----:B------:R-:W2:Y:S01]  /*14360*/  LDL.LU R14, [R1+0x1c0] ;  /* 0x0001c000010e7983 */ /* 0x000ea20000300800 */
[----:B------:R-:W-:-:S03]  /*14370*/  IMAD R61, R61, UR31, RZ ;  /* 0x0000001f3d3d7c24 */ /* 0x000fc6000f8e02ff */
[----:B------:R-:W-:Y:S04]  /*14380*/  STL [R1], R0 ;  /* 0x0000000001007387 */ /* 0x000fe80000100800 */
[----:B------:R-:W-:Y:S04]  /*14390*/  STL [R1+0x55bc], R61 ;  /* 0x0055bc3d01007387 */ /* 0x000fe80000100800 */
[----:B-1----:R-:W2:Y:S01]  /*143a0*/  LDL.LU R15, [R1+0x1bc] ;  /* 0x0001bc00010f7983 */ /* 0x002ea20000300800 */
[----:B------:R-:W-:-:S05]  /*143b0*/  IMAD R3, R3, UR31, RZ ;  /* 0x0000001f03037c24 */ /* 0x000fca000f8e02ff */
[----:B------:R-:W-:Y:S04]  /*143c0*/  STL [R1+0x55b8], R3 ;  /* 0x0055b80301007387 */ /* 0x000fe80000100800 */
[----:B------:R-:W2:Y:S01]  /*143d0*/  LDL.LU R16, [R1+0x1b8] ;  /* 0x0001b80001107983 */ /* 0x000ea20000300800 */
[----:B------:R-:W-:-:S05]  /*143e0*/  IMAD R4, R4, UR31, RZ ;  /* 0x0000001f04047c24 */ /* 0x000fca000f8e02ff */
[----:B------:R-:W-:Y:S04]  /*143f0*/  STL [R1+0x55b4], R4 ;  /* 0x0055b40401007387 */ /* 0x000fe80000100800 */
[----:B------:R-:W2:Y:S01]  /*14400*/  LDL.LU R19, [R1+0x1b4] ;  /* 0x0001b40001137983 */ /* 0x000ea20000300800 */
[----:B------:R-:W-:-:S05]  /*14410*/  IMAD R5, R5, UR31, RZ ;  /* 0x0000001f05057c24 */ /* 0x000fca000f8e02ff */
[----:B------:R-:W-:Y:S04]  /*14420*/  STL [R1+0x55b0], R5 ;  /* 0x0055b00501007387 */ /* 0x000fe80000100800 */
[----:B------:R-:W2:Y:S01]  /*14430*/  LDL.LU R20, [R1+0x1b0] ;  /* 0x0001b00001147983 */ /* 0x000ea20000300800 */
[----:B------:R-:W-:-:S05]  /*14440*/  IMAD R6, R6, UR31, RZ ;  /* 0x0000001f06067c24 */ /* 0x000fca000f8e02ff */
[----:B------:R-:W-:Y:S01]  /*14450*/  STL [R1+0x55ac], R6 ;  /* 0x0055ac0601007387 */ /* 0x000fe20000100800 */
[----:B---3--:R-:W-:-:S05]  /*14460*/  IMAD R7, R7, UR31, RZ ;  /* 0x0000001f07077c24 */ /* 0x008fca000f8e02ff */
[----:B------:R-:W-:Y:S04]  /*14470*/  STL [R1+0x55a8], R7 ;  /* 0x0055a80701007387 */ /* 0x000fe80000100800 */
[----:B------:R-:W3:Y:S01]  /*14480*/  LDL.LU R21, [R1+0x1ac] ;  /* 0x0001ac0001157983 */ /* 0x000ee20000300800 */
[----:B------:R-:W-:-:S05]  /*14490*/  IMAD R8, R8, UR31, RZ ;  /* 0x0000001f08087c24 */ /* 0x000fca000f8e02ff */
[----:B------:R-:W-:Y:S01]  /*144a0*/  STL [R1+0x55a4], R8 ;  /* 0x0055a40801007387 */ /* 0x000fe20000100800 */
[----:B------:R-:W-:-:S05]  /*144b0*/  IMAD R9, R9, UR31, RZ ;  /* 0x0000001f09097c24 */ /* 0x000fca000f8e02ff */
[----:B------:R-:W-:Y:S04]  /*144c0*/  STL [R1+0x55a0], R9 ;  /* 0x0055a00901007387 */ /* 0x000fe80000100800 */
[----:B------:R-:W3:Y:S01]  /*144d0*/  LDL.LU R22, [R1+0x1a8] ;  /* 0x0001a80001167983 */ /* 0x000ee20000300800 */
[----:B----4-:R-:W-:-:S05]  /*144e0*/  IMAD R10, R10, UR31, RZ ;  /* 0x0000001f0a0a7c24 */ /* 0x010fca000f8e02ff */
[----:B------:R0:W-:Y:S01]  /*144f0*/  STL [R1+0x55c0], R10 ;  /* 0x0055c00a01007387 */ /* 0x0001e20000100800 */
[----:B-----5:R-:W-:-:S05]  /*14500*/  IMAD R11, R11, UR31, RZ ;  /* 0x0000001f0b0b7c24 */ /* 0x020fca000f8e02ff */
[----:B------:R-:W-:Y:S01]  /*14510*/  STL [R1+0x55c4], R11 ;  /* 0x0055c40b01007387 */ /* 0x000fe20000100800 */
[----:B--2---:R-:W-:-:S05]  /*14520*/  IMAD R12, R12, UR31, RZ ;  /* 0x0000001f0c0c7c24 */ /* 0x004fca000f8e02ff */
[----:B------:R-:W-:Y:S04]  /*14530*/  STL [R1+0x55c8], R12 ;  /* 0x0055c80c01007387 */ /* 0x000fe80000100800 */
[----:B------:R-:W2:Y:S01]  /*14540*/  LDL.LU R23, [R1+0x1a4] ;  /* 0x0001a40001177983 */ /* 0x000ea20000300800 */
[----:B------:R-:W-:-:S05]  /*14550*/  IMAD R13, R13, UR31, RZ ;  /* 0x0000001f0d0d7c24 */ /* 0x000fca000f8e02ff */
[----:B------:R-:W-:Y:S04]  /*14560*/  STL [R1+0x55cc], R13 ;  /* 0x0055cc0d01007387 */ /* 0x000fe80000100800 */
[----:B------:R-:W4:Y:S01]  /*14570*/  LDL.LU R24, [R1+0x1a0] ;  /* 0x0001a00001187983 */ /* 0x000f220000300800 */
[----:B------:R-:W-:-:S05]  /*14580*/  IMAD R14, R14, UR31, RZ ;  /* 0x0000001f0e0e7c24 */ /* 0x000fca000f8e02ff */
[----:B------:R-:W-:Y:S04]  /*14590*/  STL [R1+0x55d0], R14 ;  /* 0x0055d00e01007387 */ /* 0x000fe80000100800 */
[----:B------:R-:W5:Y:S04]  /*145a0*/  LDL.LU R25, [R1+0x19c] ;  /* 0x00019c0001197983 */ /* 0x000f680000300800 */
[----:B------:R-:W5:Y:S01]  /*145b0*/  LDL.LU R26, [R1+0x198] ;  /* 0x00019800011a7983 */ /* 0x000f620000300800 */
[----:B------:R-:W-:-:S05]  /*145c0*/  IMAD R15, R15, UR31, RZ ;  /* 0x0000001f0f0f7c24 */ /* 0x000fca000f8e02ff */
[----:B------:R-:W-:Y:S01]  /*145d0*/  STL [R1+0x55d4], R15 ;  /* 0x0055d40f01007387 */ /* 0x000fe20000100800 */
[----:B------:R-:W-:-:S05]  /*145e0*/  IMAD R16, R16, UR31, RZ ;  /* 0x0000001f10107c24 */ /* 0x000fca000f8e02ff */
[----:B------:R1:W-:Y:S04]  /*145f0*/  STL [R1+0x55d8], R16 ;  /* 0x0055d81001007387 */ /* 0x0003e80000100800 */
[----:B------:R-:W5:Y:S04]  /*14600*/  LDL.LU R27, [R1+0x194] ;  /* 0x00019400011b7983 */ /* 0x000f680000300800 */
[----:B------:R-:W5:Y:S01]  /*14610*/  LDL.LU R28, [R1+0x190] ;  /* 0x00019000011c7983 */ /* 0x000f620000300800 */
[----:B------:R-:W-:-:S05]  /*14620*/  IMAD R19, R19, UR31, RZ ;  /* 0x0000001f13137c24 */ /* 0x000fca000f8e02ff */
[----:B------:R-:W-:Y:S04]  /*14630*/  STL [R1+0x55dc], R19 ;  /* 0x0055dc1301007387 */ /* 0x000fe80000100800 */
[----:B------:R-:W5:Y:S04]  /*14640*/  LDL.LU R29, [R1+0x18c] ;  /* 0x00018c00011d7983 */ /* 0x000f680000300800 */
[----:B------:R-:W5:Y:S01]  /*14650*/  LDL.LU R30, [R1+0x188] ;  /* 0x00018800011e7983 */ /* 0x000f620000300800 */
[----:B------:R-:W-:-:S05]  /*14660*/  IMAD R20, R20, UR31, RZ ;  /* 0x0000001f14147c24 */ /* 0x000fca000f8e02ff */
[----:B------:R0:W-:Y:S04]  /*14670*/  STL [R1+0x55e0], R20 ;  /* 0x0055e01401007387 */ /* 0x0001e80000100800 */
[----:B------:R-:W5:Y:S04]  /*14680*/  LDL.LU R31, [R1+0x184] ;  /* 0x00018400011f7983 */ /* 0x000f680000300800 */
[----:B------:R-:W5:Y:S04]  /*14690*/  LDL.LU R32, [R1+0x180] ;  /* 0x0001800001207983 */ /* 0x000f680000300800 */
[----:B------:R-:W5:Y:S04]  /*146a0*/  LDL.LU R33, [R1+0x17c] ;  /* 0x00017c0001217983 */ /* 0x000f680000300800 */
[----:B------:R-:W5:Y:S01]  /*146b0*/  LDL.LU R34, [R1+0x178] ;  /* 0x0001780001227983 */ /* 0x000f620000300800 */
[----:B------:R-:W-:-:S02]  /*146c0*/  @!P3 IMAD.MOV R56, RZ, RZ, -R56 ;  /* 0x000000ffff38b224 */ /* 0x000fc400078e0a38 */
[----:B------:R-:W-:Y:S02]  /*146d0*/  @!P5 IMAD.MOV R59, RZ, RZ, -R59 ;  /* 0x000000ffff3bd224 */ /* 0x000fe400078e0a3b */
[----:B------:R-:W-:Y:S01]  /*146e0*/  @!P4 IMAD.MOV R60, RZ, RZ, -R60 ;  /* 0x000000ffff3cc224 */ /* 0x000fe200078e0a3c */
[C---:B------:R-:W-:Y:S02]  /*146f0*/  SEL R17, R18.reuse, R56, !P1 ;  /* 0x0000003812117207 */ /* 0x040fe40004800000 */
[C---:B------:R-:W-:Y:S02]  /*14700*/  SEL R59, R18.reuse, R59, !P1 ;  /* 0x0000003b123b7207 */ /* 0x040fe40004800000 */
[----:B------:R-:W-:Y:S01]  /*14710*/  SEL R18, R18, R60, !P1 ;  /* 0x0000003c12127207 */ /* 0x000fe20004800000 */
[----:B---3--:R-:W-:-:S05]  /*14720*/  IMAD R21, R21, UR31, RZ ;  /* 0x0000001f15157c24 */ /* 0x008fca000f8e02ff */
[----:B------:R-:W-:Y:S04]  /*14730*/  STL [R1+0x55e4], R21 ;  /* 0x0055e41501007387 */ /* 0x000fe80000100800 */
[----:B------:R-:W3:Y:S04]  /*14740*/  LDL.LU R35, [R1+0x174] ;  /* 0x0001740001237983 */ /* 0x000ee80000300800 */
[----:B------:R-:W3:Y:S04]  /*14750*/  LDL.LU R36, [R1+0x170] ;  /* 0x0001700001247983 */ /* 0x000ee80000300800 */
[----:B------:R-:W3:Y:S04]  /*14760*/  LDL.LU R37, [R1+0x16c] ;  /* 0x00016c0001257983 */ /* 0x000ee80000300800 */
[----:B------:R-:W3:Y:S01]  /*14770*/  LDL.LU R38, [R1+0x168] ;  /* 0x0001680001267983 */ /* 0x000ee20000300800 */
[----:B------:R-:W-:-:S05]  /*14780*/  IMAD R22, R22, UR31, RZ ;  /* 0x0000001f16167c24 */ /* 0x000fca000f8e02ff */
[----:B------:R-:W-:Y:S04]  /*14790*/  STL [R1+0x55e8], R22 ;  /* 0x0055e81601007387 */ /* 0x000fe80000100800 */
[----:B------:R-:W3:Y:S04]  /*147a0*/  LDL.LU R39, [R1+0x164] ;  /* 0x0001640001277983 */ /* 0x000ee80000300800 */
[----:B------:R-:W3:Y:S01]  /*147b0*/  LDL.LU R40, [R1+0x160] ;  /* 0x0001600001287983 */ /* 0x000ee20000300800 */
[----:B--2---:R-:W-:-:S05]  /*147c0*/  IMAD R23, R23, UR31, RZ ;  /* 0x0000001f17177c24 */ /* 0x004fca000f8e02ff */
[----:B------:R-:W-:Y:S01]  /*147d0*/  STL [R1+0x55ec], R23 ;  /* 0x0055ec1701007387 */ /* 0x000fe20000100800 */
[----:B----4-:R-:W-:-:S05]  /*147e0*/  IMAD R24, R24, UR31, RZ ;  /* 0x0000001f18187c24 */ /* 0x010fca000f8e02ff */
[----:B------:R-:W-:Y:S01]  /*147f0*/  STL [R1+0x55f0], R24 ;  /* 0x0055f01801007387 */ /* 0x000fe20000100800 */
[----:B-----5:R-:W-:Y:S02]  /*14800*/  IMAD R25, R25, UR31, RZ ;  /* 0x0000001f19197c24 */ /* 0x020fe4000f8e02ff */
[----:B------:R-:W-:-:S03]  /*14810*/  IMAD R26, R26, UR31, RZ ;  /* 0x0000001f1a1a7c24 */ /* 0x000fc6000f8e02ff */
[----:B------:R-:W-:Y:S04]  /*14820*/  STL [R1+0x55f4], R25 ;  /* 0x0055f41901007387 */ /* 0x000fe80000100800 */
[----:B------:R-:W2:Y:S04]  /*14830*/  LDL.LU R41, [R1+0x15c] ;  /* 0x00015c0001297983 */ /* 0x000ea80000300800 */
[----:B------:R-:W4:Y:S04]  /*14840*/  LDL.LU R42, [R1+0x158] ;  /* 0x00015800012a7983 */ /* 0x000f280000300800 */
[----:B------:R-:W-:Y:S04]  /*14850*/  STL [R1+0x55f8], R26 ;  /* 0x0055f81a01007387 */ /* 0x000fe80000100800 */
[----:B------:R-:W5:Y:S04]  /*14860*/  LDL.LU R43, [R1+0x154] ;  /* 0x00015400012b7983 */ /* 0x000f680000300800 */
[----:B------:R-:W2:Y:S04]  /*14870*/  LDL.LU R44, [R1+0x150] ;  /* 0x00015000012c7983 */ /* 0x000ea80000300800 */
        /* <DEDUP_REMOVED lines=15> */
[----:B0-----:R-:W2:Y:S04]  /*14970*/  LDL.LU R10, [R1+0x110] ;  /* 0x00011000010a7983 */ /* 0x001ea80000300800 */
[----:B------:R-:W3:Y:S04]  /*14980*/  LDL.LU R8, [R1+0x10c] ;  /* 0x00010c0001087983 */ /* 0x000ee80000300800 */
[----:B------:R-:W4:Y:S04]  /*14990*/  LDL.LU R0, [R1+0x108] ;  /* 0x0001080001007983 */ /* 0x000f280000300800 */
[----:B-1----:R-:W4:Y:S04]  /*149a0*/  LDL.LU R16, [R1+0x104] ;  /* 0x0001040001107983 */ /* 0x002f280000300800 */
[----:B------:R-:W4:Y:S04]  /*149b0*/  LDL.LU R15, [R1+0x100] ;  /* 0x00010000010f7983 */ /* 0x000f280000300800 */
        /* <DEDUP_REMOVED lines=10> */
[----:B------:R-:W5:Y:S01]  /*14a60*/  LDL.LU R11, [R1+0xd4] ;  /* 0x0000d400010b7983 */ /* 0x000f620000300800 */
[----:B--2---:R-:W-:-:S03]  /*14a70*/  IMAD R20, R10, UR31, RZ ;  /* 0x0000001f0a147c24 */ /* 0x004fc6000f8e02ff */
[----:B------:R-:W2:Y:S01]  /*14a80*/  LDL.LU R10, [R1+0xd0] ;  /* 0x0000d000010a7983 */ /* 0x000ea20000300800 */
[----:B---3--:R-:W-:-:S03]  /*14a90*/  IMAD R19, R8, UR31, RZ ;  /* 0x0000001f08137c24 */ /* 0x008fc6000f8e02ff */
[----:B------:R4:W-:Y:S04]  /*14aa0*/  STL [R1+0x110], R20 ;  /* 0x0001101401007387 */ /* 0x0009e80000100800 */
[----:B------:R-:W3:Y:S04]  /*14ab0*/  LDL.LU R8, [R1+0xcc] ;  /* 0x0000cc0001087983 */ /* 0x000ee80000300800 */
[----:B------:R0:W-:Y:S01]  /*14ac0*/  STL [R1+0x10c], R19 ;  /* 0x00010c1301007387 */ /* 0x0001e20000100800 */
[----:B----4-:R-:W-:-:S03]  /*14ad0*/  IMAD R20, R0, UR31, RZ ;  /* 0x0000001f00147c24 */ /* 0x010fc6000f8e02ff */
[----:B------:R-:W4:Y:S01]  /*14ae0*/  LDL.LU R0, [R1+0xc8] ;  /* 0x0000c80001007983 */ /* 0x000f220000300800 */
[----:B0-----:R-:W-:-:S03]  /*14af0*/  IMAD R19, R16, UR31, RZ ;  /* 0x0000001f10137c24 */ /* 0x001fc6000f8e02ff */
[----:B------:R-:W-:Y:S01]  /*14b00*/  STL [R1+0x108], R20 ;  /* 0x0001081401007387 */ /* 0x000fe20000100800 */
[----:B-----5:R-:W-:-:S03]  /*14b10*/  IMAD R16, R6, UR31, RZ ;  /* 0x0000001f06107c24 */ /* 0x020fc6000f8e02ff */
[----:B------:R-:W-:Y:S04]  /*14b20*/  STL [R1+0x104], R19 ;  /* 0x0001041301007387 */ /* 0x000fe80000100800 */
[----:B------:R-:W5:Y:S01]  /*14b30*/  LDL.LU R6, [R1+0xc4] ;  /* 0x0000c40001067983 */ /* 0x000f620000300800 */
[----:B------:R-:W-:-:S05]  /*14b40*/  IMAD R15, R15, UR31, RZ ;  /* 0x0000001f0f0f7c24 */ /* 0x000fca000f8e02ff */
[----:B------:R0:W-:Y:S04]  /*14b50*/  STL [R1+0x100], R15 ;  /* 0x0001000f01007387 */ /* 0x0001e80000100800 */
[----:B------:R-:W-:Y:S01]  /*14b60*/  STL [R1+0xfc], R16 ;  /* 0x0000fc1001007387 */ /* 0x000fe20000100800 */
[----:B0-----:R-:W-:Y:S02]  /*14b70*/  IMAD R15, R14, UR31, RZ ;  /* 0x0000001f0e0f7c24 */ /* 0x001fe4000f8e02ff */
[----:B------:R-:W-:Y:S02]  /*14b80*/  IMAD R14, R13, UR31, RZ ;  /* 0x0000001f0d0e7c24 */ /* 0x000fe4000f8e02ff */
[----:B------:R-:W-:Y:S01]  /*14b90*/  IMAD R13, R4, UR31, RZ ;  /* 0x0000001f040d7c24 */ /* 0x000fe2000f8e02ff */
[----:B------:R-:W-:Y:S04]  /*14ba0*/  STL [R1+0xf8], R15 ;  /* 0x0000f80f01007387 */ /* 0x000fe80000100800 */
[----:B------:R-:W5:Y:S04]  /*14bb0*/  LDL.LU R4, [R1+0xc0] ;  /* 0x0000c00001047983 */ /* 0x000f680000300800 */
[----:B------:R0:W-:Y:S04]  /*14bc0*/  STL [R1+0xf4], R14 ;  /* 0x0000f40e01007387 */ /* 0x0001e80000100800 */
[----:B------:R1:W-:Y:S01]  /*14bd0*/  STL [R1+0xf0], R13 ;  /* 0x0000f00d01007387 */ /* 0x0003e20000100800 */
[----:B------:R-:W-:-:S02]  /*14be0*/  IMAD R5, R5, UR31, RZ ;  /* 0x0000001f05057c24 */ /* 0x000fc4000f8e02ff */
[----:B0-----:R-:W-:Y:S02]  /*14bf0*/  IMAD R14, R3, UR31, RZ ;  /* 0x0000001f030e7c24 */ /* 0x001fe4000f8e02ff */
[----:B------:R-:W5:Y:S01]  /*14c00*/  LDL.LU R3, [R1+0xbc] ;  /* 0x0000bc0001037983 */ /* 0x000f620000300800 */
[----:B-1----:R-:W-:-:S03]  /*14c10*/  IMAD R13, R61, UR31, RZ ;  /* 0x0000001f3d0d7c24 */ /* 0x002fc6000f8e02ff */
[----:B------:R-:W-:Y:S04]  /*14c20*/  STL [R1+0xec], R14 ;  /* 0x0000ec0e01007387 */ /* 0x000fe80000100800 */
[----:B------:R-:W5:Y:S04]  /*14c30*/  LDL.LU R61, [R1+0xb8] ;  /* 0x0000b800013d7983 */ /* 0x000f680000300800 */
[----:B------:R0:W-:Y:S04]  /*14c40*/  STL [R1+0xe8], R13 ;  /* 0x0000e80d01007387 */ /* 0x0001e80000100800 */
[----:B------:R-:W5:Y:S04]  /*14c50*/  LDL.LU R22, [R1+0xb4] ;  /* 0x0000b40001167983 */ /* 0x000f680000300800 */
[----:B------:R-:W5:Y:S01]  /*14c60*/  LDL.LU R21, [R1+0xb0] ;  /* 0x0000b00001157983 */ /* 0x000f620000300800 */
[----:B0-----:R-:W-:-:S03]  /*14c70*/  IMAD R13, R7, UR31, RZ ;  /* 0x0000001f070d7c24 */ /* 0x001fc6000f8e02ff */
[----:B------:R0:W-:Y:S04]  /*14c80*/  STL [R1+0xe4], R5 ;  /* 0x0000e40501007387 */ /* 0x0001e80000100800 */
[----:B------:R-:W5:Y:S01]  /*14c90*/  LDL.LU R20, [R1+0xac] ;  /* 0x0000ac0001147983 */ /* 0x000f620000300800 */
[----:B------:R-:W-:-:S03]  /*14ca0*/  IMAD R14, R9, UR31, RZ ;  /* 0x0000001f090e7c24 */ /* 0x000fc6000f8e02ff */
[----:B------:R-:W5:Y:S04]  /*14cb0*/  LDL.LU R19, [R1+0xa8] ;  /* 0x0000a80001137983 */ /* 0x000f680000300800 */
[----:B0-----:R-:W5:Y:S04]  /*14cc0*/  LDL.LU R5, [R1+0xa4] ;  /* 0x0000a40001057983 */ /* 0x001f680000300800 */
[----:B------:R-:W5:Y:S04]  /*14cd0*/  LDL.LU R7, [R1+0xa0] ;  /* 0x0000a00001077983 */ /* 0x000f680000300800 */
[----:B------:R0:W-:Y:S04]  /*14ce0*/  STL [R1+0xe0], R13 ;  /* 0x0000e00d01007387 */ /* 0x0001e80000100800 */
[----:B------:R-:W5:Y:S01]  /*14cf0*/  LDL.LU R9, [R1+0x9c] ;  /* 0x00009c0001097983 */ /* 0x000f620000300800 */
[----:B0-----:R-:W-:-:S03]  /*14d00*/  IMAD R13, R12, UR31, RZ ;  /* 0x0000001f0c0d7c24 */ /* 0x001fc6000f8e02ff */
[----:B------:R0:W-:Y:S01]  /*14d10*/  STL [R1+0xdc], R14 ;  /* 0x0000dc0e01007387 */ /* 0x0001e20000100800 */
[----:B------:R-:W-:-:S03]  /*14d20*/  IMAD R12, R11, UR31, RZ ;  /* 0x0000001f0b0c7c24 */ /* 0x000fc6000f8e02ff */
[----:B------:R-:W5:Y:S04]  /*14d30*/  LDL.LU R16, [R1+0x98] ;  /* 0x0000980001107983 */ /* 0x000f680000300800 */
[----:B------:R1:W-:Y:S04]  /*14d40*/  STL [R1+0xd8], R13 ;  /* 0x0000d80d01007387 */ /* 0x0003e80000100800 */
[----:B------:R-:W5:Y:S04]  /*14d50*/  LDL.LU R15, [R1+0x94] ;  /* 0x00009400010f7983 */ /* 0x000f680000300800 */
[----:B------:R1:W-:Y:S04]  /*14d60*/  STL [R1+0xd4], R12 ;  /* 0x0000d40c01007387 */ /* 0x0003e80000100800 */
[----:B0-----:R-:W5:Y:S01]  /*14d70*/  LDL.LU R14, [R1+0x90] ;  /* 0x00009000010e7983 */ /* 0x001f620000300800 */
[----:B--2---:R-:W-:-:S05]  /*14d80*/  IMAD R11, R10, UR31, RZ ;  /* 0x0000001f0a0b7c24 */ /* 0x004fca000f8e02ff */
[----:B------:R0:W-:Y:S01]  /*14d90*/  STL [R1+0xd0], R11 ;  /* 0x0000d00b01007387 */ /* 0x0001e20000100800 */
[----:B---3--:R-:W-:-:S03]  /*14da0*/  IMAD R10, R8, UR31, RZ ;  /* 0x0000001f080a7c24 */ /* 0x008fc6000f8e02ff */
[----:B-1----:R-:W2:Y:S04]  /*14db0*/  LDL.LU R13, [R1+0x8c] ;  /* 0x00008c00010d7983 */ /* 0x002ea80000300800 */
[----:B------:R1:W-:Y:S01]  /*14dc0*/  STL [R1+0xcc], R10 ;  /* 0x0000cc0a01007387 */ /* 0x0003e20000100800 */
[----:B----4-:R-:W-:-:S03]  /*14dd0*/  IMAD R8, R0, UR31, RZ ;  /* 0x0000001f00087c24 */ /* 0x010fc6000f8e02ff */
[----:B------:R-:W3:Y:S04]  /*14de0*/  LDL.LU R12, [R1+0x88] ;  /* 0x00008800010c7983 */ /* 0x000ee80000300800 */
[----:B------:R-:W4:Y:S04]  /*14df0*/  LDL.LU R0, [R1+0x84] ;  /* 0x0000840001007983 */ /* 0x000f280000300800 */
[----:B------:R5:W-:Y:S04]  /*14e00*/  STL [R1+0xc8], R8 ;  /* 0x0000c80801007387 */ /* 0x000be80000100800 */
[----:B0-----:R-:W4:Y:S01]  /*14e10*/  LDL.LU R11, [R1+0x80] ;  /* 0x00008000010b7983 */ /* 0x001f220000300800 */
[----:B-----5:R-:W-:-:S03]  /*14e20*/  IMAD R6, R6, UR31, RZ ;  /* 0x0000001f06067c24 */ /* 0x020fc6000f8e02ff */
[----:B-1----:R-:W5:Y:S04]  /*14e30*/  LDL.LU R10, [R1+0x7c] ;  /* 0x00007c00010a7983 */ /* 0x002f680000300800 */
[----:B------:R-:W5:Y:S04]  /*14e40*/  LDL.LU R8, [R1+0x78] ;  /* 0x0000780001087983 */ /* 0x000f680000300800 */
[----:B------:R0:W-:Y:S04]  /*14e50*/  STL [R1+0xc4], R6 ;  /* 0x0000c40601007387 */ /* 0x0001e80000100800 */
[----:B0-----:R-:W5:Y:S01]  /*14e60*/  LDL.LU R6, [R1+0x74] ;  /* 0x0000740001067983 */ /* 0x001f620000300800 */
[----:B------:R-:W-:-:S03]  /*14e70*/  IMAD R24, R4, UR31, RZ ;  /* 0x0000001f04187c24 */ /* 0x000fc6000f8e02ff */
[----:B------:R-:W5:Y:S04]  /*14e80*/  LDL.LU R4, [R1+0x70] ;  /* 0x0000700001047983 */ /* 0x000f680000300800 */
[----:B------:R0:W-:Y:S01]  /*14e90*/  STL [R1+0xc0], R24 ;  /* 0x0000c01801007387 */ /* 0x0001e20000100800 */
[----:B------:R-:W-:-:S03]  /*14ea0*/  IMAD R23, R3, UR31, RZ ;  /* 0x0000001f03177c24 */ /* 0x000fc6000f8e02ff */
[----:B------:R-:W5:Y:S04]  /*14eb0*/  LDL.LU R3, [R1+0x68] ;  /* 0x0000680001037983 */ /* 0x000f680000300800 */
[----:B------:R1:W-:Y:S01]  /*14ec0*/  STL [R1+0xbc], R23 ;  /* 0x0000bc1701007387 */ /* 0x0003e20000100800 */
[----:B0-----:R-:W-:-:S03]  /*14ed0*/  IMAD R24, R61, UR31, RZ ;  /* 0x0000001f3d187c24 */ /* 0x001fc6000f8e02ff */
[----:B------:R-:W5:Y:S01]  /*14ee0*/  LDL.LU R61, [R1+0x60] ;  /* 0x00006000013d7983 */ /* 0x000f620000300800 */
[----:B-1----:R-:W-:-:S03]  /*14ef0*/  IMAD R23, R22, UR31, RZ ;  /* 0x0000001f16177c24 */ /* 0x002fc6000f8e02ff */
[----:B------:R-:W-:Y:S01]  /*14f00*/  STL [R1+0xb8], R24 ;  /* 0x0000b81801007387 */ /* 0x000fe20000100800 */
[----:B------:R-:W-:-:S03]  /*14f10*/  IMAD R22, R21, UR31, RZ ;  /* 0x0000001f15167c24 */ /* 0x000fc6000f8e02ff */
[----:B------:R-:W-:Y:S01]  /*14f20*/  STL [R1+0xb4], R23 ;  /* 0x0000b41701007387 */ /* 0x000fe20000100800 */
[----:B------:R-:W-:-:S03]  /*14f30*/  IMAD R21, R20, UR31, RZ ;  /* 0x0000001f14157c24 */ /* 0x000fc6000f8e02ff */
[----:B------:R-:W-:Y:S01]  /*14f40*/  STL [R1+0xb0], R22 ;  /* 0x0000b01601007387 */ /* 0x000fe20000100800 */
[----:B------:R-:W-:-:S03]  /*14f50*/  IMAD R20, R19, UR31, RZ ;  /* 0x0000001f13147c24 */ /* 0x000fc6000f8e02ff */
[----:B------:R-:W-:Y:S01]  /*14f60*/  STL [R1+0xac], R21 ;  /* 0x0000ac1501007387 */ /* 0x000fe20000100800 */
[----:B------:R-:W-:-:S03]  /*14f70*/  IMAD R19, R5, UR31, RZ ;  /* 0x0000001f05137c24 */ /* 0x000fc6000f8e02ff */
[----:B------:R-:W5:Y:S04]  /*14f80*/  LDL.LU R5, [R1+0x64] ;  /* 0x0000640001057983 */ /* 0x000f680000300800 */
[----:B------:R0:W-:Y:S04]  /*14f90*/  STL [R1+0xa8], R20 ;  /* 0x0000a81401007387 */ /* 0x0001e80000100800 */
[----:B------:R1:W-:Y:S01]  /*14fa0*/  STL [R1+0xa4], R19 ;  /* 0x0000a41301007387 */ /* 0x0003e20000100800 */
[----:B0-----:R-:W-:-:S03]  /*14fb0*/  IMAD R20, R7, UR31, RZ ;  /* 0x0000001f07147c24 */ /* 0x001fc6000f8e02ff */
[----:B------:R-:W5:Y:S01]  /*14fc0*/  LDL.LU R7, [R1+0x5c] ;  /* 0x00005c0001077983 */ /* 0x000f620000300800 */
[----:B-1----:R-:W-:-:S03]  /*14fd0*/  IMAD R19, R9, UR31, RZ ;  /* 0x0000001f09137c24 */ /* 0x002fc6000f8e02ff */
[----:B------:R0:W-:Y:S01]  /*14fe0*/  STL [R1+0xa0], R20 ;  /* 0x0000a01401007387 */ /* 0x0001e20000100800 */
[----:B------:R-:W-:-:S03]  /*14ff0*/  IMAD R16, R16, UR31, RZ ;  /* 0x0000001f10107c24 */ /* 0x000fc6000f8e02ff */
[----:B------:R-:W5:Y:S04]  /*15000*/  LDL.LU R9, [R1+0x58] ;  /* 0x0000580001097983 */ /* 0x000f680000300800 */
[----:B------:R-:W-:Y:S01]  /*15010*/  STL [R1+0x9c], R19 ;  /* 0x00009c1301007387 */ /* 0x000fe20000100800 */
[----:B------:R-:W-:-:S03]  /*15020*/  IMAD R15, R15, UR31, RZ ;  /* 0x0000001f0f0f7c24 */ /* 0x000fc6000f8e02ff */
[----:B------:R-:W5:Y:S04]  /*15030*/  LDL.LU R25, [R1+0x54] ;  /* 0x0000540001197983 */ /* 0x000f680000300800 */
[----:B------:R-:W-:Y:S01]  /*15040*/  STL [R1+0x98], R16 ;  /* 0x0000981001007387 */ /* 0x000fe20000100800 */
[----:B------:R-:W-:-:S03]  /*15050*/  IMAD R14, R14, UR31, RZ ;  /* 0x0000001f0e0e7c24 */ /* 0x000fc6000f8e02ff */
[----:B------:R-:W5:Y:S04]  /*15060*/  LDL.LU R24, [R1+0x50] ;  /* 0x0000500001187983 */ /* 0x000f680000300800 */
[----:B------:R-:W-:Y:S04]  /*15070*/  STL [R1+0x94], R15 ;  /* 0x0000940f01007387 */ /* 0x000fe80000100800 */
[----:B------:R-:W5:Y:S04]  /*15080*/  LDL.LU R23, [R1+0x4c] ;  /* 0x00004c0001177983 */ /* 0x000f680000300800 */
[----:B------:R-:W-:Y:S04]  /*15090*/  STL [R1+0x90], R14 ;  /* 0x0000900e01007387 */ /* 0x000fe80000100800 */
[----:B------:R-:W5:Y:S01]  /*150a0*/  LDL.LU R22, [R1+0x48] ;  /* 0x0000480001167983 */ /* 0x000f620000300800 */
[----:B--2---:R-:W-:-:S02]  /*150b0*/  IMAD R13, R13, UR31, RZ ;  /* 0x0000001f0d0d7c24 */ /* 0x004fc4000f8e02ff */
[----:B---3--:R-:W-:-:S03]  /*150c0*/  IMAD R12, R12, UR31, RZ ;  /* 0x0000001f0c0c7c24 */ /* 0x008fc6000f8e02ff */
[----:B------:R-:W-:Y:S04]  /*150d0*/  STL [R1+0x8c], R13 ;  /* 0x00008c0d01007387 */ /* 0x000fe80000100800 */
[----:B------:R-:W-:Y:S04]  /*150e0*/  STL [R1+0x88], R12 ;  /* 0x0000880c01007387 */ /* 0x000fe80000100800 */
[----:B------:R-:W2:Y:S01]  /*150f0*/  LDL.LU R21, [R1+0x44] ;  /* 0x0000440001157983 */ /* 0x000ea20000300800 */
[----:B----4-:R-:W-:Y:S02]  /*15100*/  IMAD R11, R11, UR31, RZ ;  /* 0x0000001f0b0b7c24 */ /* 0x010fe4000f8e02ff */
[----:B-----5:R-:W-:-:S03]  /*15110*/  IMAD R10, R10, UR31, RZ ;  /* 0x0000001f0a0a7c24 */ /* 0x020fc6000f8e02ff */
[----:B------:R-:W-:Y:S01]  /*15120*/  STL [R1+0x80], R11 ;  /* 0x0000800b01007387 */ /* 0x000fe20000100800 */
[----:B------:R-:W-:-:S03]  /*15130*/  IMAD R8, R8, UR31, RZ ;  /* 0x0000001f08087c24 */ /* 0x000fc6000f8e02ff */
[----:B------:R-:W-:Y:S04]  /*15140*/  STL [R1+0x7c], R10 ;  /* 0x00007c0a01007387 */ /* 0x000fe80000100800 */
[----:B0-----:R-:W3:Y:S04]  /*15150*/  LDL.LU R20, [R1+0x40] ;  /* 0x0000400001147983 */ /* 0x001ee80000300800 */
[----:B------:R-:W-:Y:S01]  /*15160*/  STL [R1+0x78], R8 ;  /* 0x0000780801007387 */ /* 0x000fe20000100800 */
[----:B------:R-:W-:-:S05]  /*15170*/  IMAD R6, R6, UR31, RZ ;  /* 0x0000001f06067c24 */ /* 0x000fca000f8e02ff */
[----:B------:R0:W-:Y:S02]  /*15180*/  STL [R1+0x74], R6 ;  /* 0x0000740601007387 */ /* 0x0001e40000100800 */
[----:B0-----:R-:W-:Y:S02]  /*15190*/  IMAD R6, R17, UR31, RZ ;  /* 0x0000001f11067c24 */ /* 0x001fe4000f8e02ff */
[----:B------:R-:W4:Y:S01]  /*151a0*/  LDL.LU R17, [R1+0x55fc] ;  /* 0x0055fc0001117983 */ /* 0x000f220000300800 */
[----:B------:R-:W-:-:S05]  /*151b0*/  IMAD R4, R4, UR31, RZ ;  /* 0x0000001f04047c24 */ /* 0x000fca000f8e02ff */
[----:B------:R0:W-:Y:S04]  /*151c0*/  STL [R1+0x70], R4 ;  /* 0x0000700401007387 */ /* 0x0001e80000100800 */
[----:B------:R-:W5:Y:S01]  /*151d0*/  LDL.LU R19, [R1+0x3c] ;  /* 0x00003c0001137983 */ /* 0x000f620000300800 */
[----:B0-----:R-:W-:-:S03]  /*151e0*/  IMAD R4, R3, UR31, RZ ;  /* 0x0000001f03047c24 */ /* 0x001fc6000f8e02ff */
[----:B------:R-:W-:Y:S04]  /*151f0*/  STL [R1+0x6c], R6 ;  /* 0x00006c0601007387 */ /* 0x000fe80000100800 */
[----:B------:R-:W-:Y:S04]  /*15200*/  STL [R1+0x68], R4 ;  /* 0x0000680401007387 */ /* 0x000fe80000100800 */
[----:B------:R-:W2:Y:S01]  /*15210*/  LDL.LU R16, [R1+0x38] ;  /* 0x0000380001107983 */ /* 0x000ea20000300800 */
[----:B------:R-:W-:-:S03]  /*15220*/  IMAD R3, R61, UR31, RZ ;  /* 0x0000001f3d037c24 */ /* 0x000fc6000f8e02ff */
[----:B------:R-:W2:Y:S04]  /*15230*/  LDL.LU R15, [R1+0x34] ;  /* 0x00003400010f7983 */ /* 0x000ea80000300800 */
[----:B------:R4:W-:Y:S04]  /*15240*/  STL [R1+0x60], R3 ;  /* 0x0000600301007387 */ /* 0x0009e80000100800 */
[----:B------:R-:W2:Y:S04]  /*15250*/  LDL.LU R14, [R1+0x30] ;  /* 0x00003000010e7983 */ /* 0x000ea80000300800 */
[----:B------:R-:W2:Y:S01]  /*15260*/  LDL.LU R13, [R1+0x2c] ;  /* 0x00002c00010d7983 */ /* 0x000ea20000300800 */
[----:B------:R-:W-:Y:S01]  /*15270*/  LEA.HI.X.SX32 R2, R2, UR7, 0x1, P6 ;  /* 0x0000000702027c11 */ /* 0x000fe2000b0f0eff */
[----:B------:R-:W-:Y:S01]  /*15280*/  IMAD R27, R27, UR31, RZ ;  /* 0x0000001f1b1b7c24 */ /* 0x000fe2000f8e02ff */
[----:B------:R-:W0:Y:S01]  /*15290*/  LDCU.64 UR6, c[0x0][0x380] ;  /* 0x00007000ff0677ac */ /* 0x000e220008000a00 */
[----:B----4-:R-:W-:-:S02]  /*152a0*/  IADD3 R3, P3, PT, R5, R17, RZ ;  /* 0x0000001105037210 */ /* 0x010fc40007f7e0ff */
[----:B------:R-:W-:-:S03]  /*152b0*/  IADD3 R4, P2, PT, R7, R17, RZ ;  /* 0x0000001107047210 */ /* 0x000fc60007f5e0ff */
[----:B------:R1:W-:Y:S04]  /*152c0*/  STL [R1+0x3b68], R3 ;  /* 0x003b680301007387 */ /* 0x0003e80000100800 */
[----:B------:R-:W4:Y:S04]  /*152d0*/  LDL.LU R12, [R1+0x28] ;  /* 0x00002800010c7983 */ /* 0x000f280000300800 */
[----:B------:R0:W-:Y:S01]  /*152e0*/  STL [R1+0x3b6c], R4 ;  /* 0x003b6c0401007387 */ /* 0x0001e20000100800 */
[----:B-1----:R-:W-:-:S03]  /*152f0*/  IADD3 R3, P1, PT, R9, R17, RZ ;  /* 0x0000001109037210 */ /* 0x002fc60007f3e0ff */
[----:B------:R-:W4:Y:S04]  /*15300*/  LDL.LU R11, [R1+0x24] ;  /* 0x00002400010b7983 */ /* 0x000f280000300800 */
[----:B------:R1:W-:Y:S01]  /*15310*/  STL [R1+0x3b70], R3 ;  /* 0x003b700301007387 */ /* 0x0003e20000100800 */
[----:B0-----:R-:W-:-:S03]  /*15320*/  IADD3 R4, P0, PT, R25, R17, RZ ;  /* 0x0000001119047210 */ /* 0x001fc60007f1e0ff */
[----:B------:R-:W4:Y:S04]  /*15330*/  LDL.LU R10, [R1+0x20] ;  /* 0x00002000010a7983 */ /* 0x000f280000300800 */
[----:B------:R0:W-:Y:S01]  /*15340*/  STL [R1+0x3b74], R4 ;  /* 0x003b740401007387 */ /* 0x0001e20000100800 */
[----:B-1----:R-:W-:-:S03]  /*15350*/  IADD3 R3, P6, PT, R24, R17, RZ ;  /* 0x0000001118037210 */ /* 0x002fc60007fde0ff */
[----:B------:R-:W4:Y:S04]  /*15360*/  LDL.LU R61, [R1+0x1c] ;  /* 0x00001c00013d7983 */ /* 0x000f280000300800 */
[----:B------:R1:W-:Y:S01]  /*15370*/  STL [R1+0x3b78], R3 ;  /* 0x003b780301007387 */ /* 0x0003e20000100800 */
[----:B0-----:R-:W-:-:S03]  /*15380*/  IADD3 R4, P5, PT, R23, R17, RZ ;  /* 0x0000001117047210 */ /* 0x001fc60007fbe0ff */
[----:B-1----:R-:W4:Y:S01]  /*15390*/  LDL.LU R3, [R1+0x18] ;  /* 0x0000180001037983 */ /* 0x002f220000300800 */
[----:B------:R-:W-:-:S03]  /*153a0*/  IADD3 R8, P4, PT, R22, R17, RZ ;  /* 0x0000001116087210 */ /* 0x000fc60007f9e0ff */
[----:B------:R0:W-:Y:S01]  /*153b0*/  STL [R1+0x3b7c], R4 ;  /* 0x003b7c0401007387 */ /* 0x0001e20000100800 */
[----:B------:R-:W-:-:S03]  /*153c0*/  LEA.HI.X.SX32 R6, R5, R2, 0x1, P3 ;  /* 0x0000000205067211 */ /* 0x000fc600018f0eff */
[----:B0-----:R-:W4:Y:S04]  /*153d0*/  LDL.LU R4, [R1+0x14] ;  /* 0x0000140001047983 */ /* 0x001f280000300800 */
[----:B------:R0:W-:Y:S04]  /*153e0*/  STL [R1+0x3b80], R8 ;  /* 0x003b800801007387 */ /* 0x0001e80000100800 */
[----:B------:R-:W4:Y:S01]  /*153f0*/  LDL.LU R5, [R1+0x10] ;  /* 0x0000100001057983 */ /* 0x000f220000300800 */
[----:B--2---:R-:W-:-:S03]  /*15400*/  IADD3 R26, P3, PT, R21, R17, RZ ;  /* 0x00000011151a7210 */ /* 0x004fc60007f7e0ff */
[----:B------:R1:W-:Y:S01]  /*15410*/  STL [R1+0x3b60], R6 ;  /* 0x003b600601007387 */ /* 0x0003e20000100800 */
[----:B0-----:R-:W-:-:S03]  /*15420*/  LEA.HI.X.SX32 R8, R7, R2, 0x1, P2 ;  /* 0x0000000207087211 */ /* 0x001fc600010f0eff */
[----:B-1----:R-:W2:Y:S04]  /*15430*/  LDL.LU R6, [R1+0xc] ;  /* 0x00000c0001067983 */ /* 0x002ea80000300800 */
[----:B------:R3:W-:Y:S04]  /*15440*/  STL [R1+0x3b64], R26 ;  /* 0x003b641a01007387 */ /* 0x0007e80000100800 */
[----:B------:R-:W2:Y:S04]  /*15450*/  LDL.LU R7, [R1+0x8] ;  /* 0x0000080001077983 */ /* 0x000ea80000300800 */
[----:B------:R0:W-:Y:S01]  /*15460*/  STL [R1+0x3b58], R8 ;  /* 0x003b580801007387 */ /* 0x0001e20000100800 */
[----:B---3--:R-:W-:-:S03]  /*15470*/  IADD3 R26, P2, PT, R20, R17, RZ ;  /* 0x00000011141a7210 */ /* 0x008fc60007f5e0ff */
[----:B0-----:R-:W3:Y:S04]  /*15480*/  LDL.LU R8, [R1+0x4] ;  /* 0x0000040001087983 */ /* 0x001ee80000300800 */
[----:B------:R0:W-:Y:S02]  /*15490*/  STL [R1+0x3b5c], R26 ;  /* 0x003b5c1a01007387 */ /* 0x0001e40000100800 */
[-C--:B0-----:R-:W-:Y:S02]  /*154a0*/  LEA.HI.X.SX32 R26, R9, R2.reuse, 0x1, P1 ;  /* 0x00000002091a7211 */ /* 0x081fe400008f0eff */
[----:B------:R-:W2:Y:S01]  /*154b0*/  LDL.LU R9, [R1] ;  /* 0x0000000001097983 */ /* 0x000ea20000300800 */
[----:B------:R-:W-:-:S03]  /*154c0*/  LEA.HI.X.SX32 R25, R25, R2, 0x1, P0 ;  /* 0x0000000219197211 */ /* 0x000fc600000f0eff */
[----:B------:R5:W-:Y:S02]  /*154d0*/  STL [R1+0x3b50], R26 ;  /* 0x003b501a01007387 */ /* 0x000be40000100800 */
[----:B-----5:R-:W-:-:S05]  /*154e0*/  IADD3 R26, P1, PT, R19, R17, RZ ;  /* 0x00000011131a7210 */ /* 0x020fca0007f3e0ff */
[----:B------:R0:W-:Y:S01]  /*154f0*/  STL [R1+0x3b54], R26 ;  /* 0x003b541a01007387 */ /* 0x0001e20000100800 */
[----:B------:R-:W-:-:S03]  /*15500*/  LEA.HI.X.SX32 R24, R24, R2, 0x1, P6 ;  /* 0x0000000218187211 */ /* 0x000fc600030f0eff */
[----:B0-----:R-:W5:Y:S04]  /*15510*/  LDL.LU R26, [R1+0x55f8] ;  /* 0x0055f800011a7983 */ /* 0x001f680000300800 */
[----:B------:R0:W-:Y:S02]  /*15520*/  STL [R1+0x3b48], R25 ;  /* 0x003b481901007387 */ /* 0x0001e40000100800 */
[----:B0-----:R-:W-:-:S05]  /*15530*/  IADD3 R25, P0, PT, R16, R17, RZ ;  /* 0x0000001110197210 */ /* 0x001fca0007f1e0ff */
[----:B------:R0:W-:Y:S01]  /*15540*/  STL [R1+0x3b4c], R25 ;  /* 0x003b4c1901007387 */ /* 0x0001e20000100800 */
[----:B------:R-:W-:-:S03]  /*15550*/  LEA.HI.X.SX32 R23, R23, R2, 0x1, P5 ;  /* 0x0000000217177211 */ /* 0x000fc600028f0eff */
[----:B0-----:R-:W2:Y:S04]  /*15560*/  LDL.LU R25, [R1+0x55f4] ;  /* 0x0055f40001197983 */ /* 0x001ea80000300800 */
        /* <DEDUP_REMOVED lines=9> */
[----:B0-----:R-:W3:Y:S04]  /*15600*/  LDL.LU R23, [R1+0x55ec] ;  /* 0x0055ec0001177983 */ /* 0x001ee80000300800 */
[----:B------:R0:W-:Y:S02]  /*15610*/  STL [R1+0x3b30], R22 ;  /* 0x003b301601007387 */ /* 0x0001e40000100800 */
[----:B0-----:R-:W-:-:S05]  /*15620*/  IADD3 R22, P4, PT, R13, R17, RZ ;  /* 0x000000110d167210 */ /* 0x001fca0007f9e0ff */
[----:B------:R0:W-:Y:S01]  /*15630*/  STL [R1+0x3b34], R22 ;  /* 0x003b341601007387 */ /* 0x0001e20000100800 */
[----:B------:R-:W-:-:S03]  /*15640*/  LEA.HI.X.SX32 R20, R20, R2, 0x1, P2 ;  /* 0x0000000214147211 */ /* 0x000fc600010f0eff */
[----:B0-----:R-:W3:Y:S04]  /*15650*/  LDL.LU R22, [R1+0x55e8] ;  /* 0x0055e80001167983 */ /* 0x001ee80000300800 */
[----:B------:R4:W-:Y:S01]  /*15660*/  STL [R1+0x3b28], R21 ;  /* 0x003b281501007387 */ /* 0x0009e20000100800 */
[-C--:B------:R-:W-:Y:S02]  /*15670*/  LEA.HI.X.SX32 R19, R19, R2.reuse, 0x1, P1 ;  /* 0x0000000213137211 */ /* 0x080fe400008f0eff */
[-C--:B------:R-:W-:Y:S02]  /*15680*/  LEA.HI.X.SX32 R16, R16, R2.reuse, 0x1, P0 ;  /* 0x0000000210107211 */ /* 0x080fe400000f0eff */
[----:B------:R-:W-:Y:S02]  /*15690*/  LEA.HI.X.SX32 R15, R15, R2, 0x1, P6 ;  /* 0x000000020f0f7211 */ /* 0x000fe400030f0eff */
[----:B----4-:R-:W-:-:S05]  /*156a0*/  IADD3 R21, P3, PT, R12, R17, RZ ;  /* 0x000000110c157210 */ /* 0x010fca0007f7e0ff */
[----:B------:R0:W-:Y:S04]  /*156b0*/  STL [R1+0x3b2c], R21 ;  /* 0x003b2c1501007387 */ /* 0x0001e80000100800 */
[----:B0-----:R-:W4:Y:S04]  /*156c0*/  LDL.LU R21, [R1+0x55e4] ;  /* 0x0055e40001157983 */ /* 0x001f280000300800 */
[----:B------:R0:W-:Y:S02]  /*156d0*/  STL [R1+0x3b20], R20 ;  /* 0x003b201401007387 */ /* 0x0001e40000100800 */
[----:B0-----:R-:W-:-:S05]  /*156e0*/  IADD3 R20, P2, PT, R11, R17, RZ ;  /* 0x000000110b147210 */ /* 0x001fca0007f5e0ff */
        /* <DEDUP_REMOVED lines=8> */
[----:B------:R0:W-:Y:S01]  /*15770*/  STL [R1+0x3b14], R16 ;  /* 0x003b141001007387 */ /* 0x0001e20000100800 */
[----:B------:R-:W-:-:S03]  /*15780*/  LEA.HI.X.SX32 R14, R14, R2, 0x1, P5 ;  /* 0x000000020e0e7211 */ /* 0x000fc600028f0eff */
        /* <DEDUP_REMOVED lines=17> */
[----:B--2---:R-:W-:-:S05]  /*158a0*/  IADD3 R12, P3, PT, R6, R17, RZ ;  /* 0x00000011060c7210 */ /* 0x004fca0007f7e0ff */
        /* <DEDUP_REMOVED lines=9> */
[----:B---3--:R-:W-:-:S05]  /*15940*/  IADD3 R10, P1, PT, R8, R17, RZ ;  /* 0x00000011080a7210 */ /* 0x008fca0007f3e0ff */
[----:B------:R0:W-:Y:S04]  /*15950*/  STL [R1+0x3ae4], R10 ;  /* 0x003ae40a01007387 */ /* 0x0001e80000100800 */
[----:B0-----:R-:W3:Y:S04]  /*15960*/  LDL.LU R10, [R1+0x55c0] ;  /* 0x0055c000010a7983 */ /* 0x001ee80000300800 */
[----:B------:R0:W-:Y:S02]  /*15970*/  STL [R1+0x3ad8], R61 ;  /* 0x003ad83d01007387 */ /* 0x0001e40000100800 */
[----:B0-----:R-:W-:-:S05]  /*15980*/  IADD3 R61, P0, PT, R9, R17, RZ ;  /* 0x00000011093d7210 */ /* 0x001fca0007f1e0ff */
[----:B------:R0:W-:Y:S04]  /*15990*/  STL [R1+0x3adc], R61 ;  /* 0x003adc3d01007387 */ /* 0x0001e80000100800 */
[----:B0-----:R-:W2:Y:S01]  /*159a0*/  LDL.LU R61, [R1+0x55bc] ;  /* 0x0055bc00013d7983 */ /* 0x001ea20000300800 */
[----:B------:R-:W-:-:S05]  /*159b0*/  LEA.HI.X.SX32 R3, R3, R2, 0x1, P6 ;  /* 0x0000000203037211 */ /* 0x000fca00030f0eff */
[----:B------:R2:W-:Y:S02]  /*159c0*/  STL [R1+0x3ad0], R3 ;  /* 0x003ad00301007387 */ /* 0x0005e40000100800 */
[----:B--2---:R-:W-:-:S05]  /*159d0*/  IADD3 R3, P6, PT, R61, R17, RZ ;  /* 0x000000113d037210 */ /* 0x004fca0007fde0ff */
        /* <DEDUP_REMOVED lines=33> */
[----:B------:R2:W-:Y:S01]  /*15bf0*/  STL [R1+0x3a98], R61 ;  /* 0x003a983d01007387 */ /* 0x0005e20000100800 */
[----:B------:R-:W-:Y:S02]  /*15c00*/  IMAD R28, R28, UR31, RZ ;  /* 0x0000001f1c1c7c24 */ /* 0x000fe4000f8e02ff */
[----:B------:R-:W-:Y:S02]  /*15c10*/  IMAD R29, R29, UR31, RZ ;  /* 0x0000001f1d1d7c24 */ /* 0x000fe4000f8e02ff */
[----:B------:R-:W-:Y:S02]  /*15c20*/  IMAD R30, R30, UR31, RZ ;  /* 0x0000001f1e1e7c24 */ /* 0x000fe4000f8e02ff */
[----:B------:R-:W-:Y:S02]  /*15c30*/  IMAD R31, R31, UR31, RZ ;  /* 0x0000001f1f1f7c24 */ /* 0x000fe4000f8e02ff */
[----:B------:R-:W-:Y:S02]  /*15c40*/  IMAD R32, R32, UR31, RZ ;  /* 0x0000001f20207c24 */ /* 0x000fe4000f8e02ff */
[----:B------:R-:W-:-:S02]  /*15c50*/  IMAD R33, R33, UR31, RZ ;  /* 0x0000001f21217c24 */ /* 0x000fc4000f8e02ff */
        /* <DEDUP_REMOVED lines=16> */
[----:B------:R-:W-:Y:S01]  /*15d60*/  IMAD R50, R50, UR31, RZ ;  /* 0x0000001f32327c24 */ /* 0x000fe2000f8e02ff */
[----:B--2---:R-:W-:-:S05]  /*15d70*/  IADD3 R61, P6, PT, R9, R17, RZ ;  /* 0x00000011093d7210 */ /* 0x004fca0007fde0ff */
[----:B------:R0:W-:Y:S02]  /*15d80*/  STL [R1+0x3a9c], R61 ;  /* 0x003a9c3d01007387 */ /* 0x0001e40000100800 */
[----:B0-----:R-:W-:Y:S02]  /*15d90*/  LEA.HI.X.SX32 R61, R3, R2, 0x1, P5 ;  /* 0x00000002033d7211 */ /* 0x001fe400028f0eff */
[----:B---3--:R-:W-:-:S03]  /*15da0*/  IADD3 R3, P5, PT, R10, R17, RZ ;  /* 0x000000110a037210 */ /* 0x008fc60007fbe0ff */
[----:B------:R0:W-:Y:S04]  /*15db0*/  STL [R1+0x3a90], R61 ;  /* 0x003a903d01007387 */ /* 0x0001e80000100800 */
[----:B------:R1:W-:Y:S01]  /*15dc0*/  STL [R1+0x3a94], R3 ;  /* 0x003a940301007387 */ /* 0x0003e20000100800 */
[-C--:B0-----:R-:W-:Y:S02]  /*15dd0*/  LEA.HI.X.SX32 R61, R4, R2.reuse, 0x1, P4 ;  /* 0x00000002043d7211 */ /* 0x081fe400020f0eff */
[-C--:B------:R-:W-:Y:S02]  /*15de0*/  IADD3 R4, P4, PT, R11, R17.reuse, RZ ;  /* 0x000000110b047210 */ /* 0x080fe40007f9e0ff */
[-C--:B-1----:R-:W-:Y:S02]  /*15df0*/  LEA.HI.X.SX32 R3, R5, R2.reuse, 0x1, P3 ;  /* 0x0000000205037211 */ /* 0x082fe400018f0eff */
[----:B------:R-:W-:Y:S01]  /*15e00*/  IADD3 R5, P3, PT, R12, R17, RZ ;  /* 0x000000110c057210 */ /* 0x000fe20007f7e0ff */
[----:B------:R-:W-:Y:S04]  /*15e10*/  STL [R1+0x3a88], R61 ;  /* 0x003a883d01007387 */ /* 0x000fe80000100800 */
[----:B------:R0:W-:Y:S04]  /*15e20*/  STL [R1+0x3a8c], R4 ;  /* 0x003a8c0401007387 */ /* 0x0001e80000100800 */
[----:B------:R4:W-:Y:S04]  /*15e30*/  STL [R1+0x3a80], R3 ;  /* 0x003a800301007387 */ /* 0x0009e80000100800 */
[----:B------:R1:W-:Y:S01]  /*15e40*/  STL [R1+0x3a84], R5 ;  /* 0x003a840501007387 */ /* 0x0003e20000100800 */
[----:B0-----:R-:W-:-:S02]  /*15e50*/  LEA.HI.X.SX32 R4, R6, R2, 0x1, P2 ;  /* 0x0000000206047211 */ /* 0x001fc400010f0eff */
[----:B----4-:R-:W-:-:S03]  /*15e60*/  IADD3 R3, P2, PT, R13, R17, RZ ;  /* 0x000000110d037210 */ /* 0x010fc60007f5e0ff */
[----:B------:R0:W-:Y:S01]  /*15e70*/  STL [R1+0x3a78], R4 ;  /* 0x003a780401007387 */ /* 0x0001e20000100800 */
[----:B-1----:R-:W-:-:S03]  /*15e80*/  LEA.HI.X.SX32 R5, R7, R2, 0x1, P1 ;  /* 0x0000000207057211 */ /* 0x002fc600008f0eff */
[----:B------:R1:W-:Y:S04]  /*15e90*/  STL [R1+0x3a7c], R3 ;  /* 0x003a7c0301007387 */ /* 0x0003e80000100800 */
[----:B------:R2:W-:Y:S01]  /*15ea0*/  STL [R1+0x3a70], R5 ;  /* 0x003a700501007387 */ /* 0x0005e20000100800 */
[----:B0-----:R-:W-:Y:S02]  /*15eb0*/  IADD3 R4, P1, PT, R14, R17, RZ ;  /* 0x000000110e047210 */ /* 0x001fe40007f3e0ff */
[----:B-1----:R-:W-:-:S03]  /*15ec0*/  LEA.HI.X.SX32 R3, R8, R2, 0x1, P0 ;  /* 0x0000000208037211 */ /* 0x002fc600000f0eff */
[----:B------:R0:W-:Y:S01]  /*15ed0*/  STL [R1+0x3a74], R4 ;  /* 0x003a740401007387 */ /* 0x0001e20000100800 */
[----:B--2---:R-:W-:-:S03]  /*15ee0*/  IADD3 R5, P0, PT, R15, R17, RZ ;  /* 0x000000110f057210 */ /* 0x004fc60007f1e0ff */
[----:B------:R1:W-:Y:S04]  /*15ef0*/  STL [R1+0x3a68], R3 ;  /* 0x003a680301007387 */ /* 0x0003e80000100800 */
[----:B------:R2:W-:Y:S01]  /*15f00*/  STL [R1+0x3a6c], R5 ;  /* 0x003a6c0501007387 */ /* 0x0005e20000100800 */
[----:B0-----:R-:W-:Y:S02]  /*15f10*/  LEA.HI.X.SX32 R4, R9, R2, 0x1, P6 ;  /* 0x0000000209047211 */ /* 0x001fe400030f0eff */
[----:B-1----:R-:W-:-:S03]  /*15f20*/  IADD3 R3, P6, PT, R16, R17, RZ ;  /* 0x0000001110037210 */ /* 0x002fc60007fde0ff */
[----:B------:R0:W-:Y:S01]  /*15f30*/  STL [R1+0x3a60], R4 ;  /* 0x003a600401007387 */ /* 0x0001e20000100800 */
[----:B--2---:R-:W-:-:S03]  /*15f40*/  LEA.HI.X.SX32 R5, R10, R2, 0x1, P5 ;  /* 0x000000020a057211 */ /* 0x004fc600028f0eff */
        /* <DEDUP_REMOVED lines=29> */
[----:B-----5:R-:W-:-:S03]  /*16120*/  IADD3 R5, P5, PT, R26, R17, RZ ;  /* 0x000000111a057210 */ /* 0x020fc60007fbe0ff */
        /* <DEDUP_REMOVED lines=91> */
[----:B------:R-:W-:Y:S01]  /*166e0*/  STL [R1+0x3968], R5 ;  /* 0x0039680501007387 */ /* 0x000fe20000100800 */
[----:B0-----:R-:W-:-:S03]  /*166f0*/  IADD3 R4, P3, PT, R49, R17, RZ ;  /* 0x0000001131047210 */ /* 0x001fc60007f7e0ff */
[----:B------:R-:W2:Y:S01]  /*16700*/  LDL.LU R19, [R1+0x110] ;  /* 0x0001100001137983 */ /* 0x000ea20000300800 */
[----:B-1----:R-:W-:-:S03]  /*16710*/  LEA.HI.X.SX32 R3, R43, R2, 0x1, P2 ;  /* 0x000000022b037211 */ /* 0x002fc600010f0eff */
[----:B------:R0:W-:Y:S04]  /*16720*/  STL [R1+0x396c], R4 ;  /* 0x00396c0401007387 */ /* 0x0001e80000100800 */
[----:B------:R1:W-:Y:S04]  /*16730*/  STL [R1+0x3960], R3 ;  /* 0x0039600301007387 */ /* 0x0003e80000100800 */
[----:B------:R-:W3:Y:S01]  /*16740*/  LDL.LU R16, [R1+0x10c] ;  /* 0x00010c0001107983 */ /* 0x000ee20000300800 */
[----:B0-----:R-:W-:Y:S02]  /*16750*/  IADD3 R4, P2, PT, R50, R17, RZ ;  /* 0x0000001132047210 */ /* 0x001fe40007f5e0ff */
[----:B-1----:R-:W-:-:S03]  /*16760*/  LEA.HI.X.SX32 R3, R44, R2, 0x1, P1 ;  /* 0x000000022c037211 */ /* 0x002fc600008f0eff */
[----:B------:R0:W-:Y:S04]  /*16770*/  STL [R1+0x3964], R4 ;  /* 0x0039640401007387 */ /* 0x0001e80000100800 */
[----:B------:R1:W-:Y:S04]  /*16780*/  STL [R1+0x3958], R3 ;  /* 0x0039580301007387 */ /* 0x0003e80000100800 */
[----:B------:R-:W4:Y:S01]  /*16790*/  LDL.LU R15, [R1+0x108] ;  /* 0x00010800010f7983 */ /* 0x000f220000300800 */
[----:B------:R-:W-:Y:S02]  /*167a0*/  IMAD R51, R51, UR31, RZ ;  /* 0x0000001f33337c24 */ /* 0x000fe4000f8e02ff */
[----:B------:R-:W-:-:S03]  /*167b0*/  IMAD R52, R52, UR31, RZ ;  /* 0x0000001f34347c24 */ /* 0x000fc6000f8e02ff */
[----:B0-----:R-:W-:Y:S02]  /*167c0*/  IADD3 R4, P1, PT, R51, R17, RZ ;  /* 0x0000001133047210 */ /* 0x001fe40007f3e0ff */
[----:B-1----:R-:W-:Y:S01]  /*167d0*/  LEA.HI.X.SX32 R3, R45, R2, 0x1, P0 ;  /* 0x000000022d037211 */ /* 0x002fe200000f0eff */
[----:B------:R-:W-:Y:S02]  /*167e0*/  IMAD R53, R53, UR31, RZ ;  /* 0x0000001f35357c24 */ /* 0x000fe4000f8e02ff */
[----:B------:R0:W-:Y:S04]  /*167f0*/  STL [R1+0x395c], R4 ;  /* 0x00395c0401007387 */ /* 0x0001e80000100800 */
[----:B------:R1:W-:Y:S01]  /*16800*/  STL [R1+0x3950], R3 ;  /* 0x0039500301007387 */ /* 0x0003e20000100800 */
[----:B------:R-:W-:-:S03]  /*16810*/  IMAD R54, R54, UR31, RZ ;  /* 0x0000001f36367c24 */ /* 0x000fc6000f8e02ff */
[----:B------:R-:W5:Y:S01]  /*16820*/  LDL.LU R14, [R1+0x104] ;  /* 0x00010400010e7983 */ /* 0x000f620000300800 */
[----:B0-----:R-:W-:Y:S02]  /*16830*/  IADD3 R4, P0, PT, R52, R17, RZ ;  /* 0x0000001134047210 */ /* 0x001fe40007f1e0ff */
[----:B-1----:R-:W-:-:S03]  /*16840*/  LEA.HI.X.SX32 R3, R46, R2, 0x1, P6 ;  /* 0x000000022e037211 */ /* 0x002fc600030f0eff */
        /* <DEDUP_REMOVED lines=18> */
[----:B------:R-:W-:Y:S01]  /*16970*/  STL [R1+0x393c], R4 ;  /* 0x00393c0401007387 */ /* 0x000fe20000100800 */
[----:B------:R-:W-:-:S03]  /*16980*/  IADD3 R5, P3, PT, R56, R17, RZ ;  /* 0x0000001138057210 */ /* 0x000fc60007f7e0ff */
[----:B------:R0:W-:Y:S01]  /*16990*/  STL [R1+0x3930], R3 ;  /* 0x0039300301007387 */ /* 0x0001e20000100800 */
[----:B------:R-:W-:-:S03]  /*169a0*/  IMAD R58, R58, UR31, RZ ;  /* 0x0000001f3a3a7c24 */ /* 0x000fc6000f8e02ff */
[----:B------:R-:W-:Y:S04]  /*169b0*/  STL [R1+0x3934], R5 ;  /* 0x0039340501007387 */ /* 0x000fe80000100800 */
[----:B------:R-:W5:Y:S01]  /*169c0*/  LDL.LU R10, [R1+0xf4] ;  /* 0x0000f400010a7983 */ /* 0x000f620000300800 */
[----:B0-----:R-:W-:Y:S02]  /*169d0*/  LEA.HI.X.SX32 R3, R50, R2, 0x1, P2 ;  /* 0x0000000232037211 */ /* 0x001fe400010f0eff */
[----:B------:R-:W-:-:S03]  /*169e0*/  IADD3 R4, P2, PT, R57, R17, RZ ;  /* 0x0000001139047210 */ /* 0x000fc60007f5e0ff */
[----:B------:R0:W-:Y:S01]  /*169f0*/  STL [R1+0x3928], R3 ;  /* 0x0039280301007387 */ /* 0x0001e20000100800 */
[----:B------:R-:W-:-:S03]  /*16a00*/  IMAD R60, R60, UR31, RZ ;  /* 0x0000001f3c3c7c24 */ /* 0x000fc6000f8e02ff */
[----:B------:R1:W-:Y:S04]  /*16a10*/  STL [R1+0x392c], R4 ;  /* 0x00392c0401007387 */ /* 0x0003e80000100800 */
[----:B------:R-:W5:Y:S01]  /*16a20*/  LDL.LU R9, [R1+0xf0] ;  /* 0x0000f00001097983 */ /* 0x000f620000300800 */
[----:B0-----:R-:W-:Y:S02]  /*16a30*/  LEA.HI.X.SX32 R3, R51, R2, 0x1, P1 ;  /* 0x0000000233037211 */ /* 0x001fe400008f0eff */
[----:B-1----:R-:W-:-:S03]  /*16a40*/  IADD3 R4, P1, PT, R58, R17, RZ ;  /* 0x000000113a047210 */ /* 0x002fc60007f3e0ff */
[----:B------:R0:W-:Y:S04]  /*16a50*/  STL [R1+0x3920], R3 ;  /* 0x0039200301007387 */ /* 0x0001e80000100800 */
[----:B------:R1:W-:Y:S04]  /*16a60*/  STL [R1+0x3924], R4 ;  /* 0x0039240401007387 */ /* 0x0003e80000100800 */
[----:B------:R-:W5:Y:S01]  /*16a70*/  LDL.LU R8, [R1+0xec] ;  /* 0x0000ec0001087983 */ /* 0x000f620000300800 */
[----:B0-----:R-:W-:Y:S02]  /*16a80*/  LEA.HI.X.SX32 R3, R52, R2, 0x1, P0 ;  /* 0x0000000234037211 */ /* 0x001fe400000f0eff */
[----:B-1----:R-:W-:-:S03]  /*16a90*/  IADD3 R4, P0, PT, R60, R17, RZ ;  /* 0x000000113c047210 */ /* 0x002fc60007f1e0ff */
[----:B------:R0:W-:Y:S04]  /*16aa0*/  STL [R1+0x3918], R3 ;  /* 0x0039180301007387 */ /* 0x0001e80000100800 */
[----:B------:R-:W5:Y:S01]  /*16ab0*/  LDL.LU R7, [R1+0xe8] ;  /* 0x0000e80001077983 */ /* 0x000f620000300800 */
[----:B0-----:R-:W-:-:S03]  /*16ac0*/  LEA.HI.X.SX32 R3, R53, R2, 0x1, P6 ;  /* 0x0000000235037211 */ /* 0x001fc600030f0eff */
[----:B------:R-:W-:Y:S04]  /*16ad0*/  STL [R1+0x391c], R4 ;  /* 0x00391c0401007387 */ /* 0x000fe80000100800 */
[----:B------:R0:W-:Y:S04]  /*16ae0*/  STL [R1+0x3910], R3 ;  /* 0x0039100301007387 */ /* 0x0001e80000100800 */
[----:B------:R-:W5:Y:S01]  /*16af0*/  LDL.LU R6, [R1+0xe4] ;  /* 0x0000e40001067983 */ /* 0x000f620000300800 */
[----:B0-----:R-:W-:Y:S02]  /*16b00*/  LEA.HI.X.SX32 R3, R54, R2, 0x1, P5 ;  /* 0x0000000236037211 */ /* 0x001fe400028f0eff */
[----:B--2---:R-:W-:-:S05]  /*16b10*/  IADD3 R4, P6, PT, R19, R17, RZ ;  /* 0x0000001113047210 */ /* 0x004fca0007fde0ff */
[----:B------:R3:W-:Y:S04]  /*16b20*/  STL [R1+0x3914], R4 ;  /* 0x0039140401007387 */ /* 0x0007e80000100800 */
[----:B------:R0:W-:Y:S04]  /*16b30*/  STL [R1+0x3908], R3 ;  /* 0x0039080301007387 */ /* 0x0001e80000100800 */
[----:B------:R-:W2:Y:S01]  /*16b40*/  LDL.LU R5, [R1+0xe0] ;  /* 0x0000e00001057983 */ /* 0x000ea20000300800 */
[----:B---3--:R-:W-:Y:S02]  /*16b50*/  IADD3 R4, P5, PT, R16, R17, RZ ;  /* 0x0000001110047210 */ /* 0x008fe40007fbe0ff */
[----:B0-----:R-:W-:-:S03]  /*16b60*/  LEA.HI.X.SX32 R3, R55, R2, 0x1, P4 ;  /* 0x0000000237037211 */ /* 0x001fc600020f0eff */
[----:B------:R0:W-:Y:S01]  /*16b70*/  STL [R1+0x390c], R4 ;  /* 0x00390c0401007387 */ /* 0x0001e20000100800 */
[----:B----4-:R-:W-:-:S03]  /*16b80*/  IADD3 R20, P4, PT, R15, R17, RZ ;  /* 0x000000110f147210 */ /* 0x010fc60007f9e0ff */
[----:B0-----:R-:W3:Y:S04]  /*16b90*/  LDL.LU R4, [R1+0xdc] ;  /* 0x0000dc0001047983 */ /* 0x001ee80000300800 */
[----:B------:R0:W-:Y:S04]  /*16ba0*/  STL [R1+0x3900], R3 ;  /* 0x0039000301007387 */ /* 0x0001e80000100800 */
[----:B------:R-:W-:Y:S01]  /*16bb0*/  STL [R1+0x3904], R20 ;  /* 0x0039041401007387 */ /* 0x000fe20000100800 */
[----:B0-----:R-:W-:-:S05]  /*16bc0*/  LEA.HI.X.SX32 R3, R56, R2, 0x1, P3 ;  /* 0x0000000238037211 */ /* 0x001fca00018f0eff */
[----:B------:R0:W-:Y:S04]  /*16bd0*/  STL [R1+0x38f8], R3 ;  /* 0x0038f80301007387 */ /* 0x0001e80000100800 */
[----:B0-----:R-:W4:Y:S01]  /*16be0*/  LDL.LU R3, [R1+0xd8] ;  /* 0x0000d80001037983 */ /* 0x001f220000300800 */
[----:B-----5:R-:W-:Y:S02]  /*16bf0*/  IADD3 R20, P3, PT, R14, R17, RZ ;  /* 0x000000110e147210 */ /* 0x020fe40007f7e0ff */
[----:B------:R-:W-:-:S03]  /*16c00*/  LEA.HI.X.SX32 R21, R57, R2, 0x1, P2 ;  /* 0x0000000239157211 */ /* 0x000fc600010f0eff */
[----:B------:R0:W-:Y:S04]  /*16c10*/  STL [R1+0x38fc], R20 ;  /* 0x0038fc1401007387 */ /* 0x0001e80000100800 */
[----:B------:R1:W-:Y:S04]  /*16c20*/  STL [R1+0x38f0], R21 ;  /* 0x0038f01501007387 */ /* 0x0003e80000100800 */
[----:B------:R-:W5:Y:S01]  /*16c30*/  LDL.LU R61, [R1+0xd4] ;  /* 0x0000d400013d7983 */ /* 0x000f620000300800 */
[----:B0-----:R-:W-:Y:S02]  /*16c40*/  IADD3 R20, P2, PT, R13, R17, RZ ;  /* 0x000000110d147210 */ /* 0x001fe40007f5e0ff */
[----:B-1----:R-:W-:-:S03]  /*16c50*/  LEA.HI.X.SX32 R21, R58, R2, 0x1, P1 ;  /* 0x000000023a157211 */ /* 0x002fc600008f0eff */
[----:B------:R0:W-:Y:S04]  /*16c60*/  STL [R1+0x38f4], R20 ;  /* 0x0038f41401007387 */ /* 0x0001e80000100800 */
[----:B------:R-:W5:Y:S01]  /*16c70*/  LDL.LU R22, [R1+0xd0] ;  /* 0x0000d00001167983 */ /* 0x000f620000300800 */
[-C--:B------:R-:W-:Y:S02]  /*16c80*/  LEA.HI.X.SX32 R23, R60, R2.reuse, 0x1, P0 ;  /* 0x000000023c177211 */ /* 0x080fe400000f0eff */
[----:B0-----:R-:W-:Y:S01]  /*16c90*/  IADD3 R20, P1, PT, R12, R17, RZ ;  /* 0x000000110c147210 */ /* 0x001fe20007f3e0ff */
[----:B------:R0:W-:Y:S01]  /*16ca0*/  STL [R1+0x38e8], R21 ;  /* 0x0038e81501007387 */ /* 0x0001e20000100800 */
[----:B------:R-:W-:-:S03]  /*16cb0*/  LEA.HI.X.SX32 R19, R19, R2, 0x1, P6 ;  /* 0x0000000213137211 */ /* 0x000fc600030f0eff */
[----:B------:R1:W-:Y:S04]  /*16cc0*/  STL [R1+0x38ec], R20 ;  /* 0x0038ec1401007387 */ /* 0x0003e80000100800 */
[----:B0-----:R-:W5:Y:S01]  /*16cd0*/  LDL.LU R21, [R1+0xcc] ;  /* 0x0000cc0001157983 */ /* 0x001f620000300800 */
[----:B-1----:R-:W-:-:S03]  /*16ce0*/  IADD3 R20, P0, PT, R11, R17, RZ ;  /* 0x000000110b147210 */ /* 0x002fc60007f1e0ff */
[----:B------:R0:W-:Y:S01]  /*16cf0*/  STL [R1+0x37a4], R23 ;  /* 0x0037a41701007387 */ /* 0x0001e20000100800 */
[----:B------:R-:W-:-:S03]  /*16d00*/  IADD3 R24, P6, PT, R10, R17, RZ ;  /* 0x000000110a187210 */ /* 0x000fc60007fde0ff */
[----:B------:R1:W-:Y:S01]  /*16d10*/  STL [R1+0x37c4], R20 ;  /* 0x0037c41401007387 */ /* 0x0003e20000100800 */
[-C--:B------:R-:W-:Y:S02]  /*16d20*/  LEA.HI.X.SX32 R15, R15, R2.reuse, 0x1, P4 ;  /* 0x000000020f0f7211 */ /* 0x080fe400020f0eff */
[----:B0-----:R-:W-:Y:S01]  /*16d30*/  LEA.HI.X.SX32 R23, R16, R2, 0x1, P5 ;  /* 0x0000000210177211 */ /* 0x001fe200028f0eff */
[----:B-1----:R-:W5:Y:S01]  /*16d40*/  LDL.LU R20, [R1+0xc8] ;  /* 0x0000c80001147983 */ /* 0x002f620000300800 */
[----:B------:R-:W-:-:S03]  /*16d50*/  IADD3 R16, P5, PT, R9, R17, RZ ;  /* 0x0000001109107210 */ /* 0x000fc60007fbe0ff */
[----:B------:R0:W-:Y:S04]  /*16d60*/  STL [R1+0x37a8], R19 ;  /* 0x0037a81301007387 */ /* 0x0001e80000100800 */
[----:B0-----:R-:W5:Y:S04]  /*16d70*/  LDL.LU R19, [R1+0xc4] ;  /* 0x0000c40001137983 */ /* 0x001f680000300800 */
[----:B------:R-:W-:Y:S04]  /*16d80*/  STL [R1+0x37cc], R24 ;  /* 0x0037cc1801007387 */ /* 0x000fe80000100800 */
[----:B------:R0:W-:Y:S04]  /*16d90*/  STL [R1+0x37ac], R23 ;  /* 0x0037ac1701007387 */ /* 0x0001e80000100800 */
[----:B------:R1:W-:Y:S01]  /*16da0*/  STL [R1+0x37d4], R16 ;  /* 0x0037d41001007387 */ /* 0x0003e20000100800 */
[----:B0-----:R-:W-:-:S03]  /*16db0*/  IADD3 R23, P4, PT, R8, R17, RZ ;  /* 0x0000001108177210 */ /* 0x001fc60007f9e0ff */
[----:B-1----:R-:W5:Y:S04]  /*16dc0*/  LDL.LU R16, [R1+0xc0] ;  /* 0x0000c00001107983 */ /* 0x002f680000300800 */
[----:B------:R0:W-:Y:S01]  /*16dd0*/  STL [R1+0x37b0], R15 ;  /* 0x0037b00f01007387 */ /* 0x0001e20000100800 */
[----:B------:R-:W-:-:S03]  /*16de0*/  LEA.HI.X.SX32 R13, R13, R2, 0x1, P2 ;  /* 0x000000020d0d7211 */ /* 0x000fc600010f0eff */
[----:B------:R-:W-:Y:S01]  /*16df0*/  STL [R1+0x37dc], R23 ;  /* 0x0037dc1701007387 */ /* 0x000fe20000100800 */
[----:B0-----:R-:W-:Y:S02]  /*16e00*/  LEA.HI.X.SX32 R15, R14, R2, 0x1, P3 ;  /* 0x000000020e0f7211 */ /* 0x001fe400018f0eff */
[----:B------:R-:W-:-:S03]  /*16e10*/  IADD3 R14, P3, PT, R7, R17, RZ ;  /* 0x00000011070e7210 */ /* 0x000fc60007f7e0ff */
[----:B------:R0:W-:Y:S01]  /*16e20*/  STL [R1+0x37b4], R15 ;  /* 0x0037b40f01007387 */ /* 0x0001e20000100800 */
[----:B------:R-:W-:-:S03]  /*16e30*/  LEA.HI.X.SX32 R12, R12, R2, 0x1, P1 ;  /* 0x000000020c0c7211 */ /* 0x000fc600008f0eff */
[----:B0-----:R-:W5:Y:S04]  /*16e40*/  LDL.LU R15, [R1+0xbc] ;  /* 0x0000bc00010f7983 */ /* 0x001f680000300800 */
[----:B------:R0:W-:Y:S04]  /*16e50*/  STL [R1+0x37e4], R14 ;  /* 0x0037e40e01007387 */ /* 0x0001e80000100800 */
[----:B------:R-:W-:Y:S01]  /*16e60*/  STL [R1+0x37b8], R13 ;  /* 0x0037b80d01007387 */ /* 0x000fe20000100800 */
[----:B0-----:R-:W-:-:S05]  /*16e70*/  IADD3 R14, P2, PT, R6, R17, RZ ;  /* 0x00000011060e7210 */ /* 0x001fca0007f5e0ff */
[----:B------:R0:W-:Y:S01]  /*16e80*/  STL [R1+0x37ec], R14 ;  /* 0x0037ec0e01007387 */ /* 0x0001e20000100800 */
[----:B------:R-:W-:-:S03]  /*16e90*/  LEA.HI.X.SX32 R10, R10, R2, 0x1, P6 ;  /* 0x000000020a0a7211 */ /* 0x000fc600030f0eff */
[----:B0-----:R-:W5:Y:S04]  /*16ea0*/  LDL.LU R14, [R1+0xb8] ;  /* 0x0000b800010e7983 */ /* 0x001f680000300800 */
[----:B------:R0:W-:Y:S02]  /*16eb0*/  STL [R1+0x37bc], R12 ;  /* 0x0037bc0c01007387 */ /* 0x0001e40000100800 */
[----:B0-----:R-:W-:Y:S02]  /*16ec0*/  LEA.HI.X.SX32 R12, R11, R2, 0x1, P0 ;  /* 0x000000020b0c7211 */ /* 0x001fe400000f0eff */
[----:B--2---:R-:W-:-:S05]  /*16ed0*/  IADD3 R13, P1, PT, R5, R17, RZ ;  /* 0x00000011050d7210 */ /* 0x004fca0007f3e0ff */
[----:B------:R0:W-:Y:S04]  /*16ee0*/  STL [R1+0x37f4], R13 ;  /* 0x0037f40d01007387 */ /* 0x0001e80000100800 */
[----:B0-----:R-:W2:Y:S01]  /*16ef0*/  LDL.LU R13, [R1+0xb4] ;  /* 0x0000b400010d7983 */ /* 0x001ea20000300800 */
[----:B---3--:R-:W-:-:S03]  /*16f00*/  IADD3 R11, P0, PT, R4, R17, RZ ;  /* 0x00000011040b7210 */ /* 0x008fc60007f1e0ff */
[----:B------:R0:W-:Y:S04]  /*16f10*/  STL [R1+0x37c0], R12 ;  /* 0x0037c00c01007387 */ /* 0x0001e80000100800 */
[----:B------:R4:W-:Y:S04]  /*16f20*/  STL [R1+0x37fc], R11 ;  /* 0x0037fc0b01007387 */ /* 0x0009e80000100800 */
[----:B0-----:R-:W3:Y:S04]  /*16f30*/  LDL.LU R12, [R1+0xb0] ;  /* 0x0000b000010c7983 */ /* 0x001ee80000300800 */
[----:B------:R-:W-:Y:S01]  /*16f40*/  STL [R1+0x37c8], R10 ;  /* 0x0037c80a01007387 */ /* 0x000fe20000100800 */
[----:B----4-:R-:W-:-:S05]  /*16f50*/  IADD3 R11, P6, PT, R3, R17, RZ ;  /* 0x00000011030b7210 */ /* 0x010fca0007fde0ff */
[----:B------:R0:W-:Y:S04]  /*16f60*/  STL [R1+0x3804], R11 ;  /* 0x0038040b01007387 */ /* 0x0001e80000100800 */
[----:B0-----:R-:W4:Y:S01]  /*16f70*/  LDL.LU R11, [R1+0xac] ;  /* 0x0000ac00010b7983 */ /* 0x001f220000300800 */
[----:B------:R-:W-:Y:S02]  /*16f80*/  LEA.HI.X.SX32 R9, R9, R2, 0x1, P5 ;  /* 0x0000000209097211 */ /* 0x000fe400028f0eff */
[----:B-----5:R-:W-:-:S03]  /*16f90*/  IADD3 R10, P5, PT, R61, R17, RZ ;  /* 0x000000113d0a7210 */ /* 0x020fc60007fbe0ff */
[----:B------:R0:W-:Y:S01]  /*16fa0*/  STL [R1+0x37d0], R9 ;  /* 0x0037d00901007387 */ /* 0x0001e20000100800 */
[----:B------:R-:W-:-:S03]  /*16fb0*/  LEA.HI.X.SX32 R7, R7, R2, 0x1, P3 ;  /* 0x0000000207077211 */ /* 0x000fc600018f0eff */
[----:B------:R1:W-:Y:S01]  /*16fc0*/  STL [R1+0x380c], R10 ;  /* 0x00380c0a01007387 */ /* 0x0003e20000100800 */
[----:B0-----:R-:W-:Y:S02]  /*16fd0*/  LEA.HI.X.SX32 R9, R8, R2, 0x1, P4 ;  /* 0x0000000208097211 */ /* 0x001fe400020f0eff */
[----:B------:R-:W-:-:S03]  /*16fe0*/  IADD3 R8, P4, PT, R22, R17, RZ ;  /* 0x0000001116087210 */ /* 0x000fc60007f9e0ff */
[----:B------:R-:W-:Y:S04]  /*16ff0*/  STL [R1+0x37d8], R9 ;  /* 0x0037d80901007387 */ /* 0x000fe80000100800 */
[----:B-1----:R-:W5:Y:S01]  /*17000*/  LDL.LU R10, [R1+0xa8] ;  /* 0x0000a800010a7983 */ /* 0x002f620000300800 */
[----:B------:R-:W-:-:S03]  /*17010*/  LEA.HI.X.SX32 R6, R6, R2, 0x1, P2 ;  /* 0x0000000206067211 */ /* 0x000fc600010f0eff */
[----:B------:R0:W-:Y:S04]  /*17020*/  STL [R1+0x3814], R8 ;  /* 0x0038140801007387 */ /* 0x0001e80000100800 */
[----:B------:R1:W-:Y:S01]  /*17030*/  STL [R1+0x37e0], R7 ;  /* 0x0037e00701007387 */ /* 0x0003e20000100800 */
[----:B0-----:R-:W-:-:S05]  /*17040*/  IADD3 R8, P3, PT, R21, R17, RZ ;  /* 0x0000001115087210 */ /* 0x001fca0007f7e0ff */
[----:B------:R0:W-:Y:S01]  /*17050*/  STL [R1+0x381c], R8 ;  /* 0x00381c0801007387 */ /* 0x0001e20000100800 */
[----:B-1----:R-:W-:-:S03]  /*17060*/  IADD3 R7, P2, PT, R20, R17, RZ ;  /* 0x0000001114077210 */ /* 0x002fc60007f5e0ff */
[----:B------:R-:W5:Y:S04]  /*17070*/  LDL.LU R9, [R1+0xa4] ;  /* 0x0000a40001097983 */ /* 0x000f680000300800 */
[----:B------:R1:W-:Y:S01]  /*17080*/  STL [R1+0x37e8], R6 ;  /* 0x0037e80601007387 */ /* 0x0003e20000100800 */
[----:B------:R-:W-:-:S03]  /*17090*/  LEA.HI.X.SX32 R4, R4, R2, 0x1, P0 ;  /* 0x0000000204047211 */ /* 0x000fc600000f0eff */
[----:B------:R1:W-:Y:S04]  /*170a0*/  STL [R1+0x3824], R7 ;  /* 0x0038240701007387 */ /* 0x0003e80000100800 */
[----:B0-----:R-:W5:Y:S01]  /*170b0*/  LDL.LU R8, [R1+0xa0] ;  /* 0x0000a00001087983 */ /* 0x001f620000300800 */
[----:B-1----:R-:W-:Y:S02]  /*170c0*/  LEA.HI.X.SX32 R6, R5, R2, 0x1, P1 ;  /* 0x0000000205067211 */ /* 0x002fe400008f0eff */
[----:B------:R-:W-:-:S03]  /*170d0*/  IADD3 R5, P1, PT, R19, R17, RZ ;  /* 0x0000001113057210 */ /* 0x000fc60007f3e0ff */
[----:B------:R0:W-:Y:S04]  /*170e0*/  STL [R1+0x37f0], R6 ;  /* 0x0037f00601007387 */ /* 0x0001e80000100800 */
[----:B------:R1:W-:Y:S04]  /*170f0*/  STL [R1+0x382c], R5 ;  /* 0x00382c0501007387 */ /* 0x0003e80000100800 */
[----:B------:R-:W5:Y:S04]  /*17100*/  LDL.LU R7, [R1+0x9c] ;  /* 0x00009c0001077983 */ /* 0x000f680000300800 */
[----:B------:R1:W-:Y:S04]  /*17110*/  STL [R1+0x37f8], R4 ;  /* 0x0037f80401007387 */ /* 0x0003e80000100800 */
[----:B0-----:R-:W5:Y:S01]  /*17120*/  LDL.LU R6, [R1+0x98] ;  /* 0x0000980001067983 */ /* 0x001f620000300800 */
[----:B-1----:R-:W-:-:S02]  /*17130*/  IADD3 R5, P0, PT, R16, R17, RZ ;  /* 0x0000001110057210 */ /* 0x002fc40007f1e0ff */
[----:B------:R-:W-:-:S03]  /*17140*/  LEA.HI.X.SX32 R4, R3, R2, 0x1, P6 ;  /* 0x0000000203047211 */ /* 0x000fc600030f0eff */
[----:B------:R0:W-:Y:S01]  /*17150*/  STL [R1+0x3834], R5 ;  /* 0x0038340501007387 */ /* 0x0001e20000100800 */
[----:B------:R-:W-:-:S03]  /*17160*/  LEA.HI.X.SX32 R24, R61, R2, 0x1, P5 ;  /* 0x000000023d187211 */ /* 0x000fc600028f0eff */
[----:B0-----:R-:W5:Y:S04]  /*17170*/  LDL.LU R5, [R1+0x94] ;  /* 0x0000940001057983 */ /* 0x001f680000300800 */
[----:B------:R0:W-:Y:S01]  /*17180*/  STL [R1+0x3800], R4 ;  /* 0x0038000401007387 */ /* 0x0001e20000100800 */
[-C--:B------:R-:W-:Y:S02]  /*17190*/  LEA.HI.X.SX32 R22, R22, R2.reuse, 0x1, P4 ;  /* 0x0000000216167211 */ /* 0x080fe400020f0eff */
[----:B------:R-:W-:Y:S01]  /*171a0*/  IADD3 R3, P6, PT, R15, R17, RZ ;  /* 0x000000110f037210 */ /* 0x000fe20007fde0ff */
[----:B0-----:R-:W5:Y:S04]  /*171b0*/  LDL.LU R4, [R1+0x90] ;  /* 0x0000900001047983 */ /* 0x001f680000300800 */
[----:B------:R0:W-:Y:S01]  /*171c0*/  STL [R1+0x383c], R3 ;  /* 0x00383c0301007387 */ /* 0x0001e20000100800 */
[----:B------:R-:W-:-:S03]  /*171d0*/  LEA.HI.X.SX32 R21, R21, R2, 0x1, P3 ;  /* 0x0000000215157211 */ /* 0x000fc600018f0eff */
[----:B0-----:R-:W5:Y:S04]  /*171e0*/  LDL.LU R3, [R1+0x8c] ;  /* 0x00008c0001037983 */ /* 0x001f680000300800 */
[----:B------:R-:W-:Y:S04]  /*171f0*/  STL [R1+0x3808], R24 ;  /* 0x0038081801007387 */ /* 0x000fe80000100800 */
[----:B------:R-:W5:Y:S01]  /*17200*/  LDL.LU R61, [R1+0x88] ;  /* 0x00008800013d7983 */ /* 0x000f620000300800 */
[----:B------:R-:W-:-:S05]  /*17210*/  IADD3 R23, P5, PT, R14, R17, RZ ;  /* 0x000000110e177210 */ /* 0x000fca0007fbe0ff */
[----:B------:R2:W-:Y:S04]  /*17220*/  STL [R1+0x3844], R23 ;  /* 0x0038441701007387 */ /* 0x0005e80000100800 */
[----:B------:R3:W-:Y:S01]  /*17230*/  STL [R1+0x3810], R22 ;  /* 0x0038101601007387 */ /* 0x0007e20000100800 */
[----:B------:R-:W-:Y:S02]  /*17240*/  LEA.HI.X.SX32 R19, R19, R2, 0x1, P1 ;  /* 0x0000000213137211 */ /* 0x000fe400008f0eff */
[----:B--2---:R-:W-:-:S05]  /*17250*/  IADD3 R23, P4, PT, R13, R17, RZ ;  /* 0x000000110d177210 */ /* 0x004fca0007f9e0ff */
[----:B------:R-:W-:Y:S04]  /*17260*/  STL [R1+0x384c], R23 ;  /* 0x00384c1701007387 */ /* 0x000fe80000100800 */
[----:B------:R-:W2:Y:S01]  /*17270*/  LDL.LU R26, [R1+0x80] ;  /* 0x00008000011a7983 */ /* 0x000ea20000300800 */
[----:B---3--:R-:W-:-:S03]  /*17280*/  IADD3 R22, P3, PT, R12, R17, RZ ;  /* 0x000000110c167210 */ /* 0x008fc60007f7e0ff */
[----:B------:R0:W-:Y:S04]  /*17290*/  STL [R1+0x3818], R21 ;  /* 0x0038181501007387 */ /* 0x0001e80000100800 */
[----:B------:R1:W-:Y:S04]  /*172a0*/  STL [R1+0x3854], R22 ;  /* 0x0038541601007387 */ /* 0x0003e80000100800 */
[----:B------:R-:W3:Y:S01]  /*172b0*/  LDL.LU R25, [R1+0x7c] ;  /* 0x00007c0001197983 */ /* 0x000ee20000300800 */
[----:B0-----:R-:W-:-:S05]  /*172c0*/  LEA.HI.X.SX32 R21, R20, R2, 0x1, P2 ;  /* 0x0000000214157211 */ /* 0x001fca00010f0eff */
[----:B------:R-:W-:Y:S04]  /*172d0*/  STL [R1+0x3820], R21 ;  /* 0x0038201501007387 */ /* 0x000fe80000100800 */
[----:B------:R-:W3:Y:S01]  /*172e0*/  LDL.LU R24, [R1+0x78] ;  /* 0x0000780001187983 */ /* 0x000ee20000300800 */
[----:B----4-:R-:W-:-:S05]  /*172f0*/  IADD3 R20, P2, PT, R11, R17, RZ ;  /* 0x000000110b147210 */ /* 0x010fca0007f5e0ff */
[----:B------:R-:W-:Y:S04]  /*17300*/  STL [R1+0x385c], R20 ;  /* 0x00385c1401007387 */ /* 0x000fe80000100800 */
[----:B------:R-:W4:Y:S04]  /*17310*/  LDL.LU R23, [R1+0x74] ;  /* 0x0000740001177983 */ /* 0x000f280000300800 */
[----:B------:R0:W-:Y:S04]  /*17320*/  STL [R1+0x3828], R19 ;  /* 0x0038281301007387 */ /* 0x0001e80000100800 */
[----:B-1----:R-:W4:Y:S01]  /*17330*/  LDL.LU R22, [R1+0x70] ;  /* 0x0000700001167983 */ /* 0x002f220000300800 */
[----:B0-----:R-:W-:-:S02]  /*17340*/  LEA.HI.X.SX32 R19, R16, R2, 0x1, P0 ;  /* 0x0000000210137211 */ /* 0x001fc400000f0eff */
[----:B-----5:R-:W-:-:S05]  /*17350*/  IADD3 R20, P1, PT, R10, R17, RZ ;  /* 0x000000110a147210 */ /* 0x020fca0007f3e0ff */
[----:B------:R0:W-:Y:S04]  /*17360*/  STL [R1+0x3864], R20 ;  /* 0x0038641401007387 */ /* 0x0001e80000100800 */
[----:B------:R-:W5:Y:S04]  /*17370*/  LDL.LU R21, [R1+0x6c] ;  /* 0x00006c0001157983 */ /* 0x000f680000300800 */
[----:B------:R1:W-:Y:S04]  /*17380*/  STL [R1+0x3830], R19 ;  /* 0x0038301301007387 */ /* 0x0003e80000100800 */
[----:B0-----:R-:W5:Y:S01]  /*17390*/  LDL.LU R20, [R1+0x68] ;  /* 0x0000680001147983 */ /* 0x001f620000300800 */
[----:B------:R-:W-:-:S02]  /*173a0*/  IADD3 R16, P0, PT, R9, R17, RZ ;  /* 0x0000001109107210 */ /* 0x000fc40007f1e0ff */
[----:B-1----:R-:W-:-:S03]  /*173b0*/  LEA.HI.X.SX32 R19, R15, R2, 0x1, P6 ;  /* 0x000000020f137211 */ /* 0x002fc600030f0eff */
[----:B------:R0:W-:Y:S01]  /*173c0*/  STL [R1+0x386c], R16 ;  /* 0x00386c1001007387 */ /* 0x0001e20000100800 */
[-C--:B------:R-:W-:Y:S02]  /*173d0*/  LEA.HI.X.SX32 R15, R14, R2.reuse, 0x1, P5 ;  /* 0x000000020e0f7211 */ /* 0x080fe400028f0eff */
[----:B------:R-:W-:Y:S01]  /*173e0*/  LEA.HI.X.SX32 R13, R13, R2, 0x1, P4 ;  /* 0x000000020d0d7211 */ /* 0x000fe200020f0eff */
[----:B------:R-:W-:Y:S01]  /*173f0*/  STL [R1+0x3838], R19 ;  /* 0x0038381301007387 */ /* 0x000fe20000100800 */
[----:B0-----:R-:W-:-:S05]  /*17400*/  IADD3 R16, P6, PT, R8, R17, RZ ;  /* 0x0000001108107210 */ /* 0x001fca0007fde0ff */
[----:B------:R-:W-:Y:S01]  /*17410*/  STL [R1+0x3874], R16 ;  /* 0x0038741001007387 */ /* 0x000fe20000100800 */
[----:B------:R-:W-:-:S03]  /*17420*/  IADD3 R14, P5, PT, R7, R17, RZ ;  /* 0x00000011070e7210 */ /* 0x000fc60007fbe0ff */
[----:B------:R0:W-:Y:S04]  /*17430*/  STL [R1+0x3840], R15 ;  /* 0x0038400f01007387 */ /* 0x0001e80000100800 */
[----:B------:R1:W-:Y:S04]  /*17440*/  STL [R1+0x387c], R14 ;  /* 0x00387c0e01007387 */ /* 0x0003e80000100800 */
[----:B------:R1:W-:Y:S01]  /*17450*/  STL [R1+0x3848], R13 ;  /* 0x0038480d01007387 */ /* 0x0003e20000100800 */
[----:B0-----:R-:W-:Y:S02]  /*17460*/  IADD3 R15, P4, PT, R6, R17, RZ ;  /* 0x00000011060f7210 */ /* 0x001fe40007f9e0ff */
[----:B-1----:R-:W-:-:S02]  /*17470*/  LEA.HI.X.SX32 R14, R12, R2, 0x1, P3 ;  /* 0x000000020c0e7211 */ /* 0x002fc400018f0eff */
[-C--:B------:R-:W-:Y:S01]  /*17480*/  LEA.HI.X.SX32 R12, R11, R2.reuse, 0x1, P2 ;  /* 0x000000020b0c7211 */ /* 0x080fe200010f0eff */
[----:B------:R-:W-:Y:S01]  /*17490*/  STL [R1+0x3884], R15 ;  /* 0x0038840f01007387 */ /* 0x000fe20000100800 */
[----:B------:R-:W-:Y:S02]  /*174a0*/  LEA.HI.X.SX32 R10, R10, R2, 0x1, P1 ;  /* 0x000000020a0a7211 */ /* 0x000fe400008f0eff */
[----:B------:R-:W-:Y:S01]  /*174b0*/  IADD3 R13, P3, PT, R5, R17, RZ ;  /* 0x00000011050d7210 */ /* 0x000fe20007f7e0ff */
[----:B------:R-:W-:Y:S01]  /*174c0*/  STL [R1+0x3850], R14 ;  /* 0x0038500e01007387 */ /* 0x000fe20000100800 */
[----:B------:R-:W-:-:S03]  /*174d0*/  IMAD R0, R0, UR31, RZ ;  /* 0x0000001f00007c24 */ /* 0x000fc6000f8e02ff */
[----:B------:R-:W-:Y:S04]  /*174e0*/  STL [R1+0x388c], R13 ;  /* 0x00388c0d01007387 */ /* 0x000fe80000100800 */
[----:B------:R0:W-:Y:S01]  /*174f0*/  STL [R1+0x3858], R12 ;  /* 0x0038580c01007387 */ /* 0x0001e20000100800 */
[----:B------:R-:W-:-:S05]  /*17500*/  IADD3 R11, P2, PT, R4, R17, RZ ;  /* 0x00000011040b7210 */ /* 0x000fca0007f5e0ff */
[----:B------:R1:W-:Y:S04]  /*17510*/  STL [R1+0x3894], R11 ;  /* 0x0038940b01007387 */ /* 0x0003e80000100800 */
[----:B------:R1:W-:Y:S01]  /*17520*/  STL [R1+0x3860], R10 ;  /* 0x0038600a01007387 */ /* 0x0003e20000100800 */
[-C--:B0-----:R-:W-:Y:S02]  /*17530*/  IADD3 R12, P1, PT, R3, R17.reuse, RZ ;  /* 0x00000011030c7210 */ /* 0x081fe40007f3e0ff */
[-C--:B-1----:R-:W-:Y:S02]  /*17540*/  LEA.HI.X.SX32 R11, R9, R2.reuse, 0x1, P0 ;  /* 0x00000002090b7211 */ /* 0x082fe400000f0eff */
[----:B------:R-:W-:Y:S01]  /*17550*/  LEA.HI.X.SX32 R9, R8, R2, 0x1, P6 ;  /* 0x0000000208097211 */ /* 0x000fe200030f0eff */
[----:B------:R-:W-:Y:S01]  /*17560*/  STL [R1+0x389c], R12 ;  /* 0x00389c0c01007387 */ /* 0x000fe20000100800 */
[----:B------:R-:W-:-:S03]  /*17570*/  IADD3 R10, P0, PT, R61, R17, RZ ;  /* 0x000000113d0a7210 */ /* 0x000fc60007f1e0ff */
[----:B------:R-:W-:Y:S01]  /*17580*/  STL [R1+0x3868], R11 ;  /* 0x0038680b01007387 */ /* 0x000fe20000100800 */
[----:B------:R-:W-:Y:S02]  /*17590*/  IADD3 R8, P6, PT, R0, R17, RZ ;  /* 0x0000001100087210 */ /* 0x000fe40007fde0ff */
[-C--:B------:R-:W-:Y:S01]  /*175a0*/  LEA.HI.X.SX32 R7, R7, R2.reuse, 0x1, P5 ;  /* 0x0000000207077211 */ /* 0x080fe200028f0eff */
[----:B------:R-:W-:Y:S04]  /*175b0*/  STL [R1+0x38a4], R10 ;  /* 0x0038a40a01007387 */ /* 0x000fe80000100800 */
[----:B------:R-:W5:Y:S01]  /*175c0*/  LDL.LU R19, [R1+0x60] ;  /* 0x0000600001137983 */ /* 0x000f620000300800 */
[----:B------:R-:W-:-:S03]  /*175d0*/  LEA.HI.X.SX32 R6, R6, R2, 0x1, P4 ;  /* 0x0000000206067211 */ /* 0x000fc600020f0eff */
[----:B------:R-:W-:Y:S04]  /*175e0*/  STL [R1+0x3870], R9 ;  /* 0x0038700901007387 */ /* 0x000fe80000100800 */
[----:B------:R2:W-:Y:S01]  /*175f0*/  STL [R1+0x38ac], R8 ;  /* 0x0038ac0801007387 */ /* 0x0005e20000100800 */
[----:B------:R-:W-:-:S03]  /*17600*/  LEA.HI.X.SX32 R5, R5, R2, 0x1, P3 ;  /* 0x0000000205057211 */ /* 0x000fc600018f0eff */
[----:B------:R3:W-:Y:S01]  /*17610*/  STL [R1+0x3878], R7 ;  /* 0x0038780701007387 */ /* 0x0007e20000100800 */
[-C--:B------:R-:W-:Y:S02]  /*17620*/  LEA.HI.X.SX32 R4, R4, R2.reuse, 0x1, P2 ;  /* 0x0000000204047211 */ /* 0x080fe400010f0eff */
[----:B------:R-:W-:Y:S02]  /*17630*/  LEA.HI.X.SX32 R3, R3, R2, 0x1, P1 ;  /* 0x0000000203037211 */ /* 0x000fe400008f0eff */
[----:B--2---:R-:W-:-:S05]  /*17640*/  IADD3 R8, P5, PT, R26, R17, RZ ;  /* 0x000000111a087210 */ /* 0x004fca0007fbe0ff */
[----:B------:R-:W-:Y:S04]  /*17650*/  STL [R1+0x38b4], R8 ;  /* 0x0038b40801007387 */ /* 0x000fe80000100800 */
[----:B------:R0:W-:Y:S01]  /*17660*/  STL [R1+0x3880], R6 ;  /* 0x0038800601007387 */ /* 0x0001e20000100800 */
[----:B---3--:R-:W-:-:S05]  /*17670*/  IADD3 R7, P4, PT, R25, R17, RZ ;  /* 0x0000001119077210 */ /* 0x008fca0007f9e0ff */
[----:B------:R-:W-:Y:S04]  /*17680*/  STL [R1+0x38bc], R7 ;  /* 0x0038bc0701007387 */ /* 0x000fe80000100800 */
[----:B------:R4:W-:Y:S01]  /*17690*/  STL [R1+0x3888], R5 ;  /* 0x0038880501007387 */ /* 0x0009e20000100800 */
[----:B0-----:R-:W-:-:S05]  /*176a0*/  IADD3 R6, P3, PT, R24, R17, RZ ;  /* 0x0000001118067210 */ /* 0x001fca0007f7e0ff */
[----:B------:R-:W-:Y:S04]  /*176b0*/  STL [R1+0x38c4], R6 ;  /* 0x0038c40601007387 */ /* 0x000fe80000100800 */
[----:B------:R0:W-:Y:S01]  /*176c0*/  STL [R1+0x3890], R4 ;  /* 0x0038900401007387 */ /* 0x0001e20000100800 */
[----:B----4-:R-:W-:-:S05]  /*176d0*/  IADD3 R5, P2, PT, R23, R17, RZ ;  /* 0x0000001117057210 */ /* 0x010fca0007f5e0ff */
[----:B------:R1:W-:Y:S01]  /*176e0*/  STL [R1+0x38cc], R5 ;  /* 0x0038cc0501007387 */ /* 0x0003e20000100800 */
[----:B0-----:R-:W-:-:S03]  /*176f0*/  IADD3 R4, P1, PT, R22, R17, RZ ;  /* 0x0000001116047210 */ /* 0x001fc60007f3e0ff */
[----:B------:R-:W-:Y:S01]  /*17700*/  STL [R1+0x3898], R3 ;  /* 0x0038980301007387 */ /* 0x000fe20000100800 */
[----:B-1----:R-:W-:-:S03]  /*17710*/  LEA.HI.X.SX32 R5, R61, R2, 0x1, P0 ;  /* 0x000000023d057211 */ /* 0x002fc600000f0eff */
[----:B------:R0:W-:Y:S04]  /*17720*/  STL [R1+0x38d0], R4 ;  /* 0x0038d00401007387 */ /* 0x0001e80000100800 */
[----:B------:R-:W-:Y:S01]  /*17730*/  STL [R1+0x38a0], R5 ;  /* 0x0038a00501007387 */ /* 0x000fe20000100800 */
[----:B0-----:R-:W-:-:S03]  /*17740*/  LEA.HI.X.SX32 R4, R0, R2, 0x1, P6 ;  /* 0x0000000200047211 */ /* 0x001fc600030f0eff */
[----:B------:R-:W2:Y:S01]  /*17750*/  LDL.LU R0, [R1+0x559c] ;  /* 0x00559c0001007983 */ /* 0x000ea20000300800 */
[----:B-----5:R-:W-:-:S05]  /*17760*/  IADD3 R3, P0, PT, R21, R17, RZ ;  /* 0x0000001115037210 */ /* 0x020fca0007f1e0ff */
[----:B------:R0:W-:Y:S04]  /*17770*/  STL [R1+0x38d4], R3 ;  /* 0x0038d40301007387 */ /* 0x0001e80000100800 */
[----:B------:R-:W3:Y:S01]  /*17780*/  LDL.LU R14, [R1+0x25c] ;  /* 0x00025c00010e7983 */ /* 0x000ee20000300800 */
[----:B0-----:R-:W-:-:S03]  /*17790*/  IADD3 R3, P6, PT, R20, R17, RZ ;  /* 0x0000001114037210 */ /* 0x001fc60007fde0ff */
[----:B------:R0:W-:Y:S04]  /*177a0*/  STL [R1+0x38a8], R4 ;  /* 0x0038a80401007387 */ /* 0x0001e80000100800 */
[----:B------:R-:W4:Y:S04]  /*177b0*/  LDL.LU R13, [R1+0x258] ;  /* 0x00025800010d7983 */ /* 0x000f280000300800 */
[----:B------:R1:W-:Y:S04]  /*177c0*/  STL [R1+0x38d8], R3 ;  /* 0x0038d80301007387 */ /* 0x0003e80000100800 */
[----:B------:R-:W5:Y:S04]  /*177d0*/  LDL.LU R12, [R1+0x254] ;  /* 0x00025400010c7983 */ /* 0x000f680000300800 */
[----:B------:R-:W3:Y:S04]  /*177e0*/  LDL.LU R11, [R1+0x250] ;  /* 0x00025000010b7983 */ /* 0x000ee80000300800 */
[----:B------:R-:W3:Y:S04]  /*177f0*/  LDL.LU R10, [R1+0x24c] ;  /* 0x00024c00010a7983 */ /* 0x000ee80000300800 */
[----:B------:R-:W3:Y:S04]  /*17800*/  LDL.LU R9, [R1+0x248] ;  /* 0x0002480001097983 */ /* 0x000ee80000300800 */
[----:B------:R-:W5:Y:S01]  /*17810*/  LDL.LU R8, [R1+0x244] ;  /* 0x0002440001087983 */ /* 0x000f620000300800 */
[----:B------:R-:W-:-:S03]  /*17820*/  LEA.HI.X.SX32 R26, R26, R2, 0x1, P5 ;  /* 0x000000021a1a7211 */ /* 0x000fc600028f0eff */
[----:B------:R-:W5:Y:S01]  /*17830*/  LDL.LU R7, [R1+0x240] ;  /* 0x0002400001077983 */ /* 0x000f620000300800 */
[----:B------:R-:W-:-:S03]  /*17840*/  IMAD R59, R59, UR31, RZ ;  /* 0x0000001f3b3b7c24 */ /* 0x000fc6000f8e02ff */
[----:B------:R-:W5:Y:S04]  /*17850*/  LDL.LU R6, [R1+0x23c] ;  /* 0x00023c0001067983 */ /* 0x000f680000300800 */
[----:B------:R-:W5:Y:S04]  /*17860*/  LDL.LU R5, [R1+0x238] ;  /* 0x0002380001057983 */ /* 0x000f680000300800 */
[----:B0-----:R-:W5:Y:S04]  /*17870*/  LDL.LU R4, [R1+0x234] ;  /* 0x0002340001047983 */ /* 0x001f680000300800 */
[----:B-1----:R-:W5:Y:S01]  /*17880*/  LDL.LU R3, [R1+0x230] ;  /* 0x0002300001037983 */ /* 0x002f620000300800 */
[----:B------:R-:W-:-:S03]  /*17890*/  IMAD R18, R18, UR31, RZ ;  /* 0x0000001f12127c24 */ /* 0x000fc6000f8e02ff */
[----:B------:R-:W5:Y:S01]  /*178a0*/  LDL.LU R16, [R1+0x22c] ;  /* 0x00022c0001107983 */ /* 0x000f620000300800 */
[----:B------:R-:W-:-:S03]  /*178b0*/  LEA.HI.X.SX32 R27, R25, R2, 0x1, P4 ;  /* 0x00000002191b7211 */ /* 0x000fc600020f0eff */
[----:B------:R-:W5:Y:S01]  /*178c0*/  LDL.LU R15, [R1+0x228] ;  /* 0x00022800010f7983 */ /* 0x000f620000300800 */
[----:B------:R-:W-:-:S03]  /*178d0*/  LEA.HI.X.SX32 R25, R24, R2, 0x1, P3 ;  /* 0x0000000218197211 */ /* 0x000fc600018f0eff */
[----:B------:R-:W5:Y:S04]  /*178e0*/  LDL.LU R61, [R1+0x224] ;  /* 0x00022400013d7983 */ /* 0x000f680000300800 */
[----:B------:R0:W-:Y:S01]  /*178f0*/  STL [R1+0x38b0], R26 ;  /* 0x0038b01a01007387 */ /* 0x0001e20000100800 */
[-C--:B------:R-:W-:Y:S02]  /*17900*/  LEA.HI.X.SX32 R23, R23, R2.reuse, 0x1, P2 ;  /* 0x0000000217177211 */ /* 0x080fe400010f0eff */
[----:B0-----:R-:W-:Y:S02]  /*17910*/  IADD3 R26, P4, PT, R59, R17, RZ ;  /* 0x000000113b1a7210 */ /* 0x001fe40007f9e0ff */
[-C--:B------:R-:W-:Y:S02]  /*17920*/  LEA.HI.X.SX32 R22, R22, R2.reuse, 0x1, P1 ;  /* 0x0000000216167211 */ /* 0x080fe400008f0eff */
[----:B------:R-:W-:-:S02]  /*17930*/  LEA.HI.X.SX32 R21, R21, R2, 0x1, P0 ;  /* 0x0000000215157211 */ /* 0x000fc400000f0eff */
[----:B------:R-:W-:-:S05]  /*17940*/  IADD3 R28, P5, PT, R19, R17, RZ ;  /* 0x00000011131c7210 */ /* 0x000fca0007fbe0ff */
[----:B------:R-:W-:Y:S04]  /*17950*/  STL [R1+0x38dc], R28 ;  /* 0x0038dc1c01007387 */ /* 0x000fe80000100800 */
[----:B------:R-:W-:Y:S04]  /*17960*/  STL [R1+0x38b8], R27 ;  /* 0x0038b81b01007387 */ /* 0x000fe80000100800 */
[----:B------:R-:W-:Y:S04]  /*17970*/  STL [R1+0x38e0], R26 ;  /* 0x0038e01a01007387 */ /* 0x000fe80000100800 */
[----:B------:R-:W-:Y:S01]  /*17980*/  STL [R1+0x38c0], R25 ;  /* 0x0038c01901007387 */ /* 0x000fe20000100800 */
[----:B--2---:R-:W-:-:S02]  /*17990*/  IADD3 R24, P3, PT, R0, R17, RZ ;  /* 0x0000001100187210 */ /* 0x004fc40007f7e0ff */
[----:B------:R-:W-:-:S03]  /*179a0*/  IADD3 R17, P2, PT, R18, R17, RZ ;  /* 0x0000001112117210 */ /* 0x000fc60007f5e0ff */
[----:B------:R-:W-:Y:S04]  /*179b0*/  STL [R1+0x38e4], R24 ;  /* 0x0038e41801007387 */ /* 0x000fe80000100800 */
[----:B------:R-:W-:Y:S04]  /*179c0*/  STL [R1+0x38c8], R23 ;  /* 0x0038c81701007387 */ /* 0x000fe80000100800 */
[----:B------:R0:W-:Y:S04]  /*179d0*/  STL [R1+0x379c], R17 ;  /* 0x00379c1101007387 */ /* 0x0001e80000100800 */
[----:B------:R-:W-:Y:S01]  /*179e0*/  STL [R1+0x3788], R22 ;  /* 0x0037881601007387 */ /* 0x000fe20000100800 */
[----:B0-----:R-:W-:-:S02]  /*179f0*/  LEA.HI.X.SX32 R17, R20, R2, 0x1, P6 ;  /* 0x0000000214117211 */ /* 0x001fc400030f0eff */
[-C--:B------:R-:W-:Y:S01]  /*17a00*/  LEA.HI.X.SX32 R20, R19, R2.reuse, 0x1, P5 ;  /* 0x0000000213147211 */ /* 0x080fe200028f0eff */
[----:B------:R-:W-:Y:S04]  /*17a10*/  STL [R1+0x378c], R21 ;  /* 0x00378c1501007387 */ /* 0x000fe80000100800 */
[----:B------:R0:W-:Y:S04]  /*17a20*/  STL [R1+0x3790], R17 ;  /* 0x0037901101007387 */ /* 0x0001e80000100800 */
[----:B------:R-:W-:Y:S01]  /*17a30*/  STL [R1+0x3794], R20 ;  /* 0x0037941401007387 */ /* 0x000fe20000100800 */
[----:B0-----:R-:W-:-:S03]  /*17a40*/  LEA.HI.X.SX32 R17, R0, R2, 0x1, P3 ;  /* 0x0000000200117211 */ /* 0x001fc600018f0eff */
[----:B------:R-:W2:Y:S01]  /*17a50*/  LDL.LU R0, [R1+0x5598] ;  /* 0x0055980001007983 */ /* 0x000ea20000300800 */
[----:B---3--:R-:W-:Y:S01]  /*17a60*/  IMAD R14, R14, UR32, RZ ;  /* 0x000000200e0e7c24 */ /* 0x008fe2000f8e02ff */
[-C--:B------:R-:W-:Y:S01]  /*17a70*/  LEA.HI.X.SX32 R19, R59, R2.reuse, 0x1, P4 ;  /* 0x000000023b137211 */ /* 0x080fe200020f0eff */
[----:B----4-:R-:W-:Y:S01]  /*17a80*/  IMAD R13, R13, UR32, RZ ;  /* 0x000000200d0d7c24 */ /* 0x010fe2000f8e02ff */
[----:B------:R-:W-:Y:S01]  /*17a90*/  LEA.HI.X.SX32 R2, R18, R2, 0x1, P2 ;  /* 0x0000000212027211 */ /* 0x000fe200010f0eff */
[----:B-----5:R-:W-:Y:S02]  /*17aa0*/  IMAD R12, R12, UR32, RZ ;  /* 0x000000200c0c7c24 */ /* 0x020fe4000f8e02ff */
[----:B------:R-:W-:Y:S01]  /*17ab0*/  IMAD R11, R11, UR32, RZ ;  /* 0x000000200b0b7c24 */ /* 0x000fe2000f8e02ff */
[----:B------:R-:W-:Y:S01]  /*17ac0*/  IADD3 R51, P2, PT, R14, UR6, RZ ;  /* 0x000000060e337c10 */ /* 0x000fe2000ff5e0ff */
[----:B------:R-:W-:Y:S01]  /*17ad0*/  IMAD R10, R10, UR32, RZ ;  /* 0x000000200a0a7c24 */ /* 0x000fe2000f8e02ff */
[----:B------:R-:W-:Y:S01]  /*17ae0*/  STL [R1+0x3798], R19 ;  /* 0x0037981301007387 */ /* 0x000fe20000100800 */
[----:B------:R-:W-:Y:S01]  /*17af0*/  IMAD R9, R9, UR32, RZ ;  /* 0x0000002009097c24 */ /* 0x000fe2000f8e02ff */
[----:B------:R-:W-:Y:S01]  /*17b00*/  IADD3 R50, P6, PT, R13, UR6, RZ ;  /* 0x000000060d327c10 */ /* 0x000fe2000ffde0ff */
[----:B------:R-:W-:Y:S01]  /*17b10*/  IMAD R8, R8, UR32, RZ ;  /* 0x0000002008087c24 */ /* 0x000fe2000f8e02ff */
[----:B------:R-:W-:Y:S01]  /*17b20*/  STL [R1+0x37a0], R17 ;  /* 0x0037a01101007387 */ /* 0x000fe20000100800 */
[----:B------:R-:W-:Y:S01]  /*17b30*/  IADD3 R49, P1, PT, R12, UR6, RZ ;  /* 0x000000060c317c10 */ /* 0x000fe2000ff3e0ff */
[----:B------:R-:W-:Y:S01]  /*17b40*/  IMAD R7, R7, UR32, RZ ;  /* 0x0000002007077c24 */ /* 0x000fe2000f8e02ff */
[----:B------:R-:W-:Y:S01]  /*17b50*/  IADD3 R48, P0, PT, R11, UR6, RZ ;  /* 0x000000060b307c10 */ /* 0x000fe2000ff1e0ff */
[----:B------:R0:W-:Y:S01]  /*17b60*/  STL [R1+0x2804], R2 ;  /* 0x0028040201007387 */ /* 0x0001e20000100800 */
[----:B------:R-:W-:Y:S01]  /*17b70*/  IADD3 R47, P5, PT, R10, UR6, RZ ;  /* 0x000000060a2f7c10 */ /* 0x000fe2000ffbe0ff */
[----:B------:R-:W-:Y:S01]  /*17b80*/  IMAD R6, R6, UR32, RZ ;  /* 0x0000002006067c24 */ /* 0x000fe2000f8e02ff */
[----:B------:R-:W-:-:S02]  /*17b90*/  IADD3 R46, P4, PT, R9, UR6, RZ ;  /* 0x00000006092e7c10 */ /* 0x000fc4000ff9e0ff */
[----:B------:R-:W-:Y:S01]  /*17ba0*/  LEA.HI.X.SX32 R44, R14, UR7, 0x1, P2 ;  /* 0x000000070e2c7c11 */ /* 0x000fe200090f0eff */
[----:B------:R-:W-:Y:S01]  /*17bb0*/  IMAD R5, R5, UR32, RZ ;  /* 0x0000002005057c24 */ /* 0x000fe2000f8e02ff */
[----:B------:R-:W-:Y:S02]  /*17bc0*/  IADD3 R45, P3, PT, R8, UR6, RZ ;  /* 0x00000006082d7c10 */ /* 0x000fe4000ff7e0ff */
[----:B------:R-:W-:Y:S01]  /*17bd0*/  LEA.HI.X.SX32 R42, R13, UR7, 0x1, P6 ;  /* 0x000000070d2a7c11 */ /* 0x000fe2000b0f0eff */
[----:B------:R-:W-:Y:S01]  /*17be0*/  IMAD R4, R4, UR32, RZ ;  /* 0x0000002004047c24 */ /* 0x000fe2000f8e02ff */
[----:B------:R-:W-:Y:S02]  /*17bf0*/  IADD3 R43, P2, PT, R7, UR6, RZ ;  /* 0x00000006072b7c10 */ /* 0x000fe4000ff5e0ff */
[----:B------:R-:W-:Y:S01]  /*17c00*/  LEA.HI.X.SX32 R40, R12, UR7, 0x1, P1 ;  /* 0x000000070c287c11 */ /* 0x000fe200088f0eff */
[----:B------:R-:W-:Y:S01]  /*17c10*/  IMAD R3, R3, UR32, RZ ;  /* 0x0000002003037c24 */ /* 0x000fe2000f8e02ff */
[----:B------:R-:W-:-:S02]  /*17c20*/  IADD3 R41, P1, PT, R6, UR6, RZ ;  /* 0x0000000606297c10 */ /* 0x000fc4000ff3e0ff */
[----:B------:R-:W-:Y:S01]  /*17c30*/  LEA.HI.X.SX32 R36, R11, UR7, 0x1, P0 ;  /* 0x000000070b247c11 */ /* 0x000fe200080f0eff */
[----:B0-----:R-:W-:Y:S01]  /*17c40*/  IMAD R2, R16, UR32, RZ ;  /* 0x0000002010027c24 */ /* 0x001fe2000f8e02ff */
[----:B------:R-:W-:Y:S02]  /*17c50*/  IADD3 R37, P0, PT, R5, UR6, RZ ;  /* 0x0000000605257c10 */ /* 0x000fe4000ff1e0ff */
[----:B------:R-:W-:Y:S01]  /*17c60*/  LEA.HI.X.SX32 R34, R10, UR7, 0x1, P5 ;  /* 0x000000070a227c11 */ /* 0x000fe2000a8f0eff */
[----:B------:R-:W-:Y:S01]  /*17c70*/  IMAD R15, R15, UR32, RZ ;  /* 0x000000200f0f7c24 */ /* 0x000fe2000f8e02ff */
[----:B------:R-:W-:Y:S02]  /*17c80*/  IADD3 R35, P5, PT, R4, UR6, RZ ;  /* 0x0000000604237c10 */ /* 0x000fe4000ffbe0ff */
[----:B------:R-:W-:Y:S01]  /*17c90*/  LEA.HI.X.SX32 R32, R9, UR7, 0x1, P4 ;  /* 0x0000000709207c11 */ /* 0x000fe2000a0f0eff */
[----:B------:R-:W-:Y:S01]  /*17ca0*/  IMAD R16, R61, UR32, RZ ;  /* 0x000000203d107c24 */ /* 0x000fe2000f8e02ff */
[----:B------:R-:W-:-:S02]  /*17cb0*/  IADD3 R33, P4, PT, R3, UR6, RZ ;  /* 0x0000000603217c10 */ /* 0x000fc4000ff9e0ff */
[----:B------:R-:W-:Y:S02]  /*17cc0*/  LEA.HI.X.SX32 R30, R8, UR7, 0x1, P3 ;  /* 0x00000007081e7c11 */ /* 0x000fe400098f0eff */
[----:B------:R-:W-:Y:S02]  /*17cd0*/  IADD3 R31, P3, PT, R2, UR6, RZ ;  /* 0x00000006021f7c10 */ /* 0x000fe4000ff7e0ff */
[----:B------:R-:W-:Y:S02]  /*17ce0*/  LEA.HI.X.SX32 R28, R7, UR7, 0x1, P2 ;  /* 0x00000007071c7c11 */ /* 0x000fe400090f0eff */
[----:B------:R-:W-:Y:S02]  /*17cf0*/  IADD3 R29, P2, PT, R15, UR6, RZ ;  /* 0x000000060f1d7c10 */ /* 0x000fe4000ff5e0ff */
[----:B------:R-:W-:Y:S02]  /*17d00*/  LEA.HI.X.SX32 R26, R6, UR7, 0x1, P1 ;  /* 0x00000007061a7c11 */ /* 0x000fe400088f0eff */
[----:B------:R-:W-:-:S02]  /*17d10*/  IADD3 R27, P1, PT, R16, UR6, RZ ;  /* 0x00000006101b7c10 */ /* 0x000fc4000ff3e0ff */
[----:B------:R-:W-:Y:S02]  /*17d20*/  LEA.HI.X.SX32 R24, R5, UR7, 0x1, P0 ;  /* 0x0000000705187c11 */ /* 0x000fe400080f0eff */
[----:B------:R-:W-:Y:S02]  /*17d30*/  LEA.HI.X.SX32 R23, R4, UR7, 0x1, P5 ;  /* 0x0000000704177c11 */ /* 0x000fe4000a8f0eff */
[----:B------:R-:W-:Y:S02]  /*17d40*/  LEA.HI.X.SX32 R22, R3, UR7, 0x1, P4 ;  /* 0x0000000703167c11 */ /* 0x000fe4000a0f0eff */
[----:B------:R-:W-:Y:S02]  /*17d50*/  LEA.HI.X.SX32 R21, R2, UR7, 0x1, P3 ;  /* 0x0000000702157c11 */ /* 0x000fe400098f0eff */
[----:B------:R-:W-:Y:S02]  /*17d60*/  LEA.HI.X.SX32 R20, R15, UR7, 0x1, P2 ;  /* 0x000000070f147c11 */ /* 0x000fe400090f0eff */
[----:B------:R-:W-:Y:S01]  /*17d70*/  LEA.HI.X.SX32 R19, R16, UR7, 0x1, P1 ;  /* 0x0000000710137c11 */ /* 0x000fe200088f0eff */
[----:B--2---:R-:W-:-:S02]  /*17d80*/  IMAD R17, R0, UR32, RZ ;  /* 0x0000002000117c24 */ /* 0x004fc4000f8e02ff */
[----:B------:R-:W2:Y:S04]  /*17d90*/  LDL.LU R0, [R1+0x5594] ;  /* 0x0055940001007983 */ /* 0x000ea80000300800 */
        /* <DEDUP_REMOVED lines=16> */
[----:B------:R-:W-:Y:S01]  /*17ea0*/  STL [R1+0x279c], R32 ;  /* 0x00279c2001007387 */ /* 0x000fe20000100800 */
[----:B------:R-:W-:-:S03]  /*17eb0*/  IADD3 R25, P0, PT, R17, UR6, RZ ;  /* 0x0000000611197c10 */ /* 0x000fc6000ff1e0ff */
[----:B------:R-:W-:Y:S04]  /*17ec0*/  STL [R1+0x27d0], R33 ;  /* 0x0027d02101007387 */ /* 0x000fe80000100800 */
[----:B------:R-:W-:Y:S04]  /*17ed0*/  STL [R1+0x27a4], R30 ;  /* 0x0027a41e01007387 */ /* 0x000fe80000100800 */
[----:B------:R-:W-:Y:S04]  /*17ee0*/  STL [R1+0x27d8], R31 ;  /* 0x0027d81f01007387 */ /* 0x000fe80000100800 */
[----:B------:R-:W-:Y:S04]  /*17ef0*/  STL [R1+0x27ac], R28 ;  /* 0x0027ac1c01007387 */ /* 0x000fe80000100800 */
[----:B------:R-:W-:Y:S04]  /*17f00*/  STL [R1+0x27e0], R29 ;  /* 0x0027e01d01007387 */ /* 0x000fe80000100800 */
[----:B------:R-:W-:Y:S01]  /*17f10*/  STL [R1+0x27b4], R26 ;  /* 0x0027b41a01007387 */ /* 0x000fe20000100800 */
[----:B------:R-:W-:-:S03]  /*17f20*/  LEA.HI.X.SX32 R18, R17, UR7, 0x1, P0 ;  /* 0x0000000711127c11 */ /* 0x000fc600080f0eff */
        /* <DEDUP_REMOVED lines=2042> */
[----:B------:R-:W-:Y:S01]  /*1fed0*/  STL [R1+0x80], RZ ;  /* 0x000080ff01007387 */ /* 0x000fe20000100800 */
[----:B------:R-:W-:-:S03]  /*1fee0*/  UIMAD UR52, UR19, 0x1f, URZ ;  /* 0x0000001f133478a4 */ /* 0x000fc6000f8e02ff */
[----:B------:R-:W-:Y:S04]  /*1fef0*/  STL [R1+0x84], RZ ;  /* 0x000084ff01007387 */ /* 0x000fe80000100800 */
[----:B------:R-:W-:Y:S04]  /*1ff00*/  STL [R1+0x88], RZ ;  /* 0x000088ff01007387 */ /* 0x000fe80000100800 */
[----:B------:R-:W-:Y:S04]  /*1ff10*/  STL [R1+0x8c], RZ ;  /* 0x00008cff01007387 */ /* 0x000fe80000100800 */
[----:B------:R-:W-:Y:S04]  /*1ff20*/  STL [R1+0x60], RZ ;  /* 0x000060ff01007387 */ /* 0x000fe80000100800 */
[----:B------:R-:W-:Y:S04]  /*1ff30*/  STL [R1+0x64], RZ ;  /* 0x000064ff01007387 */ /* 0x000fe80000100800 */
[----:B------:R-:W-:Y:S01]  /*1ff40*/  STL [R1+0x68], RZ ;  /* 0x000068ff01007387 */ /* 0x000fe20000100800 */
[----:B------:R-:W-:-:S03]  /*1ff50*/  IADD3 R2, P2, PT, R51, UR52, RZ ;  /* 0x0000003433027c10 */ /* 0x000fc6000ff5e0ff */
[----:B------:R-:W-:Y:S04]  /*1ff60*/  STL [R1+0x6c], RZ ;  /* 0x00006cff01007387 */ /* 0x000fe80000100800 */
[----:B------:R-:W-:Y:S04]  /*1ff70*/  STL [R1+0x40], RZ ;  /* 0x000040ff01007387 */ /* 0x000fe80000100800 */
[----:B------:R-:W-:Y:S01]  /*1ff80*/  STL [R1+0x44], RZ ;  /* 0x000044ff01007387 */ /* 0x000fe20000100800 */
[----:B------:R-:W-:-:S03]  /*1ff90*/  IADD3 R4, P1, PT, R50, UR52, RZ ;  /* 0x0000003432047c10 */ /* 0x000fc6000ff3e0ff */
[----:B------:R-:W-:Y:S01]  /*1ffa0*/  STL [R1+0x48], RZ ;  /* 0x000048ff01007387 */ /* 0x000fe20000100800 */
[----:B------:R-:W-:-:S03]  /*1ffb0*/  IADD3 R3, P0, PT, R49, UR52, RZ ;  /* 0x0000003431037c10 */ /* 0x000fc6000ff1e0ff */
[----:B------:R-:W-:Y:S04]  /*1ffc0*/  STL [R1+0x4c], RZ ;  /* 0x00004cff01007387 */ /* 0x000fe80000100800 */
[----:B------:R-:W-:Y:S04]  /*1ffd0*/  STL [R1+0x30], RZ ;  /* 0x000030ff01007387 */ /* 0x000fe80000100800 */
[----:B------:R-:W-:Y:S04]  /*1ffe0*/  STL [R1+0x34], RZ ;  /* 0x000034ff01007387 */ /* 0x000fe80000100800 */
[----:B------:R-:W-:Y:S04]  /*1fff0*/  STL [R1+0x38], RZ ;  /* 0x000038ff01007387 */ /* 0x000fe80000100800 */
[----:B------:R0:W-:Y:S01]  /*20000*/  STL [R1+0x280c], R2 ;  /* 0x00280c0201007387 */ /* 0x0001e20000100800 */
[----:B------:R-:W-:-:S03]  /*20010*/  USHF.R.S32.HI UR77, URZ, 0x1f, UR52 ;  /* 0x0000001fff4d7899 */ /* 0x000fc60008011434 */
[----:B------:R1:W-:Y:S01]  /*20020*/  STL [R1+0x2814], R4 ;  /* 0x0028140401007387 */ /* 0x0003e20000100800 */
[----:B0-----:R-:W-:-:S03]  /*20030*/  IADD3 R2, P4, PT, R48, UR52, RZ ;  /* 0x0000003430027c10 */ /* 0x001fc6000ff9e0ff */
[----:B------:R0:W-:Y:S01]  /*20040*/  STL [R1+0x281c], R3 ;  /* 0x00281c0301007387 */ /* 0x0001e20000100800 */
[----:B-1----:R-:W-:-:S03]  /*20050*/  IADD3 R4, P6, PT, R47, UR52, RZ ;  /* 0x000000342f047c10 */ /* 0x002fc6000ffde0ff */
[----:B------:R1:W-:Y:S01]  /*20060*/  STL [R1+0x2824], R2 ;  /* 0x0028240201007387 */ /* 0x0003e20000100800 */
[----:B0-----:R-:W-:-:S03]  /*20070*/  IADD3 R3, P5, PT, R46, UR52, RZ ;  /* 0x000000342e037c10 */ /* 0x001fc6000ffbe0ff */
[----:B------:R0:W-:Y:S01]  /*20080*/  STL [R1+0x282c], R4 ;  /* 0x00282c0401007387 */ /* 0x0001e20000100800 */
[----:B-1----:R-:W-:-:S03]  /*20090*/  IADD3 R2, P3, PT, R45, UR52, RZ ;  /* 0x000000342d027c10 */ /* 0x002fc6000ff7e0ff */
[----:B------:R1:W-:Y:S04]  /*200a0*/  STL [R1+0x2834], R3 ;  /* 0x0028340301007387 */ /* 0x0003e80000100800 */
[----:B------:R3:W-:Y:S01]  /*200b0*/  STL [R1+0x283c], R2 ;  /* 0x00283c0201007387 */ /* 0x0007e20000100800 */
[----:B0-----:R-:W-:Y:S02]  /*200c0*/  IADD3.X R4, PT, PT, R44, UR77, RZ, P2, !PT ;  /* 0x0000004d2c047c10 */ /* 0x001fe400097fe4ff */
[----:B-1----:R-:W-:-:S03]  /*200d0*/  IADD3 R3, P2, PT, R43, UR52, RZ ;  /* 0x000000342b037c10 */ /* 0x002fc6000ff5e0ff */
[----:B------:R0:W-:Y:S01]  /*200e0*/  STL [R1+0x2808], R4 ;  /* 0x0028080401007387 */ /* 0x0001e20000100800 */
[----:B---3--:R-:W-:-:S03]  /*200f0*/  IADD3.X R2, PT, PT, R42, UR77, RZ, P1, !PT ;  /* 0x0000004d2a027c10 */ /* 0x008fc60008ffe4ff */
[----:B------:R1:W-:Y:S04]  /*20100*/  STL [R1+0x2844], R3 ;  /* 0x0028440301007387 */ /* 0x0003e80000100800 */
[----:B------:R3:W-:Y:S01]  /*20110*/  STL [R1+0x2810], R2 ;  /* 0x0028100201007387 */ /* 0x0007e20000100800 */
[----:B0-----:R-:W-:Y:S02]  /*20120*/  IADD3 R4, P1, PT, R41, UR52, RZ ;  /* 0x0000003429047c10 */ /* 0x001fe4000ff3e0ff */
[----:B-1----:R-:W-:-:S03]  /*20130*/  IADD3.X R3, PT, PT, R40, UR77, RZ, P0, !PT ;  /* 0x0000004d28037c10 */ /* 0x002fc600087fe4ff */
[----:B------:R0:W-:Y:S01]  /*20140*/  STL [R1+0x284c], R4 ;  /* 0x00284c0401007387 */ /* 0x0001e20000100800 */
[----:B---3--:R-:W-:-:S03]  /*20150*/  IADD3 R2, P0, PT, R37, UR52, RZ ;  /* 0x0000003425027c10 */ /* 0x008fc6000ff1e0ff */
        /* <DEDUP_REMOVED lines=27> */
[----:B-1----:R-:W-:Y:S02]  /*20310*/  IADD3.X R3, PT, PT, R24, UR77, RZ, P0, !PT ;  /* 0x0000004d18037c10 */ /* 0x002fe400087fe4ff */
[----:B---3--:R-:W-:-:S03]  /*20320*/  IADD3.X R2, PT, PT, R22, UR77, RZ, P6, !PT ;  /* 0x0000004d16027c10 */ /* 0x008fc6000b7fe4ff */
[----:B------:R0:W-:Y:S01]  /*20330*/  STL [R1+0x2850], R3 ;  /* 0x0028500301007387 */ /* 0x0001e20000100800 */
[----:B------:R-:W-:-:S03]  /*20340*/  UIMAD UR53, UR19, 0x1e, URZ ;  /* 0x0000001e133578a4 */ /* 0x000fc6000f8e02ff */
[----:B------:R1:W-:Y:S04]  /*20350*/  STL [R1+0x2858], R4 ;  /* 0x0028580401007387 */ /* 0x0003e80000100800 */
[----:B------:R3:W-:Y:S01]  /*20360*/  STL [R1+0x2860], R2 ;  /* 0x0028600201007387 */ /* 0x0007e20000100800 */
[----:B0-----:R-:W-:Y:S02]  /*20370*/  IADD3.X R3, PT, PT, R21, UR77, RZ, P5, !PT ;  /* 0x0000004d15037c10 */ /* 0x001fe4000affe4ff */
[----:B-1----:R-:W-:-:S03]  /*20380*/  IADD3.X R4, PT, PT, R20, UR77, RZ, P3, !PT ;  /* 0x0000004d14047c10 */ /* 0x002fc60009ffe4ff */
[----:B------:R0:W-:Y:S01]  /*20390*/  STL [R1+0x2868], R3 ;  /* 0x0028680301007387 */ /* 0x0001e20000100800 */
[----:B---3--:R-:W-:-:S03]  /*203a0*/  IADD3.X R2, PT, PT, R19, UR77, RZ, P2, !PT ;  /* 0x0000004d13027c10 */ /* 0x008fc600097fe4ff */
[----:B------:R1:W-:Y:S04]  /*203b0*/  STL [R1+0x2870], R4 ;  /* 0x0028700401007387 */ /* 0x0003e80000100800 */
[----:B------:R3:W-:Y:S01]  /*203c0*/  STL [R1+0x2878], R2 ;  /* 0x0028780201007387 */ /* 0x0007e20000100800 */
[----:B0-----:R-:W-:Y:S02]  /*203d0*/  IADD3.X R3, PT, PT, R18, UR77, RZ, P1, !PT ;  /* 0x0000004d12037c10 */ /* 0x001fe40008ffe4ff */
[----:B-1----:R-:W-:-:S03]  /*203e0*/  IADD3 R4, P1, PT, R50, UR53, RZ ;  /* 0x0000003532047c10 */ /* 0x002fc6000ff3e0ff */
[----:B------:R0:W-:Y:S01]  /*203f0*/  STL [R1+0x2880], R3 ;  /* 0x0028800301007387 */ /* 0x0001e20000100800 */
[----:B---3--:R-:W-:Y:S01]  /*20400*/  IADD3 R2, P2, PT, R51, UR53, RZ ;  /* 0x0000003533027c10 */ /* 0x008fe2000ff5e0ff */
[----:B------:R-:W-:-:S04]  /*20410*/  USHF.R.S32.HI UR72, URZ, 0x1f, UR53 ;  /* 0x0000001fff487899 */ /* 0x000fc80008011435 */
        /* <DEDUP_REMOVED lines=8> */
[----:B------:R1:W-:Y:S01]  /*204a0*/  STL [R1+0x28ac], R4 ;  /* 0x0028ac0401007387 */ /* 0x0003e20000100800 */
[----:B0-----:R-:W-:-:S03]  /*204b0*/  IADD3 R2, P3, PT, R45, UR53, RZ ;  /* 0x000000352d027c10 */ /* 0x001fc6000ff7e0ff */
[----:B------:R0:W-:Y:S04]  /*204c0*/  STL [R1+0x28b4], R3 ;  /* 0x0028b40301007387 */ /* 0x0001e80000100800 */
[----:B------:R3:W-:Y:S01]  /*204d0*/  STL [R1+0x28bc], R2 ;  /* 0x0028bc0201007387 */ /* 0x0007e20000100800 */
[----:B-1----:R-:W-:Y:S02]  /*204e0*/  IADD3.X R4, PT, PT, R44, UR72, RZ, P2, !PT ;  /* 0x000000482c047c10 */ /* 0x002fe400097fe4ff */
[----:B0-----:R-:W-:-:S03]  /*204f0*/  IADD3 R3, P2, PT, R43, UR53, RZ ;  /* 0x000000352b037c10 */ /* 0x001fc6000ff5e0ff */
        /* <DEDUP_REMOVED lines=246> */
[----:B-1----:R-:W-:Y:S02]  /*21460*/  IADD3 R4, P6, PT, R50, UR57, RZ ;  /* 0x0000003932047c10 */ /* 0x002fe4000ffde0ff */
[----:B---3--:R-:W-:Y:S01]  /*21470*/  IADD3 R2, P0, PT, R51, UR57, RZ ;  /* 0x0000003933027c10 */ /* 0x008fe2000ff1e0ff */
[----:B------:R0:W-:Y:S04]  /*21480*/  STL [R1+0x2a80], R3 ;  /* 0x002a800301007387 */ /* 0x0001e80000100800 */
[----:B------:R1:W-:Y:S01]  /*21490*/  STL [R1+0x2a8c], R2 ;  /* 0x002a8c0201007387 */ /* 0x0003e20000100800 */
[----:B------:R-:W-:-:S02]  /*214a0*/  USHF.R.S32.HI UR71, URZ, 0x1f, UR57 ;  /* 0x0000001fff477899 */ /* 0x000fc40008011439 */
[----:B0-----:R-:W-:Y:S01]  /*214b0*/  IADD3 R3, P5, PT, R49, UR57, RZ ;  /* 0x0000003931037c10 */ /* 0x001fe2000ffbe0ff */
[----:B------:R0:W-:Y:S01]  /*214c0*/  STL [R1+0x2a94], R4 ;  /* 0x002a940401007387 */ /* 0x0001e20000100800 */
[----:B-1----:R-:W-:-:S03]  /*214d0*/  IADD3 R2, P4, PT, R48, UR57, RZ ;  /* 0x0000003930027c10 */ /* 0x002fc6000ff9e0ff */
[----:B------:R1:W-:Y:S04]  /*214e0*/  STL [R1+0x2a9c], R3 ;  /* 0x002a9c0301007387 */ /* 0x0003e80000100800 */
[----:B------:R3:W-:Y:S01]  /*214f0*/  STL [R1+0x2aa4], R2 ;  /* 0x002aa40201007387 */ /* 0x0007e20000100800 */
[----:B0-----:R-:W-:Y:S02]  /*21500*/  IADD3 R4, P3, PT, R47, UR57, RZ ;  /* 0x000000392f047c10 */ /* 0x001fe4000ff7e0ff */
[----:B-1----:R-:W-:-:S03]  /*21510*/  IADD3 R3, P2, PT, R46, UR57, RZ ;  /* 0x000000392e037c10 */ /* 0x002fc6000ff5e0ff */
        /* <DEDUP_REMOVED lines=32> */
[----:B------:R1:W-:Y:S01]  /*21720*/  STL [R1+0x2af4], R3 ;  /* 0x002af40301007387 */ /* 0x0003e20000100800 */
[----:B------:R-:W-:-:S03]  /*21730*/  UIMAD UR35, UR19, 0x19, URZ ;  /* 0x00000019132378a4 */ /* 0x000fc6000f8e02ff */
[----:B------:R3:W-:Y:S01]  /*21740*/  STL [R1+0x2ac0], R2 ;  /* 0x002ac00201007387 */ /* 0x0007e20000100800 */
[----:B0-----:R-:W-:Y:S02]  /*21750*/  IADD3 R4, P0, PT, R27, UR57, RZ ;  /* 0x000000391b047c10 */ /* 0x001fe4000ff1e0ff */
[----:B-1----:R-:W-:-:S03]  /*21760*/  IADD3.X R3, PT, PT, R26, UR71, RZ, P6, !PT ;  /* 0x000000471a037c10 */ /* 0x002fc6000b7fe4ff */
[----:B------:R2:W-:Y:S01]  /*21770*/  STL [R1+0x2afc], R4 ;  /* 0x002afc0401007387 */ /* 0x0005e20000100800 */
[----:B---3--:R-:W-:-:S03]  /*21780*/  IADD3 R2, P6, PT, R25, UR57, RZ ;  /* 0x0000003919027c10 */ /* 0x008fc6000ffde0ff */
[----:B------:R0:W-:Y:S04]  /*21790*/  STL [R1+0x2ac8], R3 ;  /* 0x002ac80301007387 */ /* 0x0001e80000100800 */
[----:B------:R1:W-:Y:S01]  /*217a0*/  STL [R1+0x2b04], R2 ;  /* 0x002b040201007387 */ /* 0x0003e20000100800 */
[----:B--2---:R-:W-:Y:S02]  /*217b0*/  LOP3.LUT R4, R0, 0x20, RZ, 0x3c, !PT ;  /* 0x0000002000047812 */ /* 0x004fe400078e3cff */
[----:B------:R-:W-:Y:S02]  /*217c0*/  IADD3.X R4, PT, PT, R24, UR71, RZ, P5, !PT ;  /* 0x0000004718047c10 */ /* 0x000fe4000affe4ff */
[----:B0-----:R-:W-:Y:S02]  /*217d0*/  LOP3.LUT R3, R0, 0x40, RZ, 0x3c, !PT ;  /* 0x0000004000037812 */ /* 0x001fe400078e3cff */
[----:B------:R-:W-:-:S02]  /*217e0*/  IADD3 R3, P5, PT, R51, UR35, RZ ;  /* 0x0000002333037c10 */ /* 0x000fc4000ffbe0ff */
[----:B-1----:R-:W-:Y:S02]  /*217f0*/  LOP3.LUT R2, R0, 0x60, RZ, 0x3c, !PT ;  /* 0x0000006000027812 */ /* 0x002fe400078e3cff */
[----:B------:R-:W-:Y:S01]  /*21800*/  IADD3.X R2, PT, PT, R23, UR71, RZ, P4, !PT ;  /* 0x0000004717027c10 */ /* 0x000fe2000a7fe4ff */
[----:B------:R-:W-:Y:S04]  /*21810*/  STL [R1+0x3c], RZ ;  /* 0x00003cff01007387 */ /* 0x000fe80000100800 */
[----:B------:R0:W-:Y:S04]  /*21820*/  STL [R1+0x2ad0], R4 ;  /* 0x002ad00401007387 */ /* 0x0001e80000100800 */
[----:B------:R1:W-:Y:S04]  /*21830*/  STL [R1+0x2b0c], R3 ;  /* 0x002b0c0301007387 */ /* 0x0003e80000100800 */
[----:B------:R2:W-:Y:S01]  /*21840*/  STL [R1+0x2ad8], R2 ;  /* 0x002ad80201007387 */ /* 0x0005e20000100800 */
[----:B0-----:R-:W-:-:S02]  /*21850*/  IADD3 R4, P4, PT, R50, UR35, RZ ;  /* 0x0000002332047c10 */ /* 0x001fc4000ff9e0ff */
[----:B-1----:R-:W-:-:S03]  /*21860*/  IADD3.X R3, PT, PT, R22, UR71, RZ, P3, !PT ;  /* 0x0000004716037c10 */ /* 0x002fc60009ffe4ff */
[----:B------:R0:W-:Y:S01]  /*21870*/  STL [R1+0x2b14], R4 ;  /* 0x002b140401007387 */ /* 0x0001e20000100800 */
[----:B--2---:R-:W-:-:S03]  /*21880*/  IADD3 R2, P3, PT, R49, UR35, RZ ;  /* 0x0000002331027c10 */ /* 0x004fc6000ff7e0ff */
[----:B------:R1:W-:Y:S04]  /*21890*/  STL [R1+0x2ae0], R3 ;  /* 0x002ae00301007387 */ /* 0x0003e80000100800 */
[----:B------:R2:W-:Y:S01]  /*218a0*/  STL [R1+0x2b1c], R2 ;  /* 0x002b1c0201007387 */ /* 0x0005e20000100800 */
[----:B0-----:R-:W-:Y:S02]  /*218b0*/  IADD3.X R4, PT, PT, R21, UR71, RZ, P2, !PT ;  /* 0x0000004715047c10 */ /* 0x001fe400097fe4ff */
[----:B-1----:R-:W-:-:S03]  /*218c0*/  IADD3 R3, P2, PT, R48, UR35, RZ ;  /* 0x0000002330037c10 */ /* 0x002fc6000ff5e0ff */
[----:B------:R0:W-:Y:S01]  /*218d0*/  STL [R1+0x2ae8], R4 ;  /* 0x002ae80401007387 */ /* 0x0001e20000100800 */
[----:B--2---:R-:W-:-:S03]  /*218e0*/  IADD3.X R2, PT, PT, R20, UR71, RZ, P1, !PT ;  /* 0x0000004714027c10 */ /* 0x004fc60008ffe4ff */
[----:B------:R1:W-:Y:S01]  /*218f0*/  STL [R1+0x2b24], R3 ;  /* 0x002b240301007387 */ /* 0x0003e20000100800 */
[----:B------:R-:W-:-:S03]  /*21900*/  USHF.R.S32.HI UR70, URZ, 0x1f, UR35 ;  /* 0x0000001fff467899 */ /* 0x000fc60008011423 */
[----:B------:R2:W-:Y:S01]  /*21910*/  STL [R1+0x2af0], R2 ;  /* 0x002af00201007387 */ /* 0x0005e20000100800 */
[----:B0-----:R-:W-:Y:S02]  /*21920*/  IADD3 R4, P1, PT, R47, UR35, RZ ;  /* 0x000000232f047c10 */ /* 0x001fe4000ff3e0ff */
        /* <DEDUP_REMOVED lines=9> */
[----:B------:R1:W-:Y:S04]  /*219c0*/  STL [R1+0x2b3c], R3 ;  /* 0x002b3c0301007387 */ /* 0x0003e80000100800 */
        /* <DEDUP_REMOVED lines=28> */
[----:B--2---:R-:W-:Y:S01]  /*21b90*/  IADD3 R2, P5, PT, R27, UR35, RZ ;  /* 0x000000231b027c10 */ /* 0x004fe2000ffbe0ff */
[----:B------:R-:W-:Y:S02]  /*21ba0*/  UIMAD UR34, UR19, 0x18, URZ ;  /* 0x00000018132278a4 */ /* 0x000fe4000f8e02ff */
        /* <DEDUP_REMOVED lines=24> */
[----:B------:R1:W-:Y:S01]  /*21d30*/  STL [R1+0x2b70], R3 ;  /* 0x002b700301007387 */ /* 0x0003e20000100800 */
[----:B------:R-:W-:-:S03]  /*21d40*/  USHF.R.S32.HI UR69, URZ, 0x1f, UR34 ;  /* 0x0000001fff457899 */ /* 0x000fc60008011422 */
        /* <DEDUP_REMOVED lines=36> */
[----:B------:R-:W-:-:S03]  /*21f90*/  UIMAD UR33, UR19, 0x17, URZ ;  /* 0x00000017132178a4 */ /* 0x000fc6000f8e02ff */
        /* <DEDUP_REMOVED lines=28> */
[----:B--2---:R-:W-:Y:S01]  /*22160*/  IADD3.X R2, PT, PT, R19, UR69, RZ, P3, !PT ;  /* 0x0000004513027c10 */ /* 0x004fe20009ffe4ff */
[----:B------:R-:W-:Y:S02]  /*22170*/  USHF.R.S32.HI UR68, URZ, 0x1f, UR33 ;  /* 0x0000001fff447899 */ /* 0x000fe40008011421 */
        /* <DEDUP_REMOVED lines=36> */
[----:B------:R-:W-:Y:S02]  /*223c0*/  USHF.L.U32 UR32, UR19, 0x5, URZ ;  /* 0x0000000513207899 */ /* 0x000fe400080006ff */
[----:B------:R1:W-:Y:S01]  /*223d0*/  STL [R1+0x2c74], R3 ;  /* 0x002c740301007387 */ /* 0x0003e20000100800 */
[----:B------:R-:W-:-:S03]  /*223e0*/  UIMAD UR19, UR19, 0x16, URZ ;  /* 0x00000016131378a4 */ /* 0x000fc6000f8e02ff */
        /* <DEDUP_REMOVED lines=395> */
[----:B------:R-:W-:-:S03]  /*23ca0*/  USHF.L.U32 UR13, UR13, 0x4, URZ ;  /* 0x000000040d0d7899 */ /* 0x000fc600080006ff */
        /* <DEDUP_REMOVED lines=156> */
[----:B-1----:R-:W-:Y:S01]  /*24670*/  IADD3 R3, P0, PT, R47, UR11, RZ ;  /* 0x0000000b2f037c10 */ /* 0x002fe2000ff1e0ff */
[----:B------:R-:W-:Y:S01]  /*24680*/  UIMAD UR6, UR59, 0x9, URZ ;  /* 0x000000093b0678a4 */ /* 0x000fe2000f8e02ff */
[----:B--2---:R-:W-:Y:S01]  /*24690*/  IADD3.X R2, PT, PT, R19, UR60, RZ, P6, !PT ;  /* 0x0000003c13027c10 */ /* 0x004fe2000b7fe4ff */
[----:B------:R0:W-:Y:S01]  /*246a0*/  STL [R1+0x3070], R4 ;  /* 0x0030700401007387 */ /* 0x0001e20000100800 */
[----:B------:R-:W-:-:S03]  /*246b0*/  USHF.R.S32.HI UR59, URZ, 0x1f, UR11 ;  /* 0x0000001fff3b7899 */ /* 0x000fc6000801140b */
        /* <DEDUP_REMOVED lines=62> */
[----:B------:R-:W-:Y:S02]  /*24aa0*/  UIMAD UR7, UR58, 0xa, URZ ;  /* 0x0000000a3a0778a4 */ /* 0x000fe4000f8e02ff */
[----:B------:R-:W-:Y:S01]  /*24ab0*/  USHF.R.S32.HI UR58, URZ, 0x1f, UR10 ;  /* 0x0000001fff3a7899 */ /* 0x000fe2000801140a */
        /* <DEDUP_REMOVED lines=66> */
[----:B--2---:R-:W-:Y:S01]  /*24ee0*/  IADD3 R2, P3, PT, R47, UR9, RZ ;  /* 0x000000092f027c10 */ /* 0x004fe2000ff7e0ff */
[----:B------:R-:W-:Y:S02]  /*24ef0*/  ULEA.HI UR30, UR31, UR30, URZ, 0x5 ;  /* 0x0000001e1f1e7291 */ /* 0x000fe4000f8f28ff */
        /* <DEDUP_REMOVED lines=234> */
[----:B------:R-:W-:-:S03]  /*25da0*/  USHF.L.U32 UR22, UR22, 0x3, URZ ;  /* 0x0000000316167899 */ /* 0x000fc600080006ff */
        /* <DEDUP_REMOVED lines=533> */
[----:B------:R-:W0:Y:S01]  /*27f00*/  S2R R61, SR_TID.X ;  /* 0x00000000003d7919 */ /* 0x000e220000002100 */
[----:B--2---:R-:W-:Y:S01]  /*27f10*/  IADD3.X R2, PT, PT, R24, UR29, RZ, P4, !PT ;  /* 0x0000001d18027c10 */ /* 0x004fe2000a7fe4ff */
[----:B------:R1:W-:Y:S04]  /*27f20*/  STL [R1+0x3748], R4 ;  /* 0x0037480401007387 */ /* 0x0003e80000100800 */
[----:B------:R2:W-:Y:S04]  /*27f30*/  STL [R1+0x3784], R3 ;  /* 0x0037840301007387 */ /* 0x0005e80000100800 */
[----:B------:R3:W-:Y:S01]  /*27f40*/  STL [R1+0x3750], R2 ;  /* 0x0037500201007387 */ /* 0x0007e20000100800 */
[----:B-1----:R-:W-:-:S02]  /*27f50*/  IADD3.X R4, PT, PT, R23, UR29, RZ, P3, !PT ;  /* 0x0000001d17047c10 */ /* 0x002fc40009ffe4ff */
[----:B--2---:R-:W-:-:S03]  /*27f60*/  IADD3.X R3, PT, PT, R22, UR29, RZ, P2, !PT ;  /* 0x0000001d16037c10 */ /* 0x004fc600097fe4ff */
[----:B------:R1:W-:Y:S01]  /*27f70*/  STL [R1+0x3758], R4 ;  /* 0x0037580401007387 */ /* 0x0003e20000100800 */
[----:B---3--:R-:W-:-:S03]  /*27f80*/  IADD3.X R2, PT, PT, R21, UR29, RZ, P1, !PT ;  /* 0x0000001d15027c10 */ /* 0x008fc60008ffe4ff */
[----:B------:R2:W-:Y:S04]  /*27f90*/  STL [R1+0x3760], R3 ;  /* 0x0037600301007387 */ /* 0x0005e80000100800 */
[----:B------:R3:W-:Y:S01]  /*27fa0*/  STL [R1+0x3768], R2 ;  /* 0x0037680201007387 */ /* 0x0007e20000100800 */
[----:B-1----:R-:W-:Y:S02]  /*27fb0*/  IADD3.X R4, PT, PT, R20, UR29, RZ, P0, !PT ;  /* 0x0000001d14047c10 */ /* 0x002fe400087fe4ff */
[----:B--2---:R-:W-:Y:S02]  /*27fc0*/  IADD3.X R3, PT, PT, R19, UR29, RZ, P6, !PT ;  /* 0x0000001d13037c10 */ /* 0x004fe4000b7fe4ff */
[----:B---3--:R-:W-:Y:S01]  /*27fd0*/  IADD3.X R2, PT, PT, R18, UR29, RZ, P5, !PT ;  /* 0x0000001d12027c10 */ /* 0x008fe2000affe4ff */
[----:B------:R1:W-:Y:S04]  /*27fe0*/  STL [R1+0x3770], R4 ;  /* 0x0037700401007387 */ /* 0x0003e80000100800 */
[----:B------:R1:W-:Y:S04]  /*27ff0*/  STL [R1+0x3780], R2 ;  /* 0x0037800201007387 */ /* 0x0003e80000100800 */
[----:B------:R1:W-:Y:S01]  /*28000*/  STL [R1+0x3778], R3 ;  /* 0x0037780301007387 */ /* 0x0003e20000100800 */
[----:B0-----:R-:W-:Y:S01]  /*28010*/  LOP3.LUT R61, R61, 0x1f, RZ, 0xc0, !PT ;  /* 0x0000001f3d3d7812 */ /* 0x001fe200078ec0ff */
[----:B------:R-:W-:-:S03]  /*28020*/  USHF.L.U32 UR20, UR20, 0x5, URZ ;  /* 0x0000000514147899 */ /* 0x000fc600080006ff */
[C---:B------:R-:W-:Y:S02]  /*28030*/  LOP3.LUT R60, R61.reuse, 0x8, RZ, 0x3c, !PT ;  /* 0x000000083d3c7812 */ /* 0x040fe400078e3cff */
[C---:B------:R-:W-:Y:S02]  /*28040*/  LOP3.LUT R38, R61.reuse, 0x10, RZ, 0x3c, !PT ;  /* 0x000000103d267812 */ /* 0x040fe400078e3cff */
[----:B------:R-:W-:Y:S01]  /*28050*/  LOP3.LUT R39, R61, 0x18, RZ, 0x3c, !PT ;  /* 0x000000183d277812 */ /* 0x000fe200078e3cff */
[----:B------:R-:W-:Y:S02]  /*28060*/  USHF.R.S32.HI UR77, URZ, 0x1f, UR32 ;  /* 0x0000001fff4d7899 */ /* 0x000fe40008011420 */
[----:B------:R-:W-:Y:S02]  /*28070*/  USHF.R.S32.HI UR57, URZ, 0x1f, UR20 ;  /* 0x0000001fff397899 */ /* 0x000fe40008011414 */
[----:B-1----:R-:W-:-:S12]  /*28080*/  USHF.R.S32.HI UR30, URZ, 0x5, UR30 ;  /* 0x00000005ff1e7899 */ /* 0x002fd8000801141e */
.L_x_1:
[----:B------:R-:W2:Y:S01]  /*28090*/  LDL R5, [R1+0x27ec] ;  /* 0x0027ec0001057983 */ /* 0x000ea20000100800 */
[----:B0-----:R-:W0:Y:S03]  /*280a0*/  LDC R2, c[0x0][0x3a0] ;  /* 0x0000e800ff027b82 */ /* 0x001e260000000800 */
[----:B--2---:R1:W-:Y:S04]  /*280b0*/  STL [R1+0x66e0], R5 ;  /* 0x0066e00501007387 */ /* 0x0043e80000100800 */
[----:B------:R-:W2:Y:S04]  /*280c0*/  LDL R4, [R1+0x27f0] ;  /* 0x0027f00001047983 */ /* 0x000ea80000100800 */
[----:B-1----:R-:W0:Y:S04]  /*280d0*/  LDL R5, [R1+0x2800] ;  /* 0x0028000001057983 */ /* 0x002e280000100800 */
        /* <DEDUP_REMOVED lines=451> */
[----:B-----5:R-:W-:Y:S04]  /*29d10*/  STL [R1+0x5e04], R0 ;  /* 0x005e040001007387 */ /* 0x020fe80000100800 */
        /* <DEDUP_REMOVED lines=31> */
[----:B0-----:R-:W-:-:S03]  /*29f10*/  IMAD R2, R5, -0x20, R2 ;  /* 0xffffffe005027824 */ /* 0x001fc600078e0202 */
[----:B------:R-:W-:Y:S04]  /*29f20*/  STL [R1+0x5f00], R0 ;  /* 0x005f000001007387 */ /* 0x000fe80000100800 */
[----:B------:R-:W-:Y:S04]  /*29f30*/  STL [R1+0x5f08], R0 ;  /* 0x005f080001007387 */ /* 0x000fe80000100800 */
[----:B------:R-:W-:Y:S04]  /*29f40*/  STL [R1+0x5f10], R0 ;  /* 0x005f100001007387 */ /* 0x000fe80000100800 */
[----:B------:R-:W-:Y:S04]  /*29f50*/  STL [R1+0x5f1c], R0 ;  /* 0x005f1c0001007387 */ /* 0x000fe80000100800 */
[----:B------:R-:W2:Y:S01]  /*29f60*/  LDL.LU R5, [R1+0x66e0] ;  /* 0x0066e00001057983 */ /* 0x000ea20000300800 */
[----:B------:R-:W-:-:S02]  /*29f70*/  ISETP.GT.AND P0, PT, R2, RZ, PT ;  /* 0x000000ff0200720c */ /* 0x000fc40003f04270 */
[----:B-1----:R-:W-:-:S11]  /*29f80*/  PRMT R60, RZ, 0x7610, R60 ;  /* 0x00007610ff3c7816 */ /* 0x002fd6000000003c */
[----:B--2---:R-:W2:Y:S04]  /*29f90*/  @P0 LDG.E.U8 R60, desc[UR4][R4.64] ;  /* 0x00000004043c0981 */ /* 0x004ea8000c1e1100 */
[----:B--2---:R0:W-:Y:S04]  /*29fa0*/  STL [R1+0x2770], R60 ;  /* 0x0027703c01007387 */ /* 0x0041e80000100800 */
[----:B0-----:R-:W2:Y:S04]  /*29fb0*/  LDL.LU R60, [R1+0x66dc] ;  /* 0x0066dc00013c7983 */ /* 0x001ea80000300800 */
[----:B------:R-:W3:Y:S04]  /*29fc0*/  LDL R4, [R1+0x27e4] ;  /* 0x0027e40001047983 */ /* 0x000ee80000100800 */
[----:B------:R-:W3:Y:S01]  /*29fd0*/  LDL R5, [R1+0x27e8] ;  /* 0x0027e80001057983 */ /* 0x000ee20000100800 */
[----:B------:R-:W-:-:S02]  /*29fe0*/  PRMT R39, RZ, 0x7610, R39 ;  /* 0x00007610ff277816 */ /* 0x000fc40000000027 */
[----:B---3--:R-:W-:-:S04]  /*29ff0*/  @P0 LOP3.LUT R5, R5, R4, RZ, 0x3c, !PT ;  /* 0x0000000405050212 */ /* 0x008fc800078e3cff */
[----:B------:R-:W-:-:S04]  /*2a000*/  @P0 LOP3.LUT R4, R5, R4, RZ, 0x3c, !PT ;  /* 0x0000000405040212 */ /* 0x000fc800078e3cff */
[----:B------:R-:W-:-:S05]  /*2a010*/  @P0 LOP3.LUT R5, R5, R4, RZ, 0x3c, !PT ;  /* 0x0000000405050212 */ /* 0x000fca00078e3cff */
[----:B------:R-:W3:Y:S04]  /*2a020*/  @P0 LDG.E.U8 R39, desc[UR4][R4.64] ;  /* 0x0000000404270981 */ /* 0x000ee8000c1e1100 */
[----:B---3--:R0:W-:Y:S04]  /*2a030*/  STL [R1+0x276c], R39 ;  /* 0x00276c2701007387 */ /* 0x0081e80000100800 */
[----:B0-----:R-:W3:Y:S04]  /*2a040*/  LDL.LU R39, [R1+0x66d8] ;  /* 0x0066d80001277983 */ /* 0x001ee80000300800 */
[----:B------:R-:W4:Y:S04]  /*2a050*/  LDL R4, [R1+0x27dc] ;  /* 0x0027dc0001047983 */ /* 0x000f280000100800 */
[----:B------:R-:W4:Y:S01]  /*2a060*/  LDL R5, [R1+0x27e0] ;  /* 0x0027e00001057983 */ /* 0x000f220000100800 */
[----:B------:R-:W-:-:S02]  /*2a070*/  PRMT R38, RZ, 0x7610, R38 ;  /* 0x00007610ff267816 */ /* 0x000fc40000000026 */
[----:B----4-:R-:W-:-:S04]  /*2a080*/  @P0 LOP3.LUT R5, R5, R4, RZ, 0x3c, !PT ;  /* 0x0000000405050212 */ /* 0x010fc800078e3cff */
[----:B------:R-:W-:-:S04]  /*2a090*/  @P0 LOP3.LUT R4, R5, R4, RZ, 0x3c, !PT ;  /* 0x0000000405040212 */ /* 0x000fc800078e3cff */
[----:B------:R-:W-:-:S05]  /*2a0a0*/  @P0 LOP3.LUT R5, R5, R4, RZ, 0x3c, !PT ;  /* 0x0000000405050212 */ /* 0x000fca00078e3cff */
[----:B------:R-:W4:Y:S04]  /*2a0b0*/  @P0 LDG.E.U8 R38, desc[UR4][R4.64] ;  /* 0x0000000404260981 */ /* 0x000f28000c1e1100 */
[----:B----4-:R0:W-:Y:S04]  /*2a0c0*/  STL [R1+0x2768], R38 ;  /* 0x0027682601007387 */ /* 0x0101e80000100800 */
[----:B0-----:R-:W4:Y:S04]  /*2a0d0*/  LDL.LU R38, [R1+0x66d4] ;  /* 0x0066d40001267983 */ /* 0x001f280000300800 */
[----:B------:R-:W2:Y:S04]  /*2a0e0*/  LDL R4, [R1+0x27d4] ;  /* 0x0027d40001047983 */ /* 0x000ea80000100800 */
[----:B------:R-:W2:Y:S01]  /*2a0f0*/  LDL R5, [R1+0x27d8] ;  /* 0x0027d80001057983 */ /* 0x000ea20000100800 */
[----:B---3--:R-:W-:-:S02]  /*2a100*/  PRMT R39, RZ, 0x7610, R39 ;  /* 0x00007610ff277816 */ /* 0x008fc40000000027 */
[----:B--2---:R-:W-:-:S04]  /*2a110*/  @P0 LOP3.LUT R5, R5, R4, RZ, 0x3c, !PT ;  /* 0x0000000405050212 */ /* 0x004fc800078e3cff */
[----:B------:R-:W-:-:S04]  /*2a120*/  @P0 LOP3.LUT R4, R5, R4, RZ, 0x3c, !PT ;  /* 0x0000000405040212 */ /* 0x000fc800078e3cff */
[----:B------:R-:W-:-:S05]  /*2a130*/  @P0 LOP3.LUT R5, R5, R4, RZ, 0x3c, !PT ;  /* 0x0000000405050212 */ /* 0x000fca00078e3cff */
[----:B------:R-:W2:Y:S04]  /*2a140*/  @P0 LDG.E.U8 R39, desc[UR4][R4.64] ;  /* 0x0000000404270981 */ /* 0x000ea8000c1e1100 */
[----:B--2---:R0:W-:Y:S04]  /*2a150*/  STL [R1+0x2764], R39 ;  /* 0x0027642701007387 */ /* 0x0041e80000100800 */
[----:B0-----:R-:W2:Y:S04]  /*2a160*/  LDL.LU R39, [R1+0x66d0] ;  /* 0x0066d00001277983 */ /* 0x001ea80000300800 */
[----:B------:R-:W3:Y:S04]  /*2a170*/  LDL R4, [R1+0x27cc] ;  /* 0x0027cc0001047983 */ /* 0x000ee80000100800 */
[----:B------:R-:W3:Y:S01]  /*2a180*/  LDL R5, [R1+0x27d0] ;  /* 0x0027d00001057983 */ /* 0x000ee20000100800 */
[----:B----4-:R-:W-:-:S02]  /*2a190*/  PRMT R38, RZ, 0x7610, R38 ;  /* 0x00007610ff267816 */ /* 0x010fc40000000026 */
        /* <DEDUP_REMOVED lines=8> */
[----:B--2---:R-:W-:-:S02]  /*2a220*/  PRMT R39, RZ, 0x7610, R39 ;  /* 0x00007610ff277816 */ /* 0x004fc40000000027 */
[----:B----4-:R-:W-:-:S04]  /*2a230*/  @P0 LOP3.LUT R5, R5, R4, RZ, 0x3c, !PT ;  /* 0x0000000405050212 */ /* 0x010fc800078e3cff */
[----:B------:R-:W-:-:S04]  /*2a240*/  @P0 LOP3.LUT R4, R5, R4, RZ, 0x3c, !PT ;  /* 0x0000000405040212 */ /* 0x000fc800078e3cff */
[----:B------:R-:W-:-:S05]  /*2a250*/  @P0 LOP3.LUT R5, R5, R4, RZ, 0x3c, !PT ;  /* 0x0000000405050212 */ /* 0x000fca00078e3cff */
[----:B------:R-:W2:Y:S04]  /*2a260*/  @P0 LDG.E.U8 R39, desc[UR4][R4.64] ;  /* 0x0000000404270981 */ /* 0x000ea8000c1e1100 */
[----:B--2---:R0:W-:Y:S04]  /*2a270*/  STL [R1+0x275c], R39 ;  /* 0x00275c2701007387 */ /* 0x0041e80000100800 */
[----:B0-----:R-:W2:Y:S04]  /*2a280*/  LDL.LU R39, [R1+0x66c8] ;  /* 0x0066c80001277983 */ /* 0x001ea80000300800 */
[----:B------:R-:W4:Y:S04]  /*2a290*/  LDL R4, [R1+0x27bc] ;  /* 0x0027bc0001047983 */ /* 0x000f280000100800 */
[----:B------:R-:W4:Y:S01]  /*2a2a0*/  LDL R5, [R1+0x27c0] ;  /* 0x0027c00001057983 */ /* 0x000f220000100800 */
[----:B---3--:R-:W-:-:S02]  /*2a2b0*/  PRMT R38, RZ, 0x7610, R38 ;  /* 0x00007610ff267816 */ /* 0x008fc40000000026 */
[----:B----4-:R-:W-:-:S04]  /*2a2c0*/  @P0 LOP3.LUT R5, R5, R4, RZ, 0x3c, !PT ;  /* 0x0000000405050212 */ /* 0x010fc800078e3cff */
        /* <DEDUP_REMOVED lines=83> */
[----:B------:R-:W2:Y:S01]  /*2a800*/  @P0 LDG.E.U8 R39, desc[UR4][R4.64] ;  /* 0x0000000404270981 */ /* 0x000ea2000c1e1100 */
[----:B------:R-:W-:-:S03]  /*2a810*/  ISETP.GT.AND P1, PT, R2, 0x1, PT ;  /* 0x000000010200780c */ /* 0x000fc60003f24270 */
        /* <DEDUP_REMOVED lines=3365> */
[----:B------:R-:W4:Y:S02]  /*37a70*/  LDL R5, [R1+0x2bec] ;  /* 0x002bec0001057983 */ /* 0x000f240000100800 */
[----:B----4-:R-:W-:-:S02]  /*37a80*/  @P0 LOP3.LUT R5, R5, R4, RZ, 0x3c, !PT ;  /* 0x0000000405050212 */ /* 0x010fc400078e3cff */
[----:B---3--:R-:W-:Y:S02]  /*37a90*/  PRMT R38, RZ, 0x7610, R38 ;  /* 0x00007610ff267816 */ /* 0x008fe40000000026 */
        /* <DEDUP_REMOVED lines=88> */
[----:B------:R-:W-:-:S02]  /*38020*/  PRMT R61, RZ, 0x7610, R61 ;  /* 0x00007610ff3d7816 */ /* 0x000fc4000000003d */
[----:B--2---:R-:W-:-:S04]  /*38030*/  @P0 LOP3.LUT R5, R5, R4, RZ, 0x3c, !PT ;  /* 0x0000000405050212 */ /* 0x004fc800078e3cff */
[----:B------:R-:W-:-:S04]  /*38040*/  @P0 LOP3.LUT R4, R5, R4, RZ, 0x3c, !PT ;  /* 0x0000000405040212 */ /* 0x000fc800078e3cff */
[----:B------:R-:W-:-:S05]  /*38050*/  @P0 LOP3.LUT R5, R5, R4, RZ, 0x3c, !PT ;  /* 0x0000000405050212 */ /* 0x000fca00078e3cff */
[----:B------:R-:W2:Y:S04]  /*38060*/  @P0 LDG.E.U8 R61, desc[UR4][R4.64] ;  /* 0x00000004043d0981 */ /* 0x000ea8000c1e1100 */
[----:B--2---:R0:W-:Y:S04]  /*38070*/  STL [R1+0x20f8], R61 ;  /* 0x0020f83d01007387 */ /* 0x0041e80000100800 */
[----:B0-----:R-:W2:Y:S04]  /*38080*/  LDL.LU R61, [R1+0x60a8] ;  /* 0x0060a800013d7983 */ /* 0x001ea80000300800 */
        /* <DEDUP_REMOVED lines=15> */
[----:B------:R-:W2:Y:S01]  /*38180*/  @P0 LDG.E.U8 R58, desc[UR4][R4.64] ;  /* 0x00000004043a0981 */ /* 0x000ea2000c1e1100 */
[----:B------:R-:W-:-:S03]  /*38190*/  ISETP.GT.AND P1, PT, R2, 0x19, PT ;  /* 0x000000190200780c */ /* 0x000fc60003f24270 */
        /* <DEDUP_REMOVED lines=139> */
[----:B---3--:R-:W-:-:S02]  /*38a50*/  PRMT R38, RZ, 0x7610, R38 ;  /* 0x00007610ff267816 */ /* 0x008fc40000000026 */
[----:B--2---:R-:W-:-:S04]  /*38a60*/  @P1 LOP3.LUT R5, R5, R4, RZ, 0x3c, !PT ;  /* 0x0000000405051212 */ /* 0x004fc800078e3cff */
[----:B------:R-:W-:-:S04]  /*38a70*/  @P1 LOP3.LUT R4, R5, R4, RZ, 0x3c, !PT ;  /* 0x0000000405041212 */ /* 0x000fc800078e3cff */
[----:B------:R-:W-:-:S05]  /*38a80*/  @P1 LOP3.LUT R5, R5, R4, RZ, 0x3c, !PT ;  /* 0x0000000405051212 */ /* 0x000fca00078e3cff */
[----:B------:R0:W2:Y:S04]  /*38a90*/  @P1 LDG.E.U8 R38, desc[UR4][R4.64] ;  /* 0x0000000404261981 */ /* 0x0000a8000c1e1100 */
[----:B------:R-:W0:Y:S04]  /*38aa0*/  LDL R4, [R1+0x2b00] ;  /* 0x002b000001047983 */ /* 0x000e280000100800 */
[----:B------:R-:W0:Y:S01]  /*38ab0*/  LDL R5, [R1+0x2b04] ;  /* 0x002b040001057983 */ /* 0x000e220000100800 */
[----:B------:R-:W-:Y:S02]  /*38ac0*/  ISETP.GT.AND P0, PT, R2, 0x1a, PT ;  /* 0x0000001a0200780c */ /* 0x000fe40003f04270 */
[----:B------:R-:W-:-:S11]  /*38ad0*/  PRMT R42, RZ, 0x7610, R42 ;  /* 0x00007610ff2a7816 */ /* 0x000fd6000000002a */
[----:B0-----:R-:W-:-:S04]  /*38ae0*/  @P0 LOP3.LUT R5, R5, R4, RZ, 0x3c, !PT ;  /* 0x0000000405050212 */ /* 0x001fc800078e3cff */
[----:B------:R-:W-:-:S04]  /*38af0*/  @P0 LOP3.LUT R4, R5, R4, RZ, 0x3c, !PT ;  /* 0x0000000405040212 */ /* 0x000fc800078e3cff */
[----:B------:R-:W-:-:S05]  /*38b00*/  @P0 LOP3.LUT R5, R5, R4, RZ, 0x3c, !PT ;  /* 0x0000000405050212 */ /* 0x000fca00078e3cff */
[----:B------:R-:W3:Y:S04]  /*38b10*/  @P0 LDG.E.U8 R42, desc[UR4][R4.64] ;  /* 0x00000004042a0981 */ /* 0x000ee8000c1e1100 */
[----:B--2---:R-:W-:Y:S04]  /*38b20*/  STL [R1+0x5f98], R38 ;  /* 0x005f982601007387 */ /* 0x004fe80000100800 */
[----:B---3--:R0:W-:Y:S04]  /*38b30*/  STL [R1+0x20ac], R42 ;  /* 0x0020ac2a01007387 */ /* 0x0081e80000100800 */
        /* <DEDUP_REMOVED lines=343> */
[----:B------:R-:W-:Y:S02]  /*3a0b0*/  PRMT R38, RZ, 0x7610, R38 ;  /* 0x00007610ff267816 */ /* 0x000fe40000000026 */
[----:B0-----:R-:W-:-:S04]  /*3a0c0*/  @P0 LOP3.LUT R5, R5, R4, RZ, 0x3c, !PT ;  /* 0x0000000405050212 */ /* 0x001fc800078e3cff */
[----:B------:R-:W-:-:S04]  /*3a0d0*/  @P0 LOP3.LUT R4, R5, R4, RZ, 0x3c, !PT ;  /* 0x0000000405040212 */ /* 0x000fc800078e3cff */
[----:B------:R-:W-:Y:S01]  /*3a0e0*/  @P0 LOP3.LUT R5, R5, R4, RZ, 0x3c, !PT ;  /* 0x0000000405050212 */ /* 0x000fe200078e3cff */
[----:B--2---:R0:W-:Y:S04]  /*3a0f0*/  STL [R1+0x5fac], R39 ;  /* 0x005fac2701007387 */ /* 0x0041e80000100800 */
[----:B------:R1:W2:Y:S01]  /*3a100*/  @P0 LDG.E.U8 R38, desc[UR4][R4.64] ;  /* 0x0000000404260981 */ /* 0x0002a2000c1e1100 */
[----:B------:R-:W-:-:S03]  /*3a110*/  PRMT R0, RZ, 0x7610, R0 ;  /* 0x00007610ff007816 */ /* 0x000fc60000000000 */
[----:B0-----:R-:W2:Y:S04]  /*3a120*/  LDL R39, [R1+0x29b4] ;  /* 0x0029b40001277983 */ /* 0x001ea80000100800 */
[----:B------:R-:W1:Y:S04]  /*3a130*/  LDL R4, [R1+0x29c0] ;  /* 0x0029c00001047983 */ /* 0x000e680000100800 */
[----:B------:R-:W1:Y:S02]  /*3a140*/  LDL R5, [R1+0x29c4] ;  /* 0x0029c40001057983 */ /* 0x000e640000100800 */
[----:B-1----:R-:W-:-:S04]  /*3a150*/  @P0 LOP3.LUT R5, R5, R4, RZ, 0x3c, !PT ;  /* 0x0000000405050212 */ /* 0x002fc800078e3cff */
[----:B------:R-:W-:-:S04]  /*3a160*/  @P0 LOP3.LUT R4, R5, R4, RZ, 0x3c, !PT ;  /* 0x0000000405040212 */ /* 0x000fc800078e3cff */
[----:B------:R-:W-:Y:S01]  /*3a170*/  @P0 LOP3.LUT R5, R5, R4, RZ, 0x3c, !PT ;  /* 0x0000000405050212 */ /* 0x000fe200078e3cff */
[----:B--2---:R0:W-:Y:S04]  /*3a180*/  STL [R1+0x5fb0], R38 ;  /* 0x005fb02601007387 */ /* 0x0041e80000100800 */
[----:B------:R1:W2:Y:S01]  /*3a190*/  @P0 LDG.E.U8 R0, desc[UR4][R4.64] ;  /* 0x0000000404000981 */ /* 0x0002a2000c1e1100 */
[----:B----4-:R-:W-:-:S03]  /*3a1a0*/  PRMT R60, RZ, 0x7610, R60 ;  /* 0x00007610ff3c7816 */ /* 0x010fc6000000003c */
[----:B0-----:R-:W4:Y:S04]  /*3a1b0*/  LDL R38, [R1+0x29b0] ;  /* 0x0029b00001267983 */ /* 0x001f280000100800 */
[----:B------:R-:W1:Y:S04]  /*3a1c0*/  LDL R4, [R1+0x29b8] ;  /* 0x0029b80001047983 */ /* 0x000e680000100800 */
[----:B------:R-:W1:Y:S02]  /*3a1d0*/  LDL R5, [R1+0x29bc] ;  /* 0x0029bc0001057983 */ /* 0x000e640000100800 */
[----:B-1----:R-:W-:-:S04]  /*3a1e0*/  @P0 LOP3.LUT R5, R5, R4, RZ, 0x3c, !PT ;  /* 0x0000000405050212 */ /* 0x002fc800078e3cff */
[----:B------:R-:W-:-:S04]  /*3a1f0*/  @P0 LOP3.LUT R4, R5, R4, RZ, 0x3c, !PT ;  /* 0x0000000405040212 */ /* 0x000fc800078e3cff */
[----:B------:R-:W-:-:S05]  /*3a200*/  @P0 LOP3.LUT R5, R5, R4, RZ, 0x3c, !PT ;  /* 0x0000000405050212 */ /* 0x000fca00078e3cff */
[----:B------:R0:W3:Y:S01]  /*3a210*/  @P0 LDG.E.U8 R60, desc[UR4][R4.64] ;  /* 0x00000004043c0981 */ /* 0x0000e2000c1e1100 */
[----:B------:R-:W-:-:S03]  /*3a220*/  PRMT R61, RZ, 0x7610, R61 ;  /* 0x00007610ff3d7816 */ /* 0x000fc6000000003d */
[----:B--2---:R1:W-:Y:S01]  /*3a230*/  STL [R1+0x5fb4], R0 ;  /* 0x005fb40001007387 */ /* 0x0043e20000100800 */
[----:B0-----:R-:W-:Y:S02]  /*3a240*/  @P0 IMAD.MOV.U32 R4, RZ, RZ, R39 ;  /* 0x000000ffff040224 */ /* 0x001fe400078e0027 */
[----:B----4-:R-:W-:Y:S01]  /*3a250*/  @P0 IMAD.MOV.U32 R5, RZ, RZ, R38 ;  /* 0x000000ffff050224 */ /* 0x010fe200078e0026 */
[----:B-1----:R-:W2:Y:S04]  /*3a260*/  LDL R0, [R1+0x299c] ;  /* 0x00299c0001007983 */ /* 0x002ea80000100800 */
[----:B------:R-:W4:Y:S04]  /*3a270*/  @P0 LDG.E.U8 R61, desc[UR4][R4.64] ;  /* 0x00000004043d0981 */ /* 0x000f28000c1e1100 */
[----:B---3--:R0:W-:Y:S04]  /*3a280*/  STL [R1+0x5fb8], R60 ;  /* 0x005fb83c01007387 */ /* 0x0081e80000100800 */
[----:B------:R-:W3:Y:S04]  /*3a290*/  LDL R4, [R1+0x29a8] ;  /* 0x0029a80001047983 */ /* 0x000ee80000100800 */
[----:B------:R-:W3:Y:S01]  /*3a2a0*/  LDL R5, [R1+0x29ac] ;  /* 0x0029ac0001057983 */ /* 0x000ee20000100800 */
[----:B------:R-:W-:-:S03]  /*3a2b0*/  PRMT R59, RZ, 0x7610, R59 ;  /* 0x00007610ff3b7816 */ /* 0x000fc6000000003b */
[----:B------:R-:W2:Y:S04]  /*3a2c0*/  LDL R39, [R1+0x2990] ;  /* 0x0029900001277983 */ /* 0x000ea80000100800 */
[----:B------:R-:W2:Y:S04]  /*3a2d0*/  LDL R38, [R1+0x2994] ;  /* 0x0029940001267983 */ /* 0x000ea80000100800 */
[----:B0-----:R-:W2:Y:S04]  /*3a2e0*/  LDL R60, [R1+0x29a4] ;  /* 0x0029a400013c7983 */ /* 0x001ea80000100800 */
[----:B----4-:R0:W-:Y:S04]  /*3a2f0*/  STL [R1+0x5fbc], R61 ;  /* 0x005fbc3d01007387 */ /* 0x0101e80000100800 */
[----:B0-----:R-:W4:Y:S01]  /*3a300*/  LDL R61, [R1+0x2998] ;  /* 0x00299800013d7983 */ /* 0x001f220000100800 */
[----:B---3--:R-:W-:-:S04]  /*3a310*/  @P0 LOP3.LUT R5, R5, R4, RZ, 0x3c, !PT ;  /* 0x0000000405050212 */ /* 0x008fc800078e3cff */
[----:B------:R-:W-:-:S04]  /*3a320*/  @P0 LOP3.LUT R4, R5, R4, RZ, 0x3c, !PT ;  /* 0x0000000405040212 */ /* 0x000fc800078e3cff */
[----:B------:R-:W-:-:S05]  /*3a330*/  @P0 LOP3.LUT R5, R5, R4, RZ, 0x3c, !PT ;  /* 0x0000000405050212 */ /* 0x000fca00078e3cff */
[----:B------:R2:W3:Y:S04]  /*3a340*/  @P0 LDG.E.U8 R59, desc[UR4][R4.64] ;  /* 0x00000004043b0981 */ /* 0x0004e8000c1e1100 */
[----:B------:R-:W3:Y:S01]  /*3a350*/  LDL R5, [R1+0x29a0] ;  /* 0x0029a00001057983 */ /* 0x000ee20000100800 */
[----:B------:R-:W-:Y:S01]  /*3a360*/  PRMT R58, RZ, 0x7610, R58 ;  /* 0x00007610ff3a7816 */ /* 0x000fe2000000003a */
[----:B--2---:R-:W-:Y:S01]  /*3a370*/  @P0 IMAD.MOV.U32 R4, RZ, RZ, R60 ;  /* 0x000000ffff040224 */ /* 0x004fe200078e003c */
[----:B------:R-:W-:Y:S02]  /*3a380*/  PRMT R57, RZ, 0x7610, R57 ;  /* 0x00007610ff397816 */ /* 0x000fe40000000039 */
[----:B------:R-:W-:Y:S02]  /*3a390*/  PRMT R56, RZ, 0x7610, R56 ;  /* 0x00007610ff387816 */ /* 0x000fe40000000038 */
[----:B---3--:R0:W2:Y:S02]  /*3a3a0*/  @P0 LDG.E.U8 R58, desc[UR4][R4.64] ;  /* 0x00000004043a0981 */ /* 0x0080a4000c1e1100 */
[----:B0-----:R-:W-:-:S02]  /*3a3b0*/  @P0 IMAD.MOV.U32 R4, RZ, RZ, R0 ;  /* 0x000000ffff040224 */ /* 0x001fc400078e0000 */
[----:B----4-:R-:W-:-:S05]  /*3a3c0*/  @P0 IMAD.MOV.U32 R5, RZ, RZ, R61 ;  /* 0x000000ffff050224 */ /* 0x010fca00078e003d */
[----:B------:R0:W3:Y:S04]  /*3a3d0*/  @P0 LDG.E.U8 R57, desc[UR4][R4.64] ;  /* 0x0000000404390981 */ /* 0x0000e8000c1e1100 */
[----:B------:R1:W-:Y:S04]  /*3a3e0*/  STL [R1+0x5fc0], R59 ;  /* 0x005fc03b01007387 */ /* 0x0003e80000100800 */
[----:B------:R-:W4:Y:S01]  /*3a3f0*/  LDL R60, [R1+0x2988] ;  /* 0x00298800013c7983 */ /* 0x000f220000100800 */
[----:B0-----:R-:W-:Y:S02]  /*3a400*/  @P0 IMAD.MOV.U32 R4, RZ, RZ, R38 ;  /* 0x000000ffff040224 */ /* 0x001fe400078e0026 */
[----:B------:R-:W-:Y:S01]  /*3a410*/  @P0 IMAD.MOV.U32 R5, RZ, RZ, R39 ;  /* 0x000000ffff050224 */ /* 0x000fe200078e0027 */
[----:B-1----:R-:W4:Y:S04]  /*3a420*/  LDL R59, [R1+0x298c] ;  /* 0x00298c00013b7983 */ /* 0x002f280000100800 */
[----:B------:R4:W4:Y:S01]  /*3a430*/  @P0 LDG.E.U8 R56, desc[UR4][R4.64] ;  /* 0x0000000404380981 */ /* 0x000922000c1e1100 */
[----:B------:R-:W-:-:S03]  /*3a440*/  PRMT R55, RZ, 0x7610, R55 ;  /* 0x00007610ff377816 */ /* 0x000fc60000000037 */
[----:B--2---:R0:W-:Y:S04]  /*3a450*/  STL [R1+0x5fc4], R58 ;  /* 0x005fc43a01007387 */ /* 0x0041e80000100800 */
[----:B------:R-:W2:Y:S04]  /*3a460*/  LDL R0, [R1+0x2984] ;  /* 0x0029840001007983 */ /* 0x000ea80000100800 */
[----:B0-----:R-:W2:Y:S04]  /*3a470*/  LDL R58, [R1+0x2980] ;  /* 0x00298000013a7983 */ /* 0x001ea80000100800 */
[----:B---3--:R-:W-:Y:S04]  /*3a480*/  STL [R1+0x5fc8], R57 ;  /* 0x005fc83901007387 */ /* 0x008fe80000100800 */
[----:B------:R-:W3:Y:S04]  /*3a490*/  LDL R39, [R1+0x2978] ;  /* 0x0029780001277983 */ /* 0x000ee80000100800 */
[----:B------:R-:W3:Y:S01]  /*3a4a0*/  LDL R38, [R1+0x297c] ;  /* 0x00297c0001267983 */ /* 0x000ee20000100800 */
[----:B----4-:R-:W-:-:S02]  /*3a4b0*/  @P0 IMAD.MOV.U32 R5, RZ, RZ, R60 ;  /* 0x000000ffff050224 */ /* 0x010fc400078e003c */
[----:B------:R-:W-:Y:S01]  /*3a4c0*/  @P0 IMAD.MOV.U32 R4, RZ, RZ, R59 ;  /* 0x000000ffff040224 */ /* 0x000fe200078e003b */
[----:B------:R0:W-:Y:S04]  /*3a4d0*/  STL [R1+0x5fcc], R56 ;  /* 0x005fcc3801007387 */ /* 0x0001e80000100800 */
[----:B------:R-:W4:Y:S04]  /*3a4e0*/  LDL R60, [R1+0x2970] ;  /* 0x00297000013c7983 */ /* 0x000f280000100800 */
[----:B------:R2:W4:Y:S04]  /*3a4f0*/  @P0 LDG.E.U8 R55, desc[UR4][R4.64] ;  /* 0x0000000404370981 */ /* 0x000528000c1e1100 */
[----:B0-----:R-:W4:Y:S01]  /*3a500*/  LDL R56, [R1+0x2974] ;  /* 0x0029740001387983 */ /* 0x001f220000100800 */
[----:B------:R-:W-:-:S02]  /*3a510*/  ISETP.GT.AND P1, PT, R2, 0x1d, PT ;  /* 0x0000001d0200780c */ /* 0x000fc40003f24270 */
[----:B------:R-:W-:Y:S02]  /*3a520*/  PRMT R54, RZ, 0x7610, R54 ;  /* 0x00007610ff367816 */ /* 0x000fe40000000036 */
[----:B------:R-:W-:Y:S02]  /*3a530*/  PRMT R53, RZ, 0x7610, R53 ;  /* 0x00007610ff357816 */ /* 0x000fe40000000035 */
[----:B------:R-:W-:-:S07]  /*3a540*/  PRMT R52, RZ, 0x7610, R52 ;  /* 0x00007610ff347816 */ /* 0x000fce0000000034 */
[----:B--2---:R-:W-:Y:S02]  /*3a550*/  @P1 IMAD.MOV.U32 R4, RZ, RZ, R0 ;  /* 0x000000ffff041224 */ /* 0x004fe400078e0000 */
[----:B------:R-:W-:-:S05]  /*3a560*/  @P1 IMAD.MOV.U32 R5, RZ, RZ, R58 ;  /* 0x000000ffff051224 */ /* 0x000fca00078e003a */
[----:B------:R3:W2:Y:S02]  /*3a570*/  @P1 LDG.E.U8 R54, desc[UR4][R4.64] ;  /* 0x0000000404361981 */ /* 0x0006a4000c1e1100 */
[----:B---3--:R-:W-:Y:S02]  /*3a580*/  @P1 IMAD.MOV.U32 R4, RZ, RZ, R38 ;  /* 0x000000ffff041224 */ /* 0x008fe400078e0026 */
[----:B------:R-:W-:-:S05]  /*3a590*/  @P1 IMAD.MOV.U32 R5, RZ, RZ, R39 ;  /* 0x000000ffff051224 */ /* 0x000fca00078e0027 */
[----:B------:R0:W3:Y:S04]  /*3a5a0*/  @P1 LDG.E.U8 R53, desc[UR4][R4.64] ;  /* 0x0000000404351981 */ /* 0x0000e8000c1e1100 */
[----:B----4-:R1:W-:Y:S04]  /*3a5b0*/  STL [R1+0x5fd0], R55 ;  /* 0x005fd03701007387 */ /* 0x0103e80000100800 */
[----:B------:R-:W4:Y:S04]  /*3a5c0*/  LDL R0, [R1+0x296c] ;  /* 0x00296c0001007983 */ /* 0x000f280000100800 */
[----:B------:R-:W4:Y:S01]  /*3a5d0*/  LDL R59, [R1+0x2968] ;  /* 0x00296800013b7983 */ /* 0x000f220000100800 */
[----:B0-----:R-:W-:-:S02]  /*3a5e0*/  @P1 IMAD.MOV.U32 R5, RZ, RZ, R60 ;  /* 0x000000ffff051224 */ /* 0x001fc400078e003c */
[----:B------:R-:W-:-:S05]  /*3a5f0*/  @P1 IMAD.MOV.U32 R4, RZ, RZ, R56 ;  /* 0x000000ffff041224 */ /* 0x000fca00078e0038 */
[----:B------:R4:W4:Y:S04]  /*3a600*/  @P1 LDG.E.U8 R52, desc[UR4][R4.64] ;  /* 0x0000000404341981 */ /* 0x000928000c1e1100 */
[----:B--2---:R0:W-:Y:S04]  /*3a610*/  STL [R1+0x5fa0], R54 ;  /* 0x005fa03601007387 */ /* 0x0041e80000100800 */
[----:B------:R-:W2:Y:S04]  /*3a620*/  LDL R58, [R1+0x2960] ;  /* 0x00296000013a7983 */ /* 0x000ea80000100800 */
[----:B------:R-:W2:Y:S04]  /*3a630*/  LDL R57, [R1+0x2964] ;  /* 0x0029640001397983 */ /* 0x000ea80000100800 */
[----:B------:R-:W2:Y:S04]  /*3a640*/  LDL R39, [R1+0x2958] ;  /* 0x0029580001277983 */ /* 0x000ea80000100800 */
[----:B------:R-:W2:Y:S04]  /*3a650*/  LDL R38, [R1+0x295c] ;  /* 0x00295c0001267983 */ /* 0x000ea80000100800 */
[----:B---3--:R3:W-:Y:S04]  /*3a660*/  STL [R1+0x5fa4], R53 ;  /* 0x005fa43501007387 */ /* 0x0087e80000100800 */
[----:B------:R-:W2:Y:S04]  /*3a670*/  LDL R56, [R1+0x2950] ;  /* 0x0029500001387983 */ /* 0x000ea80000100800 */
[----:B-1----:R-:W2:Y:S01]  /*3a680*/  LDL R55, [R1+0x2954] ;  /* 0x0029540001377983 */ /* 0x002ea20000100800 */
[----:B----4-:R-:W-:-:S03]  /*3a690*/  @P1 IMAD.MOV.U32 R4, RZ, RZ, R0 ;  /* 0x000000ffff041224 */ /* 0x010fc600078e0000 */
[----:B------:R1:W-:Y:S04]  /*3a6a0*/  STL [R1+0x5fa8], R52 ;  /* 0x005fa83401007387 */ /* 0x0003e80000100800 */
[----:B0-----:R-:W4:Y:S04]  /*3a6b0*/  LDL R54, [R1+0x2948] ;  /* 0x0029480001367983 */ /* 0x001f280000100800 */
[----:B------:R-:W4:Y:S04]  /*3a6c0*/  LDL R0, [R1+0x294c] ;  /* 0x00294c0001007983 */ /* 0x000f280000100800 */
[----:B---3--:R-:W3:Y:S04]  /*3a6d0*/  LDL R53, [R1+0x2940] ;  /* 0x0029400001357983 */ /* 0x008ee80000100800 */
[----:B-1----:R-:W3:Y:S01]  /*3a6e0*/  LDL R52, [R1+0x2944] ;  /* 0x0029440001347983 */ /* 0x002ee20000100800 */
[----:B------:R-:W-:Y:S01]  /*3a6f0*/  PRMT R51, RZ, 0x7610, R51 ;  /* 0x00007610ff337816 */ /* 0x000fe20000000033 */
[----:B------:R-:W-:Y:S01]  /*3a700*/  @P1 IMAD.MOV.U32 R5, RZ, RZ, R59 ;  /* 0x000000ffff051224 */ /* 0x000fe200078e003b */
[----:B------:R-:W-:-:S04]  /*3a710*/  PRMT R50, RZ, 0x7610, R50 ;  /* 0x00007610ff327816 */ /* 0x000fc80000000032 */
[----:B------:R2:W3:Y:S01]  /*3a720*/  @P1 LDG.E.U8 R51, desc[UR4][R4.64] ;  /* 0x0000000404331981 */ /* 0x0004e2000c1e1100 */
[----:B------:R-:W-:Y:S02]  /*3a730*/  PRMT R49, RZ, 0x7610, R49 ;  /* 0x00007610ff317816 */ /* 0x000fe40000000031 */
[----:B------:R-:W-:Y:S02]  /*3a740*/  PRMT R48, RZ, 0x7610, R48 ;  /* 0x00007610ff307816 */ /* 0x000fe40000000030 */
[----:B------:R-:W-:Y:S01]  /*3a750*/  PRMT R47, RZ, 0x7610, R47 ;  /* 0x00007610ff2f7816 */ /* 0x000fe2000000002f */
[----:B--2---:R-:W-:Y:S02]  /*3a760*/  @P1 IMAD.MOV.U32 R5, RZ, RZ, R58 ;  /* 0x000000ffff051224 */ /* 0x004fe400078e003a */
[----:B------:R-:W-:-:S05]  /*3a770*/  @P1 IMAD.MOV.U32 R4, RZ, RZ, R57 ;  /* 0x000000ffff041224 */ /* 0x000fca00078e0039 */
[----:B------:R0:W2:Y:S02]  /*3a780*/  @P1 LDG.E.U8 R50, desc[UR4][R4.64] ;  /* 0x0000000404321981 */ /* 0x0000a4000c1e1100 */
[----:B0-----:R-:W-:Y:S02]  /*3a790*/  @P1 IMAD.MOV.U32 R4, RZ, RZ, R38 ;  /* 0x000000ffff041224 */ /* 0x001fe400078e0026 */
[----:B------:R-:W-:Y:S01]  /*3a7a0*/  @P1 IMAD.MOV.U32 R5, RZ, RZ, R39 ;  /* 0x000000ffff051224 */ /* 0x000fe200078e0027 */
[----:B------:R-:W2:Y:S04]  /*3a7b0*/  LDL R38, [R1+0x293c] ;  /* 0x00293c0001267983 */ /* 0x000ea80000100800 */
[----:B------:R-:W2:Y:S04]  /*3a7c0*/  LDL R39, [R1+0x2938] ;  /* 0x0029380001277983 */ /* 0x000ea80000100800 */
[----:B------:R0:W2:Y:S02]  /*3a7d0*/  @P1 LDG.E.U8 R49, desc[UR4][R4.64] ;  /* 0x0000000404311981 */ /* 0x0000a4000c1e1100 */
[----:B0-----:R-:W-:-:S02]  /*3a7e0*/  @P1 IMAD.MOV.U32 R4, RZ, RZ, R55 ;  /* 0x000000ffff041224 */ /* 0x001fc400078e0037 */
[----:B------:R-:W-:Y:S01]  /*3a7f0*/  @P1 IMAD.MOV.U32 R5, RZ, RZ, R56 ;  /* 0x000000ffff051224 */ /* 0x000fe200078e0038 */
[----:B------:R-:W2:Y:S04]  /*3a800*/  LDL R55, [R1+0x2934] ;  /* 0x0029340001377983 */ /* 0x000ea80000100800 */
[----:B------:R-:W2:Y:S04]  /*3a810*/  LDL R56, [R1+0x2930] ;  /* 0x0029300001387983 */ /* 0x000ea80000100800 */
[----:B------:R4:W2:Y:S02]  /*3a820*/  @P1 LDG.E.U8 R48, desc[UR4][R4.64] ;  /* 0x0000000404301981 */ /* 0x0008a4000c1e1100 */
[----:B----4-:R-:W-:-:S02]  /*3a830*/  @P1 IMAD.MOV.U32 R4, RZ, RZ, R0 ;  /* 0x000000ffff041224 */ /* 0x010fc400078e0000 */
[----:B------:R-:W-:Y:S01]  /*3a840*/  @P1 IMAD.MOV.U32 R5, RZ, RZ, R54 ;  /* 0x000000ffff051224 */ /* 0x000fe200078e0036 */
[----:B------:R-:W4:Y:S04]  /*3a850*/  LDL R0, [R1+0x292c] ;  /* 0x00292c0001007983 */ /* 0x000f280000100800 */
[----:B------:R-:W4:Y:S04]  /*3a860*/  LDL R54, [R1+0x2928] ;  /* 0x0029280001367983 */ /* 0x000f280000100800 */
[----:B------:R3:W4:Y:S02]  /*3a870*/  @P1 LDG.E.U8 R47, desc[UR4][R4.64] ;  /* 0x00000004042f1981 */ /* 0x000724000c1e1100 */
[----:B---3--:R-:W-:-:S02]  /*3a880*/  @P1 IMAD.MOV.U32 R4, RZ, RZ, R52 ;  /* 0x000000ffff041224 */ /* 0x008fc400078e0034 */
[----:B------:R-:W-:Y:S01]  /*3a890*/  @P1 IMAD.MOV.U32 R5, RZ, RZ, R53 ;  /* 0x000000ffff051224 */ /* 0x000fe200078e0035 */
[----:B------:R-:W3:Y:S04]  /*3a8a0*/  LDL R52, [R1+0x2924] ;  /* 0x0029240001347983 */ /* 0x000ee80000100800 */
[----:B------:R-:W3:Y:S01]  /*3a8b0*/  LDL R53, [R1+0x2920] ;  /* 0x0029200001357983 */ /* 0x000ee20000100800 */
[----:B------:R-:W-:Y:S02]  /*3a8c0*/  PRMT R46, RZ, 0x7610, R46 ;  /* 0x00007610ff2e7816 */ /* 0x000fe4000000002e */
[----:B------:R-:W-:-:S04]  /*3a8d0*/  PRMT R45, RZ, 0x7610, R45 ;  /* 0x00007610ff2d7816 */ /* 0x000fc8000000002d */
[----:B------:R2:W3:Y:S01]  /*3a8e0*/  @P1 LDG.E.U8 R46, desc[UR4][R4.64] ;  /* 0x00000004042e1981 */ /* 0x0004e2000c1e1100 */
[----:B------:R-:W-:Y:S02]  /*3a8f0*/  PRMT R44, RZ, 0x7610, R44 ;  /* 0x00007610ff2c7816 */ /* 0x000fe4000000002c */
[----:B------:R-:W-:Y:S01]  /*3a900*/  PRMT R43, RZ, 0x7610, R43 ;  /* 0x00007610ff2b7816 */ /* 0x000fe2000000002b */
[----:B--2---:R-:W-:Y:S02]  /*3a910*/  @P1 IMAD.MOV.U32 R4, RZ, RZ, R38 ;  /* 0x000000ffff041224 */ /* 0x004fe400078e0026 */
        /* <DEDUP_REMOVED lines=22> */
[----:B------:R-:W-:Y:S02]  /*3aa80*/  ISETP.GT.AND P0, PT, R2, 0x1e, PT ;  /* 0x0000001e0200780c */ /* 0x000fe40003f04270 */
        /* <DEDUP_REMOVED lines=112> */
[----:B------:R-:W2:Y:S04]  /*3b190*/  LDL R54, [R1+0x286c] ;  /* 0x00286c0001367983 */ /* 0x000ea80000100800 */
[----:B------:R3:W2:Y:S02]  /*3b1a0*/  @P0 LDG.E.U8 R21, desc[UR4][R4.64] ;  /* 0x0000000404150981 */ /* 0x0006a4000c1e1100 */
[----:B---3--:R-:W-:-:S02]  /*3b1b0*/  @P1 IMAD.MOV.U32 R4, RZ, RZ, R52 ;  /* 0x000000ffff041224 */ /* 0x008fc400078e0034 */
[----:B------:R-:W-:-:S05]  /*3b1c0*/  @P1 IMAD.MOV.U32 R5, RZ, RZ, R53 ;  /* 0x000000ffff051224 */ /* 0x000fca00078e0035 */
[----:B------:R-:W3:Y:S01]  /*3b1d0*/  @P1 LDG.E.U8 R20, desc[UR4][R4.64] ;  /* 0x0000000404141981 */ /* 0x000ee2000c1e1100 */
[----:B------:R-:W-:Y:S02]  /*3b1e0*/  PRMT R19, RZ, 0x7610, R19 ;  /* 0x00007610ff137816 */ /* 0x000fe40000000013 */
[----:B------:R-:W-:Y:S02]  /*3b1f0*/  PRMT R18, RZ, 0x7610, R18 ;  /* 0x00007610ff127816 */ /* 0x000fe40000000012 */
[----:B------:R-:W-:Y:S01]  /*3b200*/  PRMT R17, RZ, 0x7610, R17 ;  /* 0x00007610ff117816 */ /* 0x000fe20000000011 */
[----:B---3--:R0:W-:Y:S04]  /*3b210*/  STL [R1+0x5f24], R20 ;  /* 0x005f241401007387 */ /* 0x0081e80000100800 */
[----:B------:R-:W3:Y:S04]  /*3b220*/  LDL R53, [R1+0x2860] ;  /* 0x0028600001357983 */ /* 0x000ee80000100800 */
[----:B------:R-:W3:Y:S01]  /*3b230*/  LDL R52, [R1+0x2864] ;  /* 0x0028640001347983 */ /* 0x000ee20000100800 */
[----:B--2---:R-:W-:-:S02]  /*3b240*/  @P1 IMAD.MOV.U32 R4, RZ, RZ, R38 ;  /* 0x000000ffff041224 */ /* 0x004fc400078e0026 */
[----:B------:R-:W-:Y:S01]  /*3b250*/  @P1 IMAD.MOV.U32 R5, RZ, RZ, R39 ;  /* 0x000000ffff051224 */ /* 0x000fe200078e0027 */
[----:B------:R-:W-:Y:S01]  /*3b260*/  PRMT R16, RZ, 0x7610, R16 ;  /* 0x00007610ff107816 */ /* 0x000fe20000000010 */
[----:B------:R-:W2:Y:S04]  /*3b270*/  LDL R39, [R1+0x2858] ;  /* 0x0028580001277983 */ /* 0x000ea80000100800 */
[----:B------:R4:W2:Y:S04]  /*3b280*/  @P1 LDG.E.U8 R19, desc[UR4][R4.64] ;  /* 0x0000000404131981 */ /* 0x0008a8000c1e1100 */
[----:B------:R-:W2:Y:S01]  /*3b290*/  LDL R38, [R1+0x285c] ;  /* 0x00285c0001267983 */ /* 0x000ea20000100800 */
[----:B----4-:R-:W-:-:S02]  /*3b2a0*/  @P1 IMAD.MOV.U32 R4, RZ, RZ, R0 ;  /* 0x000000ffff041224 */ /* 0x010fc400078e0000 */
[----:B------:R-:W-:-:S05]  /*3b2b0*/  @P1 IMAD.MOV.U32 R5, RZ, RZ, R56 ;  /* 0x000000ffff051224 */ /* 0x000fca00078e0038 */
[----:B------:R1:W4:Y:S02]  /*3b2c0*/  @P1 LDG.E.U8 R18, desc[UR4][R4.64] ;  /* 0x0000000404121981 */ /* 0x000324000c1e1100 */
[----:B-1----:R-:W-:Y:S02]  /*3b2d0*/  @P1 IMAD.MOV.U32 R4, RZ, RZ, R54 ;  /* 0x000000ffff041224 */ /* 0x002fe400078e0036 */
[----:B------:R-:W-:-:S05]  /*3b2e0*/  @P1 IMAD.MOV.U32 R5, RZ, RZ, R55 ;  /* 0x000000ffff051224 */ /* 0x000fca00078e0037 */
[----:B------:R3:W4:Y:S02]  /*3b2f0*/  @P1 LDG.E.U8 R17, desc[UR4][R4.64] ;  /* 0x0000000404111981 */ /* 0x000724000c1e1100 */
[----:B---3--:R-:W-:Y:S02]  /*3b300*/  @P1 IMAD.MOV.U32 R5, RZ, RZ, R53 ;  /* 0x000000ffff051224 */ /* 0x008fe400078e0035 */
[----:B------:R-:W-:-:S05]  /*3b310*/  @P1 IMAD.MOV.U32 R4, RZ, RZ, R52 ;  /* 0x000000ffff041224 */ /* 0x000fca00078e0034 */
[----:B------:R1:W3:Y:S04]  /*3b320*/  @P1 LDG.E.U8 R16, desc[UR4][R4.64] ;  /* 0x0000000404101981 */ /* 0x0002e8000c1e1100 */
[----:B--2---:R2:W-:Y:S04]  /*3b330*/  STL [R1+0x5f28], R19 ;  /* 0x005f281301007387 */ /* 0x0045e80000100800 */
[----:B0-----:R-:W3:Y:S04]  /*3b340*/  LDL R20, [R1+0x2850] ;  /* 0x0028500001147983 */ /* 0x001ee80000100800 */
[----:B------:R-:W3:Y:S04]  /*3b350*/  LDL R0, [R1+0x2854] ;  /* 0x0028540001007983 */ /* 0x000ee80000100800 */
[----:B----4-:R0:W-:Y:S04]  /*3b360*/  STL [R1+0x5f2c], R18 ;  /* 0x005f2c1201007387 */ /* 0x0101e80000100800 */
[----:B--2---:R-:W2:Y:S04]  /*3b370*/  LDL R19, [R1+0x2848] ;  /* 0x0028480001137983 */ /* 0x004ea80000100800 */
[----:B0-----:R-:W4:Y:S04]  /*3b380*/  LDL R18, [R1+0x284c] ;  /* 0x00284c0001127983 */ /* 0x001f280000100800 */
[----:B------:R0:W-:Y:S01]  /*3b390*/  STL [R1+0x5f30], R17 ;  /* 0x005f301101007387 */ /* 0x0001e20000100800 */
[----:B------:R-:W-:Y:S01]  /*3b3a0*/  PRMT R15, RZ, 0x7610, R15 ;  /* 0x00007610ff0f7816 */ /* 0x000fe2000000000f */
[----:B-1----:R-:W-:-:S02]  /*3b3b0*/  @P1 IMAD.MOV.U32 R4, RZ, RZ, R38 ;  /* 0x000000ffff041224 */ /* 0x002fc400078e0026 */
[----:B------:R-:W-:-:S05]  /*3b3c0*/  @P1 IMAD.MOV.U32 R5, RZ, RZ, R39 ;  /* 0x000000ffff051224 */ /* 0x000fca00078e0027 */
[----:B------:R1:W2:Y:S04]  /*3b3d0*/  @P1 LDG.E.U8 R15, desc[UR4][R4.64] ;  /* 0x00000004040f1981 */ /* 0x0002a8000c1e1100 */
[----:B---3--:R3:W-:Y:S04]  /*3b3e0*/  STL [R1+0x5f34], R16 ;  /* 0x005f341001007387 */ /* 0x0087e80000100800 */
[----:B0-----:R-:W2:Y:S04]  /*3b3f0*/  LDL R17, [R1+0x2840] ;  /* 0x0028400001117983 */ /* 0x001ea80000100800 */
[----:B---3--:R-:W3:Y:S01]  /*3b400*/  LDL R16, [R1+0x2844] ;  /* 0x0028440001107983 */ /* 0x008ee20000100800 */
[----:B------:R-:W-:Y:S01]  /*3b410*/  PRMT R14, RZ, 0x7610, R14 ;  /* 0x00007610ff0e7816 */ /* 0x000fe2000000000e */
[----:B-1----:R-:W-:-:S02]  /*3b420*/  @P1 IMAD.MOV.U32 R4, RZ, RZ, R0 ;  /* 0x000000ffff041224 */ /* 0x002fc400078e0000 */
[----:B------:R-:W-:-:S05]  /*3b430*/  @P1 IMAD.MOV.U32 R5, RZ, RZ, R20 ;  /* 0x000000ffff051224 */ /* 0x000fca00078e0014 */
[----:B------:R4:W3:Y:S01]  /*3b440*/  @P1 LDG.E.U8 R14, desc[UR4][R4.64] ;  /* 0x00000004040e1981 */ /* 0x0008e2000c1e1100 */
[----:B------:R-:W-:Y:S01]  /*3b450*/  PRMT R13, RZ, 0x7610, R13 ;  /* 0x00007610ff0d7816 */ /* 0x000fe2000000000d */
[----:B----4-:R-:W-:Y:S02]  /*3b460*/  @P1 IMAD.MOV.U32 R4, RZ, RZ, R18 ;  /* 0x000000ffff041224 */ /* 0x010fe400078e0012 */
[----:B--2---:R-:W-:-:S05]  /*3b470*/  @P1 IMAD.MOV.U32 R5, RZ, RZ, R19 ;  /* 0x000000ffff051224 */ /* 0x004fca00078e0013 */
[----:B------:R0:W2:Y:S01]  /*3b480*/  @P1 LDG.E.U8 R13, desc[UR4][R4.64] ;  /* 0x00000004040d1981 */ /* 0x0000a2000c1e1100 */
[----:B------:R-:W-:Y:S01]  /*3b490*/  PRMT R12, RZ, 0x7610, R12 ;  /* 0x00007610ff0c7816 */ /* 0x000fe2000000000c */
[----:B0-----:R-:W-:Y:S02]  /*3b4a0*/  @P1 IMAD.MOV.U32 R5, RZ, RZ, R17 ;  /* 0x000000ffff051224 */ /* 0x001fe400078e0011 */
[----:B---3--:R-:W-:-:S05]  /*3b4b0*/  @P1 IMAD.MOV.U32 R4, RZ, RZ, R16 ;  /* 0x000000ffff041224 */ /* 0x008fca00078e0010 */
[----:B------:R-:W3:Y:S04]  /*3b4c0*/  @P1 LDG.E.U8 R12, desc[UR4][R4.64] ;  /* 0x00000004040c1981 */ /* 0x000ee8000c1e1100 */
[----:B------:R0:W-:Y:S04]  /*3b4d0*/  STL [R1+0x5f38], R15 ;  /* 0x005f380f01007387 */ /* 0x0001e80000100800 */
[----:B------:R-:W4:Y:S04]  /*3b4e0*/  LDL R0, [R1+0x283c] ;  /* 0x00283c0001007983 */ /* 0x000f280000100800 */
[----:B------:R-:W4:Y:S04]  /*3b4f0*/  LDL R52, [R1+0x2838] ;  /* 0x0028380001347983 */ /* 0x000f280000100800 */
[----:B------:R1:W-:Y:S04]  /*3b500*/  STL [R1+0x5f3c], R14 ;  /* 0x005f3c0e01007387 */ /* 0x0003e80000100800 */
[----:B------:R-:W4:Y:S04]  /*3b510*/  LDL R39, [R1+0x2830] ;  /* 0x0028300001277983 */ /* 0x000f280000100800 */
[----:B------:R-:W4:Y:S04]  /*3b520*/  LDL R38, [R1+0x2834] ;  /* 0x0028340001267983 */ /* 0x000f280000100800 */
[----:B------:R-:W4:Y:S04]  /*3b530*/  LDL R20, [R1+0x2828] ;  /* 0x0028280001147983 */ /* 0x000f280000100800 */
[----:B------:R-:W4:Y:S04]  /*3b540*/  LDL R19, [R1+0x282c] ;  /* 0x00282c0001137983 */ /* 0x000f280000100800 */
[----:B--2---:R2:W-:Y:S04]  /*3b550*/  STL [R1+0x5f40], R13 ;  /* 0x005f400d01007387 */ /* 0x0045e80000100800 */
[----:B------:R-:W4:Y:S04]  /*3b560*/  LDL R18, [R1+0x2820] ;  /* 0x0028200001127983 */ /* 0x000f280000100800 */
[----:B------:R-:W4:Y:S04]  /*3b570*/  LDL R17, [R1+0x2824] ;  /* 0x0028240001117983 */ /* 0x000f280000100800 */
[----:B------:R-:W4:Y:S04]  /*3b580*/  LDL R16, [R1+0x2818] ;  /* 0x0028180001107983 */ /* 0x000f280000100800 */
[----:B0-----:R-:W4:Y:S01]  /*3b590*/  LDL R15, [R1+0x281c] ;  /* 0x00281c00010f7983 */ /* 0x001f220000100800 */
[----:B------:R-:W-:-:S03]  /*3b5a0*/  PRMT R11, RZ, 0x7610, R11 ;  /* 0x00007610ff0b7816 */ /* 0x000fc6000000000b */
[----:B---3--:R0:W-:Y:S04]  /*3b5b0*/  STL [R1+0x5f44], R12 ;  /* 0x005f440c01007387 */ /* 0x0081e80000100800 */
[----:B-1----:R-:W3:Y:S04]  /*3b5c0*/  LDL R14, [R1+0x2810] ;  /* 0x00281000010e7983 */ /* 0x002ee80000100800 */
[----:B--2---:R-:W2:Y:S01]  /*3b5d0*/  LDL R13, [R1+0x2814] ;  /* 0x00281400010d7983 */ /* 0x004ea20000100800 */
[----:B----4-:R-:W-:-:S03]  /*3b5e0*/  @P1 IMAD.MOV.U32 R4, RZ, RZ, R0 ;  /* 0x000000ffff041224 */ /* 0x010fc600078e0000 */
[----:B------:R-:W4:Y:S04]  /*3b5f0*/  LDL R0, [R1+0x280c] ;  /* 0x00280c0001007983 */ /* 0x000f280000100800 */
[----:B0-----:R-:W4:Y:S01]  /*3b600*/  LDL R12, [R1+0x2808] ;  /* 0x00280800010c7983 */ /* 0x001f220000100800 */
[----:B------:R-:W-:Y:S01]  /*3b610*/  @P1 IMAD.MOV.U32 R5, RZ, RZ, R52 ;  /* 0x000000ffff051224 */ /* 0x000fe200078e0034 */
[----:B------:R-:W-:-:S04]  /*3b620*/  PRMT R10, RZ, 0x7610, R10 ;  /* 0x00007610ff0a7816 */ /* 0x000fc8000000000a */
[----:B------:R0:W4:Y:S01]  /*3b630*/  @P1 LDG.E.U8 R11, desc[UR4][R4.64] ;  /* 0x00000004040b1981 */ /* 0x000122000c1e1100 */
[----:B------:R-:W-:Y:S01]  /*3b640*/  PRMT R9, RZ, 0x7610, R9 ;  /* 0x00007610ff097816 */ /* 0x000fe20000000009 */
[----:B0-----:R-:W-:Y:S02]  /*3b650*/  @P1 IMAD.MOV.U32 R4, RZ, RZ, R38 ;  /* 0x000000ffff041224 */ /* 0x001fe400078e0026 */
[----:B------:R-:W-:-:S05]  /*3b660*/  @P1 IMAD.MOV.U32 R5, RZ, RZ, R39 ;  /* 0x000000ffff051224 */ /* 0x000fca00078e0027 */
        /* <DEDUP_REMOVED lines=12> */
[----:B------:R3:W4:Y:S02]  /*3b730*/  @P1 LDG.E.U8 R7, desc[UR4][R4.64] ;  /* 0x0000000404071981 */ /* 0x000724000c1e1100 */
[----:B---3--:R-:W-:Y:S02]  /*3b740*/  @P1 IMAD.MOV.U32 R5, RZ, RZ, R14 ;  /* 0x000000ffff051224 */ /* 0x008fe400078e000e */
[----:B--2---:R-:W-:-:S05]  /*3b750*/  @P1 IMAD.MOV.U32 R4, RZ, RZ, R13 ;  /* 0x000000ffff041224 */ /* 0x004fca00078e000d */
[----:B------:R4:W2:Y:S01]  /*3b760*/  @P1 LDG.E.U8 R6, desc[UR4][R4.64] ;  /* 0x0000000404061981 */ /* 0x0008a2000c1e1100 */
[----:B------:R-:W-:Y:S01]  /*3b770*/  PRMT R3, RZ, 0x7610, R3 ;  /* 0x00007610ff037816 */ /* 0x000fe20000000003 */
[----:B----4-:R-:W-:Y:S02]  /*3b780*/  @P1 IMAD.MOV.U32 R4, RZ, RZ, R0 ;  /* 0x000000ffff041224 */ /* 0x010fe400078e0000 */
[----:B------:R-:W-:-:S05]  /*3b790*/  @P1 IMAD.MOV.U32 R5, RZ, RZ, R12 ;  /* 0x000000ffff051224 */ /* 0x000fca00078e000c */
[----:B------:R-:W3:Y:S04]  /*3b7a0*/  @P1 LDG.E.U8 R3, desc[UR4][R4.64] ;  /* 0x0000000404031981 */ /* 0x000ee8000c1e1100 */
[----:B------:R-:W-:Y:S01]  /*3b7b0*/  STL [R1+0x5f48], R11 ;  /* 0x005f480b01007387 */ /* 0x000fe20000100800 */
[----:B------:R-:W-:Y:S06]  /*3b7c0*/  BAR.SYNC.DEFER_BLOCKING 0x0 ;  /* 0x0000000000007b1d */ /* 0x000fec0000010000 */
[----:B------:R-:W-:Y:S04]  /*3b7d0*/  STL [R1+0x5f4c], R10 ;  /* 0x005f4c0a01007387 */ /* 0x000fe80000100800 */
[----:B------:R0:W-:Y:S04]  /*3b7e0*/  STL [R1+0x5f50], R9 ;  /* 0x005f500901007387 */ /* 0x0001e80000100800 */
[----:B------:R1:W-:Y:S04]  /*3b7f0*/  STL [R1+0x5f54], R8 ;  /* 0x005f540801007387 */ /* 0x0003e80000100800 */
[----:B------:R-:W-:Y:S04]  /*3b800*/  STL [R1+0x5f58], R7 ;  /* 0x005f580701007387 */ /* 0x000fe80000100800 */
[----:B--2---:R2:W-:Y:S04]  /*3b810*/  STL [R1+0x5f5c], R6 ;  /* 0x005f5c0601007387 */ /* 0x0045e80000100800 */
[----:B0-----:R-:W4:Y:S04]  /*3b820*/  LDL.LU R9, [R1+0x2770] ;  /* 0x0027700001097983 */ /* 0x001f280000300800 */
[----:B------:R-:W4:Y:S04]  /*3b830*/  LDL.LU R10, [R1+0x276c] ;  /* 0x00276c00010a7983 */ /* 0x000f280000300800 */
        /* <DEDUP_REMOVED lines=23> */
[----:B---3--:R-:W-:Y:S04]  /*3b9b0*/  STL [R1+0x5f60], R3 ;  /* 0x005f600301007387 */ /* 0x008fe80000100800 */
[----:B------:R-:W-:Y:S01]  /*3b9c0*/  STL [R1+0x5e10], R4 ;  /* 0x005e100401007387 */ /* 0x000fe20000100800 */
[----:B-1----:R-:W2:Y:S03]  /*3b9d0*/  S2R R8, SR_TID.X ;  /* 0x0000000000087919 */ /* 0x002ea60000002100 */
        /* <DEDUP_REMOVED lines=32> */
[----:B--2---:R-:W-:-:S03]  /*3bbe0*/  LOP3.LUT R6, R8, 0x1f, RZ, 0xc0, !PT ;  /* 0x0000001f08067812 */ /* 0x004fc600078ec0ff */
[----:B------:R-:W-:Y:S04]  /*3bbf0*/  STL [R1+0x5f64], R4 ;  /* 0x005f640401007387 */ /* 0x000fe80000100800 */
[----:B------:R-:W-:Y:S04]  /*3bc00*/  STL [R1+0x5e08], R5 ;  /* 0x005e080501007387 */ /* 0x000fe80000100800 */
[----:B------:R-:W-:Y:S04]  /*3bc10*/  STL [R1+0x5f18], R5 ;  /* 0x005f180501007387 */ /* 0x000fe80000100800 */
[----:B------:R0:W-:Y:S01]  /*3bc20*/  STL [R1+0x5f68], R5 ;  /* 0x005f680501007387 */ /* 0x0001e20000100800 */
[----:B------:R-:W-:-:S03]  /*3bc30*/  ISETP.GE.AND P0, PT, R6, R2, PT ;  /* 0x000000020600720c */ /* 0x000fc60003f06270 */
[----:B------:R-:W2:Y:S04]  /*3bc40*/  LDL.LU R2, [R1+0x264c] ;  /* 0x00264c0001027983 */ /* 0x000ea80000300800 */
[----:B0-----:R-:W3:Y:S04]  /*3bc50*/  LDL.LU R5, [R1+0x2648] ;  /* 0x0026480001057983 */ /* 0x001ee80000300800 */
[----:B------:R-:W3:Y:S04]  /*3bc60*/  LDL.LU R4, [R1+0x2644] ;  /* 0x0026440001047983 */ /* 0x000ee80000300800 */
[----:B------:R-:W3:Y:S04]  /*3bc70*/  LDL.LU R3, [R1+0x2640] ;  /* 0x0026400001037983 */ /* 0x000ee80000300800 */
[----:B------:R-:W3:Y:S04]  /*3bc80*/  LDL.LU R7, [R1+0x263c] ;  /* 0x00263c0001077983 */ /* 0x000ee80000300800 */
[----:B------:R-:W3:Y:S04]  /*3bc90*/  LDL.LU R8, [R1+0x2638] ;  /* 0x0026380001087983 */ /* 0x000ee80000300800 */
[----:B----4-:R0:W-:Y:S04]  /*3bca0*/  STS.U8 [R6+UR21], R9 ;  /* 0x0000000906007988 */ /* 0x0101e80008000015 */
[----:B------:R1:W-:Y:S04]  /*3bcb0*/  STS.U8 [R6+UR21+0x20], R10 ;  /* 0x0000200a06007988 */ /* 0x0003e80008000015 */
[----:B------:R4:W-:Y:S04]  /*3bcc0*/  STS.U8 [R6+UR21+0x40], R11 ;  /* 0x0000400b06007988 */ /* 0x0009e80008000015 */
[----:B------:R0:W-:Y:S04]  /*3bcd0*/  STS.U8 [R6+UR21+0x60], R12 ;  /* 0x0000600c06007988 */ /* 0x0001e80008000015 */
[----:B------:R1:W-:Y:S04]  /*3bce0*/  STS.U8 [R6+UR21+0x80], R13 ;  /* 0x0000800d06007988 */ /* 0x0003e80008000015 */
[----:B------:R4:W-:Y:S04]  /*3bcf0*/  STS.U8 [R6+UR21+0xa0], R14 ;  /* 0x0000a00e06007988 */ /* 0x0009e80008000015 */
[----:B0-----:R-:W3:Y:S04]  /*3bd00*/  LDL.LU R9, [R1+0x2634] ;  /* 0x0026340001097983 */ /* 0x001ee80000300800 */
[----:B-1----:R-:W3:Y:S04]  /*3bd10*/  LDL.LU R10, [R1+0x2570] ;  /* 0x00257000010a7983 */ /* 0x002ee80000300800 */
[----:B----4-:R-:W4:Y:S04]  /*3bd20*/  LDL.LU R11, [R1+0x256c] ;  /* 0x00256c00010b7983 */ /* 0x010f280000300800 */
[----:B------:R-:W4:Y:S04]  /*3bd30*/  LDL.LU R12, [R1+0x2568] ;  /* 0x00256800010c7983 */ /* 0x000f280000300800 */
[----:B------:R-:W4:Y:S04]  /*3bd40*/  LDL.LU R13, [R1+0x2564] ;  /* 0x00256400010d7983 */ /* 0x000f280000300800 */
[----:B------:R0:W-:Y:S04]  /*3bd50*/  STS.U8 [R6+UR21+0xc0], R15 ;  /* 0x0000c00f06007988 */ /* 0x0001e80008000015 */
[----:B------:R-:W4:Y:S04]  /*3bd60*/  LDL.LU R14, [R1+0x2560] ;  /* 0x00256000010e7983 */ /* 0x000f280000300800 */
[----:B------:R1:W-:Y:S04]  /*3bd70*/  STS.U8 [R6+UR21+0xe0], R16 ;  /* 0x0000e01006007988 */ /* 0x0003e80008000015 */
[----:B------:R0:W-:Y:S04]  /*3bd80*/  STS.U8 [R6+UR21+0x100], R17 ;  /* 0x0001001106007988 */ /* 0x0001e80008000015 */
[----:B------:R0:W-:Y:S04]  /*3bd90*/  STS.U8 [R6+UR21+0x120], R18 ;  /* 0x0001201206007988 */ /* 0x0001e80008000015 */
[----:B------:R1:W-:Y:S04]  /*3bda0*/  STS.U8 [R6+UR21+0x140], R19 ;  /* 0x0001401306007988 */ /* 0x0003e80008000015 */
[----:B------:R1:W-:Y:S04]  /*3bdb0*/  STS.U8 [R6+UR21+0x160], R20 ;  /* 0x0001601406007988 */ /* 0x0003e80008000015 */
[----:B0-----:R-:W4:Y:S04]  /*3bdc0*/  LDL.LU R15, [R1+0x255c] ;  /* 0x00255c00010f7983 */ /* 0x001f280000300800 */
[----:B-1----:R-:W4:Y:S04]  /*3bdd0*/  LDL.LU R16, [R1+0x2558] ;  /* 0x0025580001107983 */ /* 0x002f280000300800 */
[----:B------:R-:W4:Y:S04]  /*3bde0*/  LDL.LU R17, [R1+0x2554] ;  /* 0x0025540001117983 */ /* 0x000f280000300800 */
        /* <DEDUP_REMOVED lines=28> */
[----:B0-----:R-:W4:Y:S04]  /*3bfb0*/  LDL.LU R39, [R1+0x2454] ;  /* 0x0024540001277983 */ /* 0x001f280000300800 */
[----:B--2---:R0:W-:Y:S04]  /*3bfc0*/  STS.U8 [R6+UR21+0x900], R2 ;  /* 0x0009000206007988 */ /* 0x0041e80008000015 */
[----:B---3--:R1:W-:Y:S04]  /*3bfd0*/  STS.U8 [R6+UR21+0x960], R5 ;  /* 0x0009600506007988 */ /* 0x0083e80008000015 */
[----:B------:R2:W-:Y:S04]  /*3bfe0*/  STS.U8 [R6+UR21+0x940], R4 ;  /* 0x0009400406007988 */ /* 0x0005e80008000015 */
[----:B------:R3:W-:Y:S04]  /*3bff0*/  STS.U8 [R6+UR21+0x9a0], R3 ;  /* 0x0009a00306007988 */ /* 0x0007e80008000015 */
[----:B------:R1:W-:Y:S04]  /*3c000*/  STS.U8 [R6+UR21+0x980], R7 ;  /* 0x0009800706007988 */ /* 0x0003e80008000015 */
[----:B------:R2:W-:Y:S04]  /*3c010*/  STS.U8 [R6+UR21+0x9e0], R8 ;  /* 0x0009e00806007988 */ /* 0x0005e80008000015 */
[----:B0-----:R-:W4:Y:S04]  /*3c020*/  LDL.LU R2, [R1+0x2450] ;  /* 0x0024500001027983 */ /* 0x001f280000300800 */
[----:B-1----:R-:W4:Y:S04]  /*3c030*/  LDL.LU R5, [R1+0x244c] ;  /* 0x00244c0001057983 */ /* 0x002f280000300800 */
[----:B--2---:R-:W2:Y:S04]  /*3c040*/  LDL.LU R4, [R1+0x2448] ;  /* 0x0024480001047983 */ /* 0x004ea80000300800 */
[----:B---3--:R-:W3:Y:S04]  /*3c050*/  LDL.LU R3, [R1+0x2444] ;  /* 0x0024440001037983 */ /* 0x008ee80000300800 */
[----:B------:R-:W3:Y:S04]  /*3c060*/  LDL.LU R7, [R1+0x2440] ;  /* 0x0024400001077983 */ /* 0x000ee80000300800 */
[----:B------:R-:W3:Y:S04]  /*3c070*/  LDL.LU R8, [R1+0x243c] ;  /* 0x00243c0001087983 */ /* 0x000ee80000300800 */
[----:B------:R0:W-:Y:S04]  /*3c080*/  STS.U8 [R6+UR21+0x9c0], R9 ;  /* 0x0009c00906007988 */ /* 0x0001e80008000015 */
[----:B------:R1:W-:Y:S04]  /*3c090*/  STS.U8 [R6+UR21+0x1040], R10 ;  /* 0x0010400a06007988 */ /* 0x0003e80008000015 */
[----:B----4-:R4:W-:Y:S04]  /*3c0a0*/  STS.U8 [R6+UR21+0x1060], R11 ;  /* 0x0010600b06007988 */ /* 0x0109e80008000015 */
        /* <DEDUP_REMOVED lines=47> */
[----:B------:R-:W-:Y:S04]  /*3c3a0*/  STS.U8 [R6+UR21+0x1960], R2 ;  /* 0x0019600206007988 */ /* 0x000fe80008000015 */
[----:B------:R-:W-:Y:S04]  /*3c3b0*/  STS.U8 [R6+UR21+0x1940], R5 ;  /* 0x0019400506007988 */ /* 0x000fe80008000015 */
[----:B--2---:R-:W-:Y:S04]  /*3c3c0*/  STS.U8 [R6+UR21+0x1920], R4 ;  /* 0x0019200406007988 */ /* 0x004fe80008000015 */
[----:B---3--:R-:W-:Y:S04]  /*3c3d0*/  STS.U8 [R6+UR21+0x1900], R3 ;  /* 0x0019000306007988 */ /* 0x008fe80008000015 */
[----:B------:R-:W-:Y:S04]  /*3c3e0*/  STS.U8 [R6+UR21+0x19e0], R7 ;  /* 0x0019e00706007988 */ /* 0x000fe80008000015 */
[----:B------:R-:W-:Y:S04]  /*3c3f0*/  STS.U8 [R6+UR21+0x19c0], R8 ;  /* 0x0019c00806007988 */ /* 0x000fe80008000015 */
[----:B------:R-:W-:Y:S04]  /*3c400*/  STS.U8 [R6+UR21+0x19a0], R9 ;  /* 0x0019a00906007988 */ /* 0x000fe80008000015 */
[----:B------:R-:W-:Y:S04]  /*3c410*/  STS.U8 [R6+UR21+0x1980], R10 ;  /* 0x0019800a06007988 */ /* 0x000fe80008000015 */
[----:B----4-:R-:W-:Y:S04]  /*3c420*/  STS.U8 [R6+UR21+0x2000], R11 ;  /* 0x0020000b06007988 */ /* 0x010fe80008000015 */
[----:B------:R-:W-:Y:S04]  /*3c430*/  STS.U8 [R6+UR21+0x2020], R12 ;  /* 0x0020200c06007988 */ /* 0x000fe80008000015 */
        /* <DEDUP_REMOVED lines=11> */
[----:B------:R0:W-:Y:S04]  /*3c4f0*/  STS.U8 [R6+UR21+0x21a0], R55 ;  /* 0x0021a03706007988 */ /* 0x0001e80008000015 */
[----:B------:R1:W-:Y:S04]  /*3c500*/  STS.U8 [R6+UR21+0x21c0], R56 ;  /* 0x0021c03806007988 */ /* 0x0003e80008000015 */
[----:B------:R2:W-:Y:S04]  /*3c510*/  STS.U8 [R6+UR21+0x21e0], R57 ;  /* 0x0021e03906007988 */ /* 0x0005e80008000015 */
[----:B0-----:R-:W3:Y:S04]  /*3c520*/  LDL.LU R55, [R1+0x2218] ;  /* 0x0022180001377983 */ /* 0x001ee80000300800 */
[----:B-1----:R-:W4:Y:S04]  /*3c530*/  LDL.LU R56, [R1+0x2214] ;  /* 0x0022140001387983 */ /* 0x002f280000300800 */
[----:B------:R0:W-:Y:S04]  /*3c540*/  STS.U8 [R6+UR21+0x2820], R58 ;  /* 0x0028203a06007988 */ /* 0x0001e80008000015 */
[----:B--2---:R-:W2:Y:S04]  /*3c550*/  LDL.LU R57, [R1+0x2210] ;  /* 0x0022100001397983 */ /* 0x004ea80000300800 */
[----:B------:R1:W-:Y:S04]  /*3c560*/  STS.U8 [R6+UR21+0x2800], R59 ;  /* 0x0028003b06007988 */ /* 0x0003e80008000015 */
[----:B------:R0:W-:Y:S04]  /*3c570*/  STS.U8 [R6+UR21+0x2860], R61 ;  /* 0x0028603d06007988 */ /* 0x0001e80008000015 */
[----:B------:R0:W-:Y:S04]  /*3c580*/  STS.U8 [R6+UR21+0x2840], R60 ;  /* 0x0028403c06007988 */ /* 0x0001e80008000015 */
[----:B------:R1:W-:Y:S04]  /*3c590*/  STS.U8 [R6+UR21+0x28a0], R0 ;  /* 0x0028a00006007988 */ /* 0x0003e80008000015 */
[----:B------:R1:W-:Y:S04]  /*3c5a0*/  STS.U8 [R6+UR21+0x2880], R38 ;  /* 0x0028802606007988 */ /* 0x0003e80008000015 */
[----:B0-----:R-:W2:Y:S04]  /*3c5b0*/  LDL.LU R58, [R1+0x220c] ;  /* 0x00220c00013a7983 */ /* 0x001ea80000300800 */
[----:B-1----:R-:W2:Y:S04]  /*3c5c0*/  LDL.LU R59, [R1+0x2208] ;  /* 0x00220800013b7983 */ /* 0x002ea80000300800 */
[----:B------:R-:W2:Y:S04]  /*3c5d0*/  LDL.LU R61, [R1+0x2204] ;  /* 0x00220400013d7983 */ /* 0x000ea80000300800 */
[----:B------:R-:W2:Y:S04]  /*3c5e0*/  LDL.LU R60, [R1+0x2200] ;  /* 0x00220000013c7983 */ /* 0x000ea80000300800 */
[----:B------:R-:W2:Y:S04]  /*3c5f0*/  LDL.LU R0, [R1+0x21fc] ;  /* 0x0021fc0001007983 */ /* 0x000ea80000300800 */
[----:B------:R0:W-:Y:S04]  /*3c600*/  STS.U8 [R6+UR21+0x28e0], R39 ;  /* 0x0028e02706007988 */ /* 0x0001e80008000015 */
[----:B------:R-:W2:Y:S04]  /*3c610*/  LDL.LU R38, [R1+0x21f8] ;  /* 0x0021f80001267983 */ /* 0x000ea80000300800 */
[----:B0-----:R-:W2:Y:S04]  /*3c620*/  LDL.LU R39, [R1+0x2130] ;  /* 0x0021300001277983 */ /* 0x001ea80000300800 */
        /* <DEDUP_REMOVED lines=21> */
[----:B---3--:R0:W-:Y:S04]  /*3c780*/  STS.U8 [R6+UR21+0x28c0], R55 ;  /* 0x0028c03706007988 */ /* 0x0081e80008000015 */
[----:B----4-:R1:W-:Y:S04]  /*3c790*/  STS.U8 [R6+UR21+0x2920], R56 ;  /* 0x0029203806007988 */ /* 0x0103e80008000015 */
[----:B--2---:R2:W-:Y:S04]  /*3c7a0*/  STS.U8 [R6+UR21+0x2900], R57 ;  /* 0x0029003906007988 */ /* 0x0045e80008000015 */
[----:B0-----:R-:W3:Y:S04]  /*3c7b0*/  LDL.LU R55, [R1+0x5fd0] ;  /* 0x005fd00001377983 */ /* 0x001ee80000300800 */
[----:B-1----:R-:W4:Y:S04]  /*3c7c0*/  LDL.LU R56, [R1+0x5fcc] ;  /* 0x005fcc0001387983 */ /* 0x002f280000300800 */
[----:B--2---:R-:W2:Y:S04]  /*3c7d0*/  LDL.LU R57, [R1+0x5fc8] ;  /* 0x005fc80001397983 */ /* 0x004ea80000300800 */
[----:B------:R0:W-:Y:S04]  /*3c7e0*/  STS.U8 [R6+UR21+0x2960], R58 ;  /* 0x0029603a06007988 */ /* 0x0001e80008000015 */
        /* <DEDUP_REMOVED lines=10> */
[----:B------:R-:W2:Y:S04]  /*3c890*/  LDL.LU R38, [R1+0x5fb0] ;  /* 0x005fb00001267983 */ /* 0x000ea80000300800 */
[----:B------:R0:W-:Y:S04]  /*3c8a0*/  STS.U8 [R6+UR21+0x3040], R39 ;  /* 0x0030402706007988 */ /* 0x0001e80008000015 */
[----:B0-----:R-:W2:Y:S04]  /*3c8b0*/  LDL.LU R39, [R1+0x5fac] ;  /* 0x005fac0001277983 */ /* 0x001ea80000300800 */
        /* <DEDUP_REMOVED lines=9> */
[----:B------:R0:W-:Y:S04]  /*3c950*/  STS.U8 [R6+UR21+0x3100], R12 ;  /* 0x0031000c06007988 */ /* 0x0001e80008000015 */
[----:B------:R0:W-:Y:S04]  /*3c960*/  STS.U8 [R6+UR21+0x3120], R13 ;  /* 0x0031200d06007988 */ /* 0x0001e80008000015 */
[----:B------:R1:W-:Y:S04]  /*3c970*/  STS.U8 [R6+UR21+0x31c0], R14 ;  /* 0x0031c00e06007988 */ /* 0x0003e80008000015 */
[----:B------:R1:W-:Y:S04]  /*3c980*/  STS.U8 [R6+UR21+0x31e0], R15 ;  /* 0x0031e00f06007988 */ /* 0x0003e80008000015 */
[----:B0-----:R-:W3:Y:S04]  /*3c990*/  LDL.LU R9, [R1+0x2730] ;  /* 0x0027300001097983 */ /* 0x001ee80000300800 */
[----:B-1----:R-:W3:Y:S04]  /*3c9a0*/  LDL.LU R10, [R1+0x272c] ;  /* 0x00272c00010a7983 */ /* 0x002ee80000300800 */
[----:B------:R-:W3:Y:S04]  /*3c9b0*/  LDL.LU R11, [R1+0x2728] ;  /* 0x00272800010b7983 */ /* 0x000ee80000300800 */
[----:B------:R-:W3:Y:S04]  /*3c9c0*/  LDL.LU R12, [R1+0x2724] ;  /* 0x00272400010c7983 */ /* 0x000ee80000300800 */
[----:B------:R0:W-:Y:S04]  /*3c9d0*/  STS.U8 [R6+UR21+0x3180], R16 ;  /* 0x0031801006007988 */ /* 0x0001e80008000015 */
[----:B------:R-:W3:Y:S04]  /*3c9e0*/  LDL.LU R13, [R1+0x2720] ;  /* 0x00272000010d7983 */ /* 0x000ee80000300800 */
[----:B------:R1:W-:Y:S04]  /*3c9f0*/  STS.U8 [R6+UR21+0x31a0], R17 ;  /* 0x0031a01106007988 */ /* 0x0003e80008000015 */
[----:B------:R-:W3:Y:S04]  /*3ca00*/  LDL.LU R14, [R1+0x271c] ;  /* 0x00271c00010e7983 */ /* 0x000ee80000300800 */
[----:B------:R0:W-:Y:S04]  /*3ca10*/  STS.U8 [R6+UR21+0x3860], R18 ;  /* 0x0038601206007988 */ /* 0x0001e80008000015 */
[----:B------:R-:W3:Y:S04]  /*3ca20*/  LDL.LU R15, [R1+0x2718] ;  /* 0x00271800010f7983 */ /* 0x000ee80000300800 */
[----:B------:R0:W-:Y:S04]  /*3ca30*/  STS.U8 [R6+UR21+0x3840], R19 ;  /* 0x0038401306007988 */ /* 0x0001e80008000015 */
[----:B------:R1:W-:Y:S04]  /*3ca40*/  STS.U8 [R6+UR21+0x3820], R20 ;  /* 0x0038201406007988 */ /* 0x0003e80008000015 */
[----:B------:R1:W-:Y:S04]  /*3ca50*/  STS.U8 [R6+UR21+0x3800], R52 ;  /* 0x0038003406007988 */ /* 0x0003e80008000015 */
[----:B0-----:R-:W3:Y:S04]  /*3ca60*/  LDL.LU R16, [R1+0x2714] ;  /* 0x0027140001107983 */ /* 0x001ee80000300800 */
[----:B-1----:R-:W3:Y:S04]  /*3ca70*/  LDL.LU R17, [R1+0x2710] ;  /* 0x0027100001117983 */ /* 0x002ee80000300800 */
[----:B------:R0:W-:Y:S04]  /*3ca80*/  STS.U8 [R6+UR21+0x38e0], R53 ;  /* 0x0038e03506007988 */ /* 0x0001e80008000015 */
[----:B------:R-:W3:Y:S04]  /*3ca90*/  LDL.LU R18, [R1+0x270c] ;  /* 0x00270c0001127983 */ /* 0x000ee80000300800 */
[----:B------:R-:W3:Y:S04]  /*3caa0*/  LDL.LU R19, [R1+0x2708] ;  /* 0x0027080001137983 */ /* 0x000ee80000300800 */
[----:B------:R1:W-:Y:S04]  /*3cab0*/  STS.U8 [R6+UR21+0x38c0], R54 ;  /* 0x0038c03606007988 */ /* 0x0003e80008000015 */
[----:B------:R-:W3:Y:S04]  /*3cac0*/  LDL.LU R20, [R1+0x2704] ;  /* 0x0027040001147983 */ /* 0x000ee80000300800 */
[----:B------:R-:W3:Y:S04]  /*3cad0*/  LDL.LU R52, [R1+0x2700] ;  /* 0x0027000001347983 */ /* 0x000ee80000300800 */
[----:B0-----:R-:W3:Y:S04]  /*3cae0*/  LDL.LU R53, [R1+0x26fc] ;  /* 0x0026fc0001357983 */ /* 0x001ee80000300800 */
[----:B-1----:R-:W3:Y:S04]  /*3caf0*/  LDL.LU R54, [R1+0x26f8] ;  /* 0x0026f80001367983 */ /* 0x002ee80000300800 */
[----:B--2---:R-:W-:Y:S04]  /*3cb00*/  STS.U8 [R6+UR21+0x38a0], R39 ;  /* 0x0038a02706007988 */ /* 0x004fe80008000015 */
[----:B------:R-:W-:Y:S04]  /*3cb10*/  STS.U8 [R6+UR21+0x3880], R38 ;  /* 0x0038802606007988 */ /* 0x000fe80008000015 */
[----:B------:R0:W-:Y:S04]  /*3cb20*/  STS.U8 [R6+UR21+0x3960], R0 ;  /* 0x0039600006007988 */ /* 0x0001e80008000015 */
[----:B0-----:R-:W2:Y:S04]  /*3cb30*/  LDL.LU R0, [R1+0x26f4] ;  /* 0x0026f40001007983 */ /* 0x001ea80000300800 */
[----:B------:R-:W2:Y:S04]  /*3cb40*/  LDL.LU R39, [R1+0x2630] ;  /* 0x0026300001277983 */ /* 0x000ea80000300800 */
[----:B------:R-:W2:Y:S04]  /*3cb50*/  LDL.LU R38, [R1+0x262c] ;  /* 0x00262c0001267983 */ /* 0x000ea80000300800 */
[----:B------:R0:W-:Y:S02]  /*3cb60*/  STS.U8 [R6+UR21+0x3940], R60 ;  /* 0x0039403c06007988 */ /* 0x0001e40008000015 */
[----:B0-----:R-:W0:Y:S02]  /*3cb70*/  S2R R60, SR_TID.X ;  /* 0x00000000003c7919 */ /* 0x001e240000002100 */
[----:B------:R-:W-:Y:S04]  /*3cb80*/  STS.U8 [R6+UR21+0x3920], R61 ;  /* 0x0039203d06007988 */ /* 0x000fe80008000015 */
[----:B------:R-:W-:Y:S04]  /*3cb90*/  STL [R1+0x5f6c], R61 ;  /* 0x005f6c3d01007387 */ /* 0x000fe80000100800 */
[----:B------:R-:W-:Y:S04]  /*3cba0*/  STS.U8 [R6+UR21+0x3900], R59 ;  /* 0x0039003b06007988 */ /* 0x000fe80008000015 */
[----:B------:R-:W-:Y:S04]  /*3cbb0*/  STL [R1+0x5f70], R59 ;  /* 0x005f703b01007387 */ /* 0x000fe80000100800 */
[----:B------:R-:W-:Y:S04]  /*3cbc0*/  STS.U8 [R6+UR21+0x39e0], R58 ;  /* 0x0039e03a06007988 */ /* 0x000fe80008000015 */
[----:B------:R-:W-:Y:S04]  /*3cbd0*/  STL [R1+0x5f74], R58 ;  /* 0x005f743a01007387 */ /* 0x000fe80000100800 */
[----:B------:R-:W-:Y:S04]  /*3cbe0*/  STS.U8 [R6+UR21+0x39c0], R57 ;  /* 0x0039c03906007988 */ /* 0x000fe80008000015 */
[----:B------:R-:W-:Y:S04]  /*3cbf0*/  STL [R1+0x5f78], R57 ;  /* 0x005f783901007387 */ /* 0x000fe80000100800 */
[----:B----4-:R-:W-:Y:S04]  /*3cc00*/  STS.U8 [R6+UR21+0x39a0], R56 ;  /* 0x0039a03806007988 */ /* 0x010fe80008000015 */
[----:B------:R-:W-:Y:S04]  /*3cc10*/  STL [R1+0x5f7c], R56 ;  /* 0x005f7c3801007387 */ /* 0x000fe80000100800 */
[----:B---3--:R-:W-:Y:S04]  /*3cc20*/  STS.U8 [R6+UR21+0x3980], R55 ;  /* 0x0039803706007988 */ /* 0x008fe80008000015 */
[----:B------:R1:W-:Y:S04]  /*3cc30*/  STL [R1+0x5f80], R55 ;  /* 0x005f803701007387 */ /* 0x0003e80000100800 */
[----:B-1----:R-:W3:Y:S04]  /*3cc40*/  LDL.LU R55, [R1+0x2628] ;  /* 0x0026280001377983 */ /* 0x002ee80000300800 */
        /* <DEDUP_REMOVED lines=8> */
[----:B------:R-:W4:Y:S01]  /*3ccd0*/  LDL.LU R3, [R1+0x2604] ;  /* 0x0026040001037983 */ /* 0x000f220000300800 */
[----:B0-----:R-:W-:-:S03]  /*3cce0*/  LOP3.LUT R60, R60, 0x1f, RZ, 0xc0, !PT ;  /* 0x0000001f3c3c7812 */ /* 0x001fc600078ec0ff */
[----:B------:R-:W4:Y:S04]  /*3ccf0*/  LDL.LU R6, [R1+0x2600] ;  /* 0x0026000001067983 */ /* 0x000f280000300800 */
[----:B------:R-:W4:Y:S04]  /*3cd00*/  LDL.LU R7, [R1+0x25fc] ;  /* 0x0025fc0001077983 */ /* 0x000f280000300800 */
[----:B------:R-:W4:Y:S01]  /*3cd10*/  LDL.LU R8, [R1+0x25f8] ;  /* 0x0025f80001087983 */ /* 0x000f220000300800 */
[----:B------:R-:W-:-:S05]  /*3cd20*/  LOP3.LUT R60, R60, 0x8, RZ, 0x3c, !PT ;  /* 0x000000083c3c7812 */ /* 0x000fca00078e3cff */
[----:B------:R0:W-:Y:S04]  /*3cd30*/  STS.U8 [R60+UR21+0x200], R9 ;  /* 0x000200093c007988 */ /* 0x0001e80008000015 */
        /* <DEDUP_REMOVED lines=26> */
[----:B0-----:R-:W4:Y:S04]  /*3cee0*/  LDL.LU R52, [R1+0x2504] ;  /* 0x0025040001347983 */ /* 0x001f280000300800 */
[----:B-1----:R-:W4:Y:S04]  /*3cef0*/  LDL.LU R53, [R1+0x2500] ;  /* 0x0025000001357983 */ /* 0x002f280000300800 */
[----:B------:R-:W4:Y:S04]  /*3cf00*/  LDL.LU R54, [R1+0x24fc] ;  /* 0x0024fc0001367983 */ /* 0x000f280000300800 */
[----:B--2---:R0:W-:Y:S04]  /*3cf10*/  STS.U8 [R60+UR21+0x3e0], R0 ;  /* 0x0003e0003c007988 */ /* 0x0041e80008000015 */
[----:B------:R1:W-:Y:S04]  /*3cf20*/  STS.U8 [R60+UR21+0xa20], R39 ;  /* 0x000a20273c007988 */ /* 0x0003e80008000015 */
[----:B------:R2:W-:Y:S04]  /*3cf30*/  STS.U8 [R60+UR21+0xa00], R38 ;  /* 0x000a00263c007988 */ /* 0x0005e80008000015 */
[----:B0-----:R-:W4:Y:S04]  /*3cf40*/  LDL.LU R0, [R1+0x24f8] ;  /* 0x0024f80001007983 */ /* 0x001f280000300800 */
[----:B-1----:R-:W4:Y:S04]  /*3cf50*/  LDL.LU R39, [R1+0x24f4] ;  /* 0x0024f40001277983 */ /* 0x002f280000300800 */
[----:B--2---:R-:W2:Y:S04]  /*3cf60*/  LDL.LU R38, [R1+0x2430] ;  /* 0x0024300001267983 */ /* 0x004ea80000300800 */
[----:B---3--:R0:W-:Y:S04]  /*3cf70*/  STS.U8 [R60+UR21+0xa60], R55 ;  /* 0x000a60373c007988 */ /* 0x0081e80008000015 */
[----:B----4-:R1:W-:Y:S04]  /*3cf80*/  STS.U8 [R60+UR21+0xa40], R56 ;  /* 0x000a40383c007988 */ /* 0x0103e80008000015 */
[----:B------:R3:W-:Y:S04]  /*3cf90*/  STS.U8 [R60+UR21+0xaa0], R57 ;  /* 0x000aa0393c007988 */ /* 0x0007e80008000015 */
[----:B------:R4:W-:Y:S04]  /*3cfa0*/  STS.U8 [R60+UR21+0xa80], R58 ;  /* 0x000a803a3c007988 */ /* 0x0009e80008000015 */
[----:B------:R1:W-:Y:S04]  /*3cfb0*/  STS.U8 [R60+UR21+0xae0], R59 ;  /* 0x000ae03b3c007988 */ /* 0x0003e80008000015 */
[----:B------:R3:W-:Y:S04]  /*3cfc0*/  STS.U8 [R60+UR21+0xac0], R61 ;  /* 0x000ac03d3c007988 */ /* 0x0007e80008000015 */
[----:B0-----:R-:W2:Y:S04]  /*3cfd0*/  LDL.LU R55, [R1+0x242c] ;  /* 0x00242c0001377983 */ /* 0x001ea80000300800 */
[----:B-1----:R-:W2:Y:S04]  /*3cfe0*/  LDL.LU R56, [R1+0x2428] ;  /* 0x0024280001387983 */ /* 0x002ea80000300800 */
[----:B---3--:R-:W3:Y:S04]  /*3cff0*/  LDL.LU R57, [R1+0x2424] ;  /* 0x0024240001397983 */ /* 0x008ee80000300800 */
[----:B----4-:R-:W4:Y:S04]  /*3d000*/  LDL.LU R58, [R1+0x2420] ;  /* 0x00242000013a7983 */ /* 0x010f280000300800 */
        /* <DEDUP_REMOVED lines=42> */
[----:B0-----:R-:W4:Y:S04]  /*3d2b0*/  LDL.LU R20, [R1+0x22d0] ;  /* 0x0022d00001147983 */ /* 0x001f280000300800 */
[----:B-1----:R-:W4:Y:S04]  /*3d2c0*/  LDL.LU R52, [R1+0x22cc] ;  /* 0x0022cc0001347983 */ /* 0x002f280000300800 */
[----:B------:R-:W4:Y:S04]  /*3d2d0*/  LDL.LU R53, [R1+0x22c8] ;  /* 0x0022c80001357983 */ /* 0x000f280000300800 */
[----:B------:R-:W4:Y:S04]  /*3d2e0*/  LDL.LU R54, [R1+0x22c4] ;  /* 0x0022c40001367983 */ /* 0x000f280000300800 */
[----:B------:R0:W-:Y:S04]  /*3d2f0*/  STS.U8 [R60+UR21+0x1380], R0 ;  /* 0x001380003c007988 */ /* 0x0001e80008000015 */
[----:B------:R1:W-:Y:S04]  /*3d300*/  STS.U8 [R60+UR21+0x13a0], R39 ;  /* 0x0013a0273c007988 */ /* 0x0003e80008000015 */
[----:B--2---:R2:W-:Y:S04]  /*3d310*/  STS.U8 [R60+UR21+0x1a60], R38 ;  /* 0x001a60263c007988 */ /* 0x0045e80008000015 */
[----:B0-----:R-:W4:Y:S04]  /*3d320*/  LDL.LU R0, [R1+0x22c0] ;  /* 0x0022c00001007983 */ /* 0x001f280000300800 */
[----:B-1----:R-:W4:Y:S04]  /*3d330*/  LDL.LU R39, [R1+0x22bc] ;  /* 0x0022bc0001277983 */ /* 0x002f280000300800 */
[----:B--2---:R-:W2:Y:S04]  /*3d340*/  LDL.LU R38, [R1+0x22b8] ;  /* 0x0022b80001267983 */ /* 0x004ea80000300800 */
[----:B------:R-:W-:Y:S04]  /*3d350*/  STS.U8 [R60+UR21+0x1a40], R55 ;  /* 0x001a40373c007988 */ /* 0x000fe80008000015 */
[----:B------:R-:W-:Y:S04]  /*3d360*/  STS.U8 [R60+UR21+0x1a20], R56 ;  /* 0x001a20383c007988 */ /* 0x000fe80008000015 */
[----:B---3--:R-:W-:Y:S04]  /*3d370*/  STS.U8 [R60+UR21+0x1a00], R57 ;  /* 0x001a00393c007988 */ /* 0x008fe80008000015 */
[----:B----4-:R-:W-:Y:S04]  /*3d380*/  STS.U8 [R60+UR21+0x1ae0], R58 ;  /* 0x001ae03a3c007988 */ /* 0x010fe80008000015 */
        /* <DEDUP_REMOVED lines=8> */
[----:B0-----:R-:W4:Y:S04]  /*3d410*/  LDL.LU R52, [R1+0x21f4] ;  /* 0x0021f40001347983 */ /* 0x001f280000300800 */
[----:B-1----:R-:W4:Y:S04]  /*3d420*/  LDL.LU R53, [R1+0x21f0] ;  /* 0x0021f00001357983 */ /* 0x002f280000300800 */
[----:B---3--:R-:W3:Y:S04]  /*3d430*/  LDL.LU R54, [R1+0x21ec] ;  /* 0x0021ec0001367983 */ /* 0x008ee80000300800 */
        /* <DEDUP_REMOVED lines=17> */
[----:B--2---:R1:W-:Y:S04]  /*3d550*/  STS.U8 [R60+UR21+0x23e0], R38 ;  /* 0x0023e0263c007988 */ /* 0x0043e80008000015 */
[----:B0-----:R-:W2:Y:S04]  /*3d560*/  LDL.LU R39, [R1+0x21e8] ;  /* 0x0021e80001277983 */ /* 0x001ea80000300800 */
[----:B-1----:R-:W2:Y:S04]  /*3d570*/  LDL.LU R38, [R1+0x21e4] ;  /* 0x0021e40001267983 */ /* 0x002ea80000300800 */
        /* <DEDUP_REMOVED lines=24> */
[----:B------:R0:W-:Y:S04]  /*3d700*/  STS.U8 [R60+UR21+0x23a0], R0 ;  /* 0x0023a0003c007988 */ /* 0x0001e80008000015 */
[----:B------:R-:W2:Y:S04]  /*3d710*/  LDL.LU R20, [R1+0x20b8] ;  /* 0x0020b80001147983 */ /* 0x000ea80000300800 */
[----:B0-----:R-:W2:Y:S04]  /*3d720*/  LDL.LU R0, [R1+0x20b4] ;  /* 0x0020b40001007983 */ /* 0x001ea80000300800 */
[----:B----4-:R0:W-:Y:S04]  /*3d730*/  STS.U8 [R60+UR21+0x2a20], R52 ;  /* 0x002a20343c007988 */ /* 0x0101e80008000015 */
[----:B------:R1:W-:Y:S04]  /*3d740*/  STS.U8 [R60+UR21+0x2a00], R53 ;  /* 0x002a00353c007988 */ /* 0x0003e80008000015 */
[----:B---3--:R3:W-:Y:S04]  /*3d750*/  STS.U8 [R60+UR21+0x2a60], R54 ;  /* 0x002a60363c007988 */ /* 0x0087e80008000015 */
[----:B0-----:R-:W4:Y:S04]  /*3d760*/  LDL.LU R52, [R1+0x5fa8] ;  /* 0x005fa80001347983 */ /* 0x001f280000300800 */
[----:B-1----:R-:W4:Y:S04]  /*3d770*/  LDL.LU R53, [R1+0x5fa4] ;  /* 0x005fa40001357983 */ /* 0x002f280000300800 */
[----:B---3--:R-:W3:Y:S04]  /*3d780*/  LDL.LU R54, [R1+0x5fa0] ;  /* 0x005fa00001367983 */ /* 0x008ee80000300800 */
[----:B--2---:R0:W-:Y:S04]  /*3d790*/  STS.U8 [R60+UR21+0x2a40], R39 ;  /* 0x002a40273c007988 */ /* 0x0041e80008000015 */
[----:B------:R1:W-:Y:S04]  /*3d7a0*/  STS.U8 [R60+UR21+0x2aa0], R38 ;  /* 0x002aa0263c007988 */ /* 0x0003e80008000015 */
[----:B0-----:R-:W2:Y:S04]  /*3d7b0*/  LDL.LU R39, [R1+0x5f9c] ;  /* 0x005f9c0001277983 */ /* 0x001ea80000300800 */
[----:B-1----:R-:W2:Y:S04]  /*3d7c0*/  LDL.LU R38, [R1+0x5f98] ;  /* 0x005f980001267983 */ /* 0x002ea80000300800 */
        /* <DEDUP_REMOVED lines=57> */
[----:B---3--:R-:W-:Y:S04]  /*3db60*/  STL [R1+0x5f84], R54 ;  /* 0x005f843601007387 */ /* 0x008fe80000100800 */
[----:B----4-:R-:W-:Y:S04]  /*3db70*/  STL [R1+0x5f88], R53 ;  /* 0x005f883501007387 */ /* 0x010fe80000100800 */
[----:B------:R-:W-:Y:S04]  /*3db80*/  STL [R1+0x5f8c], R52 ;  /* 0x005f8c3401007387 */ /* 0x000fe80000100800 */
[----:B------:R-:W-:Y:S04]  /*3db90*/  STL [R1+0x5f90], R51 ;  /* 0x005f903301007387 */ /* 0x000fe80000100800 */
[----:B------:R0:W-:Y:S04]  /*3dba0*/  STL [R1+0x5f94], R50 ;  /* 0x005f943201007387 */ /* 0x0001e80000100800 */
[----:B------:R1:W-:Y:S04]  /*3dbb0*/  STS.U8 [R60+UR21+0x3a20], R52 ;  /* 0x003a20343c007988 */ /* 0x0003e80008000015 */
[----:B------:R3:W-:Y:S04]  /*3dbc0*/  STS.U8 [R60+UR21+0x3a40], R53 ;  /* 0x003a40353c007988 */ /* 0x0007e80008000015 */
[----:B------:R4:W-:Y:S04]  /*3dbd0*/  STS.U8 [R60+UR21+0x3a60], R54 ;  /* 0x003a60363c007988 */ /* 0x0009e80008000015 */
[----:B0-----:R-:W2:Y:S04]  /*3dbe0*/  LDL.LU R50, [R1+0x25e8] ;  /* 0x0025e80001327983 */ /* 0x001ea80000300800 */
[----:B------:R-:W2:Y:S04]  /*3dbf0*/  LDL.LU R51, [R1+0x25e4] ;  /* 0x0025e40001337983 */ /* 0x000ea80000300800 */
[----:B-1----:R-:W2:Y:S04]  /*3dc00*/  LDL.LU R52, [R1+0x25e0] ;  /* 0x0025e00001347983 */ /* 0x002ea80000300800 */
[----:B---3--:R-:W3:Y:S04]  /*3dc10*/  LDL.LU R53, [R1+0x25dc] ;  /* 0x0025dc0001357983 */ /* 0x008ee80000300800 */
[----:B----4-:R-:W4:Y:S04]  /*3dc20*/  LDL.LU R54, [R1+0x25d8] ;  /* 0x0025d80001367983 */ /* 0x010f280000300800 */
        /* <DEDUP_REMOVED lines=8> */
[----:B--2---:R0:W-:Y:S02]  /*3dcb0*/  STS.U8 [R60+UR21+0x33a0], R38 ;  /* 0x0033a0263c007988 */ /* 0x0041e40008000015 */
[----:B0-----:R-:W0:Y:S02]  /*3dcc0*/  S2R R38, SR_TID.X ;  /* 0x0000000000267919 */ /* 0x001e240000002100 */
[----:B0-----:R-:W-:-:S04]  /*3dcd0*/  LOP3.LUT R38, R38, 0x1f, RZ, 0xc0, !PT ;  /* 0x0000001f26267812 */ /* 0x001fc800078ec0ff */
        /* <DEDUP_REMOVED lines=9> */
[----:B--2---:R-:W2:Y:S04]  /*3dd70*/  LDL.LU R6, [R1+0x24ec] ;  /* 0x0024ec0001067983 */ /* 0x004ea80000300800 */
        /* <DEDUP_REMOVED lines=28> */
[----:B------:R1:W-:Y:S04]  /*3df40*/  STS.U8 [R38+UR21+0xc40], R51 ;  /* 0x000c403326007988 */ /* 0x0003e80008000015 */
[----:B------:R0:W-:Y:S04]  /*3df50*/  STS.U8 [R38+UR21+0xca0], R52 ;  /* 0x000ca03426007988 */ /* 0x0001e80008000015 */
[----:B---3--:R3:W-:Y:S04]  /*3df60*/  STS.U8 [R38+UR21+0xc80], R53 ;  /* 0x000c803526007988 */ /* 0x0087e80008000015 */
[----:B----4-:R4:W-:Y:S04]  /*3df70*/  STS.U8 [R38+UR21+0xce0], R54 ;  /* 0x000ce03626007988 */ /* 0x0109e80008000015 */
[----:B------:R3:W-:Y:S04]  /*3df80*/  STS.U8 [R38+UR21+0xcc0], R55 ;  /* 0x000cc03726007988 */ /* 0x0007e80008000015 */
[----:B0-----:R-:W2:Y:S04]  /*3df90*/  LDL.LU R50, [R1+0x23e4] ;  /* 0x0023e40001327983 */ /* 0x001ea80000300800 */
[----:B-1----:R-:W2:Y:S04]  /*3dfa0*/  LDL.LU R51, [R1+0x23d8] ;  /* 0x0023d80001337983 */ /* 0x002ea80000300800 */
[----:B------:R-:W2:Y:S04]  /*3dfb0*/  LDL.LU R52, [R1+0x23d4] ;  /* 0x0023d40001347983 */ /* 0x000ea80000300800 */
[----:B---3--:R-:W3:Y:S04]  /*3dfc0*/  LDL.LU R53, [R1+0x23d0] ;  /* 0x0023d00001357983 */ /* 0x008ee80000300800 */
[----:B----4-:R-:W4:Y:S04]  /*3dfd0*/  LDL.LU R54, [R1+0x23c4] ;  /* 0x0023c40001367983 */ /* 0x010f280000300800 */
        /* <DEDUP_REMOVED lines=15> */
[----:B------:R0:W-:Y:S04]  /*3e0d0*/  STS.U8 [R38+UR21+0xdc0], R4 ;  /* 0x000dc00426007988 */ /* 0x0001e80008000015 */
[----:B------:R1:W-:Y:S04]  /*3e0e0*/  STS.U8 [R38+UR21+0x1440], R3 ;  /* 0x0014400326007988 */ /* 0x0003e80008000015 */
[----:B--2---:R2:W-:Y:S04]  /*3e0f0*/  STS.U8 [R38+UR21+0x1460], R6 ;  /* 0x0014600626007988 */ /* 0x0045e80008000015 */
        /* <DEDUP_REMOVED lines=45> */
[----:B------:R-:W3:Y:S04]  /*3e3d0*/  LDL.LU R55, [R1+0x21a0] ;  /* 0x0021a00001377983 */ /* 0x000ee80000300800 */
        /* <DEDUP_REMOVED lines=9> */
[----:B------:R-:W3:Y:S04]  /*3e470*/  LDL.LU R61, [R1+0x218c] ;  /* 0x00218c00013d7983 */ /* 0x000ee80000300800 */
[----:B------:R0:W-:Y:S04]  /*3e480*/  STS.U8 [R38+UR21+0x1dc0], R5 ;  /* 0x001dc00526007988 */ /* 0x0001e80008000015 */
[----:B------:R-:W3:Y:S04]  /*3e490*/  LDL.LU R2, [R1+0x2188] ;  /* 0x0021880001027983 */ /* 0x000ee80000300800 */
[----:B0-----:R-:W3:Y:S04]  /*3e4a0*/  LDL.LU R5, [R1+0x2184] ;  /* 0x0021840001057983 */ /* 0x001ee80000300800 */
[----:B------:R0:W-:Y:S04]  /*3e4b0*/  STS.U8 [R38+UR21+0x1da0], R4 ;  /* 0x001da00426007988 */ /* 0x0001e80008000015 */
[----:B------:R1:W-:Y:S04]  /*3e4c0*/  STS.U8 [R38+UR21+0x1d80], R3 ;  /* 0x001d800326007988 */ /* 0x0003e80008000015 */
[----:B--2---:R2:W-:Y:S04]  /*3e4d0*/  STS.U8 [R38+UR21+0x2400], R6 ;  /* 0x0024000626007988 */ /* 0x0045e80008000015 */
[----:B------:R0:W-:Y:S04]  /*3e4e0*/  STS.U8 [R38+UR21+0x2420], R7 ;  /* 0x0024200726007988 */ /* 0x0001e80008000015 */
[----:B------:R0:W-:Y:S04]  /*3e4f0*/  STS.U8 [R38+UR21+0x2440], R8 ;  /* 0x0024400826007988 */ /* 0x0001e80008000015 */
[----:B------:R2:W-:Y:S04]  /*3e500*/  STS.U8 [R38+UR21+0x2460], R9 ;  /* 0x0024600926007988 */ /* 0x0005e80008000015 */
[----:B0-----:R-:W3:Y:S04]  /*3e510*/  LDL.LU R4, [R1+0x2180] ;  /* 0x0021800001047983 */ /* 0x001ee80000300800 */
        /* <DEDUP_REMOVED lines=10> */
[----:B0-----:R-:W2:Y:S04]  /*3e5c0*/  LDL.LU R10, [R1+0x20a0] ;  /* 0x0020a000010a7983 */ /* 0x001ea80000300800 */
[----:B-1----:R-:W2:Y:S04]  /*3e5d0*/  LDL.LU R11, [R1+0x209c] ;  /* 0x00209c00010b7983 */ /* 0x002ea80000300800 */
[----:B------:R-:W2:Y:S04]  /*3e5e0*/  LDL.LU R12, [R1+0x2094] ;  /* 0x00209400010c7983 */ /* 0x000ea80000300800 */
[----:B------:R0:W-:Y:S04]  /*3e5f0*/  STS.U8 [R38+UR21+0x2520], R15 ;  /* 0x0025200f26007988 */ /* 0x0001e80008000015 */
[----:B------:R-:W2:Y:S04]  /*3e600*/  LDL.LU R13, [R1+0x2090] ;  /* 0x00209000010d7983 */ /* 0x000ea80000300800 */
[----:B------:R-:W2:Y:S04]  /*3e610*/  LDL.LU R14, [R1+0x208c] ;  /* 0x00208c00010e7983 */ /* 0x000ea80000300800 */
[----:B------:R1:W-:Y:S04]  /*3e620*/  STS.U8 [R38+UR21+0x2540], R16 ;  /* 0x0025401026007988 */ /* 0x0003e80008000015 */
[----:B------:R0:W-:Y:S04]  /*3e630*/  STS.U8 [R38+UR21+0x2560], R17 ;  /* 0x0025601126007988 */ /* 0x0001e80008000015 */
[----:B------:R1:W-:Y:S04]  /*3e640*/  STS.U8 [R38+UR21+0x2580], R18 ;  /* 0x0025801226007988 */ /* 0x0003e80008000015 */
[----:B------:R1:W-:Y:S04]  /*3e650*/  STS.U8 [R38+UR21+0x25a0], R19 ;  /* 0x0025a01326007988 */ /* 0x0003e80008000015 */
[----:B0-----:R-:W2:Y:S04]  /*3e660*/  LDL.LU R15, [R1+0x2088] ;  /* 0x00208800010f7983 */ /* 0x001ea80000300800 */
[----:B-1----:R-:W2:Y:S04]  /*3e670*/  LDL.LU R16, [R1+0x2084] ;  /* 0x0020840001107983 */ /* 0x002ea80000300800 */
[----:B------:R0:W-:Y:S04]  /*3e680*/  STS.U8 [R38+UR21+0x25c0], R20 ;  /* 0x0025c01426007988 */ /* 0x0001e80008000015 */
[----:B------:R-:W2:Y:S04]  /*3e690*/  LDL.LU R17, [R1+0x2080] ;  /* 0x0020800001117983 */ /* 0x000ea80000300800 */
[----:B------:R-:W2:Y:S04]  /*3e6a0*/  LDL.LU R18, [R1+0x207c] ;  /* 0x00207c0001127983 */ /* 0x000ea80000300800 */
[----:B------:R-:W2:Y:S04]  /*3e6b0*/  LDL.LU R19, [R1+0x2078] ;  /* 0x0020780001137983 */ /* 0x000ea80000300800 */
[----:B------:R1:W-:Y:S04]  /*3e6c0*/  STS.U8 [R38+UR21+0x25e0], R0 ;  /* 0x0025e00026007988 */ /* 0x0003e80008000015 */
[----:B0-----:R-:W2:Y:S04]  /*3e6d0*/  LDL.LU R20, [R1+0x2074] ;  /* 0x0020740001147983 */ /* 0x001ea80000300800 */
[----:B-1----:R-:W2:Y:S04]  /*3e6e0*/  LDL.LU R0, [R1+0x2070] ;  /* 0x0020700001007983 */ /* 0x002ea80000300800 */
[----:B---3--:R0:W-:Y:S04]  /*3e6f0*/  STS.U8 [R38+UR21+0x2d80], R4 ;  /* 0x002d800426007988 */ /* 0x0081e80008000015 */
[----:B----4-:R1:W-:Y:S04]  /*3e700*/  STS.U8 [R38+UR21+0x2de0], R3 ;  /* 0x002de00326007988 */ /* 0x0103e80008000015 */
[----:B--2---:R2:W-:Y:S04]  /*3e710*/  STS.U8 [R38+UR21+0x2dc0], R6 ;  /* 0x002dc00626007988 */ /* 0x0045e80008000015 */
[----:B------:R3:W-:Y:S04]  /*3e720*/  STS.U8 [R38+UR21+0x3440], R7 ;  /* 0x0034400726007988 */ /* 0x0007e80008000015 */
[----:B------:R4:W-:Y:S04]  /*3e730*/  STS.U8 [R38+UR21+0x3460], R8 ;  /* 0x0034600826007988 */ /* 0x0009e80008000015 */
[----:B------:R2:W-:Y:S04]  /*3e740*/  STS.U8 [R38+UR21+0x3400], R9 ;  /* 0x0034000926007988 */ /* 0x0005e80008000015 */
[----:B0-----:R-:W2:Y:S04]  /*3e750*/  LDL.LU R4, [R1+0x26b0] ;  /* 0x0026b00001047983 */ /* 0x001ea80000300800 */
[----:B-1----:R-:W2:Y:S04]  /*3e760*/  LDL.LU R3, [R1+0x26ac] ;  /* 0x0026ac0001037983 */ /* 0x002ea80000300800 */
[----:B--2---:R-:W2:Y:S04]  /*3e770*/  LDL.LU R6, [R1+0x26a8] ;  /* 0x0026a80001067983 */ /* 0x004ea80000300800 */
        /* <DEDUP_REMOVED lines=8> */
[----:B0-----:R-:W4:Y:S04]  /*3e800*/  LDL.LU R10, [R1+0x2698] ;  /* 0x00269800010a7983 */ /* 0x001f280000300800 */
[----:B-1----:R-:W4:Y:S04]  /*3e810*/  LDL.LU R11, [R1+0x2694] ;  /* 0x00269400010b7983 */ /* 0x002f280000300800 */
[----:B------:R-:W4:Y:S04]  /*3e820*/  LDL.LU R12, [R1+0x2690] ;  /* 0x00269000010c7983 */ /* 0x000f280000300800 */
[----:B------:R0:W-:Y:S04]  /*3e830*/  STS.U8 [R38+UR21+0x3540], R15 ;  /* 0x0035400f26007988 */ /* 0x0001e80008000015 */
[----:B------:R-:W4:Y:S04]  /*3e840*/  LDL.LU R13, [R1+0x268c] ;  /* 0x00268c00010d7983 */ /* 0x000f280000300800 */
[----:B------:R-:W4:Y:S04]  /*3e850*/  LDL.LU R14, [R1+0x2688] ;  /* 0x00268800010e7983 */ /* 0x000f280000300800 */
[----:B------:R1:W-:Y:S04]  /*3e860*/  STS.U8 [R38+UR21+0x3560], R16 ;  /* 0x0035601026007988 */ /* 0x0003e80008000015 */
[----:B------:R0:W-:Y:S04]  /*3e870*/  STS.U8 [R38+UR21+0x3500], R17 ;  /* 0x0035001126007988 */ /* 0x0001e80008000015 */
[----:B------:R1:W-:Y:S04]  /*3e880*/  STS.U8 [R38+UR21+0x3520], R18 ;  /* 0x0035201226007988 */ /* 0x0003e80008000015 */
[----:B------:R1:W-:Y:S04]  /*3e890*/  STS.U8 [R38+UR21+0x35c0], R19 ;  /* 0x0035c01326007988 */ /* 0x0003e80008000015 */
[----:B0-----:R-:W4:Y:S04]  /*3e8a0*/  LDL.LU R15, [R1+0x2684] ;  /* 0x00268400010f7983 */ /* 0x001f280000300800 */
[----:B-1----:R-:W4:Y:S04]  /*3e8b0*/  LDL.LU R16, [R1+0x2680] ;  /* 0x0026800001107983 */ /* 0x002f280000300800 */
[----:B------:R0:W-:Y:S04]  /*3e8c0*/  STS.U8 [R38+UR21+0x35e0], R20 ;  /* 0x0035e01426007988 */ /* 0x0001e80008000015 */
[----:B------:R-:W4:Y:S04]  /*3e8d0*/  LDL.LU R17, [R1+0x267c] ;  /* 0x00267c0001117983 */ /* 0x000f280000300800 */
[----:B------:R-:W4:Y:S04]  /*3e8e0*/  LDL.LU R18, [R1+0x2678] ;  /* 0x0026780001127983 */ /* 0x000f280000300800 */
[----:B------:R-:W4:Y:S04]  /*3e8f0*/  LDL.LU R19, [R1+0x2674] ;  /* 0x0026740001137983 */ /* 0x000f280000300800 */
[----:B------:R1:W-:Y:S04]  /*3e900*/  STS.U8 [R38+UR21+0x3580], R0 ;  /* 0x0035800026007988 */ /* 0x0003e80008000015 */
[----:B0-----:R-:W4:Y:S04]  /*3e910*/  LDL.LU R20, [R1+0x25b0] ;  /* 0x0025b00001147983 */ /* 0x001f280000300800 */
[----:B-1----:R-:W4:Y:S04]  /*3e920*/  LDL.LU R0, [R1+0x25ac] ;  /* 0x0025ac0001007983 */ /* 0x002f280000300800 */
[----:B------:R0:W-:Y:S02]  /*3e930*/  STS.U8 [R38+UR21+0x35a0], R39 ;  /* 0x0035a02726007988 */ /* 0x0001e40008000015 */
[----:B0-----:R-:W0:Y:S02]  /*3e940*/  S2R R39, SR_TID.X ;  /* 0x0000000000277919 */ /* 0x001e240000002100 */
[----:B------:R1:W-:Y:S04]  /*3e950*/  STS.U8 [R38+UR21+0x2c20], R50 ;  /* 0x002c203226007988 */ /* 0x0003e80008000015 */
[----:B------:R1:W-:Y:S04]  /*3e960*/  STS.U8 [R38+UR21+0x2c00], R51 ;  /* 0x002c003326007988 */ /* 0x0003e80008000015 */
[----:B------:R0:W-:Y:S04]  /*3e970*/  STS.U8 [R38+UR21+0x2c60], R52 ;  /* 0x002c603426007988 */ /* 0x0001e80008000015 */
[----:B------:R0:W-:Y:S04]  /*3e980*/  STS.U8 [R38+UR21+0x2c40], R53 ;  /* 0x002c403526007988 */ /* 0x0001e80008000015 */
[----:B------:R0:W-:Y:S04]  /*3e990*/  STS.U8 [R38+UR21+0x2ca0], R54 ;  /* 0x002ca03626007988 */ /* 0x0001e80008000015 */
[----:B------:R0:W-:Y:S04]  /*3e9a0*/  STS.U8 [R38+UR21+0x2c80], R55 ;  /* 0x002c803726007988 */ /* 0x0001e80008000015 */
[----:B-1----:R-:W4:Y:S04]  /*3e9b0*/  LDL.LU R50, [R1+0x25a8] ;  /* 0x0025a80001327983 */ /* 0x002f280000300800 */
[----:B------:R-:W4:Y:S04]  /*3e9c0*/  LDL.LU R51, [R1+0x25a4] ;  /* 0x0025a40001337983 */ /* 0x000f280000300800 */
[----:B0-----:R-:W4:Y:S04]  /*3e9d0*/  LDL.LU R52, [R1+0x25a0] ;  /* 0x0025a00001347983 */ /* 0x001f280000300800 */
        /* <DEDUP_REMOVED lines=13> */
[----:B------:R-:W4:Y:S01]  /*3eab0*/  LDL.LU R61, [R1+0x2580] ;  /* 0x00258000013d7983 */ /* 0x000f220000300800 */
[----:B------:R-:W-:-:S03]  /*3eac0*/  LOP3.LUT R39, R39, 0x1f, RZ, 0xc0, !PT ;  /* 0x0000001f27277812 */ /* 0x000fc600078ec0ff */
[----:B------:R0:W-:Y:S04]  /*3ead0*/  STS.U8 [R38+UR21+0x2da0], R5 ;  /* 0x002da00526007988 */ /* 0x0001e80008000015 */
[----:B------:R-:W-:Y:S04]  /*3eae0*/  STS.U8 [R38+UR21+0x3c60], R36 ;  /* 0x003c602426007988 */ /* 0x000fe80008000015 */
[----:B------:R-:W-:Y:S01]  /*3eaf0*/  STS.U8 [R38+UR21+0x3c40], R35 ;  /* 0x003c402326007988 */ /* 0x000fe20008000015 */
[----:B------:R-:W-:-:S03]  /*3eb00*/  LOP3.LUT R39, R39, 0x18, RZ, 0x3c, !PT ;  /* 0x0000001827277812 */ /* 0x000fc600078e3cff */
        /* <DEDUP_REMOVED lines=14> */
[----:B------:R-:W4:Y:S04]  /*3ebf0*/  LDL.LU R2, [R1+0x257c] ;  /* 0x00257c0001027983 */ /* 0x000f280000300800 */
[----:B0-----:R-:W4:Y:S04]  /*3ec00*/  LDL.LU R5, [R1+0x2578] ;  /* 0x0025780001057983 */ /* 0x001f280000300800 */
[----:B------:R0:W-:Y:S04]  /*3ec10*/  STS.U8 [R39+UR21+0x600], R4 ;  /* 0x0006000427007988 */ /* 0x0001e80008000015 */
[----:B------:R1:W-:Y:S04]  /*3ec20*/  STS.U8 [R39+UR21+0x620], R3 ;  /* 0x0006200327007988 */ /* 0x0003e80008000015 */
[----:B--2---:R2:W-:Y:S04]  /*3ec30*/  STS.U8 [R39+UR21+0x640], R6 ;  /* 0x0006400627007988 */ /* 0x0045e80008000015 */
[----:B---3--:R3:W-:Y:S04]  /*3ec40*/  STS.U8 [R39+UR21+0x660], R7 ;  /* 0x0006600727007988 */ /* 0x0087e80008000015 */
[----:B----4-:R4:W-:Y:S04]  /*3ec50*/  STS.U8 [R39+UR21+0x680], R8 ;  /* 0x0006800827007988 */ /* 0x0109e80008000015 */
[----:B------:R2:W-:Y:S04]  /*3ec60*/  STS.U8 [R39+UR21+0x6a0], R9 ;  /* 0x0006a00927007988 */ /* 0x0005e80008000015 */
[----:B0-----:R-:W4:Y:S04]  /*3ec70*/  LDL.LU R4, [R1+0x2574] ;  /* 0x0025740001047983 */ /* 0x001f280000300800 */
[----:B-1----:R-:W4:Y:S04]  /*3ec80*/  LDL.LU R3, [R1+0x24b0] ;  /* 0x0024b00001037983 */ /* 0x002f280000300800 */
        /* <DEDUP_REMOVED lines=51> */
[----:B------:R1:W-:Y:S04]  /*3efc0*/  STS.U8 [R39+UR21+0xfe0], R5 ;  /* 0x000fe00527007988 */ /* 0x0003e80008000015 */
[----:B0-----:R-:W4:Y:S04]  /*3efd0*/  LDL.LU R2, [R1+0x2344] ;  /* 0x0023440001027983 */ /* 0x001f280000300800 */
[----:B-1----:R-:W4:Y:S04]  /*3efe0*/  LDL.LU R5, [R1+0x2340] ;  /* 0x0023400001057983 */ /* 0x002f280000300800 */
        /* <DEDUP_REMOVED lines=97> */
[----:B0-----:R-:W4:Y:S04]  /*3f600*/  LDL.LU R2, [R1+0x2c] ;  /* 0x00002c0001027983 */ /* 0x001f280000300800 */
        /* <DEDUP_REMOVED lines=58> */
[----:B0-----:R-:W2:Y:S04]  /*3f9b0*/  LDL.LU R20, [R1+0x5f24] ;  /* 0x005f240001147983 */ /* 0x001ea80000300800 */
[----:B-1----:R-:W2:Y:S04]  /*3f9c0*/  LDL.LU R0, [R1+0x5f20] ;  /* 0x005f200001007983 */ /* 0x002ea80000300800 */
[----:B------:R-:W-:Y:S04]  /*3f9d0*/  STS.U8 [R39+UR21+0x3780], R2 ;  /* 0x0037800227007988 */ /* 0x000fe80008000015 */
[----:B------:R-:W-:Y:S04]  /*3f9e0*/  STS.U8 [R39+UR21+0x3f80], R3 ;  /* 0x003f800327007988 */ /* 0x000fe80008000015 */
[----:B--2---:R0:W-:Y:S04]  /*3f9f0*/  STS.U8 [R39+UR21+0x37a0], R0 ;  /* 0x0037a00027007988 */ /* 0x0041e80008000015 */
[----:B0-----:R-:W2:Y:S04]  /*3fa00*/  LDL.LU R0, [R1+0x5f1c] ;  /* 0x005f1c0001007983 */ /* 0x001ea80000300800 */
[----:B------:R-:W2:Y:S04]  /*3fa10*/  LDL R2, [R1+0x3b68] ;  /* 0x003b680001027983 */ /* 0x000ea80000100800 */
[----:B------:R-:W2:Y:S04]  /*3fa20*/  LDL R3, [R1+0x3b60] ;  /* 0x003b600001037983 */ /* 0x000ea80000100800 */
        /* <DEDUP_REMOVED lines=12> */
[----:B----4-:R-:W-:Y:S04]  /*3faf0*/  STS.U8 [R39+UR21+0x3fe0], R8 ;  /* 0x003fe00827007988 */ /* 0x010fe80008000015 */
[----:B---3--:R-:W-:Y:S04]  /*3fb00*/  STS.U8 [R39+UR21+0x3fc0], R7 ;  /* 0x003fc00727007988 */ /* 0x008fe80008000015 */
[----:B------:R-:W-:Y:S01]  /*3fb10*/  STS.U8 [R39+UR21+0x3fa0], R6 ;  /* 0x003fa00627007988 */ /* 0x000fe20008000015 */
[----:B------:R-:W-:Y:S01]  /*3fb20*/  BAR.SYNC.DEFER_BLOCKING 0x0 ;  /* 0x0000000000007b1d */ /* 0x000fe20000010000 */
[----:B------:R-:W-:-:S06]  /*3fb30*/  PRMT R5, RZ, 0x7610, R5 ;  /* 0x00007610ff057816 */ /* 0x000fcc0000000005 */
[----:B--2---:R-:W2:Y:S04]  /*3fb40*/  @!P0 LDG.E.U8 R5, desc[UR4][R2.64] ;  /* 0x0000000402058981 */ /* 0x004ea8000c1e1100 */
[----:B--2---:R0:W-:Y:S04]  /*3fb50*/  STL [R1+0x2124], R5 ;  /* 0x0021240501007387 */ /* 0x0041e80000100800 */
[----:B0-----:R-:W2:Y:S04]  /*3fb60*/  LDL.LU R5, [R1+0x5f18] ;  /* 0x005f180001057983 */ /* 0x001ea80000300800 */
[----:B------:R-:W3:Y:S04]  /*3fb70*/  LDL R2, [R1+0x37a0] ;  /* 0x0037a00001027983 */ /* 0x000ee80000100800 */
[----:B------:R-:W3:Y:S01]  /*3fb80*/  LDL R3, [R1+0x38e4] ;  /* 0x0038e40001037983 */ /* 0x000ee20000100800 */
[----:B------:R-:W-:-:S02]  /*3fb90*/  PRMT R4, RZ, 0x7610, R4 ;  /* 0x00007610ff047816 */ /* 0x000fc40000000004 */
[----:B---3--:R-:W-:-:S04]  /*3fba0*/  @!P0 LOP3.LUT R3, R3, R2, RZ, 0x3c, !PT ;  /* 0x0000000203038212 */ /* 0x008fc800078e3cff */
[----:B------:R-:W-:-:S04]  /*3fbb0*/  @!P0 LOP3.LUT R2, R3, R2, RZ, 0x3c, !PT ;  /* 0x0000000203028212 */ /* 0x000fc800078e3cff */
[----:B------:R-:W-:-:S05]  /*3fbc0*/  @!P0 LOP3.LUT R3, R3, R2, RZ, 0x3c, !PT ;  /* 0x0000000203038212 */ /* 0x000fca00078e3cff */
[----:B------:R-:W3:Y:S04]  /*3fbd0*/  @!P0 LDG.E.U8 R4, desc[UR4][R2.64] ;  /* 0x0000000402048981 */ /* 0x000ee8000c1e1100 */
[----:B---3--:R0:W-:Y:S04]  /*3fbe0*/  STL [R1+0x212c], R4 ;  /* 0x00212c0401007387 */ /* 0x0081e80000100800 */
[----:B0-----:R-:W3:Y:S04]  /*3fbf0*/  LDL.LU R4, [R1+0x5f14] ;  /* 0x005f140001047983 */ /* 0x001ee80000300800 */
[----:B------:R-:W4:Y:S04]  /*3fc00*/  LDL R2, [R1+0x2804] ;  /* 0x0028040001027983 */ /* 0x000f280000100800 */
[----:B------:R-:W4:Y:S01]  /*3fc10*/  LDL R3, [R1+0x379c] ;  /* 0x00379c0001037983 */ /* 0x000f220000100800 */
[----:B------:R-:W-:-:S02]  /*3fc20*/  PRMT R0, RZ, 0x7610, R0 ;  /* 0x00007610ff007816 */ /* 0x000fc40000000000 */
[----:B----4-:R-:W-:-:S04]  /*3fc30*/  @!P0 LOP3.LUT R3, R3, R2, RZ, 0x3c, !PT ;  /* 0x0000000203038212 */ /* 0x010fc800078e3cff */
[----:B------:R-:W-:-:S04]  /*3fc40*/  @!P0 LOP3.LUT R2, R3, R2, RZ, 0x3c, !PT ;  /* 0x0000000203028212 */ /* 0x000fc800078e3cff */
[----:B------:R-:W-:-:S05]  /*3fc50*/  @!P0 LOP3.LUT R3, R3, R2, RZ, 0x3c, !PT ;  /* 0x0000000203038212 */ /* 0x000fca00078e3cff */
[----:B------:R-:W4:Y:S04]  /*3fc60*/  @!P0 LDG.E.U8 R0, desc[UR4][R2.64] ;  /* 0x0000000402008981 */ /* 0x000f28000c1e1100 */
[----:B----4-:R0:W-:Y:S04]  /*3fc70*/  STL [R1+0x2128], R0 ;  /* 0x0021280001007387 */ /* 0x0101e80000100800 */
[----:B0-----:R-:W4:Y:S04]  /*3fc80*/  LDL.LU R0, [R1+0x5f10] ;  /* 0x005f100001007983 */ /* 0x001f280000300800 */
[----:B------:R-:W2:Y:S04]  /*3fc90*/  LDL R2, [R1+0x3798] ;  /* 0x0037980001027983 */ /* 0x000ea80000100800 */
[----:B------:R-:W2:Y:S01]  /*3fca0*/  LDL R3, [R1+0x38e0] ;  /* 0x0038e00001037983 */ /* 0x000ea20000100800 */
[----:B---3--:R-:W-:-:S02]  /*3fcb0*/  PRMT R4, RZ, 0x7610, R4 ;  /* 0x00007610ff047816 */ /* 0x008fc40000000004 */
[----:B--2---:R-:W-:-:S04]  /*3fcc0*/  @!P0 LOP3.LUT R3, R3, R2, RZ, 0x3c, !PT ;  /* 0x0000000203038212 */ /* 0x004fc800078e3cff */
[----:B------:R-:W-:-:S04]  /*3fcd0*/  @!P0 LOP3.LUT R2, R3, R2, RZ, 0x3c, !PT ;  /* 0x0000000203028212 */ /* 0x000fc800078e3cff */
[----:B------:R-:W-:-:S05]  /*3fce0*/  @!P0 LOP3.LUT R3, R3, R2, RZ, 0x3c, !PT ;  /* 0x0000000203038212 */ /* 0x000fca00078e3cff */
[----:B------:R-:W2:Y:S04]  /*3fcf0*/  @!P0 LDG.E.U8 R4, desc[UR4][R2.64] ;  /* 0x0000000402048981 */ /* 0x000ea8000c1e1100 */
[----:B--2---:R0:W-:Y:S04]  /*3fd00*/  STL [R1+0x2120], R4 ;  /* 0x0021200401007387 */ /* 0x0041e80000100800 */
[----:B0-----:R-:W2:Y:S04]  /*3fd10*/  LDL.LU R4, [R1+0x5f0c] ;  /* 0x005f0c0001047983 */ /* 0x001ea80000300800 */
[----:B------:R-:W3:Y:S04]  /*3fd20*/  LDL R2, [R1+0x3794] ;  /* 0x0037940001027983 */ /* 0x000ee80000100800 */
[----:B------:R-:W3:Y:S01]  /*3fd30*/  LDL R3, [R1+0x38dc] ;  /* 0x0038dc0001037983 */ /* 0x000ee20000100800 */
[----:B----4-:R-:W-:-:S02]  /*3fd40*/  PRMT R0, RZ, 0x7610, R0 ;  /* 0x00007610ff007816 */ /* 0x010fc40000000000 */
        /* <DEDUP_REMOVED lines=8> */
[----:B--2---:R-:W-:-:S02]  /*3fdd0*/  PRMT R4, RZ, 0x7610, R4 ;  /* 0x00007610ff047816 */ /* 0x004fc40000000004 */
[----:B----4-:R-:W-:-:S04]  /*3fde0*/  @!P0 LOP3.LUT R3, R3, R2, RZ, 0x3c, !PT ;  /* 0x0000000203038212 */ /* 0x010fc800078e3cff */
[----:B------:R-:W-:-:S04]  /*3fdf0*/  @!P0 LOP3.LUT R2, R3, R2, RZ, 0x3c, !PT ;  /* 0x0000000203028212 */ /* 0x000fc800078e3cff */
[----:B------:R-:W-:-:S05]  /*3fe00*/  @!P0 LOP3.LUT R3, R3, R2, RZ, 0x3c, !PT ;  /* 0x0000000203038212 */ /* 0x000fca00078e3cff */
[----:B------:R-:W2:Y:S04]  /*3fe10*/  @!P0 LDG.E.U8 R4, desc[UR4][R2.64] ;  /* 0x0000000402048981 */ /* 0x000ea8000c1e1100 */
[----:B--2---:R0:W-:Y:S04]  /*3fe20*/  STL [R1+0x2114], R4 ;  /* 0x0021140401007387 */ /* 0x0041e80000100800 */
[----:B0-----:R-:W2:Y:S04]  /*3fe30*/  LDL.LU R4, [R1+0x5f04] ;  /* 0x005f040001047983 */ /* 0x001ea80000300800 */
[----:B------:R-:W4:Y:S04]  /*3fe40*/  LDL R2, [R1+0x378c] ;  /* 0x00378c0001027983 */ /* 0x000f280000100800 */
[----:B------:R-:W4:Y:S01]  /*3fe50*/  LDL R3, [R1+0x38d4] ;  /* 0x0038d40001037983 */ /* 0x000f220000100800 */
[----:B---3--:R-:W-:-:S02]  /*3fe60*/  PRMT R0, RZ, 0x7610, R0 ;  /* 0x00007610ff007816 */ /* 0x008fc40000000000 */
[----:B----4-:R-:W-:-:S04]  /*3fe70*/  @!P0 LOP3.LUT R3, R3, R2, RZ, 0x3c, !PT ;  /* 0x0000000203038212 */ /* 0x010fc800078e3cff */
        /* <DEDUP_REMOVED lines=515> */
[----:B------:R0:W4:Y:S04]  /*41eb0*/  @!P0 LDG.E.U8 R60, desc[UR4][R2.64] ;  /* 0x00000004023c8981 */ /* 0x000128000c1e1100 */
[----:B------:R-:W0:Y:S04]  /*41ec0*/  LDL R2, [R1+0x3960] ;  /* 0x0039600001027983 */ /* 0x000e280000100800 */
[----:B------:R-:W0:Y:S01]  /*41ed0*/  LDL R3, [R1+0x399c] ;  /* 0x00399c0001037983 */ /* 0x000e220000100800 */
[----:B---3--:R-:W-:Y:S02]  /*41ee0*/  PRMT R0, RZ, 0x7610, R0 ;  /* 0x00007610ff007816 */ /* 0x008fe40000000000 */
[----:B0-----:R-:W-:-:S04]  /*41ef0*/  @!P0 LOP3.LUT R3, R3, R2, RZ, 0x3c, !PT ;  /* 0x0000000203038212 */ /* 0x001fc800078e3cff */
[----:B------:R-:W-:-:S04]  /*41f00*/  @!P0 LOP3.LUT R2, R3, R2, RZ, 0x3c, !PT ;  /* 0x0000000203028212 */ /* 0x000fc800078e3cff */
[----:B------:R-:W-:-:S05]  /*41f10*/  @!P0 LOP3.LUT R3, R3, R2, RZ, 0x3c, !PT ;  /* 0x0000000203038212 */ /* 0x000fca00078e3cff */
[----:B------:R-:W3:Y:S04]  /*41f20*/  @!P0 LDG.E.U8 R0, desc[UR4][R2.64] ;  /* 0x0000000402008981 */ /* 0x000ee8000c1e1100 */
[----:B----4-:R0:W-:Y:S04]  /*41f30*/  STL [R1+0x24], R60 ;  /* 0x0000243c01007387 */ /* 0x0101e80000100800 */
[----:B0-----:R-:W4:Y:S04]  /*41f40*/  LDL R60, [R1+0x39c4] ;  /* 0x0039c400013c7983 */ /* 0x001f280000100800 */
[----:B---3--:R0:W-:Y:S04]  /*41f50*/  STL [R1+0x20], R0 ;  /* 0x0000200001007387 */ /* 0x0081e80000100800 */
[----:B0-----:R-:W3:Y:S04]  /*41f60*/  LDL.LU R0, [R1+0x5e1c] ;  /* 0x005e1c0001007983 */ /* 0x001ee80000300800 */
[----:B------:R-:W3:Y:S04]  /*41f70*/  LDL R2, [R1+0x3968] ;  /* 0x0039680001027983 */ /* 0x000ee80000100800 */
[----:B------:R-:W3:Y:S01]  /*41f80*/  LDL R3, [R1+0x39a4] ;  /* 0x0039a40001037983 */ /* 0x000ee20000100800 */
[----:B--2---:R-:W-:-:S02]  /*41f90*/  PRMT R4, RZ, 0x7610, R4 ;  /* 0x00007610ff047816 */ /* 0x004fc40000000004 */
[----:B---3--:R-:W-:-:S04]  /*41fa0*/  @!P0 LOP3.LUT R3, R3, R2, RZ, 0x3c, !PT ;  /* 0x0000000203038212 */ /* 0x008fc800078e3cff */
[----:B------:R-:W-:-:S04]  /*41fb0*/  @!P0 LOP3.LUT R2, R3, R2, RZ, 0x3c, !PT ;  /* 0x0000000203028212 */ /* 0x000fc800078e3cff */
[----:B------:R-:W-:-:S05]  /*41fc0*/  @!P0 LOP3.LUT R3, R3, R2, RZ, 0x3c, !PT ;  /* 0x0000000203038212 */ /* 0x000fca00078e3cff */
[----:B------:R-:W2:Y:S04]  /*41fd0*/  @!P0 LDG.E.U8 R4, desc[UR4][R2.64] ;  /* 0x0000000402048981 */ /* 0x000ea8000c1e1100 */
        /* <DEDUP_REMOVED lines=26> */
[----:B------:R-:W3:Y:S01]  /*42180*/  @!P0 LDG.E.U8 R0, desc[UR4][R2.64] ;  /* 0x0000000402008981 */ /* 0x000ee2000c1e1100 */
[----:B------:R-:W-:-:S03]  /*42190*/  PRMT R39, RZ, 0x7610, R39 ;  /* 0x00007610ff277816 */ /* 0x000fc60000000027 */
[----:B---3--:R0:W-:Y:S04]  /*421a0*/  STL [R1+0x10], R0 ;  /* 0x0000100001007387 */ /* 0x0081e80000100800 */
[----:B0-----:R-:W3:Y:S04]  /*421b0*/  LDL.LU R0, [R1+0x5e0c] ;  /* 0x005e0c0001007983 */ /* 0x001ee80000300800 */
[----:B------:R-:W2:Y:S01]  /*421c0*/  LDL R3, [R1+0x3988] ;  /* 0x0039880001037983 */ /* 0x000ea20000100800 */
[----:B----4-:R-:W-:Y:S01]  /*421d0*/  @!P0 IMAD.MOV.U32 R2, RZ, RZ, R60 ;  /* 0x000000ffff028224 */ /* 0x010fe200078e003c */
[----:B------:R-:W-:-:S02]  /*421e0*/  PRMT R5, RZ, 0x7610, R5 ;  /* 0x00007610ff057816 */ /* 0x000fc40000000005 */
[----:B------:R-:W4:Y:S04]  /*421f0*/  LDL R60, [R1+0x39b0] ;  /* 0x0039b000013c7983 */ /* 0x000f280000100800 */
[----:B--2---:R0:W2:Y:S04]  /*42200*/  @!P0 LDG.E.U8 R39, desc[UR4][R2.64] ;  /* 0x0000000402278981 */ /* 0x0040a8000c1e1100 */
[----:B------:R-:W0:Y:S04]  /*42210*/  LDL R2, [R1+0x3990] ;  /* 0x0039900001027983 */ /* 0x000e280000100800 */
[----:B------:R-:W0:Y:S02]  /*42220*/  LDL R3, [R1+0x39cc] ;  /* 0x0039cc0001037983 */ /* 0x000e240000100800 */
[----:B0-----:R-:W-:-:S04]  /*42230*/  @!P0 LOP3.LUT R3, R3, R2, RZ, 0x3c, !PT ;  /* 0x0000000203038212 */ /* 0x001fc800078e3cff */
[----:B------:R-:W-:-:S04]  /*42240*/  @!P0 LOP3.LUT R2, R3, R2, RZ, 0x3c, !PT ;  /* 0x0000000203028212 */ /* 0x000fc800078e3cff */
[----:B------:R-:W-:-:S05]  /*42250*/  @!P0 LOP3.LUT R3, R3, R2, RZ, 0x3c, !PT ;  /* 0x0000000203038212 */ /* 0x000fca00078e3cff */
[----:B------:R-:W3:Y:S04]  /*42260*/  @!P0 LDG.E.U8 R5, desc[UR4][R2.64] ;  /* 0x0000000402058981 */ /* 0x000ee8000c1e1100 */
[----:B--2---:R0:W-:Y:S04]  /*42270*/  STL [R1+0xc], R39 ;  /* 0x00000c2701007387 */ /* 0x0041e80000100800 */
[----:B0-----:R-:W2:Y:S04]  /*42280*/  LDL R39, [R1+0x39ec] ;  /* 0x0039ec0001277983 */ /* 0x001ea80000100800 */
[----:B---3--:R0:W-:Y:S04]  /*42290*/  STL [R1+0x8], R5 ;  /* 0x0000080501007387 */ /* 0x0081e80000100800 */
[----:B0-----:R-:W3:Y:S04]  /*422a0*/  LDL.LU R5, [R1+0x5e08] ;  /* 0x005e080001057983 */ /* 0x001ee80000300800 */
[----:B------:R-:W2:Y:S04]  /*422b0*/  LDL R2, [R1+0x3998] ;  /* 0x0039980001027983 */ /* 0x000ea80000100800 */
[----:B------:R-:W2:Y:S01]  /*422c0*/  LDL R3, [R1+0x39d4] ;  /* 0x0039d40001037983 */ /* 0x000ea20000100800 */
[----:B------:R-:W-:-:S02]  /*422d0*/  PRMT R0, RZ, 0x7610, R0 ;  /* 0x00007610ff007816 */ /* 0x000fc40000000000 */
[----:B--2---:R-:W-:-:S04]  /*422e0*/  @!P0 LOP3.LUT R3, R3, R2, RZ, 0x3c, !PT ;  /* 0x0000000203038212 */ /* 0x004fc800078e3cff */
[----:B------:R-:W-:-:S04]  /*422f0*/  @!P0 LOP3.LUT R2, R3, R2, RZ, 0x3c, !PT ;  /* 0x0000000203028212 */ /* 0x000fc800078e3cff */
[----:B------:R-:W-:-:S05]  /*42300*/  @!P0 LOP3.LUT R3, R3, R2, RZ, 0x3c, !PT ;  /* 0x0000000203038212 */ /* 0x000fca00078e3cff */
[----:B------:R-:W2:Y:S04]  /*42310*/  @!P0 LDG.E.U8 R0, desc[UR4][R2.64] ;  /* 0x0000000402008981 */ /* 0x000ea8000c1e1100 */
[----:B--2---:R0:W-:Y:S04]  /*42320*/  STL [R1+0x4], R0 ;  /* 0x0000040001007387 */ /* 0x0041e80000100800 */
[----:B0-----:R-:W2:Y:S04]  /*42330*/  LDL.LU R0, [R1+0x5e04] ;  /* 0x005e040001007983 */ /* 0x001ea80000300800 */
[----:B------:R-:W2:Y:S04]  /*42340*/  LDL R2, [R1+0x39a0] ;  /* 0x0039a00001027983 */ /* 0x000ea80000100800 */
[----:B------:R-:W2:Y:S01]  /*42350*/  LDL R3, [R1+0x39dc] ;  /* 0x0039dc0001037983 */ /* 0x000ea20000100800 */
[----:B------:R-:W-:-:S02]  /*42360*/  PRMT R38, RZ, 0x7610, R38 ;  /* 0x00007610ff267816 */ /* 0x000fc40000000026 */
[----:B--2---:R-:W-:-:S04]  /*42370*/  @!P0 LOP3.LUT R3, R3, R2, RZ, 0x3c, !PT ;  /* 0x0000000203038212 */ /* 0x004fc800078e3cff */
[----:B------:R-:W-:-:S04]  /*42380*/  @!P0 LOP3.LUT R2, R3, R2, RZ, 0x3c, !PT ;  /* 0x0000000203028212 */ /* 0x000fc800078e3cff */
[----:B------:R-:W-:-:S05]  /*42390*/  @!P0 LOP3.LUT R3, R3, R2, RZ, 0x3c, !PT ;  /* 0x0000000203038212 */ /* 0x000fca00078e3cff */
[----:B------:R0:W2:Y:S04]  /*423a0*/  @!P0 LDG.E.U8 R38, desc[UR4][R2.64] ;  /* 0x0000000402268981 */ /* 0x0000a8000c1e1100 */
[----:B------:R-:W0:Y:S04]  /*423b0*/  LDL R2, [R1+0x39a8] ;  /* 0x0039a80001027983 */ /* 0x000e280000100800 */
[----:B------:R-:W0:Y:S01]  /*423c0*/  LDL R3, [R1+0x39e4] ;  /* 0x0039e40001037983 */ /* 0x000e220000100800 */
[----:B------:R-:W-:Y:S02]  /*423d0*/  PRMT R61, RZ, 0x7610, R61 ;  /* 0x00007610ff3d7816 */ /* 0x000fe4000000003d */
[----:B0-----:R-:W-:-:S04]  /*423e0*/  @!P0 LOP3.LUT R3, R3, R2, RZ, 0x3c, !PT ;  /* 0x0000000203038212 */ /* 0x001fc800078e3cff */
[----:B------:R-:W-:-:S04]  /*423f0*/  @!P0 LOP3.LUT R2, R3, R2, RZ, 0x3c, !PT ;  /* 0x0000000203028212 */ /* 0x000fc800078e3cff */
[----:B------:R-:W-:-:S05]  /*42400*/  @!P0 LOP3.LUT R3, R3, R2, RZ, 0x3c, !PT ;  /* 0x0000000203038212 */ /* 0x000fca00078e3cff */
[----:B------:R0:W3:Y:S01]  /*42410*/  @!P0 LDG.E.U8 R61, desc[UR4][R2.64] ;  /* 0x00000004023d8981 */ /* 0x0000e2000c1e1100 */
[----:B------:R-:W-:-:S03]  /*42420*/  PRMT R59, RZ, 0x7610, R59 ;  /* 0x00007610ff3b7816 */ /* 0x000fc6000000003b */
[----:B--2---:R1:W-:Y:S01]  /*42430*/  STL [R1], R38 ;  /* 0x0000002601007387 */ /* 0x0043e20000100800 */
[----:B0-----:R-:W-:Y:S02]  /*42440*/  @!P0 IMAD.MOV.U32 R2, RZ, RZ, R39 ;  /* 0x000000ffff028224 */ /* 0x001fe400078e0027 */
[----:B----4-:R-:W-:Y:S01]  /*42450*/  @!P0 IMAD.MOV.U32 R3, RZ, RZ, R60 ;  /* 0x000000ffff038224 */ /* 0x010fe200078e003c */
[----:B-1----:R-:W2:Y:S04]  /*42460*/  LDL R38, [R1+0x39fc] ;  /* 0x0039fc0001267983 */ /* 0x002ea80000100800 */
[----:B------:R0:W4:Y:S04]  /*42470*/  @!P0 LDG.E.U8 R59, desc[UR4][R2.64] ;  /* 0x00000004023b8981 */ /* 0x000128000c1e1100 */
[----:B---3--:R1:W-:Y:S04]  /*42480*/  STL [R1+0x5d94], R61 ;  /* 0x005d943d01007387 */ /* 0x0083e80000100800 */
[----:B------:R-:W0:Y:S04]  /*42490*/  LDL R2, [R1+0x39b8] ;  /* 0x0039b80001027983 */ /* 0x000e280000100800 */
[----:B------:R-:W0:Y:S01]  /*424a0*/  LDL R3, [R1+0x39f4] ;  /* 0x0039f40001037983 */ /* 0x000e220000100800 */
[----:B------:R-:W-:-:S02]  /*424b0*/  PRMT R58, RZ, 0x7610, R58 ;  /* 0x00007610ff3a7816 */ /* 0x000fc4000000003a */
[----:B------:R-:W-:Y:S01]  /*424c0*/  PRMT R57, RZ, 0x7610, R57 ;  /* 0x00007610ff397816 */ /* 0x000fe20000000039 */
[----:B------:R-:W3:Y:S04]  /*424d0*/  LDL R60, [R1+0x39d0] ;  /* 0x0039d000013c7983 */ /* 0x000ee80000100800 */
[----:B------:R-:W2:Y:S04]  /*424e0*/  LDL R39, [R1+0x3a0c] ;  /* 0x003a0c0001277983 */ /* 0x000ea80000100800 */
[----:B-1----:R-:W2:Y:S01]  /*424f0*/  LDL R61, [R1+0x39c0] ;  /* 0x0039c000013d7983 */ /* 0x002ea20000100800 */
[----:B0-----:R-:W-:-:S04]  /*42500*/  @!P0 LOP3.LUT R3, R3, R2, RZ, 0x3c, !PT ;  /* 0x0000000203038212 */ /* 0x001fc800078e3cff */
[----:B------:R-:W-:-:S04]  /*42510*/  @!P0 LOP3.LUT R2, R3, R2, RZ, 0x3c, !PT ;  /* 0x0000000203028212 */ /* 0x000fc800078e3cff */
[----:B------:R-:W-:-:S05]  /*42520*/  @!P0 LOP3.LUT R3, R3, R2, RZ, 0x3c, !PT ;  /* 0x0000000203038212 */ /* 0x000fca00078e3cff */
[----:B------:R2:W3:Y:S04]  /*42530*/  @!P0 LDG.E.U8 R58, desc[UR4][R2.64] ;  /* 0x00000004023a8981 */ /* 0x0004e8000c1e1100 */
[----:B----4-:R0:W-:Y:S01]  /*42540*/  STL [R1+0x5d98], R59 ;  /* 0x005d983b01007387 */ /* 0x0101e20000100800 */
[----:B--2---:R-:W-:Y:S02]  /*42550*/  @!P0 IMAD.MOV.U32 R2, RZ, RZ, R38 ;  /* 0x000000ffff028224 */ /* 0x004fe400078e0026 */
[----:B------:R-:W-:Y:S01]  /*42560*/  @!P0 IMAD.MOV.U32 R3, RZ, RZ, R61 ;  /* 0x000000ffff038224 */ /* 0x000fe200078e003d */
[----:B0-----:R-:W2:Y:S04]  /*42570*/  LDL R59, [R1+0x3a14] ;  /* 0x003a1400013b7983 */ /* 0x001ea80000100800 */
[----:B------:R0:W4:Y:S04]  /*42580*/  @!P0 LDG.E.U8 R57, desc[UR4][R2.64] ;  /* 0x0000000402398981 */ /* 0x000128000c1e1100 */
[----:B---3--:R1:W-:Y:S04]  /*42590*/  STL [R1+0x5d9c], R58 ;  /* 0x005d9c3a01007387 */ /* 0x0083e80000100800 */
[----:B------:R-:W0:Y:S04]  /*425a0*/  LDL R2, [R1+0x39c8] ;  /* 0x0039c80001027983 */ /* 0x000e280000100800 */
[----:B------:R-:W0:Y:S01]  /*425b0*/  LDL R3, [R1+0x3a04] ;  /* 0x003a040001037983 */ /* 0x000e220000100800 */
[----:B------:R-:W-:-:S02]  /*425c0*/  PRMT R56, RZ, 0x7610, R56 ;  /* 0x00007610ff387816 */ /* 0x000fc40000000038 */
[----:B------:R-:W-:Y:S02]  /*425d0*/  PRMT R55, RZ, 0x7610, R55 ;  /* 0x00007610ff377816 */ /* 0x000fe40000000037 */
[----:B------:R-:W-:Y:S01]  /*425e0*/  PRMT R54, RZ, 0x7610, R54 ;  /* 0x00007610ff367816 */ /* 0x000fe20000000036 */
[----:B------:R-:W3:Y:S04]  /*425f0*/  LDL R61, [R1+0x39e0] ;  /* 0x0039e000013d7983 */ /* 0x000ee80000100800 */
[----:B------:R-:W2:Y:S04]  /*42600*/  LDL R38, [R1+0x3a1c] ;  /* 0x003a1c0001267983 */ /* 0x000ea80000100800 */
[----:B-1----:R-:W2:Y:S01]  /*42610*/  LDL R58, [R1+0x39d8] ;  /* 0x0039d800013a7983 */ /* 0x002ea20000100800 */
[----:B0-----:R-:W-:-:S04]  /*42620*/  @!P0 LOP3.LUT R3, R3, R2, RZ, 0x3c, !PT ;  /* 0x0000000203038212 */ /* 0x001fc800078e3cff */
[----:B------:R-:W-:-:S04]  /*42630*/  @!P0 LOP3.LUT R2, R3, R2, RZ, 0x3c, !PT ;  /* 0x0000000203028212 */ /* 0x000fc800078e3cff */
[----:B------:R-:W-:-:S05]  /*42640*/  @!P0 LOP3.LUT R3, R3, R2, RZ, 0x3c, !PT ;  /* 0x0000000203038212 */ /* 0x000fca00078e3cff */
[----:B------:R0:W3:Y:S02]  /*42650*/  @!P0 LDG.E.U8 R56, desc[UR4][R2.64] ;  /* 0x0000000402388981 */ /* 0x0000e4000c1e1100 */
[----:B0-----:R-:W-:Y:S02]  /*42660*/  @!P0 IMAD.MOV.U32 R2, RZ, RZ, R39 ;  /* 0x000000ffff028224 */ /* 0x001fe400078e0027 */
[----:B------:R-:W-:-:S05]  /*42670*/  @!P0 IMAD.MOV.U32 R3, RZ, RZ, R60 ;  /* 0x000000ffff038224 */ /* 0x000fca00078e003c */
[----:B------:R2:W3:Y:S02]  /*42680*/  @!P0 LDG.E.U8 R55, desc[UR4][R2.64] ;  /* 0x0000000402378981 */ /* 0x0004e4000c1e1100 */
[----:B--2---:R-:W-:Y:S02]  /*42690*/  @!P0 IMAD.MOV.U32 R2, RZ, RZ, R59 ;  /* 0x000000ffff028224 */ /* 0x004fe400078e003b */
[----:B------:R-:W-:-:S05]  /*426a0*/  @!P0 IMAD.MOV.U32 R3, RZ, RZ, R58 ;  /* 0x000000ffff038224 */ /* 0x000fca00078e003a */
[----:B------:R0:W2:Y:S04]  /*426b0*/  @!P0 LDG.E.U8 R54, desc[UR4][R2.64] ;  /* 0x0000000402368981 */ /* 0x0000a8000c1e1100 */
[----:B----4-:R1:W-:Y:S01]  /*426c0*/  STL [R1+0x5da0], R57 ;  /* 0x005da03901007387 */ /* 0x0103e20000100800 */
[----:B------:R-:W-:Y:S01]  /*426d0*/  PRMT R53, RZ, 0x7610, R53 ;  /* 0x00007610ff357816 */ /* 0x000fe20000000035 */
[----:B0-----:R-:W-:Y:S02]  /*426e0*/  @!P0 IMAD.MOV.U32 R2, RZ, RZ, R38 ;  /* 0x000000ffff028224 */ /* 0x001fe400078e0026 */
[----:B---3--:R-:W-:-:S05]  /*426f0*/  @!P0 IMAD.MOV.U32 R3, RZ, RZ, R61 ;  /* 0x000000ffff038224 */ /* 0x008fca00078e003d */
[----:B------:R-:W3:Y:S04]  /*42700*/  @!P0 LDG.E.U8 R53, desc[UR4][R2.64] ;  /* 0x0000000402358981 */ /* 0x000ee8000c1e1100 */
[----:B------:R0:W-:Y:S04]  /*42710*/  STL [R1+0x5d88], R56 ;  /* 0x005d883801007387 */ /* 0x0001e80000100800 */
[----:B------:R-:W4:Y:S04]  /*42720*/  LDL R60, [R1+0x39e8] ;  /* 0x0039e800013c7983 */ /* 0x000f280000100800 */
[----:B------:R-:W4:Y:S04]  /*42730*/  LDL R39, [R1+0x3a24] ;  /* 0x003a240001277983 */ /* 0x000f280000100800 */
[----:B------:R0:W-:Y:S04]  /*42740*/  STL [R1+0x5d8c], R55 ;  /* 0x005d8c3701007387 */ /* 0x0001e80000100800 */
[----:B------:R-:W4:Y:S04]  /*42750*/  LDL R59, [R1+0x39f0] ;  /* 0x0039f000013b7983 */ /* 0x000f280000100800 */
[----:B------:R-:W4:Y:S04]  /*42760*/  LDL R58, [R1+0x3a2c] ;  /* 0x003a2c00013a7983 */ /* 0x000f280000100800 */
[----:B--2---:R-:W-:Y:S04]  /*42770*/  STL [R1+0x5d90], R54 ;  /* 0x005d903601007387 */ /* 0x004fe80000100800 */
[----:B-1----:R-:W2:Y:S04]  /*42780*/  LDL R57, [R1+0x39f8] ;  /* 0x0039f80001397983 */ /* 0x002ea80000100800 */
[----:B0-----:R-:W2:Y:S01]  /*42790*/  LDL R56, [R1+0x3a34] ;  /* 0x003a340001387983 */ /* 0x001ea20000100800 */
[----:B------:R-:W-:-:S02]  /*427a0*/  PRMT R52, RZ, 0x7610, R52 ;  /* 0x00007610ff347816 */ /* 0x000fc40000000034 */
[----:B------:R-:W-:Y:S02]  /*427b0*/  PRMT R51, RZ, 0x7610, R51 ;  /* 0x00007610ff337816 */ /* 0x000fe40000000033 */
[----:B------:R-:W-:Y:S01]  /*427c0*/  PRMT R50, RZ, 0x7610, R50 ;  /* 0x00007610ff327816 */ /* 0x000fe20000000032 */
[----:B------:R-:W2:Y:S04]  /*427d0*/  LDL R55, [R1+0x3a00] ;  /* 0x003a000001377983 */ /* 0x000ea80000100800 */
[----:B------:R-:W2:Y:S04]  /*427e0*/  LDL R38, [R1+0x3a3c] ;  /* 0x003a3c0001267983 */ /* 0x000ea80000100800 */
[----:B---3--:R0:W-:Y:S04]  /*427f0*/  STL [R1+0x5da4], R53 ;  /* 0x005da43501007387 */ /* 0x0081e80000100800 */
[----:B0-----:R-:W3:Y:S01]  /*42800*/  LDL R53, [R1+0x3a08] ;  /* 0x003a080001357983 */ /* 0x001ee20000100800 */
[----:B----4-:R-:W-:-:S02]  /*42810*/  @!P0 IMAD.MOV.U32 R3, RZ, RZ, R60 ;  /* 0x000000ffff038224 */ /* 0x010fc400078e003c */
[----:B------:R-:W-:Y:S01]  /*42820*/  @!P0 IMAD.MOV.U32 R2, RZ, RZ, R39 ;  /* 0x000000ffff028224 */ /* 0x000fe200078e0027 */
[----:B------:R-:W-:Y:S01]  /*42830*/  PRMT R49, RZ, 0x7610, R49 ;  /* 0x00007610ff317816 */ /* 0x000fe20000000031 */
[----:B------:R-:W4:Y:S04]  /*42840*/  LDL R39, [R1+0x3a44] ;  /* 0x003a440001277983 */ /* 0x000f280000100800 */
[----:B------:R0:W4:Y:S01]  /*42850*/  @!P0 LDG.E.U8 R52, desc[UR4][R2.64] ;  /* 0x0000000402348981 */ /* 0x000122000c1e1100 */
[----:B------:R-:W-:Y:S02]  /*42860*/  PRMT R48, RZ, 0x7610, R48 ;  /* 0x00007610ff307816 */ /* 0x000fe40000000030 */
[----:B------:R-:W-:Y:S02]  /*42870*/  PRMT R47, RZ, 0x7610, R47 ;  /* 0x00007610ff2f7816 */ /* 0x000fe4000000002f */
[----:B------:R-:W-:-:S02]  /*42880*/  PRMT R46, RZ, 0x7610, R46 ;  /* 0x00007610ff2e7816 */ /* 0x000fc4000000002e */
[----:B------:R-:W-:Y:S02]  /*42890*/  PRMT R45, RZ, 0x7610, R45 ;  /* 0x00007610ff2d7816 */ /* 0x000fe4000000002d */
[----:B------:R-:W-:Y:S02]  /*428a0*/  PRMT R44, RZ, 0x7610, R44 ;  /* 0x00007610ff2c7816 */ /* 0x000fe4000000002c */
[----:B------:R-:W-:Y:S02]  /*428b0*/  PRMT R43, RZ, 0x7610, R43 ;  /* 0x00007610ff2b7816 */ /* 0x000fe4000000002b */
[----:B------:R-:W-:Y:S02]  /*428c0*/  PRMT R42, RZ, 0x7610, R42 ;  /* 0x00007610ff2a7816 */ /* 0x000fe4000000002a */
[----:B------:R-:W-:Y:S02]  /*428d0*/  PRMT R41, RZ, 0x7610, R41 ;  /* 0x00007610ff297816 */ /* 0x000fe40000000029 */
[----:B------:R-:W-:-:S02]  /*428e0*/  PRMT R40, RZ, 0x7610, R40 ;  /* 0x00007610ff287816 */ /* 0x000fc40000000028 */
[----:B------:R-:W-:Y:S02]  /*428f0*/  PRMT R37, RZ, 0x7610, R37 ;  /* 0x00007610ff257816 */ /* 0x000fe40000000025 */
[----:B------:R-:W-:Y:S01]  /*42900*/  PRMT R36, RZ, 0x7610, R36 ;  /* 0x00007610ff247816 */ /* 0x000fe20000000024 */
[----:B0-----:R-:W-:Y:S02]  /*42910*/  @!P0 IMAD.MOV.U32 R3, RZ, RZ, R59 ;  /* 0x000000ffff038224 */ /* 0x001fe400078e003b */
[----:B------:R-:W-:Y:S01]  /*42920*/  @!P0 IMAD.MOV.U32 R2, RZ, RZ, R58 ;  /* 0x000000ffff028224 */ /* 0x000fe200078e003a */
[----:B------:R-:W-:Y:S02]  /*42930*/  PRMT R35, RZ, 0x7610, R35 ;  /* 0x00007610ff237816 */ /* 0x000fe40000000023 */
[----:B------:R-:W-:Y:S02]  /*42940*/  PRMT R34, RZ, 0x7610, R34 ;  /* 0x00007610ff227816 */ /* 0x000fe40000000022 */
[----:B------:R-:W-:-:S02]  /*42950*/  PRMT R33, RZ, 0x7610, R33 ;  /* 0x00007610ff217816 */ /* 0x000fc40000000021 */
[----:B------:R-:W-:Y:S01]  /*42960*/  PRMT R32, RZ, 0x7610, R32 ;  /* 0x00007610ff207816 */ /* 0x000fe20000000020 */
[----:B------:R2:W4:Y:S01]  /*42970*/  @!P0 LDG.E.U8 R51, desc[UR4][R2.64] ;  /* 0x0000000402338981 */ /* 0x000522000c1e1100 */
[----:B------:R-:W-:Y:S02]  /*42980*/  PRMT R31, RZ, 0x7610, R31 ;  /* 0x00007610ff1f7816 */ /* 0x000fe4000000001f */
[----:B------:R-:W-:Y:S02]  /*42990*/  PRMT R30, RZ, 0x7610, R30 ;  /* 0x00007610ff1e7816 */ /* 0x000fe4000000001e */
[----:B------:R-:W-:Y:S02]  /*429a0*/  PRMT R29, RZ, 0x7610, R29 ;  /* 0x00007610ff1d7816 */ /* 0x000fe4000000001d */
[----:B------:R-:W-:Y:S02]  /*429b0*/  PRMT R28, RZ, 0x7610, R28 ;  /* 0x00007610ff1c7816 */ /* 0x000fe4000000001c */
[----:B------:R-:W-:-:S02]  /*429c0*/  PRMT R27, RZ, 0x7610, R27 ;  /* 0x00007610ff1b7816 */ /* 0x000fc4000000001b */
[----:B------:R-:W-:Y:S02]  /*429d0*/  PRMT R26, RZ, 0x7610, R26 ;  /* 0x00007610ff1a7816 */ /* 0x000fe4000000001a */
[----:B------:R-:W-:Y:S02]  /*429e0*/  PRMT R25, RZ, 0x7610, R25 ;  /* 0x00007610ff197816 */ /* 0x000fe40000000019 */
[----:B------:R-:W-:Y:S02]  /*429f0*/  PRMT R24, RZ, 0x7610, R24 ;  /* 0x00007610ff187816 */ /* 0x000fe40000000018 */
[----:B------:R-:W-:Y:S01]  /*42a00*/  PRMT R23, RZ, 0x7610, R23 ;  /* 0x00007610ff177816 */ /* 0x000fe20000000017 */
[----:B--2---:R-:W-:Y:S02]  /*42a10*/  @!P0 IMAD.MOV.U32 R3, RZ, RZ, R57 ;  /* 0x000000ffff038224 */ /* 0x004fe400078e0039 */
[----:B------:R-:W-:Y:S01]  /*42a20*/  @!P0 IMAD.MOV.U32 R2, RZ, RZ, R56 ;  /* 0x000000ffff028224 */ /* 0x000fe200078e0038 */
[----:B------:R-:W-:-:S02]  /*42a30*/  PRMT R22, RZ, 0x7610, R22 ;  /* 0x00007610ff167816 */ /* 0x000fc40000000016 */
[----:B------:R-:W-:Y:S02]  /*42a40*/  PRMT R21, RZ, 0x7610, R21 ;  /* 0x00007610ff157816 */ /* 0x000fe40000000015 */
[----:B------:R-:W-:Y:S02]  /*42a50*/  PRMT R20, RZ, 0x7610, R20 ;  /* 0x00007610ff147816 */ /* 0x000fe40000000014 */
[----:B------:R-:W-:Y:S01]  /*42a60*/  PRMT R19, RZ, 0x7610, R19 ;  /* 0x00007610ff137816 */ /* 0x000fe20000000013 */
[----:B------:R0:W2:Y:S01]  /*42a70*/  @!P0 LDG.E.U8 R50, desc[UR4][R2.64] ;  /* 0x0000000402328981 */ /* 0x0000a2000c1e1100 */
        /* <DEDUP_REMOVED lines=8> */
[----:B------:R-:W-:Y:S01]  /*42b00*/  PRMT R10, RZ, 0x7610, R10 ;  /* 0x00007610ff0a7816 */ /* 0x000fe2000000000a */
[----:B0-----:R-:W-:-:S02]  /*42b10*/  @!P0 IMAD.MOV.U32 R2, RZ, RZ, R38 ;  /* 0x000000ffff028224 */ /* 0x001fc400078e0026 */
[----:B------:R-:W-:Y:S01]  /*42b20*/  @!P0 IMAD.MOV.U32 R3, RZ, RZ, R55 ;  /* 0x000000ffff038224 */ /* 0x000fe200078e0037 */
[----:B------:R-:W-:Y:S02]  /*42b30*/  PRMT R9, RZ, 0x7610, R9 ;  /* 0x00007610ff097816 */ /* 0x000fe40000000009 */
[----:B------:R-:W-:Y:S02]  /*42b40*/  PRMT R8, RZ, 0x7610, R8 ;  /* 0x00007610ff087816 */ /* 0x000fe40000000008 */
[----:B------:R-:W-:Y:S02]  /*42b50*/  PRMT R7, RZ, 0x7610, R7 ;  /* 0x00007610ff077816 */ /* 0x000fe40000000007 */
[----:B------:R-:W-:Y:S01]  /*42b60*/  PRMT R6, RZ, 0x7610, R6 ;  /* 0x00007610ff067816 */ /* 0x000fe20000000006 */
[----:B------:R3:W2:Y:S01]  /*42b70*/  @!P0 LDG.E.U8 R49, desc[UR4][R2.64] ;  /* 0x0000000402318981 */ /* 0x0006a2000c1e1100 */
[----:B------:R-:W-:-:S03]  /*42b80*/  PRMT R5, RZ, 0x7610, R5 ;  /* 0x00007610ff057816 */ /* 0x000fc60000000005 */
[----:B------:R-:W-:Y:S01]  /*42b90*/  LDS.U8 R60, [R0+UR21+0x2390] ;  /* 0x00239015003c7984 */ /* 0x000fe20008000000 */
[----:B---3--:R-:W-:-:S03]  /*42ba0*/  @!P0 IMAD.MOV.U32 R3, RZ, RZ, R53 ;  /* 0x000000ffff038224 */ /* 0x008fc600078e0035 */
[----:B----4-:R0:W-:Y:S04]  /*42bb0*/  STL [R1+0x5da8], R52 ;  /* 0x005da83401007387 */ /* 0x0101e80000100800 */
[----:B------:R-:W3:Y:S04]  /*42bc0*/  LDL R54, [R1+0x3a10] ;  /* 0x003a100001367983 */ /* 0x000ee80000100800 */
[----:B0-----:R-:W4:Y:S04]  /*42bd0*/  LDL R52, [R1+0x3a4c] ;  /* 0x003a4c0001347983 */ /* 0x001f280000100800 */
[----:B------:R-:W-:Y:S01]  /*42be0*/  STL [R1+0x5dac], R51 ;  /* 0x005dac3301007387 */ /* 0x000fe20000100800 */
[----:B------:R-:W-:-:S05]  /*42bf0*/  @!P0 IMAD.MOV.U32 R2, RZ, RZ, R39 ;  /* 0x000000ffff028224 */ /* 0x000fca00078e0027 */
[----:B------:R3:W4:Y:S04]  /*42c00*/  @!P0 LDG.E.U8 R48, desc[UR4][R2.64] ;  /* 0x0000000402308981 */ /* 0x000728000c1e1100 */
[----:B--2---:R0:W-:Y:S04]  /*42c10*/  STL [R1+0x5db0], R50 ;  /* 0x005db03201007387 */ /* 0x0041e80000100800 */
[----:B------:R-:W2:Y:S04]  /*42c20*/  LDL R38, [R1+0x3a54] ;  /* 0x003a540001267983 */ /* 0x000ea80000100800 */
[----:B0-----:R-:W2:Y:S04]  /*42c30*/  LDL R50, [R1+0x3a18] ;  /* 0x003a180001327983 */ /* 0x001ea80000100800 */
[----:B------:R0:W-:Y:S04]  /*42c40*/  STL [R1+0x5db4], R49 ;  /* 0x005db43101007387 */ /* 0x0001e80000100800 */
[----:B------:R-:W2:Y:S04]  /*42c50*/  LDL R39, [R1+0x3a5c] ;  /* 0x003a5c0001277983 */ /* 0x000ea80000100800 */
[----:B------:R-:W2:Y:S01]  /*42c60*/  LDL R53, [R1+0x3a20] ;  /* 0x003a200001357983 */ /* 0x000ea20000100800 */
[----:B---3--:R-:W-:-:S02]  /*42c70*/  @!P0 IMAD.MOV.U32 R3, RZ, RZ, R54 ;  /* 0x000000ffff038224 */ /* 0x008fc400078e0036 */
[----:B----4-:R-:W-:-:S05]  /*42c80*/  @!P0 IMAD.MOV.U32 R2, RZ, RZ, R52 ;  /* 0x000000ffff028224 */ /* 0x010fca00078e0034 */
[----:B------:R2:W3:Y:S02]  /*42c90*/  @!P0 LDG.E.U8 R47, desc[UR4][R2.64] ;  /* 0x00000004022f8981 */ /* 0x0004e4000c1e1100 */
[----:B--2---:R-:W-:Y:S02]  /*42ca0*/  @!P0 IMAD.MOV.U32 R2, RZ, RZ, R38 ;  /* 0x000000ffff028224 */ /* 0x004fe400078e0026 */
[----:B------:R-:W-:-:S05]  /*42cb0*/  @!P0 IMAD.MOV.U32 R3, RZ, RZ, R50 ;  /* 0x000000ffff038224 */ /* 0x000fca00078e0032 */
[----:B------:R1:W2:Y:S04]  /*42cc0*/  @!P0 LDG.E.U8 R46, desc[UR4][R2.64] ;  /* 0x00000004022e8981 */ /* 0x0002a8000c1e1100 */
[----:B------:R4:W-:Y:S04]  /*42cd0*/  STL [R1+0x5db8], R48 ;  /* 0x005db83001007387 */ /* 0x0009e80000100800 */
[----:B------:R-:W4:Y:S04]  /*42ce0*/  LDL R52, [R1+0x3a28] ;  /* 0x003a280001347983 */ /* 0x000f280000100800 */
[----:B------:R-:W4:Y:S04]  /*42cf0*/  LDL R51, [R1+0x3a64] ;  /* 0x003a640001337983 */ /* 0x000f280000100800 */
[----:B0-----:R-:W4:Y:S01]  /*42d00*/  LDL R49, [R1+0x3a6c] ;  /* 0x003a6c0001317983 */ /* 0x001f220000100800 */
[----:B-1----:R-:W-:-:S02]  /*42d10*/  @!P0 IMAD.MOV.U32 R2, RZ, RZ, R39 ;  /* 0x000000ffff028224 */ /* 0x002fc400078e0027 */
[----:B------:R-:W-:-:S05]  /*42d20*/  @!P0 IMAD.MOV.U32 R3, RZ, RZ, R53 ;  /* 0x000000ffff038224 */ /* 0x000fca00078e0035 */
[----:B------:R0:W4:Y:S04]  /*42d30*/  @!P0 LDG.E.U8 R45, desc[UR4][R2.64] ;  /* 0x00000004022d8981 */ /* 0x000128000c1e1100 */
[----:B---3--:R1:W-:Y:S04]  /*42d40*/  STL [R1+0x5dbc], R47 ;  /* 0x005dbc2f01007387 */ /* 0x0083e80000100800 */
[----:B------:R-:W3:Y:S04]  /*42d50*/  LDL R50, [R1+0x3a30] ;  /* 0x003a300001327983 */ /* 0x000ee80000100800 */
[----:B------:R-:W3:Y:S04]  /*42d60*/  LDL R38, [R1+0x3a74] ;  /* 0x003a740001267983 */ /* 0x000ee80000100800 */
[----:B--2---:R2:W-:Y:S04]  /*42d70*/  STL [R1+0x5dc0], R46 ;  /* 0x005dc02e01007387 */ /* 0x0045e80000100800 */
[----:B------:R-:W3:Y:S04]  /*42d80*/  LDL R39, [R1+0x3a38] ;  /* 0x003a380001277983 */ /* 0x000ee80000100800 */
[----:B----4-:R-:W4:Y:S04]  /*42d90*/  LDL R48, [R1+0x3a40] ;  /* 0x003a400001307983 */ /* 0x010f280000100800 */
[----:B-1----:R-:W4:Y:S01]  /*42da0*/  LDL R47, [R1+0x3a7c] ;  /* 0x003a7c00012f7983 */ /* 0x002f220000100800 */
[----:B0-----:R-:W-:-:S02]  /*42db0*/  @!P0 IMAD.MOV.U32 R2, RZ, RZ, R51 ;  /* 0x000000ffff028224 */ /* 0x001fc400078e0033 */
[----:B------:R-:W-:-:S05]  /*42dc0*/  @!P0 IMAD.MOV.U32 R3, RZ, RZ, R52 ;  /* 0x000000ffff038224 */ /* 0x000fca00078e0034 */
[----:B------:R0:W4:Y:S02]  /*42dd0*/  @!P0 LDG.E.U8 R44, desc[UR4][R2.64] ;  /* 0x00000004022c8981 */ /* 0x000124000c1e1100 */
[----:B0-----:R-:W-:Y:S02]  /*42de0*/  @!P0 IMAD.MOV.U32 R2, RZ, RZ, R49 ;  /* 0x000000ffff028224 */ /* 0x001fe400078e0031 */
[----:B------:R-:W-:Y:S04]  /*42df0*/  STL [R1+0x5dc4], R45 ;  /* 0x005dc42d01007387 */ /* 0x000fe80000100800 */
[----:B--2---:R-:W2:Y:S01]  /*42e00*/  LDL R46, [R1+0x3a84] ;  /* 0x003a8400012e7983 */ /* 0x004ea20000100800 */
[----:B---3--:R-:W-:-:S05]  /*42e10*/  @!P0 IMAD.MOV.U32 R3, RZ, RZ, R50 ;  /* 0x000000ffff038224 */ /* 0x008fca00078e0032 */
[----:B------:R0:W3:Y:S02]  /*42e20*/  @!P0 LDG.E.U8 R43, desc[UR4][R2.64] ;  /* 0x00000004022b8981 */ /* 0x0000e4000c1e1100 */
[----:B0-----:R-:W-:Y:S02]  /*42e30*/  @!P0 IMAD.MOV.U32 R2, RZ, RZ, R38 ;  /* 0x000000ffff028224 */ /* 0x001fe400078e0026 */
[----:B------:R-:W-:-:S05]  /*42e40*/  @!P0 IMAD.MOV.U32 R3, RZ, RZ, R39 ;  /* 0x000000ffff038224 */ /* 0x000fca00078e0027 */
[----:B------:R4:W3:Y:S02]  /*42e50*/  @!P0 LDG.E.U8 R42, desc[UR4][R2.64] ;  /* 0x00000004022a8981 */ /* 0x0008e4000c1e1100 */
[----:B----4-:R-:W-:Y:S02]  /*42e60*/  @!P0 IMAD.MOV.U32 R2, RZ, RZ, R47 ;  /* 0x000000ffff028224 */ /* 0x010fe400078e002f */
[----:B------:R-:W-:-:S05]  /*42e70*/  @!P0 IMAD.MOV.U32 R3, RZ, RZ, R48 ;  /* 0x000000ffff038224 */ /* 0x000fca00078e0030 */
[----:B------:R2:W4:Y:S04]  /*42e80*/  @!P0 LDG.E.U8 R41, desc[UR4][R2.64] ;  /* 0x0000000402298981 */ /* 0x000528000c1e1100 */
[----:B------:R0:W-:Y:S04]  /*42e90*/  STL [R1+0x5dc8], R44 ;  /* 0x005dc82c01007387 */ /* 0x0001e80000100800 */
[----:B------:R-:W4:Y:S04]  /*42ea0*/  LDL R50, [R1+0x3a50] ;  /* 0x003a500001327983 */ /* 0x000f280000100800 */
[----:B------:R-:W4:Y:S04]  /*42eb0*/  LDL R49, [R1+0x3a8c] ;  /* 0x003a8c0001317983 */ /* 0x000f280000100800 */
[----:B0-----:R-:W4:Y:S01]  /*42ec0*/  LDL R44, [R1+0x3a48] ;  /* 0x003a4800012c7983 */ /* 0x001f220000100800 */
[----:B--2---:R-:W-:-:S03]  /*42ed0*/  @!P0 IMAD.MOV.U32 R2, RZ, RZ, R46 ;  /* 0x000000ffff028224 */ /* 0x004fc600078e002e */
[----:B---3--:R-:W-:Y:S04]  /*42ee0*/  STL [R1+0x5dcc], R43 ;  /* 0x005dcc2b01007387 */ /* 0x008fe80000100800 */
[----:B------:R-:W2:Y:S04]  /*42ef0*/  LDL R39, [R1+0x3a58] ;  /* 0x003a580001277983 */ /* 0x000ea80000100800 */
[----:B------:R-:W3:Y:S04]  /*42f00*/  LDL R38, [R1+0x3a94] ;  /* 0x003a940001267983 */ /* 0x000ee80000100800 */
[----:B------:R-:W-:Y:S04]  /*42f10*/  STL [R1+0x5dd0], R42 ;  /* 0x005dd02a01007387 */ /* 0x000fe80000100800 */
[----:B------:R-:W3:Y:S04]  /*42f20*/  LDL R48, [R1+0x3a60] ;  /* 0x003a600001307983 */ /* 0x000ee80000100800 */
[----:B------:R-:W3:Y:S04]  /*42f30*/  LDL R47, [R1+0x3a9c] ;  /* 0x003a9c00012f7983 */ /* 0x000ee80000100800 */
[----:B------:R-:W3:Y:S04]  /*42f40*/  LDL R45, [R1+0x3aa4] ;  /* 0x003aa400012d7983 */ /* 0x000ee80000100800 */
[----:B----4-:R0:W-:Y:S04]  /*42f50*/  STL [R1+0x5dd4], R41 ;  /* 0x005dd42901007387 */ /* 0x0101e80000100800 */
[----:B------:R-:W4:Y:S04]  /*42f60*/  LDL R46, [R1+0x3a68] ;  /* 0x003a6800012e7983 */ /* 0x000f280000100800 */
[----:B0-----:R-:W4:Y:S01]  /*42f70*/  LDL R41, [R1+0x3aac] ;  /* 0x003aac0001297983 */ /* 0x001f220000100800 */
[----:B------:R-:W-:-:S03]  /*42f80*/  @!P0 IMAD.MOV.U32 R3, RZ, RZ, R44 ;  /* 0x000000ffff038224 */ /* 0x000fc600078e002c */
[----:B------:R-:W4:Y:S04]  /*42f90*/  LDL R44, [R1+0x3a70] ;  /* 0x003a7000012c7983 */ /* 0x000f280000100800 */
[----:B------:R0:W4:Y:S02]  /*42fa0*/  @!P0 LDG.E.U8 R40, desc[UR4][R2.64] ;  /* 0x0000000402288981 */ /* 0x000124000c1e1100 */
[----:B0-----:R-:W-:Y:S02]  /*42fb0*/  @!P0 IMAD.MOV.U32 R2, RZ, RZ, R49 ;  /* 0x000000ffff028224 */ /* 0x001fe400078e0031 */
[----:B------:R-:W-:-:S05]  /*42fc0*/  @!P0 IMAD.MOV.U32 R3, RZ, RZ, R50 ;  /* 0x000000ffff038224 */ /* 0x000fca00078e0032 */
[----:B------:R2:W4:Y:S02]  /*42fd0*/  @!P0 LDG.E.U8 R37, desc[UR4][R2.64] ;  /* 0x0000000402258981 */ /* 0x000524000c1e1100 */
[----:B--2---:R-:W-:Y:S02]  /*42fe0*/  @!P0 IMAD.MOV.U32 R3, RZ, RZ, R39 ;  /* 0x000000ffff038224 */ /* 0x004fe400078e0027 */
[----:B---3--:R-:W-:-:S05]  /*42ff0*/  @!P0 IMAD.MOV.U32 R2, RZ, RZ, R38 ;  /* 0x000000ffff028224 */ /* 0x008fca00078e0026 */
[----:B------:R0:W2:Y:S02]  /*43000*/  @!P0 LDG.E.U8 R36, desc[UR4][R2.64] ;  /* 0x0000000402248981 */ /* 0x0000a4000c1e1100 */
[----:B0-----:R-:W-:Y:S02]  /*43010*/  @!P0 IMAD.MOV.U32 R3, RZ, RZ, R48 ;  /* 0x000000ffff038224 */ /* 0x001fe400078e0030 */
[----:B------:R-:W-:-:S05]  /*43020*/  @!P0 IMAD.MOV.U32 R2, RZ, RZ, R47 ;  /* 0x000000ffff028224 */ /* 0x000fca00078e002f */
[----:B------:R0:W3:Y:S02]  /*43030*/  @!P0 LDG.E.U8 R35, desc[UR4][R2.64] ;  /* 0x0000000402238981 */ /* 0x0000e4000c1e1100 */
[----:B0-----:R-:W-:Y:S02]  /*43040*/  @!P0 IMAD.MOV.U32 R2, RZ, RZ, R45 ;  /* 0x000000ffff028224 */ /* 0x001fe400078e002d */
[----:B----4-:R-:W-:-:S05]  /*43050*/  @!P0 IMAD.MOV.U32 R3, RZ, RZ, R46 ;  /* 0x000000ffff038224 */ /* 0x010fca00078e002e */
[----:B------:R0:W4:Y:S04]  /*43060*/  @!P0 LDG.E.U8 R34, desc[UR4][R2.64] ;  /* 0x0000000402228981 */ /* 0x000128000c1e1100 */
[----:B------:R-:W-:Y:S04]  /*43070*/  STL [R1+0x5dd8], R40 ;  /* 0x005dd82801007387 */ /* 0x000fe80000100800 */
[----:B------:R-:W4:Y:S04]  /*43080*/  LDL R43, [R1+0x3a78] ;  /* 0x003a7800012b7983 */ /* 0x000f280000100800 */
[----:B------:R-:W4:Y:S04]  /*43090*/  LDL R42, [R1+0x3ab4] ;  /* 0x003ab400012a7983 */ /* 0x000f280000100800 */
[----:B------:R1:W-:Y:S04]  /*430a0*/  STL [R1+0x5ddc], R37 ;  /* 0x005ddc2501007387 */ /* 0x0003e80000100800 */
[----:B------:R-:W4:Y:S04]  /*430b0*/  LDL R39, [R1+0x3a80] ;  /* 0x003a800001277983 */ /* 0x000f280000100800 */
[----:B------:R-:W4:Y:S01]  /*430c0*/  LDL R38, [R1+0x3abc] ;  /* 0x003abc0001267983 */ /* 0x000f220000100800 */
[----:B0-----:R-:W-:-:S02]  /*430d0*/  @!P0 IMAD.MOV.U32 R2, RZ, RZ, R41 ;  /* 0x000000ffff028224 */ /* 0x001fc400078e0029 */
[----:B------:R-:W-:-:S05]  /*430e0*/  @!P0 IMAD.MOV.U32 R3, RZ, RZ, R44 ;  /* 0x000000ffff038224 */ /* 0x000fca00078e002c */
[----:B------:R0:W4:Y:S04]  /*430f0*/  @!P0 LDG.E.U8 R33, desc[UR4][R2.64] ;  /* 0x0000000402218981 */ /* 0x000128000c1e1100 */
[----:B--2---:R2:W-:Y:S04]  /*43100*/  STL [R1+0x5de0], R36 ;  /* 0x005de02401007387 */ /* 0x0045e80000100800 */
[----:B-1----:R-:W4:Y:S04]  /*43110*/  LDL R37, [R1+0x3a88] ;  /* 0x003a880001257983 */ /* 0x002f280000100800 */
[----:B--2---:R-:W2:Y:S04]  /*43120*/  LDL R36, [R1+0x3ac4] ;  /* 0x003ac40001247983 */ /* 0x004ea80000100800 */
[----:B---3--:R1:W-:Y:S04]  /*43130*/  STL [R1+0x5de4], R35 ;  /* 0x005de42301007387 */ /* 0x0083e80000100800 */
[----:B------:R-:W3:Y:S04]  /*43140*/  LDL R45, [R1+0x3a90] ;  /* 0x003a9000012d7983 */ /* 0x000ee80000100800 */
[----:B-1----:R-:W3:Y:S04]  /*43150*/  LDL R35, [R1+0x3acc] ;  /* 0x003acc0001237983 */ /* 0x002ee80000100800 */
[----:B----4-:R-:W-:Y:S04]  /*43160*/  STL [R1+0x5de8], R34 ;  /* 0x005de82201007387 */ /* 0x010fe80000100800 */
[----:B------:R-:W4:Y:S04]  /*43170*/  LDL R41, [R1+0x3a98] ;  /* 0x003a980001297983 */ /* 0x000f280000100800 */
[----:B------:R-:W4:Y:S01]  /*43180*/  LDL R40, [R1+0x3ad4] ;  /* 0x003ad40001287983 */ /* 0x000f220000100800 */
[----:B0-----:R-:W-:-:S02]  /*43190*/  @!P0 IMAD.MOV.U32 R3, RZ, RZ, R43 ;  /* 0x000000ffff038224 */ /* 0x001fc400078e002b */
[----:B------:R-:W-:-:S05]  /*431a0*/  @!P0 IMAD.MOV.U32 R2, RZ, RZ, R42 ;  /* 0x000000ffff028224 */ /* 0x000fca00078e002a */
[----:B------:R0:W4:Y:S02]  /*431b0*/  @!P0 LDG.E.U8 R32, desc[UR4][R2.64] ;  /* 0x0000000402208981 */ /* 0x000124000c1e1100 */
[----:B0-----:R-:W-:Y:S02]  /*431c0*/  @!P0 IMAD.MOV.U32 R3, RZ, RZ, R39 ;  /* 0x000000ffff038224 */ /* 0x001fe400078e0027 */
[----:B------:R-:W-:-:S05]  /*431d0*/  @!P0 IMAD.MOV.U32 R2, RZ, RZ, R38 ;  /* 0x000000ffff028224 */ /* 0x000fca00078e0026 */
[----:B------:R0:W4:Y:S04]  /*431e0*/  @!P0 LDG.E.U8 R31, desc[UR4][R2.64] ;  /* 0x00000004021f8981 */ /* 0x000128000c1e1100 */
[----:B------:R1:W-:Y:S04]  /*431f0*/  STL [R1+0x5dec], R33 ;  /* 0x005dec2101007387 */ /* 0x0003e80000100800 */
[----:B------:R-:W4:Y:S04]  /*43200*/  LDL R44, [R1+0x3aa0] ;  /* 0x003aa000012c7983 */ /* 0x000f280000100800 */
[----:B-1----:R-:W4:Y:S01]  /*43210*/  LDL R33, [R1+0x3adc] ;  /* 0x003adc0001217983 */ /* 0x002f220000100800 */
[----:B0-----:R-:W-:-:S02]  /*43220*/  @!P0 IMAD.MOV.U32 R3, RZ, RZ, R37 ;  /* 0x000000ffff038224 */ /* 0x001fc400078e0025 */
[----:B--2---:R-:W-:-:S05]  /*43230*/  @!P0 IMAD.MOV.U32 R2, RZ, RZ, R36 ;  /* 0x000000ffff028224 */ /* 0x004fca00078e0024 */
[----:B------:R3:W2:Y:S02]  /*43240*/  @!P0 LDG.E.U8 R30, desc[UR4][R2.64] ;  /* 0x00000004021e8981 */ /* 0x0006a4000c1e1100 */
[----:B---3--:R-:W-:Y:S02]  /*43250*/  @!P0 IMAD.MOV.U32 R3, RZ, RZ, R45 ;  /* 0x000000ffff038224 */ /* 0x008fe400078e002d */
        /* <DEDUP_REMOVED lines=17> */
[----:B------:R-:W4:Y:S04]  /*43370*/  LDL R35, [R1+0x3ac0] ;  /* 0x003ac00001237983 */ /* 0x000f280000100800 */
[----:B------:R-:W4:Y:S04]  /*43380*/  LDL R34, [R1+0x3afc] ;  /* 0x003afc0001227983 */ /* 0x000f280000100800 */
[----:B---3--:R3:W-:Y:S04]  /*43390*/  STL [R1+0x5dfc], R29 ;  /* 0x005dfc1d01007387 */ /* 0x0087e80000100800 */
[----:B------:R-:W4:Y:S04]  /*433a0*/  LDL R41, [R1+0x3ac8] ;  /* 0x003ac80001297983 */ /* 0x000f280000100800 */
[----:B------:R-:W4:Y:S04]  /*433b0*/  LDL R40, [R1+0x3b04] ;  /* 0x003b040001287983 */ /* 0x000f280000100800 */
[----:B----4-:R4:W-:Y:S04]  /*433c0*/  STL [R1+0x5e00], R28 ;  /* 0x005e001c01007387 */ /* 0x0109e80000100800 */
[----:B------:R-:W4:Y:S04]  /*433d0*/  LDL R33, [R1+0x3ad0] ;  /* 0x003ad00001217983 */ /* 0x000f280000100800 */
[----:B-1----:R-:W4:Y:S01]  /*433e0*/  LDL R32, [R1+0x3b0c] ;  /* 0x003b0c0001207983 */ /* 0x002f220000100800 */
[----:B0-----:R-:W-:-:S02]  /*433f0*/  @!P0 IMAD.MOV.U32 R2, RZ, RZ, R42 ;  /* 0x000000ffff028224 */ /* 0x001fc400078e002a */
[----:B------:R-:W-:Y:S01]  /*43400*/  @!P0 IMAD.MOV.U32 R3, RZ, RZ, R43 ;  /* 0x000000ffff038224 */ /* 0x000fe200078e002b */
[----:B------:R-:W4:Y:S04]  /*43410*/  LDL R31, [R1+0x3ad8] ;  /* 0x003ad800011f7983 */ /* 0x000f280000100800 */
[----:B--2---:R-:W2:Y:S04]  /*43420*/  LDL R30, [R1+0x3b14] ;  /* 0x003b1400011e7983 */ /* 0x004ea80000100800 */
[----:B------:R0:W2:Y:S04]  /*43430*/  @!P0 LDG.E.U8 R26, desc[UR4][R2.64] ;  /* 0x00000004021a8981 */ /* 0x0000a8000c1e1100 */
[----:B---3--:R-:W3:Y:S04]  /*43440*/  LDL R29, [R1+0x3ae8] ;  /* 0x003ae800011d7983 */ /* 0x008ee80000100800 */
[----:B----4-:R-:W4:Y:S04]  /*43450*/  LDL R28, [R1+0x3b24] ;  /* 0x003b2400011c7983 */ /* 0x010f280000100800 */
[----:B------:R-:W3:Y:S04]  /*43460*/  LDL R45, [R1+0x3b18] ;  /* 0x003b1800012d7983 */ /* 0x000ee80000100800 */
[----:B------:R-:W3:Y:S04]  /*43470*/  LDL R44, [R1+0x3b54] ;  /* 0x003b5400012c7983 */ /* 0x000ee80000100800 */
[----:B------:R-:W3:Y:S04]  /*43480*/  LDL R43, [R1+0x3b20] ;  /* 0x003b2000012b7983 */ /* 0x000ee80000100800 */
[----:B------:R-:W3:Y:S01]  /*43490*/  LDL R42, [R1+0x3b5c] ;  /* 0x003b5c00012a7983 */ /* 0x000ee20000100800 */
[----:B0-----:R-:W-:-:S02]  /*434a0*/  @!P0 IMAD.MOV.U32 R2, RZ, RZ, R38 ;  /* 0x000000ffff028224 */ /* 0x001fc400078e0026 */
[----:B------:R-:W-:Y:S01]  /*434b0*/  @!P0 IMAD.MOV.U32 R3, RZ, RZ, R39 ;  /* 0x000000ffff038224 */ /* 0x000fe200078e0027 */
[----:B------:R-:W3:Y:S04]  /*434c0*/  LDL R38, [R1+0x3b1c] ;  /* 0x003b1c0001267983 */ /* 0x000ee80000100800 */
[----:B------:R-:W4:Y:S04]  /*434d0*/  LDL R39, [R1+0x3ae0] ;  /* 0x003ae00001277983 */ /* 0x000f280000100800 */
[----:B------:R0:W4:Y:S02]  /*434e0*/  @!P0 LDG.E.U8 R25, desc[UR4][R2.64] ;  /* 0x0000000402198981 */ /* 0x000124000c1e1100 */
[----:B0-----:R-:W-:-:S02]  /*434f0*/  @!P0 IMAD.MOV.U32 R2, RZ, RZ, R36 ;  /* 0x000000ffff028224 */ /* 0x001fc400078e0024 */
[----:B------:R-:W-:Y:S01]  /*43500*/  @!P0 IMAD.MOV.U32 R3, RZ, RZ, R37 ;  /* 0x000000ffff038224 */ /* 0x000fe200078e0025 */
[----:B------:R-:W4:Y:S04]  /*43510*/  LDL R36, [R1+0x3b2c] ;  /* 0x003b2c0001247983 */ /* 0x000f280000100800 */
        /* <DEDUP_REMOVED lines=17> */
[----:B--2---:R-:W-:-:S02]  /*43630*/  @!P0 IMAD.MOV.U32 R2, RZ, RZ, R30 ;  /* 0x000000ffff028224 */ /* 0x004fc400078e001e */
[----:B------:R-:W-:Y:S01]  /*43640*/  @!P0 IMAD.MOV.U32 R3, RZ, RZ, R31 ;  /* 0x000000ffff038224 */ /* 0x000fe200078e001f */
[----:B------:R-:W2:Y:S04]  /*43650*/  LDL R30, [R1+0x3b44] ;  /* 0x003b4400011e7983 */ /* 0x000ea80000100800 */
[----:B------:R-:W2:Y:S04]  /*43660*/  LDL R31, [R1+0x3b08] ;  /* 0x003b0800011f7983 */ /* 0x000ea80000100800 */
[----:B------:R3:W2:Y:S02]  /*43670*/  @!P0 LDG.E.U8 R20, desc[UR4][R2.64] ;  /* 0x0000000402148981 */ /* 0x0006a4000c1e1100 */
[----:B---3--:R-:W-:-:S02]  /*43680*/  @!P0 IMAD.MOV.U32 R2, RZ, RZ, R38 ;  /* 0x000000ffff028224 */ /* 0x008fc400078e0026 */
[----:B----4-:R-:W-:Y:S01]  /*43690*/  @!P0 IMAD.MOV.U32 R3, RZ, RZ, R39 ;  /* 0x000000ffff038224 */ /* 0x010fe200078e0027 */
[----:B------:R-:W3:Y:S04]  /*436a0*/  LDL R38, [R1+0x3b80] ;  /* 0x003b800001267983 */ /* 0x000ee80000100800 */
[----:B------:R-:W4:Y:S04]  /*436b0*/  LDL R39, [R1+0x3b30] ;  /* 0x003b300001277983 */ /* 0x000f280000100800 */
[----:B------:R0:W3:Y:S02]  /*436c0*/  @!P0 LDG.E.U8 R19, desc[UR4][R2.64] ;  /* 0x0000000402138981 */ /* 0x0000e4000c1e1100 */
[----:B0-----:R-:W-:-:S02]  /*436d0*/  @!P0 IMAD.MOV.U32 R3, RZ, RZ, R29 ;  /* 0x000000ffff038224 */ /* 0x001fc400078e001d */
[----:B------:R-:W3:Y:S01]  /*436e0*/  LDL R29, [R1+0x3b10] ;  /* 0x003b1000011d7983 */ /* 0x000ee20000100800 */
[----:B------:R-:W-:-:S03]  /*436f0*/  @!P0 IMAD.MOV.U32 R2, RZ, RZ, R28 ;  /* 0x000000ffff028224 */ /* 0x000fc600078e001c */
[----:B------:R-:W4:Y:S04]  /*43700*/  LDL R28, [R1+0x3b4c] ;  /* 0x003b4c00011c7983 */ /* 0x000f280000100800 */
[----:B------:R0:W4:Y:S02]  /*43710*/  @!P0 LDG.E.U8 R18, desc[UR4][R2.64] ;  /* 0x0000000402128981 */ /* 0x000124000c1e1100 */
[----:B0-----:R-:W-:Y:S02]  /*43720*/  @!P0 IMAD.MOV.U32 R2, RZ, RZ, R36 ;  /* 0x000000ffff028224 */ /* 0x001fe400078e0024 */
        /* <DEDUP_REMOVED lines=20> */
[----:B------:R-:W3:Y:S01]  /*43870*/  LDL R29, [R1+0x3b58] ;  /* 0x003b5800011d7983 */ /* 0x000ee20000100800 */
[----:B----4-:R-:W-:-:S03]  /*43880*/  @!P0 IMAD.MOV.U32 R2, RZ, RZ, R28 ;  /* 0x000000ffff028224 */ /* 0x010fc600078e001c */
[----:B------:R-:W4:Y:S04]  /*43890*/  LDL R28, [R1+0x3b6c] ;  /* 0x003b6c00011c7983 */ /* 0x000f280000100800 */
[----:B------:R0:W4:Y:S02]  /*438a0*/  @!P0 LDG.E.U8 R13, desc[UR4][R2.64] ;  /* 0x00000004020d8981 */ /* 0x000124000c1e1100 */
[----:B0-----:R-:W-:Y:S02]  /*438b0*/  @!P0 IMAD.MOV.U32 R2, RZ, RZ, R44 ;  /* 0x000000ffff028224 */ /* 0x001fe400078e002c */
[----:B------:R-:W-:-:S05]  /*438c0*/  @!P0 IMAD.MOV.U32 R3, RZ, RZ, R45 ;  /* 0x000000ffff038224 */ /* 0x000fca00078e002d */
        /* <DEDUP_REMOVED lines=8> */
[----:B------:R-:W-:Y:S02]  /*43950*/  @!P0 IMAD.MOV.U32 R3, RZ, RZ, R39 ;  /* 0x000000ffff038224 */ /* 0x000fe400078e0027 */
[----:B------:R-:W-:Y:S04]  /*43960*/  LDS.U8 R39, [R0+UR21+0x2398] ;  /* 0x0023981500277984 */ /* 0x000fe80008000000 */
[----:B------:R0:W4:Y:S02]  /*43970*/  @!P0 LDG.E.U8 R9, desc[UR4][R2.64] ;  /* 0x0000000402098981 */ /* 0x000124000c1e1100 */
[----:B0-----:R-:W-:-:S02]  /*43980*/  @!P0 IMAD.MOV.U32 R2, RZ, RZ, R36 ;  /* 0x000000ffff028224 */ /* 0x001fc400078e0024 */
        /* <DEDUP_REMOVED lines=8> */
[----:B--2---:R-:W-:Y:S02]  /*43a10*/  @!P0 IMAD.MOV.U32 R2, RZ, RZ, R30 ;  /* 0x000000ffff028224 */ /* 0x004fe400078e001e */
[----:B------:R-:W-:Y:S01]  /*43a20*/  @!P0 IMAD.MOV.U32 R3, RZ, RZ, R31 ;  /* 0x000000ffff038224 */ /* 0x000fe200078e001f */
[----:B------:R-:W-:Y:S04]  /*43a30*/  LDS.U8 R30, [R0+UR21+0x8] ;  /* 0x00000815001e7984 */ /* 0x000fe80008000000 */
[----:B------:R3:W2:Y:S02]  /*43a40*/  @!P0 LDG.E.U8 R5, desc[UR4][R2.64] ;  /* 0x0000000402058981 */ /* 0x0006a4000c1e1100 */
[----:B---3--:R-:W-:-:S02]  /*43a50*/  @!P0 IMAD.MOV.U32 R3, RZ, RZ, R29 ;  /* 0x000000ffff038224 */ /* 0x008fc400078e001d */
[----:B------:R-:W0:Y:S01]  /*43a60*/  LDS.U8 R29, [R0+UR21+0x410] ;  /* 0x00041015001d7984 */ /* 0x000e220008000000 */
[----:B----4-:R-:W-:-:S03]  /*43a70*/  @!P0 IMAD.MOV.U32 R2, RZ, RZ, R28 ;  /* 0x000000ffff028224 */ /* 0x010fc600078e001c */
[----:B------:R-:W1:Y:S04]  /*43a80*/  LDS.U8 R28, [R0+UR21+0x618] ;  /* 0x00061815001c7984 */ /* 0x000e680008000000 */
[----:B0-----:R-:W-:Y:S04]  /*43a90*/  STL [R1+0x256c], R29 ;  /* 0x00256c1d01007387 */ /* 0x001fe80000100800 */
[----:B------:R-:W0:Y:S04]  /*43aa0*/  LDS.U8 R29, [R0+UR21+0x200] ;  /* 0x00020015001d7984 */ /* 0x000e280008000000 */
[----:B-1----:R-:W-:Y:S04]  /*43ab0*/  STL [R1+0x2568], R28 ;  /* 0x0025681c01007387 */ /* 0x002fe80000100800 */
[----:B------:R-:W1:Y:S04]  /*43ac0*/  LDS.U8 R28, [R0+UR21+0x418] ;  /* 0x00041815001c7984 */ /* 0x000e680008000000 */
[----:B------:R-:W-:Y:S04]  /*43ad0*/  STL [R1+0x2134], R30 ;  /* 0x0021341e01007387 */ /* 0x000fe80000100800 */
[----:B------:R-:W3:Y:S04]  /*43ae0*/  LDS.U8 R30, [R0+UR21+0x610] ;  /* 0x00061015001e7984 */ /* 0x000ee80008000000 */
[----:B0-----:R-:W-:Y:S04]  /*43af0*/  STL [R1+0x2130], R29 ;  /* 0x0021301d01007387 */ /* 0x001fe80000100800 */
[----:B------:R-:W0:Y:S04]  /*43b00*/  LDS.U8 R29, [R0+UR21+0x2000] ;  /* 0x00200015001d7984 */ /* 0x000e280008000000 */
[----:B-1----:R-:W-:Y:S04]  /*43b10*/  STL [R1+0x2574], R28 ;  /* 0x0025741c01007387 */ /* 0x002fe80000100800 */
[----:B------:R-:W1:Y:S04]  /*43b20*/  LDS.U8 R28, [R0+UR21+0x2208] ;  /* 0x00220815001c7984 */ /* 0x000e680008000000 */
[----:B---3--:R-:W-:Y:S04]  /*43b30*/  STL [R1+0x2570], R30 ;  /* 0x0025701e01007387 */ /* 0x008fe80000100800 */
        /* <DEDUP_REMOVED lines=225> */
[----:B------:R-:W-:Y:S04]  /*44950*/  STL [R1+0x55b0], R39 ;  /* 0x0055b02701007387 */ /* 0x000fe80000100800 */
[----:B-1----:R-:W-:Y:S04]  /*44960*/  STL [R1+0x249c], R28 ;  /* 0x00249c1c01007387 */ /* 0x002fe80000100800 */
[----:B------:R-:W1:Y:S04]  /*44970*/  LDS.U8 R28, [R0+UR21+0x2198] ;  /* 0x00219815001c7984 */ /* 0x000e680008000000 */
[----:B---3--:R-:W-:Y:S04]  /*44980*/  STL [R1+0x3cac], R30 ;  /* 0x003cac1e01007387 */ /* 0x008fe80000100800 */
[----:B------:R-:W-:Y:S04]  /*44990*/  LDS.U8 R30, [R0+UR21+0x2780] ;  /* 0x00278015001e7984 */ /* 0x000fe80008000000 */
[----:B0-----:R-:W-:Y:S04]  /*449a0*/  STL [R1+0x3ca8], R29 ;  /* 0x003ca81d01007387 */ /* 0x001fe80000100800 */
[----:B------:R-:W0:Y:S04]  /*449b0*/  LDS.U8 R29, [R0+UR21+0x2588] ;  /* 0x00258815001d7984 */ /* 0x000e280008000000 */
[----:B------:R-:W-:Y:S04]  /*449c0*/  STL [R1+0x55ac], R60 ;  /* 0x0055ac3c01007387 */ /* 0x000fe80000100800 */
[----:B-1----:R1:W-:Y:S04]  /*449d0*/  STL [R1+0x24a4], R28 ;  /* 0x0024a41c01007387 */ /* 0x0023e80000100800 */
[----:B------:R-:W-:Y:S01]  /*449e0*/  STL [R1+0x55a8], R0 ;  /* 0x0055a80001007387 */ /* 0x000fe20000100800 */
[----:B-1----:R-:W-:-:S02]  /*449f0*/  LOP3.LUT R28, R0, 0x20, RZ, 0x3c, !PT ;  /* 0x00000020001c7812 */ /* 0x002fc400078e3cff */
[----:B------:R-:W-:Y:S01]  /*44a00*/  PRMT R4, RZ, 0x7610, R4 ;  /* 0x00007610ff047816 */ /* 0x000fe20000000004 */
[----:B------:R-:W1:Y:S02]  /*44a10*/  S2R R38, SR_TID.X ;  /* 0x0000000000267919 */ /* 0x000e640000002100 */
[----:B------:R-:W-:Y:S04]  /*44a20*/  LDS.U8 R31, [R28+UR21+0x2390] ;  /* 0x002390151c1f7984 */ /* 0x000fe80008000000 */
[----:B------:R3:W4:Y:S04]  /*44a30*/  @!P0 LDG.E.U8 R4, desc[UR4][R2.64] ;  /* 0x0000000402048981 */ /* 0x000728000c1e1100 */
[----:B---3--:R-:W-:Y:S04]  /*44a40*/  LDS.U8 R3, [R0+UR21] ;  /* 0x0000001500037984 */ /* 0x008fe80008000000 */
[----:B------:R-:W-:Y:S04]  /*44a50*/  LDS.U8 R2, [R0+UR21+0x208] ;  /* 0x0002081500027984 */ /* 0x000fe80008000000 */
[----:B------:R-:W-:Y:S04]  /*44a60*/  LDS.U8 R0, [R28+UR21+0x208] ;  /* 0x000208151c007984 */ /* 0x000fe80008000000 */
[----:B0-----:R-:W-:Y:S04]  /*44a70*/  STL [R1+0x3cb4], R29 ;  /* 0x003cb41d01007387 */ /* 0x001fe80000100800 */
[----:B------:R-:W0:Y:S04]  /*44a80*/  LDS.U8 R29, [R28+UR21] ;  /* 0x000000151c1d7984 */ /* 0x000e280008000000 */
[----:B------:R-:W-:Y:S04]  /*44a90*/  STL [R1+0x3cb0], R30 ;  /* 0x003cb01e01007387 */ /* 0x000fe80000100800 */
[----:B------:R-:W3:Y:S04]  /*44aa0*/  LDS.U8 R30, [R28+UR21+0x410] ;  /* 0x000410151c1e7984 */ /* 0x000ee80008000000 */
[----:B0-----:R-:W-:Y:S04]  /*44ab0*/  STL [R1+0x216c], R29 ;  /* 0x00216c1d01007387 */ /* 0x001fe80000100800 */
[----:B------:R-:W0:Y:S04]  /*44ac0*/  LDS.U8 R29, [R28+UR21+0x618] ;  /* 0x000618151c1d7984 */ /* 0x000e280008000000 */
[----:B------:R-:W-:Y:S04]  /*44ad0*/  STL [R1+0x2168], R0 ;  /* 0x0021680001007387 */ /* 0x000fe80000100800 */
        /* <DEDUP_REMOVED lines=235> */
[----:B---3--:R-:W-:Y:S01]  /*45990*/  STL [R1+0x3ce0], R30 ;  /* 0x003ce01e01007387 */ /* 0x008fe20000100800 */
[----:B------:R-:W-:-:S03]  /*459a0*/  LOP3.LUT R59, R38, 0x3, RZ, 0xc0, !PT ;  /* 0x00000003263b7812 */ /* 0x000fc600078ec0ff */
[----:B------:R-:W-:Y:S04]  /*459b0*/  LDS.U8 R30, [R28+UR21+0x2780] ;  /* 0x002780151c1e7984 */ /* 0x000fe80008000000 */
[----:B0-----:R-:W-:Y:S04]  /*459c0*/  STL [R1+0x24dc], R29 ;  /* 0x0024dc1d01007387 */ /* 0x001fe80000100800 */
[----:B------:R-:W0:Y:S04]  /*459d0*/  LDS.U8 R29, [R28+UR21+0x2580] ;  /* 0x002580151c1d7984 */ /* 0x000e280008000000 */
[----:B-1----:R-:W-:Y:S04]  /*459e0*/  STL [R1+0x24d8], R0 ;  /* 0x0024d80001007387 */ /* 0x002fe80000100800 */
[----:B------:R-:W1:Y:S04]  /*459f0*/  LDS.U8 R0, [R28+UR21+0x2788] ;  /* 0x002788151c007984 */ /* 0x000e680008000000 */
[----:B0-----:R-:W-:Y:S04]  /*45a00*/  STL [R1+0x3cec], R29 ;  /* 0x003cec1d01007387 */ /* 0x001fe80000100800 */
[----:B------:R-:W0:Y:S04]  /*45a10*/  LDS.U8 R29, [R28+UR21+0x2198] ;  /* 0x002198151c1d7984 */ /* 0x000e280008000000 */
[----:B-1----:R1:W-:Y:S01]  /*45a20*/  STL [R1+0x3ce8], R0 ;  /* 0x003ce80001007387 */ /* 0x0023e20000100800 */
[----:B------:R-:W-:-:S02]  /*45a30*/  IMAD.SHL.U32 R61, R59, 0x20, RZ ;  /* 0x000000203b3d7824 */ /* 0x000fc400078e00ff */
[----:B------:R-:W-:Y:S01]  /*45a40*/  IMAD.SHL.U32 R59, R59, 0x800, RZ ;  /* 0x000008003b3b7824 */ /* 0x000fe200078e00ff */
[----:B-1----:R-:W-:Y:S01]  /*45a50*/  SHF.R.U32.HI R0, RZ, 0x2, R38 ;  /* 0x00000002ff007819 */ /* 0x002fe20000011626 */
[----:B0-----:R-:W-:Y:S04]  /*45a60*/  STL [R1+0x24e4], R29 ;  /* 0x0024e41d01007387 */ /* 0x001fe80000100800 */
[----:B------:R-:W0:Y:S01]  /*45a70*/  LDS.U8 R29, [R28+UR21+0x2588] ;  /* 0x002588151c1d7984 */ /* 0x000e220008000000 */
[----:B------:R-:W-:-:S04]  /*45a80*/  SGXT.U32 R0, R0, 0x3 ;  /* 0x000000030000781a */ /* 0x000fc80000000000 */
[----:B------:R-:W-:-:S04]  /*45a90*/  LOP3.LUT R0, R61, R59, R0, 0xfe, !PT ;  /* 0x0000003b3d007212 */ /* 0x000fc800078efe00 */
[----:B------:R-:W-:Y:S01]  /*45aa0*/  LOP3.LUT R0, R0, 0x40, RZ, 0x3c, !PT ;  /* 0x0000004000007812 */ /* 0x000fe200078e3cff */
[----:B------:R-:W-:Y:S04]  /*45ab0*/  STL [R1+0x24e0], R31 ;  /* 0x0024e01f01007387 */ /* 0x000fe80000100800 */
[----:B------:R-:W1:Y:S04]  /*45ac0*/  LDS.U8 R28, [R0+UR21] ;  /* 0x00000015001c7984 */ /* 0x000e680008000000 */
[----:B------:R-:W-:Y:S04]  /*45ad0*/  LDS.U8 R31, [R0+UR21+0x2390] ;  /* 0x00239015001f7984 */ /* 0x000fe80008000000 */
[----:B0-----:R-:W-:Y:S04]  /*45ae0*/  STL [R1+0x3cf4], R29 ;  /* 0x003cf41d01007387 */ /* 0x001fe80000100800 */
[----:B------:R-:W0:Y:S04]  /*45af0*/  LDS.U8 R29, [R0+UR21+0x208] ;  /* 0x00020815001d7984 */ /* 0x000e280008000000 */
[----:B------:R-:W-:Y:S04]  /*45b00*/  STL [R1+0x3cf0], R30 ;  /* 0x003cf01e01007387 */ /* 0x000fe80000100800 */
[----:B------:R-:W3:Y:S04]  /*45b10*/  LDS.U8 R30, [R0+UR21+0x410] ;  /* 0x00041015001e7984 */ /* 0x000ee80008000000 */
[----:B-1----:R-:W-:Y:S04]  /*45b20*/  STL [R1+0x21b0], R28 ;  /* 0x0021b01c01007387 */ /* 0x002fe80000100800 */
[----:B------:R-:W1:Y:S04]  /*45b30*/  LDS.U8 R28, [R0+UR21+0x618] ;  /* 0x00061815001c7984 */ /* 0x000e680008000000 */
[----:B0-----:R-:W-:Y:S04]  /*45b40*/  STL [R1+0x21ac], R29 ;  /* 0x0021ac1d01007387 */ /* 0x001fe80000100800 */
[----:B------:R-:W0:Y:S04]  /*45b50*/  LDS.U8 R29, [R0+UR21+0x8] ;  /* 0x00000815001d7984 */ /* 0x000e280008000000 */
[----:B---3--:R-:W-:Y:S04]  /*45b60*/  STL [R1+0x25ec], R30 ;  /* 0x0025ec1e01007387 */ /* 0x008fe80000100800 */
        /* <DEDUP_REMOVED lines=234> */
[----:B------:R-:W-:Y:S04]  /*46a10*/  LDS.U8 R30, [R0+UR21+0x2788] ;  /* 0x00278815001e7984 */ /* 0x000fe80008000000 */
[----:B-1----:R-:W-:Y:S04]  /*46a20*/  STL [R1+0x251c], R28 ;  /* 0x00251c1c01007387 */ /* 0x002fe80000100800 */
[----:B------:R-:W1:Y:S04]  /*46a30*/  LDS.U8 R28, [R0+UR21+0x2580] ;  /* 0x00258015001c7984 */ /* 0x000e680008000000 */
[----:B0-----:R-:W-:Y:S04]  /*46a40*/  STL [R1+0x2518], R29 ;  /* 0x0025181d01007387 */ /* 0x001fe80000100800 */
[----:B------:R-:W0:Y:S04]  /*46a50*/  LDS.U8 R29, [R0+UR21+0x2198] ;  /* 0x00219815001d7984 */ /* 0x000e280008000000 */
[----:B-1----:R1:W-:Y:S04]  /*46a60*/  STL [R1+0x3d2c], R28 ;  /* 0x003d2c1c01007387 */ /* 0x0023e80000100800 */
[----:B------:R-:W-:Y:S04]  /*46a70*/  STL [R1+0x3d28], R30 ;  /* 0x003d281e01007387 */ /* 0x000fe80000100800 */
[----:B------:R-:W-:Y:S04]  /*46a80*/  LDS.U8 R30, [R0+UR21+0x2780] ;  /* 0x00278015001e7984 */ /* 0x000fe80008000000 */
[----:B0-----:R-:W-:Y:S04]  /*46a90*/  STL [R1+0x2524], R29 ;  /* 0x0025241d01007387 */ /* 0x001fe80000100800 */
[----:B------:R-:W0:Y:S01]  /*46aa0*/  LDS.U8 R29, [R0+UR21+0x2588] ;  /* 0x00258815001d7984 */ /* 0x000e220008000000 */
[----:B-1----:R-:W-:-:S04]  /*46ab0*/  SHF.R.U32.HI R28, RZ, 0x2, R38 ;  /* 0x00000002ff1c7819 */ /* 0x002fc80000011626 */
[----:B------:R-:W-:-:S04]  /*46ac0*/  SGXT.U32 R28, R28, 0x3 ;  /* 0x000000031c1c781a */ /* 0x000fc80000000000 */
[----:B------:R-:W-:-:S04]  /*46ad0*/  LOP3.LUT R28, R61, R59, R28, 0xfe, !PT ;  /* 0x0000003b3d1c7212 */ /* 0x000fc800078efe1c */
[----:B------:R-:W-:Y:S01]  /*46ae0*/  LOP3.LUT R28, R28, 0x60, RZ, 0x3c, !PT ;  /* 0x000000601c1c7812 */ /* 0x000fe200078e3cff */
[----:B------:R-:W-:Y:S04]  /*46af0*/  STL [R1+0x2520], R31 ;  /* 0x0025201f01007387 */ /* 0x000fe80000100800 */
[----:B------:R-:W1:Y:S04]  /*46b00*/  LDS.U8 R0, [R28+UR21] ;  /* 0x000000151c007984 */ /* 0x000e680008000000 */
[----:B------:R-:W-:Y:S04]  /*46b10*/  LDS.U8 R31, [R28+UR21+0x2700] ;  /* 0x002700151c1f7984 */ /* 0x000fe80008000000 */
[----:B------:R-:W-:Y:S04]  /*46b20*/  LDS.U8 R60, [R28+UR21+0x2318] ;  /* 0x002318151c3c7984 */ /* 0x000fe80008000000 */
        /* <DEDUP_REMOVED lines=183> */
[----:B-1----:R-:W-:Y:S04]  /*476a0*/  STL [R1+0x3c6c], R0 ;  /* 0x003c6c0001007387 */ /* 0x002fe80000100800 */
[----:B------:R-:W-:Y:S04]  /*476b0*/  LDS.U8 R0, [R28+UR21+0x2310] ;  /* 0x002310151c007984 */ /* 0x000fe80008000000 */
[----:B0-----:R-:W-:Y:S04]  /*476c0*/  STL [R1+0x3c68], R29 ;  /* 0x003c681d01007387 */ /* 0x001fe80000100800 */
[----:B------:R-:W0:Y:S04]  /*476d0*/  LDS.U8 R29, [R28+UR21+0x2508] ;  /* 0x002508151c1d7984 */ /* 0x000e280008000000 */
[----:B0-----:R-:W-:Y:S04]  /*476e0*/  STL [R1+0x3c74], R29 ;  /* 0x003c741d01007387 */ /* 0x001fe80000100800 */
[----:B------:R-:W0:Y:S04]  /*476f0*/  LDS.U8 R29, [R28+UR21+0x388] ;  /* 0x000388151c1d7984 */ /* 0x000e280008000000 */
[----:B------:R-:W-:Y:S04]  /*47700*/  STL [R1+0x3c70], R31 ;  /* 0x003c701f01007387 */ /* 0x000fe80000100800 */
        /* <DEDUP_REMOVED lines=12> */
[----:B------:R-:W2:Y:S04]  /*477d0*/  LDL.LU R56, [R1+0x212c] ;  /* 0x00212c0001387983 */ /* 0x000ea80000300800 */
[----:B---3--:R-:W-:Y:S04]  /*477e0*/  STL [R1+0x3d44], R30 ;  /* 0x003d441e01007387 */ /* 0x008fe80000100800 */
[----:B------:R-:W3:Y:S04]  /*477f0*/  LDL.LU R57, [R1+0x2128] ;  /* 0x0021280001397983 */ /* 0x000ee80000300800 */
[----:B------:R-:W1:Y:S04]  /*47800*/  LDS.U8 R30, [R28+UR21+0x2180] ;  /* 0x002180151c1e7984 */ /* 0x000e680008000000 */
[----:B------:R-:W4:Y:S04]  /*47810*/  LDS.U8 R31, [R28+UR21+0x2388] ;  /* 0x002388151c1f7984 */ /* 0x000f280008000000 */
[----:B0-----:R-:W-:Y:S04]  /*47820*/  STL [R1+0x3d40], R29 ;  /* 0x003d401d01007387 */ /* 0x001fe80000100800 */
[----:B------:R-:W0:Y:S04]  /*47830*/  LDS.U8 R29, [R28+UR21+0x2590] ;  /* 0x002590151c1d7984 */ /* 0x000e280008000000 */
[----:B------:R-:W2:Y:S04]  /*47840*/  LDL.LU R58, [R1+0x2120] ;  /* 0x00212000013a7983 */ /* 0x000ea80000300800 */
[----:B------:R-:W2:Y:S04]  /*47850*/  LDL.LU R59, [R1+0x211c] ;  /* 0x00211c00013b7983 */ /* 0x000ea80000300800 */
[----:B------:R-:W2:Y:S04]  /*47860*/  LDL.LU R61, [R1+0x2104] ;  /* 0x00210400013d7983 */ /* 0x000ea80000300800 */
[----:B-1----:R-:W-:Y:S04]  /*47870*/  STL [R1+0x253c], R30 ;  /* 0x00253c1e01007387 */ /* 0x002fe80000100800 */
[----:B------:R-:W1:Y:S04]  /*47880*/  LDS.U8 R30, [R28+UR21+0x2798] ;  /* 0x002798151c1e7984 */ /* 0x000e680008000000 */
[----:B----4-:R-:W-:Y:S04]  /*47890*/  STL [R1+0x2538], R31 ;  /* 0x0025381f01007387 */ /* 0x010fe80000100800 */
[----:B------:R-:W4:Y:S04]  /*478a0*/  LDS.U8 R31, [R28+UR21+0x2188] ;  /* 0x002188151c1f7984 */ /* 0x000f280008000000 */
[----:B0-----:R-:W-:Y:S04]  /*478b0*/  STL [R1+0x3d4c], R29 ;  /* 0x003d4c1d01007387 */ /* 0x001fe80000100800 */
[----:B------:R-:W0:Y:S04]  /*478c0*/  LDS.U8 R29, [R28+UR21+0x2380] ;  /* 0x002380151c1d7984 */ /* 0x000e280008000000 */
        /* <DEDUP_REMOVED lines=31> */
[----:B----4-:R-:W-:Y:S04]  /*47ac0*/  STL [R1+0x3d68], R31 ;  /* 0x003d681f01007387 */ /* 0x010fe80000100800 */
[----:B------:R-:W1:Y:S04]  /*47ad0*/  LDS.U8 R30, [R28+UR21+0x2390] ;  /* 0x002390151c1e7984 */ /* 0x000e680008000000 */
[----:B0-----:R-:W-:Y:S04]  /*47ae0*/  STL [R1+0x2564], R29 ;  /* 0x0025641d01007387 */ /* 0x001fe80000100800 */
[----:B------:R-:W0:Y:S04]  /*47af0*/  LDS.U8 R29, [R28+UR21+0x2588] ;  /* 0x002588151c1d7984 */ /* 0x000e280008000000 */
[----:B------:R-:W4:Y:S01]  /*47b00*/  LDS.U8 R28, [R28+UR21+0x2780] ;  /* 0x002780151c1c7984 */ /* 0x000f220008000000 */
[----:B------:R-:W-:Y:S06]  /*47b10*/  BAR.SYNC.DEFER_BLOCKING 0x0 ;  /* 0x0000000000007b1d */ /* 0x000fec0000010000 */
[----:B-1----:R-:W-:Y:S01]  /*47b20*/  STL [R1+0x2560], R30 ;  /* 0x0025601e01007387 */ /* 0x002fe20000100800 */
[----:B------:R-:W-:-:S03]  /*47b30*/  LOP3.LUT R38, R38, 0x1f, RZ, 0xc0, !PT ;  /* 0x0000001f26267812 */ /* 0x000fc600078ec0ff */
[----:B0-----:R-:W-:Y:S04]  /*47b40*/  STL [R1+0x3d74], R29 ;  /* 0x003d741d01007387 */ /* 0x001fe80000100800 */
[----:B----4-:R0:W-:Y:S04]  /*47b50*/  STL [R1+0x3d70], R28 ;  /* 0x003d701c01007387 */ /* 0x0101e80000100800 */
        /* <DEDUP_REMOVED lines=22> */
[----:B--2---:R-:W-:Y:S04]  /*47cc0*/  STS.U8 [R38+UR21], R56 ;  /* 0x0000003826007988 */ /* 0x004fe80008000015 */
[----:B------:R-:W2:Y:S04]  /*47cd0*/  LDL.LU R52, [R1+0x2054] ;  /* 0x0020540001347983 */ /* 0x000ea80000300800 */
[----:B---3--:R0:W-:Y:S04]  /*47ce0*/  STS.U8 [R38+UR21+0x20], R57 ;  /* 0x0000203926007988 */ /* 0x0081e80008000015 */
[----:B------:R-:W3:Y:S04]  /*47cf0*/  LDL.LU R53, [R1+0x2040] ;  /* 0x0020400001357983 */ /* 0x000ee80000300800 */
        /* <DEDUP_REMOVED lines=9> */
[----:B------:R-:W2:Y:S04]  /*47d90*/  LDL.LU R56, [R1+0x10] ;  /* 0x0000100001387983 */ /* 0x000ea80000300800 */
[----:B----4-:R0:W-:Y:S04]  /*47da0*/  STS.U8 [R38+UR21+0x120], R28 ;  /* 0x0001201c26007988 */ /* 0x0101e80008000015 */
        /* <DEDUP_REMOVED lines=34> */
[----:B--2---:R-:W2:Y:S04]  /*47fd0*/  LDL.LU R47, [R1+0x5dbc] ;  /* 0x005dbc00012f7983 */ /* 0x004ea80000300800 */
[----:B------:R0:W-:Y:S04]  /*47fe0*/  STS.U8 [R38+UR21+0x560], R48 ;  /* 0x0005603026007988 */ /* 0x0001e80008000015 */
[----:B------:R1:W-:Y:S04]  /*47ff0*/  STS.U8 [R38+UR21+0x600], R49 ;  /* 0x0006003126007988 */ /* 0x0003e80008000015 */
[----:B------:R0:W-:Y:S04]  /*48000*/  STS.U8 [R38+UR21+0x620], R50 ;  /* 0x0006203226007988 */ /* 0x0001e80008000015 */
[----:B------:R0:W-:Y:S04]  /*48010*/  STS.U8 [R38+UR21+0x640], R51 ;  /* 0x0006403326007988 */ /* 0x0001e80008000015 */
[----:B------:R1:W-:Y:S04]  /*48020*/  STS.U8 [R38+UR21+0x660], R52 ;  /* 0x0006603426007988 */ /* 0x0003e80008000015 */
[----:B---3--:R3:W-:Y:S04]  /*48030*/  STS.U8 [R38+UR21+0x700], R53 ;  /* 0x0007003526007988 */ /* 0x0087e80008000015 */
[----:B0-----:R-:W2:Y:S04]  /*48040*/  LDL.LU R48, [R1+0x5db8] ;  /* 0x005db80001307983 */ /* 0x001ea80000300800 */
[----:B-1----:R-:W2:Y:S04]  /*48050*/  LDL.LU R49, [R1+0x5db4] ;  /* 0x005db40001317983 */ /* 0x002ea80000300800 */
[----:B------:R-:W2:Y:S04]  /*48060*/  LDL.LU R50, [R1+0x5db0] ;  /* 0x005db00001327983 */ /* 0x000ea80000300800 */
[----:B------:R-:W2:Y:S04]  /*48070*/  LDL.LU R51, [R1+0x5dac] ;  /* 0x005dac0001337983 */ /* 0x000ea80000300800 */
[----:B------:R-:W2:Y:S04]  /*48080*/  LDL.LU R52, [R1+0x5da8] ;  /* 0x005da80001347983 */ /* 0x000ea80000300800 */
[----:B---3--:R-:W3:Y:S04]  /*48090*/  LDL.LU R53, [R1+0x5da4] ;  /* 0x005da40001357983 */ /* 0x008ee80000300800 */
        /* <DEDUP_REMOVED lines=8> */
[----:B------:R0:W-:Y:S04]  /*48120*/  STS.U8 [R38+UR21+0x820], R54 ;  /* 0x0008203626007988 */ /* 0x0001e80008000015 */
[----:B------:R1:W-:Y:S04]  /*48130*/  STS.U8 [R38+UR21+0x840], R55 ;  /* 0x0008403726007988 */ /* 0x0003e80008000015 */
[----:B------:R1:W-:Y:S04]  /*48140*/  STS.U8 [R38+UR21+0x860], R56 ;  /* 0x0008603826007988 */ /* 0x0003e80008000015 */
[----:B0-----:R-:W3:Y:S04]  /*48150*/  LDL.LU R54, [R1+0x210c] ;  /* 0x00210c0001367983 */ /* 0x001ee80000300800 */
[----:B-1----:R-:W3:Y:S04]  /*48160*/  LDL.LU R55, [R1+0x2108] ;  /* 0x0021080001377983 */ /* 0x002ee80000300800 */
[----:B------:R-:W3:Y:S04]  /*48170*/  LDL.LU R56, [R1+0x20f4] ;  /* 0x0020f40001387983 */ /* 0x000ee80000300800 */
[----:B--2---:R0:W-:Y:S04]  /*48180*/  STS.U8 [R38+UR21+0x900], R61 ;  /* 0x0009003d26007988 */ /* 0x0041e80008000015 */
[----:B------:R-:W-:Y:S04]  /*48190*/  STS.U8 [R38+UR21+0x920], R59 ;  /* 0x0009203b26007988 */ /* 0x000fe80008000015 */
[----:B------:R1:W-:Y:S04]  /*481a0*/  STS.U8 [R38+UR21+0x940], R58 ;  /* 0x0009403a26007988 */ /* 0x0003e80008000015 */
[----:B0-----:R-:W2:Y:S01]  /*481b0*/  LDL.LU R61, [R1+0x2110] ;  /* 0x00211000013d7983 */ /* 0x001ea20000300800 */
[----:B-1----:R-:W0:Y:S03]  /*481c0*/  S2R R58, SR_TID.X ;  /* 0x00000000003a7919 */ /* 0x002e260000002100 */
[----:B------:R-:W2:Y:S01]  /*481d0*/  LDL.LU R59, [R1+0x2114] ;  /* 0x00211400013b7983 */ /* 0x000ea20000300800 */
[----:B------:R-:W1:Y:S01]  /*481e0*/  S2R R38, SR_TID.X ;  /* 0x0000000000267919 */ /* 0x000e620000002100 */
[----:B0-----:R-:W-:-:S05]  /*481f0*/  LOP3.LUT R58, R58, 0x1f, RZ, 0xc0, !PT ;  /* 0x0000001f3a3a7812 */ /* 0x001fca00078ec0ff */
[----:B------:R-:W-:Y:S04]  /*48200*/  STS.U8 [R58+UR21+0x960], R57 ;  /* 0x000960393a007988 */ /* 0x000fe80008000015 */
        /* <DEDUP_REMOVED lines=14> */
[----:B------:R-:W-:Y:S01]  /*482f0*/  STS.U8 [R58+UR21+0xd40], R24 ;  /* 0x000d40183a007988 */ /* 0x000fe20008000015 */
[----:B-1----:R-:W-:-:S03]  /*48300*/  LOP3.LUT R38, R38, 0x1f, RZ, 0xc0, !PT ;  /* 0x0000001f26267812 */ /* 0x002fc600078ec0ff */
[----:B------:R-:W-:Y:S04]  /*48310*/  STS.U8 [R58+UR21+0xd60], R23 ;  /* 0x000d60173a007988 */ /* 0x000fe80008000015 */
[----:B------:R-:W-:Y:S04]  /*48320*/  STS.U8 [R58+UR21+0xe00], R18 ;  /* 0x000e00123a007988 */ /* 0x000fe80008000015 */
        /* <DEDUP_REMOVED lines=8> */
[----:B---3--:R0:W-:Y:S04]  /*483b0*/  STS.U8 [R38+UR21+0xc0], R54 ;  /* 0x0000c03626007988 */ /* 0x0081e80008000015 */
[----:B------:R1:W-:Y:S04]  /*483c0*/  STS.U8 [R38+UR21+0xe0], R55 ;  /* 0x0000e03726007988 */ /* 0x0003e80008000015 */
[----:B------:R3:W-:Y:S04]  /*483d0*/  STS.U8 [R38+UR21+0x180], R56 ;  /* 0x0001803826007988 */ /* 0x0007e80008000015 */
[----:B0-----:R-:W4:Y:S04]  /*483e0*/  LDL.LU R54, [R1+0x20f0] ;  /* 0x0020f00001367983 */ /* 0x001f280000300800 */
[----:B-1----:R-:W4:Y:S04]  /*483f0*/  LDL.LU R55, [R1+0x20ec] ;  /* 0x0020ec0001377983 */ /* 0x002f280000300800 */
[----:B---3--:R-:W3:Y:S04]  /*48400*/  LDL.LU R56, [R1+0x20e8] ;  /* 0x0020e80001387983 */ /* 0x008ee80000300800 */
        /* <DEDUP_REMOVED lines=26> */
[----:B--2---:R-:W-:Y:S04]  /*485b0*/  STS.U8 [R38+UR21+0xa0], R61 ;  /* 0x0000a03d26007988 */ /* 0x004fe80008000015 */
[----:B------:R0:W-:Y:S04]  /*485c0*/  STS.U8 [R38+UR21+0x80], R59 ;  /* 0x0000803b26007988 */ /* 0x0001e80008000015 */
[----:B0-----:R-:W2:Y:S04]  /*485d0*/  LDL.LU R59, [R1+0x4] ;  /* 0x00000400013b7983 */ /* 0x001ea80000300800 */
[----:B------:R-:W2:Y:S04]  /*485e0*/  LDL.LU R61, [R1] ;  /* 0x00000000013d7983 */ /* 0x000ea80000300800 */
[----:B----4-:R0:W-:Y:S04]  /*485f0*/  STS.U8 [R38+UR21+0x1a0], R54 ;  /* 0x0001a03626007988 */ /* 0x0101e80008000015 */
[----:B------:R1:W-:Y:S04]  /*48600*/  STS.U8 [R38+UR21+0x1c0], R55 ;  /* 0x0001c03726007988 */ /* 0x0003e80008000015 */
[----:B---3--:R3:W-:Y:S04]  /*48610*/  STS.U8 [R38+UR21+0x1e0], R56 ;  /* 0x0001e03826007988 */ /* 0x0087e80008000015 */
[----:B0-----:R-:W4:Y:S04]  /*48620*/  LDL.LU R54, [R1+0x5d90] ;  /* 0x005d900001367983 */ /* 0x001f280000300800 */
[----:B-1----:R-:W4:Y:S04]  /*48630*/  LDL.LU R55, [R1+0x5d8c] ;  /* 0x005d8c0001377983 */ /* 0x002f280000300800 */
[----:B---3--:R-:W3:Y:S04]  /*48640*/  LDL.LU R56, [R1+0x5d88] ;  /* 0x005d880001387983 */ /* 0x008ee80000300800 */
[----:B------:R0:W-:Y:S04]  /*48650*/  STS.U8 [R38+UR21+0x6c0], R43 ;  /* 0x0006c02b26007988 */ /* 0x0001e80008000015 */
[----:B0-----:R-:W4:Y:S04]  /*48660*/  LDL.LU R43, [R1+0x2124] ;  /* 0x00212400012b7983 */ /* 0x001f280000300800 */
[----:B------:R0:W-:Y:S04]  /*48670*/  STS.U8 [R38+UR21+0x5e0], R34 ;  /* 0x0005e02226007988 */ /* 0x0001e80008000015 */
[----:B------:R1:W-:Y:S04]  /*48680*/  STS.U8 [R38+UR21+0x6e0], R44 ;  /* 0x0006e02c26007988 */ /* 0x0003e80008000015 */
[----:B------:R0:W-:Y:S04]  /*48690*/  STS.U8 [R38+UR21+0x780], R49 ;  /* 0x0007803126007988 */ /* 0x0001e80008000015 */
[----:B------:R0:W-:Y:S04]  /*486a0*/  STS.U8 [R38+UR21+0x7a0], R50 ;  /* 0x0007a03226007988 */ /* 0x0001e80008000015 */
[----:B------:R1:W-:Y:S04]  /*486b0*/  STS.U8 [R38+UR21+0x7c0], R51 ;  /* 0x0007c03326007988 */ /* 0x0003e80008000015 */
[----:B------:R-:W-:Y:S04]  /*486c0*/  STS.U8 [R38+UR21+0x480], R23 ;  /* 0x0004801726007988 */ /* 0x000fe80008000015 */
[----:B0-----:R-:W4:Y:S04]  /*486d0*/  LDL.LU R34, [R1+0x2134] ;  /* 0x0021340001227983 */ /* 0x001f280000300800 */
[----:B-1----:R-:W4:Y:S04]  /*486e0*/  LDL.LU R44, [R1+0x2130] ;  /* 0x00213000012c7983 */ /* 0x002f280000300800 */
[----:B------:R-:W4:Y:S04]  /*486f0*/  LDL.LU R49, [R1+0x213c] ;  /* 0x00213c0001317983 */ /* 0x000f280000300800 */
[----:B------:R-:W4:Y:S04]  /*48700*/  LDL.LU R50, [R1+0x2138] ;  /* 0x0021380001327983 */ /* 0x000f280000300800 */
[----:B------:R-:W4:Y:S04]  /*48710*/  LDL.LU R51, [R1+0x2144] ;  /* 0x0021440001337983 */ /* 0x000f280000300800 */
[----:B------:R-:W-:Y:S04]  /*48720*/  STS.U8 [R38+UR21+0x880], R57 ;  /* 0x0008803926007988 */ /* 0x000fe80008000015 */
[----:B------:R-:W-:Y:S04]  /*48730*/  STS.U8 [R38+UR21+0x8a0], R58 ;  /* 0x0008a03a26007988 */ /* 0x000fe80008000015 */
[----:B------:R-:W-:Y:S04]  /*48740*/  STS.U8 [R38+UR21+0x7e0], R52 ;  /* 0x0007e03426007988 */ /* 0x000fe80008000015 */
[----:B------:R-:W-:Y:S04]  /*48750*/  STS.U8 [R38+UR21+0x9e0], R53 ;  /* 0x0009e03526007988 */ /* 0x000fe80008000015 */
[----:B--2---:R0:W-:Y:S04]  /*48760*/  STS.U8 [R38+UR21+0x8e0], R61 ;  /* 0x0008e03d26007988 */ /* 0x0041e80008000015 */
[----:B0-----:R-:W2:Y:S04]  /*48770*/  LDL.LU R61, [R1+0x2140] ;  /* 0x00214000013d7983 */ /* 0x001ea80000300800 */
[----:B------:R-:W2:Y:S04]  /*48780*/  LDL R23, [R1+0x2098] ;  /* 0x0020980001177983 */ /* 0x000ea80000100800 */
[----:B------:R-:W-:Y:S04]  /*48790*/  STS.U8 [R38+UR21+0x8c0], R59 ;  /* 0x0008c03b26007988 */ /* 0x000fe80008000015 */
[----:B---3--:R0:W-:Y:S04]  /*487a0*/  STS.U8 [R38+UR21+0x980], R56 ;  /* 0x0009803826007988 */ /* 0x0081e80008000015 */
[----:B----4-:R-:W-:Y:S04]  /*487b0*/  STS.U8 [R38+UR21+0x9a0], R55 ;  /* 0x0009a03726007988 */ /* 0x010fe80008000015 */
[----:B------:R1:W-:Y:S04]  /*487c0*/  STS.U8 [R38+UR21+0x9c0], R54 ;  /* 0x0009c03626007988 */ /* 0x0003e80008000015 */
[----:B0-----:R-:W3:Y:S04]  /*487d0*/  LDL.LU.64 R56, [R1+0x70] ;  /* 0x0000700001387983 */ /* 0x001ee80000300a00 */
[----:B------:R-:W3:Y:S04]  /*487e0*/  LDL.LU.64 R58, [R1+0x78] ;  /* 0x00007800013a7983 */ /* 0x000ee80000300a00 */
[----:B------:R-:W4:Y:S04]  /*487f0*/  LDL.LU.64 R52, [R1+0x50] ;  /* 0x0000500001347983 */ /* 0x000f280000300a00 */
[----:B-1----:R-:W4:Y:S04]  /*48800*/  LDL.LU.64 R54, [R1+0x58] ;  /* 0x0000580001367983 */ /* 0x002f280000300a00 */
[----:B------:R-:W-:Y:S04]  /*48810*/  STS.U8 [R38+UR21+0x280], R7 ;  /* 0x0002800726007988 */ /* 0x000fe80008000015 */
[----:B------:R-:W-:Y:S04]  /*48820*/  STS.U8 [R38+UR21+0x2a0], R8 ;  /* 0x0002a00826007988 */ /* 0x000fe80008000015 */
[----:B------:R0:W-:Y:S04]  /*48830*/  STS.U8 [R38+UR21+0x2c0], R9 ;  /* 0x0002c00926007988 */ /* 0x0001e80008000015 */
        /* <DEDUP_REMOVED lines=33> */
[----:B------:R-:W-:Y:S04]  /*48a50*/  STS.U8 [R38+UR21+0xf80], R6 ;  /* 0x000f800626007988 */ /* 0x000fe80008000015 */
[----:B------:R-:W-:Y:S04]  /*48a60*/  STS.U8 [R38+UR21+0xfa0], R5 ;  /* 0x000fa00526007988 */ /* 0x000fe80008000015 */
[----:B------:R-:W-:Y:S04]  /*48a70*/  STS.U8 [R38+UR21+0xfc0], R4 ;  /* 0x000fc00426007988 */ /* 0x000fe80008000015 */
[----:B------:R-:W-:Y:S01]  /*48a80*/  STS.U8 [R38+UR21+0xfe0], R43 ;  /* 0x000fe02b26007988 */ /* 0x000fe20008000015 */
[----:B------:R-:W-:Y:S06]  /*48a90*/  BAR.SYNC.DEFER_BLOCKING 0x0 ;  /* 0x0000000000007b1d */ /* 0x000fec0000010000 */
[----:B0-----:R-:W3:Y:S04]  /*48aa0*/  LDL.LU.64 R8, [R1+0x90] ;  /* 0x0000900001087983 */ /* 0x001ee80000300a00 */
[----:B-1----:R-:W3:Y:S01]  /*48ab0*/  LDL.LU.64 R10, [R1+0x98] ;  /* 0x00009800010a7983 */ /* 0x002ee20000300a00 */
[----:B------:R-:W-:-:S02]  /*48ac0*/  IMAD R28, R2, 0x100, R3 ;  /* 0x00000100021c7824 */ /* 0x000fc400078e0203 */
[----:B------:R-:W-:Y:S02]  /*48ad0*/  IMAD R29, R44, 0x100, R34 ;  /* 0x000001002c1d7824 */ /* 0x000fe400078e0222 */
[----:B------:R-:W-:Y:S01]  /*48ae0*/  IMAD R30, R50, 0x100, R49 ;  /* 0x00000100321e7824 */ /* 0x000fe200078e0231 */
[----:B------:R-:W3:Y:S04]  /*48af0*/  LDL.LU.64 R16, [R1+0xb0] ;  /* 0x0000b00001107983 */ /* 0x000ee80000300a00 */
[----:B------:R-:W3:Y:S01]  /*48b00*/  LDL.LU.64 R18, [R1+0xb8] ;  /* 0x0000b80001127983 */ /* 0x000ee20000300a00 */
[----:B------:R-:W-:Y:S02]  /*48b10*/  F2FP.F16.E4M3.UNPACK_B R28, R28 ;  /* 0x0000001cff1c723e */ /* 0x000fe400020006ff */
[----:B------:R-:W-:-:S02]  /*48b20*/  F2FP.F16.E4M3.UNPACK_B R29, R29 ;  /* 0x0000001dff1d723e */ /* 0x000fc400020006ff */
[----:B------:R-:W-:Y:S01]  /*48b30*/  F2FP.F16.E4M3.UNPACK_B R30, R30 ;  /* 0x0000001eff1e723e */ /* 0x000fe200020006ff */
[----:B--2---:R-:W0:Y:S01]  /*48b40*/  LDSM.16.M88.4 R40, [R23] ;  /* 0x000000001728783b */ /* 0x004e220000000200 */
[----:B------:R-:W-:-:S03]  /*48b50*/  IMAD R31, R61, 0x100, R51 ;  /* 0x000001003d1f7824 */ /* 0x000fc600078e0233 */
[----:B------:R-:W1:Y:S04]  /*48b60*/  LDSM.16.M88.4 R44, [R23+0x200] ;  /* 0x00020000172c783b */ /* 0x000e680000000200 */
[----:B------:R-:W2:Y:S01]  /*48b70*/  LDSM.16.M88.4 R48, [R23+0x400] ;  /* 0x000400001730783b */ /* 0x000ea20000000200 */
[----:B------:R-:W-:Y:S02]  /*48b80*/  F2FP.F16.E4M3.UNPACK_B R31, R31 ;  /* 0x0000001fff1f723e */ /* 0x000fe400020006ff */
[----:B0-----:R-:W-:Y:S02]  /*48b90*/  F2FP.F16.E4M3.UNPACK_B R36, R40 ;  /* 0x00000028ff24723e */ /* 0x001fe400020006ff */
[----:B------:R-:W-:Y:S02]  /*48ba0*/  F2FP.F16.E4M3.UNPACK_B R37, R41 ;  /* 0x00000029ff25723e */ /* 0x000fe400020006ff */
[----:B------:R-:W-:-:S02]  /*48bb0*/  F2FP.F16.E4M3.UNPACK_B R34, R42 ;  /* 0x0000002aff22723e */ /* 0x000fc400020006ff */
[----:B------:R-:W-:-:S03]  /*48bc0*/  F2FP.F16.E4M3.UNPACK_B R35, R43 ;  /* 0x0000002bff23723e */ /* 0x000fc600020006ff */
[C---:B----4-:R-:W-:Y:S08]  /*48bd0*/  HMMA.16816.F32 R4, R28.reuse, R36, R52 ;  /* 0x000000241c04723c */ /* 0x050ff00000001834 */
[----:B---3--:R-:W-:Y:S01]  /*48be0*/  HMMA.16816.F32 R12, R28, R34, R56 ;  /* 0x000000221c0c723c */ /* 0x008fe20000001838 */
[----:B-1----:R-:W-:Y:S02]  /*48bf0*/  F2FP.F16.E4M3.UNPACK_B R32, R44 ;  /* 0x0000002cff20723e */ /* 0x002fe400020006ff */
[----:B------:R-:W-:-:S02]  /*48c00*/  F2FP.F16.E4M3.UNPACK_B R33, R45 ;  /* 0x0000002dff21723e */ /* 0x000fc400020006ff */
[----:B------:R-:W-:Y:S02]  /*48c10*/  F2FP.F16.E4M3.UNPACK_B R26, R46 ;  /* 0x0000002eff1a723e */ /* 0x000fe400020006ff */
[----:B------:R-:W-:Y:S02]  /*48c20*/  F2FP.F16.E4M3.UNPACK_B R27, R47 ;  /* 0x0000002fff1b723e */ /* 0x000fe400020006ff */
[----:B--2---:R-:W-:Y:S02]  /*48c30*/  F2FP.F16.E4M3.UNPACK_B R2, R48 ;  /* 0x00000030ff02723e */ /* 0x004fe400020006ff */
[----:B------:R-:W-:Y:S01]  /*48c40*/  F2FP.F16.E4M3.UNPACK_B R3, R49 ;  /* 0x00000031ff03723e */ /* 0x000fe200020006ff */
[----:B------:R-:W0:Y:S04]  /*48c50*/  LDSM.16.M88.4 R52, [R23+0x600] ;  /* 0x000600001734783b */ /* 0x000e280000000200 */
[----:B------:R-:W-:Y:S04]  /*48c60*/  LDSM.16.M88.4 R56, [R23+0x800] ;  /* 0x000800001738783b */ /* 0x000fe80000000200 */
[----:B------:R1:W-:Y:S04]  /*48c70*/  STL.64 [R1+0x50], R4 ;  /* 0x0000500401007387 */ /* 0x0003e80000100a00 */
[----:B------:R2:W-:Y:S04]  /*48c80*/  STL.64 [R1+0x58], R6 ;  /* 0x0000580601007387 */ /* 0x0005e80000100a00 */
[----:B------:R-:W-:Y:S04]  /*48c90*/  STL.64 [R1+0x55a0], R42 ;  /* 0x0055a02a01007387 */ /* 0x000fe80000100a00 */
[----:B------:R-:W-:Y:S04]  /*48ca0*/  STL.64 [R1+0x5598], R40 ;  /* 0x0055982801007387 */ /* 0x000fe80000100a00 */
[----:B-1----:R-:W3:Y:S04]  /*48cb0*/  LDL.LU.64 R4, [R1+0xd0] ;  /* 0x0000d00001047983 */ /* 0x002ee80000300a00 */
[----:B--2---:R-:W3:Y:S04]  /*48cc0*/  LDL.LU.64 R6, [R1+0xd8] ;  /* 0x0000d80001067983 */ /* 0x004ee80000300a00 */
[----:B------:R1:W-:Y:S04]  /*48cd0*/  STL.64 [R1+0x70], R12 ;  /* 0x0000700c01007387 */ /* 0x0003e80000100a00 */
[----:B------:R2:W-:Y:S04]  /*48ce0*/  STL.64 [R1+0x78], R14 ;  /* 0x0000780e01007387 */ /* 0x0005e80000100a00 */
[----:B------:R-:W-:Y:S04]  /*48cf0*/  STL [R1+0x55b4], R44 ;  /* 0x0055b42c01007387 */ /* 0x000fe80000100800 */
[----:B-1----:R-:W4:Y:S04]  /*48d00*/  LDL.LU.64 R12, [R1+0xf0] ;  /* 0x0000f000010c7983 */ /* 0x002f280000300a00 */
[----:B--2---:R-:W4:Y:S01]  /*48d10*/  LDL.LU.64 R14, [R1+0xf8] ;  /* 0x0000f800010e7983 */ /* 0x004f220000300a00 */
[C---:B------:R-:W-:Y:S08]  /*48d20*/  HMMA.16816.F32 R8, R28.reuse, R32, R8 ;  /* 0x000000201c08723c */ /* 0x040ff00000001808 */
[C---:B------:R-:W-:Y:S11]  /*48d30*/  HMMA.16816.F32 R16, R28.reuse, R26, R16 ;  /* 0x0000001a1c10723c */ /* 0x040ff60000001810 */
[----:B------:R1:W-:Y:S04]  /*48d40*/  STL.64 [R1+0x90], R8 ;  /* 0x0000900801007387 */ /* 0x0003e80000100a00 */
[----:B------:R2:W-:Y:S04]  /*48d50*/  STL.64 [R1+0x98], R10 ;  /* 0x0000980a01007387 */ /* 0x0005e80000100a00 */
[----:B-1----:R-:W4:Y:S04]  /*48d60*/  LDL.LU.64 R8, [R1+0x110] ;  /* 0x0001100001087983 */ /* 0x002f280000300a00 */
[----:B--2---:R-:W2:Y:S04]  /*48d70*/  LDL.LU.64 R10, [R1+0x118] ;  /* 0x00011800010a7983 */ /* 0x004ea80000300a00 */
[----:B------:R-:W-:Y:S04]  /*48d80*/  STL.64 [R1+0x56a0], R46 ;  /* 0x0056a02e01007387 */ /* 0x000fe80000100a00 */
[----:B------:R-:W-:Y:S04]  /*48d90*/  STL [R1+0x5698], R45 ;  /* 0x0056982d01007387 */ /* 0x000fe80000100800 */
[----:B------:R-:W-:Y:S04]  /*48da0*/  STL.64 [R1+0xb0], R16 ;  /* 0x0000b01001007387 */ /* 0x000fe80000100a00 */
[----:B------:R3:W-:Y:S02]  /*48db0*/  STL.64 [R1+0xb8], R18 ;  /* 0x0000b81201007387 */ /* 0x0007e40000100a00 */
[----:B---3--:R-:W-:Y:S01]  /*48dc0*/  HMMA.16816.F32 R16, R28, R2, R4 ;  /* 0x000000021c10723c */ /* 0x008fe20000001804 */
[----:B------:R-:W-:-:S02]  /*48dd0*/  F2FP.F16.E4M3.UNPACK_B R4, R50 ;  /* 0x00000032ff04723e */ /* 0x000fc400020006ff */
[----:B------:R-:W-:-:S07]  /*48de0*/  F2FP.F16.E4M3.UNPACK_B R5, R51 ;  /* 0x00000033ff05723e */ /* 0x000fce00020006ff */
[----:B----4-:R-:W-:Y:S09]  /*48df0*/  HMMA.16816.F32 R12, R28, R4, R12 ;  /* 0x000000041c0c723c */ /* 0x010ff2000000180c */
[----:B------:R-:W-:Y:S04]  /*48e00*/  STL.64 [R1+0xd0], R16 ;  /* 0x0000d01001007387 */ /* 0x000fe80000100a00 */
[----:B------:R-:W-:Y:S04]  /*48e10*/  STL.64 [R1+0xd8], R18 ;  /* 0x0000d81201007387 */ /* 0x000fe80000100a00 */
[----:B------:R-:W-:Y:S04]  /*48e20*/  STL.64 [R1+0x55c0], R50 ;  /* 0x0055c03201007387 */ /* 0x000fe80000100a00 */
[----:B------:R1:W-:Y:S04]  /*48e30*/  STL.64 [R1+0x55b8], R48 ;  /* 0x0055b83001007387 */ /* 0x0003e80000100a00 */
[----:B-1----:R-:W3:Y:S04]  /*48e40*/  LDL.LU.64 R48, [R1+0x130] ;  /* 0x0001300001307983 */ /* 0x002ee80000300a00 */
[----:B------:R-:W3:Y:S04]  /*48e50*/  LDL.LU.64 R50, [R1+0x138] ;  /* 0x0001380001327983 */ /* 0x000ee80000300a00 */
[----:B------:R-:W-:Y:S04]  /*48e60*/  STL.64 [R1+0xf0], R12 ;  /* 0x0000f00c01007387 */ /* 0x000fe80000100a00 */
[----:B------:R-:W-:Y:S04]  /*48e70*/  STL.64 [R1+0xf8], R14 ;  /* 0x0000f80e01007387 */ /* 0x000fe80000100a00 */
[----:B------:R-:W4:Y:S04]  /*48e80*/  LDL.LU.64 R44, [R1+0x150] ;  /* 0x00015000012c7983 */ /* 0x000f280000300a00 */
[----:B------:R-:W4:Y:S01]  /*48e90*/  LDL.LU.64 R46, [R1+0x158] ;  /* 0x00015800012e7983 */ /* 0x000f220000300a00 */
[----:B0-----:R-:W-:-:S02]  /*48ea0*/  F2FP.F16.E4M3.UNPACK_B R6, R52 ;  /* 0x00000034ff06723e */ /* 0x001fc400020006ff */
[----:B------:R-:W-:-:S07]  /*48eb0*/  F2FP.F16.E4M3.UNPACK_B R7, R53 ;  /* 0x00000035ff07723e */ /* 0x000fce00020006ff */
[----:B--2---:R-:W-:Y:S01]  /*48ec0*/  HMMA.16816.F32 R16, R28, R6, R8 ;  /* 0x000000061c10723c */ /* 0x004fe20000001808 */
[----:B------:R-:W0:-:S15]  /*48ed0*/  LDSM.16.M88.4 R8, [R23+0xa00] ;  /* 0x000a00001708783b */ /* 0x000e1e0000000200 */
[----:B------:R-:W-:-:S03]  /*48ee0*/  NOP ;  /* 0x0000000000007918 */ /* 0x000fc60000000000 */
[----:B------:R1:W-:Y:S04]  /*48ef0*/  STL.64 [R1+0x110], R16 ;  /* 0x0001101001007387 */ /* 0x0003e80000100a00 */
[----:B------:R-:W-:Y:S01]  /*48f00*/  STL.64 [R1+0x118], R18 ;  /* 0x0001181201007387 */ /* 0x000fe20000100a00 */
[----:B0-----:R-:W-:Y:S02]  /*48f10*/  IMAD.MOV.U32 R14, RZ, RZ, R8 ;  /* 0x000000ffff0e7224 */ /* 0x001fe400078e0008 */
[----:B------:R-:W-:Y:S01]  /*48f20*/  IMAD.MOV.U32 R15, RZ, RZ, R9 ;  /* 0x000000ffff0f7224 */ /* 0x000fe200078e0009 */
[----:B------:R0:W-:Y:S01]  /*48f30*/  STL.64 [R1], R8 ;  /* 0x0000000801007387 */ /* 0x0001e20000100a00 */
[----:B-1----:R-:W-:-:S03]  /*48f40*/  IMAD.MOV.U32 R16, RZ, RZ, R10 ;  /* 0x000000ffff107224 */ /* 0x002fc600078e000a */
[----:B------:R1:W-:Y:S01]  /*48f50*/  STL.64 [R1+0x8], R10 ;  /* 0x0000080a01007387 */ /* 0x0003e20000100a00 */
[----:B------:R-:W-:-:S03]  /*48f60*/  IMAD.MOV.U32 R17, RZ, RZ, R11 ;  /* 0x000000ffff117224 */ /* 0x000fc600078e000b */
[----:B------:R-:W2:Y:S04]  /*48f70*/  LDL.LU.64 R40, [R1+0x170] ;  /* 0x0001700001287983 */ /* 0x000ea80000300a00 */
[----:B------:R-:W2:Y:S01]  /*48f80*/  LDL.LU.64 R42, [R1+0x178] ;  /* 0x00017800012a7983 */ /* 0x000ea20000300a00 */
[----:B0-----:R-:W-:Y:S02]  /*48f90*/  F2FP.F16.E4M3.UNPACK_B R8, R54 ;  /* 0x00000036ff08723e */ /* 0x001fe400020006ff */
[----:B------:R-:W-:Y:S02]  /*48fa0*/  F2FP.F16.E4M3.UNPACK_B R9, R55 ;  /* 0x00000037ff09723e */ /* 0x000fe400020006ff */
[----:B-1----:R-:W-:Y:S02]  /*48fb0*/  F2FP.F16.E4M3.UNPACK_B R10, R56 ;  /* 0x00000038ff0a723e */ /* 0x002fe400020006ff */
[----:B------:R-:W-:Y:S01]  /*48fc0*/  F2FP.F16.E4M3.UNPACK_B R11, R57 ;  /* 0x00000039ff0b723e */ /* 0x000fe200020006ff */
[----:B------:R-:W-:Y:S04]  /*48fd0*/  STL.64 [R1+0x55d0], R54 ;  /* 0x0055d03601007387 */ /* 0x000fe80000100a00 */
[----:B------:R-:W-:Y:S01]  /*48fe0*/  STL.64 [R1+0x55c8], R52 ;  /* 0x0055c83401007387 */ /* 0x000fe20000100a00 */
[C---:B---3--:R-:W-:Y:S08]  /*48ff0*/  HMMA.16816.F32 R48, R28.reuse, R8, R48 ;  /* 0x000000081c30723c */ /* 0x048ff00000001830 */
[----:B----4-:R-:W-:Y:S11]  /*49000*/  HMMA.16816.F32 R44, R28, R10, R44 ;  /* 0x0000000a1c2c723c */ /* 0x010ff6000000182c */
[----:B------:R-:W-:Y:S04]  /*49010*/  STL.64 [R1+0x130], R48 ;  /* 0x0001303001007387 */ /* 0x000fe80000100a00 */
[----:B------:R-:W-:Y:S04]  /*49020*/  STL.64 [R1+0x138], R50 ;  /* 0x0001383201007387 */ /* 0x000fe80000100a00 */
[----:B------:R-:W-:Y:S04]  /*49030*/  STL.64 [R1+0x5d70], R10 ;  /* 0x005d700a01007387 */ /* 0x000fe80000100a00 */
[----:B------:R-:W-:Y:S04]  /*49040*/  STL.64 [R1+0x5d68], R8 ;  /* 0x005d680801007387 */ /* 0x000fe80000100a00 */
[----:B------:R-:W-:Y:S04]  /*49050*/  STL.64 [R1+0x150], R44 ;  /* 0x0001502c01007387 */ /* 0x000fe80000100a00 */
[----:B------:R-:W-:Y:S04]  /*49060*/  STL.64 [R1+0x158], R46 ;  /* 0x0001582e01007387 */ /* 0x000fe80000100a00 */
[----:B------:R-:W0:Y:S04]  /*49070*/  LDSM.16.M88.4 R44, [R23+0xc00] ;  /* 0x000c0000172c783b */ /* 0x000e280000000200 */
[----:B------:R-:W1:Y:S04]  /*49080*/  LDSM.16.M88.4 R48, [R23+0xe00] ;  /* 0x000e00001730783b */ /* 0x000e680000000200 */
[----:B0-----:R-:W-:Y:S04]  /*49090*/  STL.64 [R1+0x10], R44 ;  /* 0x0000102c01007387 */ /* 0x001fe80000100a00 */
[----:B------:R0:W-:Y:S04]  /*490a0*/  STL.64 [R1+0x18], R46 ;  /* 0x0000182e01007387 */ /* 0x0001e80000100a00 */
[----:B------:R-:W-:Y:S04]  /*490b0*/  STL.64 [R1+0x55e0], R58 ;  /* 0x0055e03a01007387 */ /* 0x000fe80000100a00 */
[----:B------:R-:W-:Y:S04]  /*490c0*/  STL.64 [R1+0x55d8], R56 ;  /* 0x0055d83801007387 */ /* 0x000fe80000100a00 */
[----:B------:R-:W3:Y:S04]  /*490d0*/  LDL.LU.64 R8, [R1+0x190] ;  /* 0x0001900001087983 */ /* 0x000ee80000300a00 */
[----:B------:R-:W3:Y:S01]  /*490e0*/  LDL.LU.64 R10, [R1+0x198] ;  /* 0x00019800010a7983 */ /* 0x000ee20000300a00 */
[----:B------:R-:W-:-:S02]  /*490f0*/  F2FP.F16.E4M3.UNPACK_B R12, R58 ;  /* 0x0000003aff0c723e */ /* 0x000fc400020006ff */
[----:B------:R-:W-:-:S07]  /*49100*/  F2FP.F16.E4M3.UNPACK_B R13, R59 ;  /* 0x0000003bff0d723e */ /* 0x000fce00020006ff */
[----:B--2---:R-:W-:Y:S01]  /*49110*/  HMMA.16816.F32 R40, R28, R12, R40 ;  /* 0x0000000c1c28723c */ /* 0x004fe20000001828 */
[----:B------:R-:W-:Y:S02]  /*49120*/  F2FP.F16.E4M3.UNPACK_B R14, R14 ;  /* 0x0000000eff0e723e */ /* 0x000fe400020006ff */
[----:B------:R-:W-:Y:S01]  /*49130*/  F2FP.F16.E4M3.UNPACK_B R15, R15 ;  /* 0x0000000fff0f723e */ /* 0x000fe200020006ff */
[----:B------:R-:W-:Y:S02]  /*49140*/  IMAD.MOV.U32 R21, RZ, RZ, R47 ;  /* 0x000000ffff157224 */ /* 0x000fe400078e002f */
[----:B------:R-:W-:-:S13]  /*49150*/  IMAD.MOV.U32 R18, RZ, RZ, R44 ;  /* 0x000000ffff127224 */ /* 0x000fda00078e002c */
[----:B------:R2:W-:Y:S04]  /*49160*/  STL.64 [R1+0x170], R40 ;  /* 0x0001702801007387 */ /* 0x0005e80000100a00 */
[----:B------:R4:W-:Y:S04]  /*49170*/  STL.64 [R1+0x178], R42 ;  /* 0x0001782a01007387 */ /* 0x0009e80000100a00 */
[----:B0-----:R-:W3:Y:S04]  /*49180*/  LDL.LU R47, [R1+0x214c] ;  /* 0x00214c00012f7983 */ /* 0x001ee80000300800 */
[----:B------:R-:W3:Y:S04]  /*49190*/  LDL.LU R44, [R1+0x2148] ;  /* 0x00214800012c7983 */ /* 0x000ee80000300800 */
[----:B--2---:R-:W2:Y:S04]  /*491a0*/  LDL.LU R40, [R1+0x2154] ;  /* 0x0021540001287983 */ /* 0x004ea80000300800 */
[----:B------:R-:W2:Y:S04]  /*491b0*/  LDL.LU R41, [R1+0x2150] ;  /* 0x0021500001297983 */ /* 0x000ea80000300800 */
[----:B----4-:R-:W4:Y:S04]  /*491c0*/  LDL.LU R42, [R1+0x215c] ;  /* 0x00215c00012a7983 */ /* 0x010f280000300800 */
[----:B------:R-:W4:Y:S04]  /*491d0*/  LDL.LU R43, [R1+0x2158] ;  /* 0x00215800012b7983 */ /* 0x000f280000300800 */
[----:B------:R-:W2:Y:S04]  /*491e0*/  LDL.LU R38, [R1+0x2164] ;  /* 0x0021640001267983 */ /* 0x000ea80000300800 */
[----:B------:R-:W2:Y:S04]  /*491f0*/  LDL.LU R61, [R1+0x2160] ;  /* 0x00216000013d7983 */ /* 0x000ea80000300800 */
[----:B-1----:R0:W-:Y:S04]  /*49200*/  STL.64 [R1+0x20], R48 ;  /* 0x0000203001007387 */ /* 0x0021e80000100a00 */
[----:B------:R1:W-:Y:S04]  /*49210*/  STL.64 [R1+0x28], R50 ;  /* 0x0000283201007387 */ /* 0x0003e80000100a00 */
[----:B------:R-:W2:Y:S04]  /*49220*/  LDL.LU.64 R56, [R1+0x1d0] ;  /* 0x0001d00001387983 */ /* 0x000ea80000300a00 */
[----:B------:R-:W2:Y:S04]  /*49230*/  LDL.LU.64 R58, [R1+0x1d8] ;  /* 0x0001d800013a7983 */ /* 0x000ea80000300a00 */
[----:B------:R-:W2:Y:S04]  /*49240*/  LDL.LU.64 R52, [R1+0x1e0] ;  /* 0x0001e00001347983 */ /* 0x000ea80000300a00 */
[----:B------:R-:W2:Y:S01]  /*49250*/  LDL.LU.64 R54, [R1+0x1e8] ;  /* 0x0001e80001367983 */ /* 0x000ea20000300a00 */
[----:B------:R-:W-:-:S02]  /*49260*/  IMAD.MOV.U32 R22, RZ, RZ, R48 ;  /* 0x000000ffff167224 */ /* 0x000fc400078e0030 */
[----:B------:R-:W-:Y:S02]  /*49270*/  IMAD.MOV.U32 R23, RZ, RZ, R49 ;  /* 0x000000ffff177224 */ /* 0x000fe400078e0031 */
[----:B------:R-:W-:Y:S02]  /*49280*/  IMAD.MOV.U32 R24, RZ, RZ, R50 ;  /* 0x000000ffff187224 */ /* 0x000fe400078e0032 */
[----:B------:R-:W-:Y:S01]  /*49290*/  IMAD.MOV.U32 R25, RZ, RZ, R51 ;  /* 0x000000ffff197224 */ /* 0x000fe200078e0033 */
[----:B---3--:R-:W-:-:S15]  /*492a0*/  HMMA.16816.F32 R8, R28, R14, R8 ;  /* 0x0000000e1c08723c */ /* 0x008fde0000001808 */
[----:B------:R-:W-:-:S04]  /*492b0*/  NOP ;  /* 0x0000000000007918 */ /* 0x000fc80000000000 */
[----:B------:R-:W-:Y:S04]  /*492c0*/  STL.64 [R1+0x190], R8 ;  /* 0x0001900801007387 */ /* 0x000fe80000100a00 */
[----:B------:R-:W-:Y:S04]  /*492d0*/  STL.64 [R1+0x198], R10 ;  /* 0x0001980a01007387 */ /* 0x000fe80000100a00 */
[----:B0-----:R-:W3:Y:S04]  /*492e0*/  LDL.LU.64 R48, [R1+0x220] ;  /* 0x0002200001307983 */ /* 0x001ee80000300a00 */
[----:B-1----:R-:W3:Y:S04]  /*492f0*/  LDL.LU.64 R50, [R1+0x228] ;  /* 0x0002280001327983 */ /* 0x002ee80000300a00 */
[----:B------:R-:W-:Y:S04]  /*49300*/  STL.64 [R1+0x5d50], R14 ;  /* 0x005d500e01007387 */ /* 0x000fe80000100a00 */
[----:B------:R0:W-:Y:S04]  /*49310*/  STL.64 [R1+0x5d48], R12 ;  /* 0x005d480c01007387 */ /* 0x0001e80000100a00 */
[----:B0-----:R-:W2:Y:S04]  /*49320*/  LDL.LU.64 R12, [R1+0x1b0] ;  /* 0x0001b000010c7983 */ /* 0x001ea80000300a00 */
[----:B------:R-:W2:Y:S04]  /*49330*/  LDL.LU.64 R14, [R1+0x1b8] ;  /* 0x0001b800010e7983 */ /* 0x000ea80000300a00 */
[----:B------:R-:W3:Y:S04]  /*49340*/  LDL.LU.64 R8, [R1+0x210] ;  /* 0x0002100001087983 */ /* 0x000ee80000300a00 */
[----:B------:R-:W3:Y:S01]  /*49350*/  LDL.LU.64 R10, [R1+0x218] ;  /* 0x00021800010a7983 */ /* 0x000ee20000300a00 */
[----:B------:R-:W-:-:S02]  /*49360*/  F2FP.F16.E4M3.UNPACK_B R16, R16 ;  /* 0x00000010ff10723e */ /* 0x000fc400020006ff */
[----:B------:R-:W-:Y:S01]  /*49370*/  F2FP.F16.E4M3.UNPACK_B R17, R17 ;  /* 0x00000011ff11723e */ /* 0x000fe200020006ff */
[----:B------:R-:W-:Y:S01]  /*49380*/  IMAD.MOV.U32 R19, RZ, RZ, R45 ;  /* 0x000000ffff137224 */ /* 0x000fe200078e002d */
[----:B------:R-:W-:-:S04]  /*49390*/  F2FP.F16.E4M3.UNPACK_B R18, R18 ;  /* 0x00000012ff12723e */ /* 0x000fc800020006ff */
[----:B------:R-:W-:Y:S01]  /*493a0*/  F2FP.F16.E4M3.UNPACK_B R19, R19 ;  /* 0x00000013ff13723e */ /* 0x000fe200020006ff */
[----:B------:R-:W-:Y:S01]  /*493b0*/  IMAD.MOV.U32 R20, RZ, RZ, R46 ;  /* 0x000000ffff147224 */ /* 0x000fe200078e002e */
[----:B------:R-:W-:-:S04]  /*493c0*/  F2FP.F16.E4M3.UNPACK_B R21, R21 ;  /* 0x00000015ff15723e */ /* 0x000fc800020006ff */
[----:B------:R-:W-:Y:S02]  /*493d0*/  F2FP.F16.E4M3.UNPACK_B R20, R20 ;  /* 0x00000014ff14723e */ /* 0x000fe400020006ff */
[----:B------:R-:W-:Y:S02]  /*493e0*/  F2FP.F16.E4M3.UNPACK_B R22, R22 ;  /* 0x00000016ff16723e */ /* 0x000fe400020006ff */
[----:B------:R-:W-:Y:S02]  /*493f0*/  F2FP.F16.E4M3.UNPACK_B R23, R23 ;  /* 0x00000017ff17723e */ /* 0x000fe400020006ff */
[----:B------:R-:W-:Y:S02]  /*49400*/  F2FP.F16.E4M3.UNPACK_B R24, R24 ;  /* 0x00000018ff18723e */ /* 0x000fe400020006ff */
[----:B------:R-:W-:Y:S01]  /*49410*/  F2FP.F16.E4M3.UNPACK_B R25, R25 ;  /* 0x00000019ff19723e */ /* 0x000fe200020006ff */
[----:B--2---:R-:W-:-:S15]  /*49420*/  HMMA.16816.F32 R12, R28, R16, R12 ;  /* 0x000000101c0c723c */ /* 0x004fde000000180c */
[----:B------:R-:W-:-:S04]  /*49430*/  NOP ;  /* 0x0000000000007918 */ /* 0x000fc80000000000 */
[----:B------:R-:W-:Y:S04]  /*49440*/  STL.64 [R1+0x1b0], R12 ;  /* 0x0001b00c01007387 */ /* 0x000fe80000100a00 */
[----:B------:R0:W-:Y:S02]  /*49450*/  STL.64 [R1+0x1b8], R14 ;  /* 0x0001b80e01007387 */ /* 0x0001e40000100a00 */
[----:B0-----:R-:W-:Y:S02]  /*49460*/  HMMA.16816.F32 R12, R28, R18, R56 ;  /* 0x000000121c0c723c */ /* 0x001fe40000001838 */
[----:B------:R-:W-:Y:S04]  /*49470*/  STL.64 [R1+0x5d38], R18 ;  /* 0x005d381201007387 */ /* 0x000fe80000100a00 */
[----:B------:R-:W-:-:S13]  /*49480*/  STL.64 [R1+0x5d30], R16 ;  /* 0x005d301001007387 */ /* 0x000fda0000100a00 */
[----:B------:R-:W-:Y:S04]  /*49490*/  STL.64 [R1+0x1d0], R12 ;  /* 0x0001d00c01007387 */ /* 0x000fe80000100a00 */
[----:B------:R0:W-:Y:S02]  /*494a0*/  STL.64 [R1+0x1d8], R14 ;  /* 0x0001d80e01007387 */ /* 0x0001e40000100a00 */
[C---:B0-----:R-:W-:Y:S08]  /*494b0*/  HMMA.16816.F32 R12, R28.reuse, R20, R52 ;  /* 0x000000141c0c723c */ /* 0x041ff00000001834 */
[C---:B---3--:R-:W-:Y:S11]  /*494c0*/  HMMA.16816.F32 R8, R28.reuse, R24, R8 ;  /* 0x000000181c08723c */ /* 0x048ff60000001808 */
[----:B------:R-:W-:Y:S04]  /*494d0*/  STL.64 [R1+0x1e0], R12 ;  /* 0x0001e00c01007387 */ /* 0x000fe80000100a00 */
[----:B------:R0:W-:Y:S02]  /*494e0*/  STL.64 [R1+0x1e8], R14 ;  /* 0x0001e80e01007387 */ /* 0x0001e40000100a00 */
[----:B0-----:R-:W-:Y:S02]  /*494f0*/  HMMA.16816.F32 R12, R28, R22, R48 ;  /* 0x000000161c0c723c */ /* 0x001fe40000001830 */
[----:B------:R-:W-:Y:S04]  /*49500*/  STL.64 [R1+0x5d28], R22 ;  /* 0x005d281601007387 */ /* 0x000fe80000100a00 */
[----:B------:R-:W-:Y:S01]  /*49510*/  STL.64 [R1+0x5d20], R20 ;  /* 0x005d201401007387 */ /* 0x000fe20000100a00 */
[----:B------:R-:W-:-:S12]  /*49520*/  IMAD R28, R44, 0x100, R47 ;  /* 0x000001002c1c7824 */ /* 0x000fd800078e022f */
[----:B------:R0:W-:Y:S04]  /*49530*/  STL.64 [R1+0x220], R12 ;  /* 0x0002200c01007387 */ /* 0x0001e80000100a00 */
[----:B------:R1:W-:Y:S04]  /*49540*/  STL.64 [R1+0x228], R14 ;  /* 0x0002280e01007387 */ /* 0x0003e80000100a00 */
[----:B0-----:R-:W2:Y:S04]  /*49550*/  LDL.LU.64 R12, [R1+0x4d0] ;  /* 0x0004d000010c7983 */ /* 0x001ea80000300a00 */
[----:B-1----:R-:W2:Y:S04]  /*49560*/  LDL.LU.64 R14, [R1+0x4d8] ;  /* 0x0004d800010e7983 */ /* 0x002ea80000300a00 */
[----:B------:R0:W-:Y:S04]  /*49570*/  STL.64 [R1+0x210], R8 ;  /* 0x0002100801007387 */ /* 0x0001e80000100a00 */
[----:B------:R1:W-:Y:S04]  /*49580*/  STL.64 [R1+0x218], R10 ;  /* 0x0002180a01007387 */ /* 0x0003e80000100a00 */
[----:B0-----:R-:W3:Y:S04]  /*49590*/  LDL.LU.64 R8, [R1+0x4c0] ;  /* 0x0004c00001087983 */ /* 0x001ee80000300a00 */
[----:B-1----:R-:W3:Y:S04]  /*495a0*/  LDL.LU.64 R10, [R1+0x4c8] ;  /* 0x0004c800010a7983 */ /* 0x002ee80000300a00 */
[----:B------:R-:W2:Y:S04]  /*495b0*/  LDL.LU R47, [R1+0x216c] ;  /* 0x00216c00012f7983 */ /* 0x000ea80000300800 */
[----:B------:R-:W3:Y:S01]  /*495c0*/  LDL.LU R44, [R1+0x2168] ;  /* 0x00216800012c7983 */ /* 0x000ee20000300800 */
[----:B------:R-:W-:-:S02]  /*495d0*/  IMAD R29, R41, 0x100, R40 ;  /* 0x00000100291d7824 */ /* 0x000fc400078e0228 */
[----:B----4-:R-:W-:Y:S01]  /*495e0*/  IMAD R30, R43, 0x100, R42 ;  /* 0x000001002b1e7824 */ /* 0x010fe200078e022a */
[----:B--2---:R-:W-:Y:S04]  /*495f0*/  STL [R1+0x5d44], R47 ;  /* 0x005d442f01007387 */ /* 0x004fe80000100800 */
[----:B---3--:R-:W-:Y:S04]  /*49600*/  STL [R1+0x5d40], R44 ;  /* 0x005d402c01007387 */ /* 0x008fe80000100800 */
[----:B------:R-:W2:Y:S04]  /*49610*/  LDL.LU R40, [R1+0x2174] ;  /* 0x0021740001287983 */ /* 0x000ea80000300800 */
[----:B------:R-:W2:Y:S04]  /*49620*/  LDL.LU R41, [R1+0x2170] ;  /* 0x0021700001297983 */ /* 0x000ea80000300800 */
[----:B------:R-:W3:Y:S04]  /*49630*/  LDL.LU R42, [R1+0x2180] ;  /* 0x00218000012a7983 */ /* 0x000ee80000300800 */
[----:B------:R-:W3:Y:S01]  /*49640*/  LDL.LU R43, [R1+0x217c] ;  /* 0x00217c00012b7983 */ /* 0x000ee20000300800 */
[----:B------:R-:W-:Y:S01]  /*49650*/  IMAD R31, R61, 0x100, R38 ;  /* 0x000001003d1f7824 */ /* 0x000fe200078e0226 */
[----:B------:R-:W-:-:S02]  /*49660*/  F2FP.F16.E4M3.UNPACK_B R28, R28 ;  /* 0x0000001cff1c723e */ /* 0x000fc400020006ff */
[----:B------:R-:W-:Y:S02]  /*49670*/  F2FP.F16.E4M3.UNPACK_B R29, R29 ;  /* 0x0000001dff1d723e */ /* 0x000fe400020006ff */
[----:B------:R-:W-:Y:S02]  /*49680*/  F2FP.F16.E4M3.UNPACK_B R30, R30 ;  /* 0x0000001eff1e723e */ /* 0x000fe400020006ff */
[----:B------:R-:W-:-:S07]  /*49690*/  F2FP.F16.E4M3.UNPACK_B R31, R31 ;  /* 0x0000001fff1f723e */ /* 0x000fce00020006ff */
[C---:B------:R-:W-:Y:S01]  /*496a0*/  HMMA.16816.F32 R12, R28.reuse, R36, R12 ;  /* 0x000000241c0c723c */ /* 0x040fe2000000180c */
[----:B---3--:R-:W-:Y:S04]  /*496b0*/  STL.64 [R1+0x5d60], R42 ;  /* 0x005d602a01007387 */ /* 0x008fe80000100a00 */
[----:B--2---:R-:W-:Y:S04]  /*496c0*/  STL.64 [R1+0x5d58], R40 ;  /* 0x005d582801007387 */ /* 0x004fe80000100a00 */
[----:B------:R-:W2:Y:S01]  /*496d0*/  LDL.LU R38, [R1+0x2188] ;  /* 0x0021880001267983 */ /* 0x000ea20000300800 */
[C---:B------:R-:W-:Y:S03]  /*496e0*/  HMMA.16816.F32 R8, R28.reuse, R34, R8 ;  /* 0x000000221c08723c */ /* 0x040fe60000001808 */
[----:B------:R-:W3:Y:S04]  /*496f0*/  LDL.LU R61, [R1+0x2184] ;  /* 0x00218400013d7983 */ /* 0x000ee80000300800 */
[----:B------:R-:W4:Y:S04]  /*49700*/  LDL.LU.64 R52, [R1+0x4b0] ;  /* 0x0004b00001347983 */ /* 0x000f280000300a00 */
[----:B------:R-:W4:Y:S04]  /*49710*/  LDL.LU.64 R54, [R1+0x4b8] ;  /* 0x0004b80001367983 */ /* 0x000f280000300a00 */
[----:B------:R-:W-:Y:S04]  /*49720*/  STL.64 [R1+0x4d0], R12 ;  /* 0x0004d00c01007387 */ /* 0x000fe80000100a00 */
[----:B------:R-:W-:Y:S04]  /*49730*/  STL.64 [R1+0x4d8], R14 ;  /* 0x0004d80e01007387 */ /* 0x000fe80000100a00 */
[----:B------:R-:W3:Y:S04]  /*49740*/  LDL.LU.64 R20, [R1+0x4a0] ;  /* 0x0004a00001147983 */ /* 0x000ee80000300a00 */
[----:B------:R-:W3:Y:S04]  /*49750*/  LDL.LU.64 R22, [R1+0x4a8] ;  /* 0x0004a80001167983 */ /* 0x000ee80000300a00 */
[----:B--2---:R-:W-:Y:S04]  /*49760*/  STL.64 [R1+0x5d80], R38 ;  /* 0x005d802601007387 */ /* 0x004fe80000100a00 */
[----:B------:R0:W-:Y:S04]  /*49770*/  STL.64 [R1+0x5d78], R36 ;  /* 0x005d782401007387 */ /* 0x0001e80000100a00 */
[----:B------:R-:W2:Y:S04]  /*49780*/  LDL.LU.64 R48, [R1+0x490] ;  /* 0x0004900001307983 */ /* 0x000ea80000300a00 */
[----:B------:R-:W2:Y:S04]  /*49790*/  LDL.LU.64 R50, [R1+0x498] ;  /* 0x0004980001327983 */ /* 0x000ea80000300a00 */
[----:B------:R1:W-:Y:S04]  /*497a0*/  STL.64 [R1+0x4c0], R8 ;  /* 0x0004c00801007387 */ /* 0x0003e80000100a00 */
[----:B------:R1:W-:Y:S04]  /*497b0*/  STL.64 [R1+0x4c8], R10 ;  /* 0x0004c80a01007387 */ /* 0x0003e80000100a00 */
[----:B0-----:R-:W2:Y:S04]  /*497c0*/  LDL.LU.64 R36, [R1+0x480] ;  /* 0x0004800001247983 */ /* 0x001ea80000300a00 */
[----:B------:R-:W2:Y:S04]  /*497d0*/  LDL.LU.64 R38, [R1+0x488] ;  /* 0x0004880001267983 */ /* 0x000ea80000300a00 */
[----:B-1----:R-:W2:Y:S04]  /*497e0*/  LDL.LU.64 R8, [R1+0x470] ;  /* 0x0004700001087983 */ /* 0x002ea80000300a00 */
[----:B------:R-:W2:Y:S01]  /*497f0*/  LDL.LU.64 R10, [R1+0x478] ;  /* 0x00047800010a7983 */ /* 0x000ea20000300a00 */
[C---:B----4-:R-:W-:Y:S08]  /*49800*/  HMMA.16816.F32 R56, R28.reuse, R32, R52 ;  /* 0x000000201c38723c */ /* 0x050ff00000001834 */
[C---:B---3--:R-:W-:Y:S01]  /*49810*/  HMMA.16816.F32 R52, R28.reuse, R26, R20 ;  /* 0x0000001a1c34723c */ /* 0x048fe20000001814 */
[----:B------:R-:W3:Y:S04]  /*49820*/  LDL.LU.64 R40, [R1+0x460] ;  /* 0x0004600001287983 */ /* 0x000ee80000300a00 */
[----:B------:R-:W3:Y:S04]  /*49830*/  LDL.LU.64 R42, [R1+0x468] ;  /* 0x00046800012a7983 */ /* 0x000ee80000300a00 */
[----:B------:R-:W4:Y:S04]  /*49840*/  LDL.LU.64 R12, [R1+0x450] ;  /* 0x00045000010c7983 */ /* 0x000f280000300a00 */
[----:B------:R-:W4:Y:S04]  /*49850*/  LDL.LU.64 R14, [R1+0x458] ;  /* 0x00045800010e7983 */ /* 0x000f280000300a00 */
[----:B------:R-:W3:Y:S04]  /*49860*/  LDL.LU.64 R44, [R1+0x440] ;  /* 0x00044000012c7983 */ /* 0x000ee80000300a00 */
[----:B------:R-:W3:Y:S04]  /*49870*/  LDL.LU.64 R46, [R1+0x448] ;  /* 0x00044800012e7983 */ /* 0x000ee80000300a00 */
[----:B------:R-:W3:Y:S04]  /*49880*/  LDL.LU.64 R16, [R1+0x430] ;  /* 0x0004300001107983 */ /* 0x000ee80000300a00 */
[----:B------:R-:W3:Y:S04]  /*49890*/  LDL.LU.64 R18, [R1+0x438] ;  /* 0x0004380001127983 */ /* 0x000ee80000300a00 */
[----:B------:R-:W3:Y:S04]  /*498a0*/  LDL.LU.64 R20, [R1+0x420] ;  /* 0x0004200001147983 */ /* 0x000ee80000300a00 */
[----:B------:R0:W-:Y:S04]  /*498b0*/  STL.64 [R1+0x4b0], R56 ;  /* 0x0004b03801007387 */ /* 0x0001e80000100a00 */
[----:B------:R1:W-:Y:S04]  /*498c0*/  STL.64 [R1+0x4b8], R58 ;  /* 0x0004b83a01007387 */ /* 0x0003e80000100a00 */
[----:B------:R-:W3:Y:S04]  /*498d0*/  LDL.LU.64 R22, [R1+0x428] ;  /* 0x0004280001167983 */ /* 0x000ee80000300a00 */
[----:B------:R1:W-:Y:S04]  /*498e0*/  STL.64 [R1+0x4a0], R52 ;  /* 0x0004a03401007387 */ /* 0x0003e80000100a00 */
[----:B------:R1:W-:Y:S04]  /*498f0*/  STL.64 [R1+0x4a8], R54 ;  /* 0x0004a83601007387 */ /* 0x0003e80000100a00 */
[----:B0-----:R-:W3:Y:S04]  /*49900*/  LDL.LU.64 R56, [R1+0x400] ;  /* 0x0004000001387983 */ /* 0x001ee80000300a00 */
[----:B-1----:R-:W3:Y:S04]  /*49910*/  LDL.LU.64 R58, [R1+0x408] ;  /* 0x00040800013a7983 */ /* 0x002ee80000300a00 */
[----:B------:R-:W3:Y:S04]  /*49920*/  LDL.LU.64 R52, [R1+0x3f0] ;  /* 0x0003f00001347983 */ /* 0x000ee80000300a00 */
[----:B------:R-:W3:Y:S01]  /*49930*/  LDL.LU.64 R54, [R1+0x3f8] ;  /* 0x0003f80001367983 */ /* 0x000ee20000300a00 */
[C---:B--2---:R-:W-:Y:S08]  /*49940*/  HMMA.16816.F32 R48, R28.reuse, R2, R48 ;  /* 0x000000021c30723c */ /* 0x044ff00000001830 */
[C---:B------:R-:W-:Y:S08]  /*49950*/  HMMA.16816.F32 R36, R28.reuse, R4, R36 ;  /* 0x000000041c24723c */ /* 0x040ff00000001824 */
[C---:B------:R-:W-:Y:S03]  /*49960*/  HMMA.16816.F32 R8, R28.reuse, R6, R8 ;  /* 0x000000061c08723c */ /* 0x040fe60000001808 */
[----:B------:R0:W-:Y:S04]  /*49970*/  STL.64 [R1+0x490], R48 ;  /* 0x0004903001007387 */ /* 0x0001e80000100a00 */
[----:B------:R1:W-:Y:S04]  /*49980*/  STL.64 [R1+0x498], R50 ;  /* 0x0004983201007387 */ /* 0x0003e80000100a00 */
[----:B0-----:R-:W2:Y:S04]  /*49990*/  LDL.LU.64 R48, [R1+0x200] ;  /* 0x0002000001307983 */ /* 0x001ea80000300a00 */
[----:B-1----:R-:W2:Y:S04]  /*499a0*/  LDL.LU.64 R50, [R1+0x208] ;  /* 0x0002080001327983 */ /* 0x002ea80000300a00 */
[----:B------:R-:W-:Y:S04]  /*499b0*/  STL.64 [R1+0x480], R36 ;  /* 0x0004802401007387 */ /* 0x000fe80000100a00 */
[----:B------:R0:W-:Y:S04]  /*499c0*/  STL.64 [R1+0x488], R38 ;  /* 0x0004882601007387 */ /* 0x0001e80000100a00 */
[----:B0-----:R-:W2:Y:S04]  /*499d0*/  LDL.LU.64 R38, [R1+0x5d80] ;  /* 0x005d800001267983 */ /* 0x001ea80000300a00 */
[----:B------:R-:W2:Y:S04]  /*499e0*/  LDL.LU.64 R36, [R1+0x5d78] ;  /* 0x005d780001247983 */ /* 0x000ea80000300a00 */
[----:B------:R-:W-:Y:S04]  /*499f0*/  STL.64 [R1+0x470], R8 ;  /* 0x0004700801007387 */ /* 0x000fe80000100a00 */
[----:B------:R0:W-:Y:S04]  /*49a00*/  STL.64 [R1+0x478], R10 ;  /* 0x0004780a01007387 */ /* 0x0001e80000100a00 */
[----:B0-----:R-:W4:Y:S04]  /*49a10*/  LDL.LU.64 R10, [R1+0x5d70] ;  /* 0x005d7000010a7983 */ /* 0x001f280000300a00 */
[----:B------:R-:W3:Y:S02]  /*49a20*/  LDL.LU.64 R8, [R1+0x5d68] ;  /* 0x005d680001087983 */ /* 0x000ee40000300a00 */
[C---:B---3--:R-:W-:Y:S08]  /*49a30*/  HMMA.16816.F32 R40, R28.reuse, R8, R40 ;  /* 0x000000081c28723c */ /* 0x048ff00000001828 */
[C---:B----4-:R-:W-:Y:S11]  /*49a40*/  HMMA.16816.F32 R12, R28.reuse, R10, R12 ;  /* 0x0000000a1c0c723c */ /* 0x050ff6000000180c */
[----:B------:R-:W-:Y:S04]  /*49a50*/  STL.64 [R1+0x460], R40 ;  /* 0x0004602801007387 */ /* 0x000fe80000100a00 */
[----:B------:R0:W-:Y:S04]  /*49a60*/  STL.64 [R1+0x468], R42 ;  /* 0x0004682a01007387 */ /* 0x0001e80000100a00 */
[----:B0-----:R-:W3:Y:S04]  /*49a70*/  LDL.LU.64 R42, [R1+0x5d60] ;  /* 0x005d6000012a7983 */ /* 0x001ee80000300a00 */
[----:B------:R-:W4:Y:S04]  /*49a80*/  LDL.LU.64 R40, [R1+0x5d58] ;  /* 0x005d580001287983 */ /* 0x000f280000300a00 */
[----:B------:R-:W-:Y:S04]  /*49a90*/  STL.64 [R1+0x450], R12 ;  /* 0x0004500c01007387 */ /* 0x000fe80000100a00 */
[----:B------:R0:W-:Y:S04]  /*49aa0*/  STL.64 [R1+0x458], R14 ;  /* 0x0004580e01007387 */ /* 0x0001e80000100a00 */
[----:B0-----:R-:W2:Y:S04]  /*49ab0*/  LDL.LU.64 R14, [R1+0x5d50] ;  /* 0x005d5000010e7983 */ /* 0x001ea80000300a00 */
[----:B------:R-:W2:Y:S02]  /*49ac0*/  LDL.LU.64 R12, [R1+0x5d48] ;  /* 0x005d4800010c7983 */ /* 0x000ea40000300a00 */
[C---:B--2---:R-:W-:Y:S08]  /*49ad0*/  HMMA.16816.F32 R44, R28.reuse, R12, R44 ;  /* 0x0000000c1c2c723c */ /* 0x044ff0000000182c */
[C---:B------:R-:W-:Y:S11]  /*49ae0*/  HMMA.16816.F32 R16, R28.reuse, R14, R16 ;  /* 0x0000000e1c10723c */ /* 0x040ff60000001810 */
[----:B------:R-:W-:Y:S04]  /*49af0*/  STL.64 [R1+0x440], R44 ;  /* 0x0004402c01007387 */ /* 0x000fe80000100a00 */
[----:B------:R0:W-:Y:S04]  /*49b00*/  STL.64 [R1+0x448], R46 ;  /* 0x0004482e01007387 */ /* 0x0001e80000100a00 */
[----:B0-----:R-:W2:Y:S04]  /*49b10*/  LDL.LU R47, [R1+0x5d44] ;  /* 0x005d4400012f7983 */ /* 0x001ea80000300800 */
[----:B------:R-:W2:Y:S04]  /*49b20*/  LDL.LU R44, [R1+0x5d40] ;  /* 0x005d4000012c7983 */ /* 0x000ea80000300800 */
[----:B------:R-:W-:Y:S04]  /*49b30*/  STL.64 [R1+0x430], R16 ;  /* 0x0004301001007387 */ /* 0x000fe80000100a00 */
[----:B------:R0:W-:Y:S04]  /*49b40*/  STL.64 [R1+0x438], R18 ;  /* 0x0004381201007387 */ /* 0x0001e80000100a00 */
[----:B0-----:R-:W2:Y:S04]  /*49b50*/  LDL.LU.64 R18, [R1+0x5d38] ;  /* 0x005d380001127983 */ /* 0x001ea80000300a00 */
[----:B------:R-:W2:Y:S04]  /*49b60*/  LDL.LU.64 R16, [R1+0x5d30] ;  /* 0x005d300001107983 */ /* 0x000ea80000300a00 */
[----:B------:R-:W-:Y:S04]  /*49b70*/  STL.64 [R1+0x5d10], R14 ;  /* 0x005d100e01007387 */ /* 0x000fe80000100a00 */
[----:B------:R0:W-:Y:S04]  /*49b80*/  STL.64 [R1+0x5d08], R12 ;  /* 0x005d080c01007387 */ /* 0x0001e80000100a00 */
[----:B0-----:R-:W3:Y:S04]  /*49b90*/  LDL.LU.64 R12, [R1+0x410] ;  /* 0x00041000010c7983 */ /* 0x001ee80000300a00 */
[----:B------:R-:W3:Y:S01]  /*49ba0*/  LDL.LU.64 R14, [R1+0x418] ;  /* 0x00041800010e7983 */ /* 0x000ee20000300a00 */
[----:B--2---:R-:W-:-:S15]  /*49bb0*/  HMMA.16816.F32 R20, R28, R16, R20 ;  /* 0x000000101c14723c */ /* 0x004fde0000001814 */
[----:B------:R-:W-:-:S04]  /*49bc0*/  NOP ;  /* 0x0000000000007918 */ /* 0x000fc80000000000 */
[----:B------:R-:W-:Y:S04]  /*49bd0*/  STL.64 [R1+0x420], R20 ;  /* 0x0004201401007387 */ /* 0x000fe80000100a00 */
[----:B------:R0:W-:Y:S04]  /*49be0*/  STL.64 [R1+0x428], R22 ;  /* 0x0004281601007387 */ /* 0x0001e80000100a00 */
[----:B0-----:R-:W2:Y:S04]  /*49bf0*/  LDL.LU.64 R22, [R1+0x5d28] ;  /* 0x005d280001167983 */ /* 0x001ea80000300a00 */
[----:B------:R-:W2:Y:S01]  /*49c00*/  LDL.LU.64 R20, [R1+0x5d20] ;  /* 0x005d200001147983 */ /* 0x000ea20000300a00 */
[----:B---3--:R-:W-:Y:S03]  /*49c10*/  HMMA.16816.F32 R12, R28, R18, R12 ;  /* 0x000000121c0c723c */ /* 0x008fe6000000180c */
[----:B------:R-:W-:Y:S04]  /*49c20*/  STL.64 [R1+0x5cf0], R18 ;  /* 0x005cf01201007387 */ /* 0x000fe80000100a00 */
[----:B------:R2:W-:-:S12]  /*49c30*/  STL.64 [R1+0x5ce8], R16 ;  /* 0x005ce81001007387 */ /* 0x0005d80000100a00 */
[----:B------:R-:W-:Y:S04]  /*49c40*/  STL.64 [R1+0x410], R12 ;  /* 0x0004100c01007387 */ /* 0x000fe80000100a00 */
[----:B------:R0:W-:Y:S01]  /*49c50*/  STL.64 [R1+0x418], R14 ;  /* 0x0004180e01007387 */ /* 0x0001e20000100a00 */
[C---:B--2---:R-:W-:Y:S08]  /*49c60*/  HMMA.16816.F32 R16, R28.reuse, R20, R56 ;  /* 0x000000141c10723c */ /* 0x044ff00000001838 */
[C---:B0-----:R-:W-:Y:S01]  /*49c70*/  HMMA.16816.F32 R12, R28.reuse, R22, R52 ;  /* 0x000000161c0c723c */ /* 0x041fe20000001834 */
[----:B------:R-:W-:Y:S10]  /*49c80*/  STL.64 [R1+0x5d00], R22 ;  /* 0x005d001601007387 */ /* 0x000ff40000100a00 */
[----:B------:R-:W-:Y:S04]  /*49c90*/  STL.64 [R1+0x400], R16 ;  /* 0x0004001001007387 */ /* 0x000fe80000100a00 */
[----:B------:R-:W-:Y:S04]  /*49ca0*/  STL.64 [R1+0x408], R18 ;  /* 0x0004081201007387 */ /* 0x000fe80000100a00 */
[----:B------:R-:W-:Y:S04]  /*49cb0*/  STL.64 [R1+0x5cf8], R20 ;  /* 0x005cf81401007387 */ /* 0x000fe80000100a00 */
[----:B------:R-:W-:Y:S04]  /*49cc0*/  STL.64 [R1+0x3f0], R12 ;  /* 0x0003f00c01007387 */ /* 0x000fe80000100a00 */
[----:B------:R0:W-:Y:S02]  /*49cd0*/  STL.64 [R1+0x3f8], R14 ;  /* 0x0003f80e01007387 */ /* 0x0001e40000100a00 */
[----:B0-----:R-:W-:Y:S02]  /*49ce0*/  HMMA.16816.F32 R12, R28, R24, R48 ;  /* 0x000000181c0c723c */ /* 0x001fe40000001830 */
[----:B------:R-:W2:Y:S04]  /*49cf0*/  LDL.LU.64 R48, [R1+0x3e0] ;  /* 0x0003e00001307983 */ /* 0x000ea80000300a00 */
[----:B------:R-:W2:Y:S01]  /*49d00*/  LDL.LU.64 R50, [R1+0x3e8] ;  /* 0x0003e80001327983 */ /* 0x000ea20000300a00 */
[----:B------:R-:W-:-:S12]  /*49d10*/  IMAD R28, R44, 0x100, R47 ;  /* 0x000001002c1c7824 */ /* 0x000fd800078e022f */
[----:B------:R0:W-:Y:S04]  /*49d20*/  STL.64 [R1+0x200], R12 ;  /* 0x0002000c01007387 */ /* 0x0001e80000100a00 */
[----:B------:R1:W-:Y:S04]  /*49d30*/  STL.64 [R1+0x208], R14 ;  /* 0x0002080e01007387 */ /* 0x0003e80000100a00 */
[----:B0-----:R-:W3:Y:S04]  /*49d40*/  LDL.LU.64 R12, [R1+0x3d0] ;  /* 0x0003d000010c7983 */ /* 0x001ee80000300a00 */
[----:B-1----:R-:W3:Y:S04]  /*49d50*/  LDL.LU.64 R14, [R1+0x3d8] ;  /* 0x0003d800010e7983 */ /* 0x002ee80000300a00 */
[----:B------:R-:W2:Y:S04]  /*49d60*/  LDL.LU.64 R20, [R1+0x3c0] ;  /* 0x0003c00001147983 */ /* 0x000ea80000300a00 */
[----:B------:R-:W2:Y:S04]  /*49d70*/  LDL.LU.64 R22, [R1+0x3c8] ;  /* 0x0003c80001167983 */ /* 0x000ea80000300a00 */
[----:B------:R-:W2:Y:S04]  /*49d80*/  LDL.LU.64 R16, [R1+0x3b0] ;  /* 0x0003b00001107983 */ /* 0x000ea80000300a00 */
[----:B------:R-:W2:Y:S04]  /*49d90*/  LDL.LU.64 R18, [R1+0x3b8] ;  /* 0x0003b80001127983 */ /* 0x000ea80000300a00 */
[----:B------:R-:W2:Y:S04]  /*49da0*/  LDL.LU R47, [R1+0x2190] ;  /* 0x00219000012f7983 */ /* 0x000ea80000300800 */
[----:B------:R-:W3:Y:S01]  /*49db0*/  LDL.LU R44, [R1+0x218c] ;  /* 0x00218c00012c7983 */ /* 0x000ee20000300800 */
[----:B----4-:R-:W-:-:S02]  /*49dc0*/  IMAD R29, R41, 0x100, R40 ;  /* 0x00000100291d7824 */ /* 0x010fc400078e0228 */
[----:B------:R-:W-:Y:S02]  /*49dd0*/  IMAD R30, R43, 0x100, R42 ;  /* 0x000001002b1e7824 */ /* 0x000fe400078e022a */
[----:B------:R-:W-:Y:S01]  /*49de0*/  IMAD R31, R61, 0x100, R38 ;  /* 0x000001003d1f7824 */ /* 0x000fe200078e0226 */
[----:B------:R-:W-:Y:S02]  /*49df0*/  F2FP.F16.E4M3.UNPACK_B R28, R28 ;  /* 0x0000001cff1c723e */ /* 0x000fe400020006ff */
[----:B------:R-:W-:Y:S02]  /*49e00*/  F2FP.F16.E4M3.UNPACK_B R29, R29 ;  /* 0x0000001dff1d723e */ /* 0x000fe400020006ff */
[----:B------:R-:W-:Y:S02]  /*49e10*/  F2FP.F16.E4M3.UNPACK_B R30, R30 ;  /* 0x0000001eff1e723e */ /* 0x000fe400020006ff */
[----:B------:R-:W-:Y:S01]  /*49e20*/  F2FP.F16.E4M3.UNPACK_B R31, R31 ;  /* 0x0000001fff1f723e */ /* 0x000fe200020006ff */
[----:B--2---:R-:W-:Y:S04]  /*49e30*/  STL [R1+0x5d1c], R47 ;  /* 0x005d1c2f01007387 */ /* 0x004fe80000100800 */
[----:B---3--:R0:W-:Y:S02]  /*49e40*/  STL [R1+0x5d18], R44 ;  /* 0x005d182c01007387 */ /* 0x0081e40000100800 */
[C---:B------:R-:W-:Y:S02]  /*49e50*/  HMMA.16816.F32 R12, R28.reuse, R34, R12 ;  /* 0x000000221c0c723c */ /* 0x040fe4000000180c */
[----:B------:R-:W2:Y:S04]  /*49e60*/  LDL.LU R40, [R1+0x2198] ;  /* 0x0021980001287983 */ /* 0x000ea80000300800 */
[----:B------:R-:W2:Y:S04]  /*49e70*/  LDL.LU R41, [R1+0x2194] ;  /* 0x0021940001297983 */ /* 0x000ea80000300800 */
[----:B------:R-:W3:Y:S04]  /*49e80*/  LDL.LU R42, [R1+0x21a0] ;  /* 0x0021a000012a7983 */ /* 0x000ee80000300800 */
[----:B------:R-:W3:Y:S04]  /*49e90*/  LDL.LU R43, [R1+0x219c] ;  /* 0x00219c00012b7983 */ /* 0x000ee80000300800 */
[----:B------:R-:W4:Y:S04]  /*49ea0*/  LDL.LU.64 R56, [R1+0x3a0] ;  /* 0x0003a00001387983 */ /* 0x000f280000300a00 */
[----:B------:R-:W4:Y:S01]  /*49eb0*/  LDL.LU.64 R58, [R1+0x3a8] ;  /* 0x0003a800013a7983 */ /* 0x000f220000300a00 */
[----:B0-----:R-:W-:-:S15]  /*49ec0*/  HMMA.16816.F32 R44, R28, R36, R48 ;  /* 0x000000241c2c723c */ /* 0x001fde0000001830 */
[----:B------:R-:W-:-:S04]  /*49ed0*/  NOP ;  /* 0x0000000000007918 */ /* 0x000fc80000000000 */
[----:B------:R0:W-:Y:S04]  /*49ee0*/  STL.64 [R1+0x3e0], R44 ;  /* 0x0003e02c01007387 */ /* 0x0001e80000100a00 */
[----:B------:R1:W-:Y:S04]  /*49ef0*/  STL.64 [R1+0x3e8], R46 ;  /* 0x0003e82e01007387 */ /* 0x0003e80000100a00 */
[----:B------:R-:W2:Y:S04]  /*49f00*/  LDL.LU.64 R52, [R1+0x390] ;  /* 0x0003900001347983 */ /* 0x000ea80000300a00 */
[----:B------:R-:W2:Y:S04]  /*49f10*/  LDL.LU.64 R54, [R1+0x398] ;  /* 0x0003980001367983 */ /* 0x000ea80000300a00 */
[----:B------:R-:W3:Y:S04]  /*49f20*/  LDL.LU R38, [R1+0x21a8] ;  /* 0x0021a80001267983 */ /* 0x000ee80000300800 */
[----:B------:R-:W3:Y:S04]  /*49f30*/  LDL.LU R61, [R1+0x21a4] ;  /* 0x0021a400013d7983 */ /* 0x000ee80000300800 */
[----:B------:R-:W3:Y:S04]  /*49f40*/  LDL.LU.64 R48, [R1+0x380] ;  /* 0x0003800001307983 */ /* 0x000ee80000300a00 */
[----:B------:R-:W3:Y:S04]  /*49f50*/  LDL.LU.64 R50, [R1+0x388] ;  /* 0x0003880001327983 */ /* 0x000ee80000300a00 */
[----:B------:R1:W-:Y:S04]  /*49f60*/  STL.64 [R1+0x3d0], R12 ;  /* 0x0003d00c01007387 */ /* 0x0003e80000100a00 */
[----:B------:R1:W-:Y:S04]  /*49f70*/  STL.64 [R1+0x3d8], R14 ;  /* 0x0003d80e01007387 */ /* 0x0003e80000100a00 */
[----:B0-----:R-:W3:Y:S04]  /*49f80*/  LDL.LU.64 R44, [R1+0x370] ;  /* 0x00037000012c7983 */ /* 0x001ee80000300a00 */
[----:B-1----:R-:W3:Y:S04]  /*49f90*/  LDL.LU.64 R46, [R1+0x378] ;  /* 0x00037800012e7983 */ /* 0x002ee80000300a00 */
[----:B------:R-:W3:Y:S04]  /*49fa0*/  LDL.LU.64 R12, [R1+0x360] ;  /* 0x00036000010c7983 */ /* 0x000ee80000300a00 */
[----:B------:R-:W3:Y:S01]  /*49fb0*/  LDL.LU.64 R14, [R1+0x368] ;  /* 0x00036800010e7983 */ /* 0x000ee20000300a00 */
[C---:B------:R-:W-:Y:S08]  /*49fc0*/  HMMA.16816.F32 R20, R28.reuse, R32, R20 ;  /* 0x000000201c14723c */ /* 0x040ff00000001814 */
[C---:B------:R-:W-:Y:S11]  /*49fd0*/  HMMA.16816.F32 R16, R28.reuse, R26, R16 ;  /* 0x0000001a1c10723c */ /* 0x040ff60000001810 */
[----:B------:R0:W-:Y:S04]  /*49fe0*/  STL.64 [R1+0x3c0], R20 ;  /* 0x0003c01401007387 */ /* 0x0001e80000100a00 */
[----:B------:R1:W-:Y:S04]  /*49ff0*/  STL.64 [R1+0x3c8], R22 ;  /* 0x0003c81601007387 */ /* 0x0003e80000100a00 */
[----:B0-----:R-:W3:Y:S04]  /*4a000*/  LDL.LU.64 R20, [R1+0x350] ;  /* 0x0003500001147983 */ /* 0x001ee80000300a00 */
[----:B-1----:R-:W3:Y:S04]  /*4a010*/  LDL.LU.64 R22, [R1+0x358] ;  /* 0x0003580001167983 */ /* 0x002ee80000300a00 */
[----:B------:R0:W-:Y:S04]  /*4a020*/  STL.64 [R1+0x3b0], R16 ;  /* 0x0003b01001007387 */ /* 0x0001e80000100a00 */
[----:B------:R1:W-:Y:S04]  /*4a030*/  STL.64 [R1+0x3b8], R18 ;  /* 0x0003b81201007387 */ /* 0x0003e80000100a00 */
[----:B0-----:R-:W3:Y:S04]  /*4a040*/  LDL.LU.64 R16, [R1+0x340] ;  /* 0x0003400001107983 */ /* 0x001ee80000300a00 */
[----:B-1----:R-:W3:Y:S01]  /*4a050*/  LDL.LU.64 R18, [R1+0x348] ;  /* 0x0003480001127983 */ /* 0x002ee20000300a00 */
[C---:B----4-:R-:W-:Y:S08]  /*4a060*/  HMMA.16816.F32 R56, R28.reuse, R2, R56 ;  /* 0x000000021c38723c */ /* 0x050ff00000001838 */
[C---:B--2---:R-:W-:Y:S08]  /*4a070*/  HMMA.16816.F32 R52, R28.reuse, R4, R52 ;  /* 0x000000041c34723c */ /* 0x044ff00000001834 */
[C---:B---3--:R-:W-:Y:S03]  /*4a080*/  HMMA.16816.F32 R48, R28.reuse, R6, R48 ;  /* 0x000000061c30723c */ /* 0x048fe60000001830 */
[----:B------:R0:W-:Y:S05]  /*4a090*/  STL.64 [R1+0x3a0], R56 ;  /* 0x0003a03801007387 */ /* 0x0001ea0000100a00 */
[C---:B------:R-:W-:Y:S01]  /*4a0a0*/  HMMA.16816.F32 R44, R28.reuse, R8, R44 ;  /* 0x000000081c2c723c */ /* 0x040fe2000000182c */
[----:B------:R1:W-:Y:S04]  /*4a0b0*/  STL.64 [R1+0x3a8], R58 ;  /* 0x0003a83a01007387 */ /* 0x0003e80000100a00 */
[----:B0-----:R-:W2:Y:S03]  /*4a0c0*/  LDL.LU.64 R56, [R1+0x310] ;  /* 0x0003100001387983 */ /* 0x001ea60000300a00 */
[C---:B------:R-:W-:Y:S01]  /*4a0d0*/  HMMA.16816.F32 R12, R28.reuse, R10, R12 ;  /* 0x0000000a1c0c723c */ /* 0x040fe2000000180c */
[----:B-1----:R-:W2:Y:S04]  /*4a0e0*/  LDL.LU.64 R58, [R1+0x318] ;  /* 0x00031800013a7983 */ /* 0x002ea80000300a00 */
[----:B------:R0:W-:Y:S04]  /*4a0f0*/  STL.64 [R1+0x390], R52 ;  /* 0x0003903401007387 */ /* 0x0001e80000100a00 */
[----:B------:R1:W-:Y:S04]  /*4a100*/  STL.64 [R1+0x398], R54 ;  /* 0x0003983601007387 */ /* 0x0003e80000100a00 */
[----:B0-----:R-:W3:Y:S04]  /*4a110*/  LDL.LU.64 R52, [R1+0x300] ;  /* 0x0003000001347983 */ /* 0x001ee80000300a00 */
[----:B-1----:R-:W3:Y:S04]  /*4a120*/  LDL.LU.64 R54, [R1+0x308] ;  /* 0x0003080001367983 */ /* 0x002ee80000300a00 */
[----:B------:R0:W-:Y:S04]  /*4a130*/  STL.64 [R1+0x380], R48 ;  /* 0x0003803001007387 */ /* 0x0001e80000100a00 */
[----:B------:R1:W-:Y:S04]  /*4a140*/  STL.64 [R1+0x388], R50 ;  /* 0x0003883201007387 */ /* 0x0003e80000100a00 */
[----:B0-----:R-:W4:Y:S04]  /*4a150*/  LDL.LU.64 R48, [R1+0x1f0] ;  /* 0x0001f00001307983 */ /* 0x001f280000300a00 */
[----:B-1----:R-:W4:Y:S04]  /*4a160*/  LDL.LU.64 R50, [R1+0x1f8] ;  /* 0x0001f80001327983 */ /* 0x002f280000300a00 */
        /* <DEDUP_REMOVED lines=12> */
[C---:B--2---:R-:W-:Y:S08]  /*4a230*/  HMMA.16816.F32 R20, R28.reuse, R12, R20 ;  /* 0x0000000c1c14723c */ /* 0x044ff00000001814 */
[C---:B------:R-:W-:Y:S11]  /*4a240*/  HMMA.16816.F32 R16, R28.reuse, R14, R16 ;  /* 0x0000000e1c10723c */ /* 0x040ff60000001810 */
[----:B------:R-:W-:Y:S04]  /*4a250*/  STL.64 [R1+0x350], R20 ;  /* 0x0003501401007387 */ /* 0x000fe80000100a00 */
[----:B------:R0:W-:Y:S04]  /*4a260*/  STL.64 [R1+0x358], R22 ;  /* 0x0003581601007387 */ /* 0x0001e80000100a00 */
[----:B0-----:R-:W2:Y:S04]  /*4a270*/  LDL.LU.64 R22, [R1+0x5d00] ;  /* 0x005d000001167983 */ /* 0x001ea80000300a00 */
[----:B------:R-:W2:Y:S04]  /*4a280*/  LDL.LU.64 R20, [R1+0x5cf8] ;  /* 0x005cf80001147983 */ /* 0x000ea80000300a00 */
[----:B------:R-:W-:Y:S04]  /*4a290*/  STL.64 [R1+0x340], R16 ;  /* 0x0003401001007387 */ /* 0x000fe80000100a00 */
[----:B------:R0:W-:Y:S04]  /*4a2a0*/  STL.64 [R1+0x348], R18 ;  /* 0x0003481201007387 */ /* 0x0001e80000100a00 */
[----:B0-----:R-:W3:Y:S04]  /*4a2b0*/  LDL.LU.64 R18, [R1+0x5cf0] ;  /* 0x005cf00001127983 */ /* 0x001ee80000300a00 */
[----:B------:R-:W2:Y:S04]  /*4a2c0*/  LDL.LU.64 R16, [R1+0x5ce8] ;  /* 0x005ce80001107983 */ /* 0x000ea80000300a00 */
[----:B------:R-:W-:Y:S04]  /*4a2d0*/  STL.64 [R1+0x5cb0], R14 ;  /* 0x005cb00e01007387 */ /* 0x000fe80000100a00 */
[----:B------:R0:W-:Y:S04]  /*4a2e0*/  STL.64 [R1+0x5ca8], R12 ;  /* 0x005ca80c01007387 */ /* 0x0001e80000100a00 */
[----:B0-----:R-:W2:Y:S04]  /*4a2f0*/  LDL.LU.64 R12, [R1+0x330] ;  /* 0x00033000010c7983 */ /* 0x001ea80000300a00 */
[----:B------:R-:W2:Y:S01]  /*4a300*/  LDL.LU.64 R14, [R1+0x338] ;  /* 0x00033800010e7983 */ /* 0x000ea20000300a00 */
[C---:B---3--:R-:W-:Y:S08]  /*4a310*/  HMMA.16816.F32 R8, R28.reuse, R18, R8 ;  /* 0x000000121c08723c */ /* 0x048ff00000001808 */
[----:B--2---:R-:W-:Y:S01]  /*4a320*/  HMMA.16816.F32 R12, R28, R16, R12 ;  /* 0x000000101c0c723c */ /* 0x004fe2000000180c */
[----:B------:R-:W-:-:S15]  /*4a330*/  STL.64 [R1+0x5c98], R18 ;  /* 0x005c981201007387 */ /* 0x000fde0000100a00 */
[----:B------:R-:W-:-:S03]  /*4a340*/  NOP ;  /* 0x0000000000007918 */ /* 0x000fc60000000000 */
[----:B------:R-:W-:Y:S04]  /*4a350*/  STL.64 [R1+0x330], R12 ;  /* 0x0003300c01007387 */ /* 0x000fe80000100a00 */
[----:B------:R0:W-:Y:S04]  /*4a360*/  STL.64 [R1+0x338], R14 ;  /* 0x0003380e01007387 */ /* 0x0001e80000100a00 */
[----:B------:R-:W-:Y:S04]  /*4a370*/  STL.64 [R1+0x5c90], R16 ;  /* 0x005c901001007387 */ /* 0x000fe80000100a00 */
[----:B------:R-:W-:Y:S04]  /*4a380*/  STL.64 [R1+0x320], R8 ;  /* 0x0003200801007387 */ /* 0x000fe80000100a00 */
[----:B------:R1:W-:Y:S01]  /*4a390*/  STL.64 [R1+0x328], R10 ;  /* 0x0003280a01007387 */ /* 0x0003e20000100a00 */
[C---:B0-----:R-:W-:Y:S08]  /*4a3a0*/  HMMA.16816.F32 R12, R28.reuse, R20, R56 ;  /* 0x000000141c0c723c */ /* 0x041ff00000001838 */
[C---:B-1----:R-:W-:Y:S01]  /*4a3b0*/  HMMA.16816.F32 R8, R28.reuse, R22, R52 ;  /* 0x000000161c08723c */ /* 0x042fe20000001834 */
[----:B------:R-:W-:Y:S10]  /*4a3c0*/  STL.64 [R1+0x5c88], R22 ;  /* 0x005c881601007387 */ /* 0x000ff40000100a00 */
[----:B------:R0:W-:Y:S04]  /*4a3d0*/  STL.64 [R1+0x310], R12 ;  /* 0x0003100c01007387 */ /* 0x0001e80000100a00 */
[----:B------:R1:W-:Y:S04]  /*4a3e0*/  STL.64 [R1+0x318], R14 ;  /* 0x0003180e01007387 */ /* 0x0003e80000100a00 */
[----:B------:R-:W-:Y:S04]  /*4a3f0*/  STL.64 [R1+0x5c80], R20 ;  /* 0x005c801401007387 */ /* 0x000fe80000100a00 */
[----:B------:R-:W-:Y:S04]  /*4a400*/  STL.64 [R1+0x300], R8 ;  /* 0x0003000801007387 */ /* 0x000fe80000100a00 */
[----:B------:R4:W-:Y:S04]  /*4a410*/  STL.64 [R1+0x308], R10 ;  /* 0x0003080a01007387 */ /* 0x0009e80000100a00 */
[----:B0-----:R-:W2:Y:S04]  /*4a420*/  LDL.LU.64 R12, [R1+0x2f0] ;  /* 0x0002f000010c7983 */ /* 0x001ea80000300a00 */
[----:B-1----:R-:W2:Y:S01]  /*4a430*/  LDL.LU.64 R14, [R1+0x2f8] ;  /* 0x0002f800010e7983 */ /* 0x002ea20000300a00 */
[----:B----4-:R-:W-:Y:S01]  /*4a440*/  HMMA.16816.F32 R8, R28, R24, R48 ;  /* 0x000000181c08723c */ /* 0x010fe20000001830 */
[----:B------:R-:W-:-:S15]  /*4a450*/  IMAD R28, R44, 0x100, R47 ;  /* 0x000001002c1c7824 */ /* 0x000fde00078e022f */
[----:B------:R-:W-:-:S03]  /*4a460*/  NOP ;  /* 0x0000000000007918 */ /* 0x000fc60000000000 */
[----:B------:R0:W-:Y:S04]  /*4a470*/  STL.64 [R1+0x1f0], R8 ;  /* 0x0001f00801007387 */ /* 0x0001e80000100a00 */
[----:B------:R1:W-:Y:S04]  /*4a480*/  STL.64 [R1+0x1f8], R10 ;  /* 0x0001f80a01007387 */ /* 0x0003e80000100a00 */
[----:B0-----:R-:W3:Y:S04]  /*4a490*/  LDL.LU.64 R8, [R1+0x2e0] ;  /* 0x0002e00001087983 */ /* 0x001ee80000300a00 */
[----:B-1----:R-:W3:Y:S04]  /*4a4a0*/  LDL.LU.64 R10, [R1+0x2e8] ;  /* 0x0002e800010a7983 */ /* 0x002ee80000300a00 */
[----:B------:R-:W4:Y:S04]  /*4a4b0*/  LDL.LU R47, [R1+0x21b0] ;  /* 0x0021b000012f7983 */ /* 0x000f280000300800 */
[----:B------:R-:W2:Y:S01]  /*4a4c0*/  LDL.LU R44, [R1+0x21ac] ;  /* 0x0021ac00012c7983 */ /* 0x000ea20000300800 */
[----:B------:R-:W-:-:S02]  /*4a4d0*/  IMAD R29, R41, 0x100, R40 ;  /* 0x00000100291d7824 */ /* 0x000fc400078e0228 */
[----:B------:R-:W-:Y:S01]  /*4a4e0*/  IMAD R30, R43, 0x100, R42 ;  /* 0x000001002b1e7824 */ /* 0x000fe200078e022a */
[----:B----4-:R-:W-:Y:S04]  /*4a4f0*/  STL [R1+0x5ca4], R47 ;  /* 0x005ca42f01007387 */ /* 0x010fe80000100800 */
[----:B--2---:R-:W-:Y:S04]  /*4a500*/  STL [R1+0x5ca0], R44 ;  /* 0x005ca02c01007387 */ /* 0x004fe80000100800 */
[----:B------:R-:W2:Y:S04]  /*4a510*/  LDL.LU R40, [R1+0x21b8] ;  /* 0x0021b80001287983 */ /* 0x000ea80000300800 */
[----:B------:R-:W2:Y:S04]  /*4a520*/  LDL.LU R41, [R1+0x21b4] ;  /* 0x0021b40001297983 */ /* 0x000ea80000300800 */
[----:B------:R-:W4:Y:S04]  /*4a530*/  LDL.LU R42, [R1+0x21c0] ;  /* 0x0021c000012a7983 */ /* 0x000f280000300800 */
[----:B------:R-:W4:Y:S01]  /*4a540*/  LDL.LU R43, [R1+0x21bc] ;  /* 0x0021bc00012b7983 */ /* 0x000f220000300800 */
[----:B------:R-:W-:Y:S01]  /*4a550*/  IMAD R31, R61, 0x100, R38 ;  /* 0x000001003d1f7824 */ /* 0x000fe200078e0226 */
[----:B------:R-:W-:-:S02]  /*4a560*/  F2FP.F16.E4M3.UNPACK_B R28, R28 ;  /* 0x0000001cff1c723e */ /* 0x000fc400020006ff */
[----:B------:R-:W-:Y:S02]  /*4a570*/  F2FP.F16.E4M3.UNPACK_B R29, R29 ;  /* 0x0000001dff1d723e */ /* 0x000fe400020006ff */
[----:B------:R-:W-:Y:S02]  /*4a580*/  F2FP.F16.E4M3.UNPACK_B R30, R30 ;  /* 0x0000001eff1e723e */ /* 0x000fe400020006ff */
[----:B------:R-:W-:-:S07]  /*4a590*/  F2FP.F16.E4M3.UNPACK_B R31, R31 ;  /* 0x0000001fff1f723e */ /* 0x000fce00020006ff */
[C---:B------:R-:W-:Y:S01]  /*4a5a0*/  HMMA.16816.F32 R12, R28.reuse, R36, R12 ;  /* 0x000000241c0c723c */ /* 0x040fe2000000180c */
[----:B----4-:R-:W-:Y:S04]  /*4a5b0*/  STL.64 [R1+0x5cc0], R42 ;  /* 0x005cc02a01007387 */ /* 0x010fe80000100a00 */
[----:B--2---:R-:W-:Y:S04]  /*4a5c0*/  STL.64 [R1+0x5cb8], R40 ;  /* 0x005cb82801007387 */ /* 0x004fe80000100a00 */
[----:B------:R-:W2:Y:S01]  /*4a5d0*/  LDL.LU R38, [R1+0x21c8] ;  /* 0x0021c80001267983 */ /* 0x000ea20000300800 */
[C---:B---3--:R-:W-:Y:S03]  /*4a5e0*/  HMMA.16816.F32 R8, R28.reuse, R34, R8 ;  /* 0x000000221c08723c */ /* 0x048fe60000001808 */
        /* <DEDUP_REMOVED lines=1295> */
[----:B0-----:R-:W-:Y:S01]  /*4f6e0*/  HMMA.16816.F32 R12, R28, R24, R48 ;  /* 0x000000181c0c723c */ /* 0x001fe20000001830 */
[----:B------:R-:W-:-:S15]  /*4f6f0*/  IMAD R28, R44, 0x100, R47 ;  /* 0x000001002c1c7824 */ /* 0x000fde00078e022f */
[----:B------:R-:W-:-:S03]  /*4f700*/  NOP ;  /* 0x0000000000007918 */ /* 0x000fc60000000000 */
[----:B------:R0:W-:Y:S04]  /*4f710*/  STL.64 [R1+0x5e0], R12 ;  /* 0x0005e00c01007387 */ /* 0x0001e80000100a00 */
[----:B------:R1:W-:Y:S04]  /*4f720*/  STL.64 [R1+0x5e8], R14 ;  /* 0x0005e80e01007387 */ /* 0x0003e80000100a00 */
[----:B------:R-:W2:Y:S04]  /*4f730*/  LDL.LU.64 R48, [R1+0x1570] ;  /* 0x0015700001307983 */ /* 0x000ea80000300a00 */
[----:B------:R-:W2:Y:S04]  /*4f740*/  LDL.LU.64 R50, [R1+0x1578] ;  /* 0x0015780001327983 */ /* 0x000ea80000300a00 */
[----:B------:R-:W3:Y:S04]  /*4f750*/  LDL.LU.64 R20, [R1+0x1560] ;  /* 0x0015600001147983 */ /* 0x000ee80000300a00 */
[----:B------:R-:W3:Y:S04]  /*4f760*/  LDL.LU.64 R22, [R1+0x1568] ;  /* 0x0015680001167983 */ /* 0x000ee80000300a00 */
[----:B------:R-:W2:Y:S04]  /*4f770*/  LDL.LU.64 R16, [R1+0x1550] ;  /* 0x0015500001107983 */ /* 0x000ea80000300a00 */
[----:B------:R-:W2:Y:S04]  /*4f780*/  LDL.LU.64 R18, [R1+0x1558] ;  /* 0x0015580001127983 */ /* 0x000ea80000300a00 */
[----:B0-----:R-:W2:Y:S04]  /*4f790*/  LDL.LU.64 R12, [R1+0x1540] ;  /* 0x00154000010c7983 */ /* 0x001ea80000300a00 */
[----:B-1----:R-:W2:Y:S04]  /*4f7a0*/  LDL.LU.64 R14, [R1+0x1548] ;  /* 0x00154800010e7983 */ /* 0x002ea80000300a00 */
[----:B------:R-:W2:Y:S04]  /*4f7b0*/  LDL.LU.64 R56, [R1+0x1530] ;  /* 0x0015300001387983 */ /* 0x000ea80000300a00 */
[----:B------:R-:W2:Y:S04]  /*4f7c0*/  LDL.LU.64 R58, [R1+0x1538] ;  /* 0x00153800013a7983 */ /* 0x000ea80000300a00 */
[----:B------:R-:W2:Y:S04]  /*4f7d0*/  LDL.LU.64 R52, [R1+0x1520] ;  /* 0x0015200001347983 */ /* 0x000ea80000300a00 */
[----:B------:R-:W2:Y:S04]  /*4f7e0*/  LDL.LU.64 R54, [R1+0x1528] ;  /* 0x0015280001367983 */ /* 0x000ea80000300a00 */
[----:B------:R-:W2:Y:S04]  /*4f7f0*/  LDL.LU R47, [R1+0x2310] ;  /* 0x00231000012f7983 */ /* 0x000ea80000300800 */
[----:B------:R-:W2:Y:S01]  /*4f800*/  LDL.LU R44, [R1+0x230c] ;  /* 0x00230c00012c7983 */ /* 0x000ea20000300800 */
[----:B----4-:R-:W-:-:S02]  /*4f810*/  IMAD R29, R41, 0x100, R40 ;  /* 0x00000100291d7824 */ /* 0x010fc400078e0228 */
[----:B------:R-:W-:Y:S02]  /*4f820*/  IMAD R30, R43, 0x100, R42 ;  /* 0x000001002b1e7824 */ /* 0x000fe400078e022a */
[----:B------:R-:W-:Y:S01]  /*4f830*/  IMAD R31, R61, 0x100, R38 ;  /* 0x000001003d1f7824 */ /* 0x000fe200078e0226 */
[----:B------:R-:W-:Y:S02]  /*4f840*/  F2FP.F16.E4M3.UNPACK_B R28, R28 ;  /* 0x0000001cff1c723e */ /* 0x000fe400020006ff */
[----:B------:R-:W-:Y:S02]  /*4f850*/  F2FP.F16.E4M3.UNPACK_B R29, R29 ;  /* 0x0000001dff1d723e */ /* 0x000fe400020006ff */
[----:B------:R-:W-:Y:S02]  /*4f860*/  F2FP.F16.E4M3.UNPACK_B R30, R30 ;  /* 0x0000001eff1e723e */ /* 0x000fe400020006ff */
[----:B------:R-:W-:-:S07]  /*4f870*/  F2FP.F16.E4M3.UNPACK_B R31, R31 ;  /* 0x0000001fff1f723e */ /* 0x000fce00020006ff */
[C---:B---3--:R-:W-:Y:S08]  /*4f880*/  HMMA.16816.F32 R20, R28.reuse, R34, R20 ;  /* 0x000000221c14723c */ /* 0x048ff00000001814 */
[C---:B--2---:R-:W-:Y:S01]  /*4f890*/  HMMA.16816.F32 R16, R28.reuse, R32, R16 ;  /* 0x000000201c10723c */ /* 0x044fe20000001810 */
[----:B------:R-:W-:Y:S04]  /*4f8a0*/  STL [R1+0x595c], R47 ;  /* 0x00595c2f01007387 */ /* 0x000fe80000100800 */
[----:B------:R0:W-:Y:S03]  /*4f8b0*/  STL [R1+0x5958], R44 ;  /* 0x0059582c01007387 */ /* 0x0001e60000100800 */
[C---:B------:R-:W-:Y:S01]  /*4f8c0*/  HMMA.16816.F32 R12, R28.reuse, R26, R12 ;  /* 0x0000001a1c0c723c */ /* 0x040fe2000000180c */
[----:B------:R-:W2:Y:S04]  /*4f8d0*/  LDL.LU R40, [R1+0x2318] ;  /* 0x0023180001287983 */ /* 0x000ea80000300800 */
[----:B------:R-:W2:Y:S04]  /*4f8e0*/  LDL.LU R41, [R1+0x2314] ;  /* 0x0023140001297983 */ /* 0x000ea80000300800 */
[----:B------:R-:W3:Y:S04]  /*4f8f0*/  LDL.LU R42, [R1+0x2320] ;  /* 0x00232000012a7983 */ /* 0x000ee80000300800 */
[----:B------:R-:W3:Y:S04]  /*4f900*/  LDL.LU R43, [R1+0x231c] ;  /* 0x00231c00012b7983 */ /* 0x000ee80000300800 */
[----:B------:R-:W4:Y:S04]  /*4f910*/  LDL.LU R38, [R1+0x2328] ;  /* 0x0023280001267983 */ /* 0x000f280000300800 */
[----:B------:R-:W4:Y:S01]  /*4f920*/  LDL.LU R61, [R1+0x2324] ;  /* 0x00232400013d7983 */ /* 0x000f220000300800 */
[----:B0-----:R-:W-:Y:S03]  /*4f930*/  HMMA.16816.F32 R44, R28, R36, R48 ;  /* 0x000000241c2c723c */ /* 0x001fe60000001830 */
[----:B------:R-:W2:-:S15]  /*4f940*/  LDL.LU.64 R48, [R1+0x1510] ;  /* 0x0015100001307983 */ /* 0x000e9e0000300a00 */
[----:B------:R-:W-:Y:S01]  /*4f950*/  NOP ;  /* 0x0000000000007918 */ /* 0x000fe20000000000 */
[----:B------:R0:W-:Y:S04]  /*4f960*/  STL.64 [R1+0x1570], R44 ;  /* 0x0015702c01007387 */ /* 0x0001e80000100a00 */
[----:B------:R1:W-:Y:S04]  /*4f970*/  STL.64 [R1+0x1578], R46 ;  /* 0x0015782e01007387 */ /* 0x0003e80000100a00 */
[----:B------:R-:W2:Y:S04]  /*4f980*/  LDL.LU.64 R50, [R1+0x1518] ;  /* 0x0015180001327983 */ /* 0x000ea80000300a00 */
[----:B------:R-:W-:Y:S04]  /*4f990*/  STL.64 [R1+0x1560], R20 ;  /* 0x0015601401007387 */ /* 0x000fe80000100a00 */
[----:B------:R-:W-:Y:S04]  /*4f9a0*/  STL.64 [R1+0x1568], R22 ;  /* 0x0015681601007387 */ /* 0x000fe80000100a00 */
[----:B0-----:R-:W3:Y:S04]  /*4f9b0*/  LDL.LU.64 R44, [R1+0x1500] ;  /* 0x00150000012c7983 */ /* 0x001ee80000300a00 */
[----:B------:R-:W-:Y:S04]  /*4f9c0*/  STL.64 [R1+0x1550], R16 ;  /* 0x0015501001007387 */ /* 0x000fe80000100a00 */
[----:B------:R-:W-:Y:S04]  /*4f9d0*/  STL.64 [R1+0x1558], R18 ;  /* 0x0015581201007387 */ /* 0x000fe80000100a00 */
[----:B-1----:R-:W3:Y:S04]  /*4f9e0*/  LDL.LU.64 R46, [R1+0x1508] ;  /* 0x00150800012e7983 */ /* 0x002ee80000300a00 */
[----:B------:R0:W-:Y:S04]  /*4f9f0*/  STL.64 [R1+0x1540], R12 ;  /* 0x0015400c01007387 */ /* 0x0001e80000100a00 */
[----:B------:R1:W-:Y:S04]  /*4fa00*/  STL.64 [R1+0x1548], R14 ;  /* 0x0015480e01007387 */ /* 0x0003e80000100a00 */
[----:B0-----:R-:W4:Y:S04]  /*4fa10*/  LDL.LU.64 R12, [R1+0x14f0] ;  /* 0x0014f000010c7983 */ /* 0x001f280000300a00 */
[----:B-1----:R-:W4:Y:S01]  /*4fa20*/  LDL.LU.64 R14, [R1+0x14f8] ;  /* 0x0014f800010e7983 */ /* 0x002f220000300a00 */
[C---:B------:R-:W-:Y:S08]  /*4fa30*/  HMMA.16816.F32 R56, R28.reuse, R2, R56 ;  /* 0x000000021c38723c */ /* 0x040ff00000001838 */
[C---:B------:R-:W-:Y:S01]  /*4fa40*/  HMMA.16816.F32 R52, R28.reuse, R4, R52 ;  /* 0x000000041c34723c */ /* 0x040fe20000001834 */
[----:B------:R-:W4:Y:S04]  /*4fa50*/  LDL.LU.64 R20, [R1+0x14e0] ;  /* 0x0014e00001147983 */ /* 0x000f280000300a00 */
[----:B------:R-:W4:Y:S04]  /*4fa60*/  LDL.LU.64 R22, [R1+0x14e8] ;  /* 0x0014e80001167983 */ /* 0x000f280000300a00 */
[----:B------:R-:W4:Y:S04]  /*4fa70*/  LDL.LU.64 R16, [R1+0x14d0] ;  /* 0x0014d00001107983 */ /* 0x000f280000300a00 */
[----:B------:R-:W4:Y:S04]  /*4fa80*/  LDL.LU.64 R18, [R1+0x14d8] ;  /* 0x0014d80001127983 */ /* 0x000f280000300a00 */
[----:B------:R0:W-:Y:S04]  /*4fa90*/  STL.64 [R1+0x1530], R56 ;  /* 0x0015303801007387 */ /* 0x0001e80000100a00 */
[----:B------:R1:W-:Y:S04]  /*4faa0*/  STL.64 [R1+0x1538], R58 ;  /* 0x0015383a01007387 */ /* 0x0003e80000100a00 */
[----:B0-----:R-:W4:Y:S04]  /*4fab0*/  LDL.LU.64 R56, [R1+0x14a0] ;  /* 0x0014a00001387983 */ /* 0x001f280000300a00 */
[----:B-1----:R-:W4:Y:S04]  /*4fac0*/  LDL.LU.64 R58, [R1+0x14a8] ;  /* 0x0014a800013a7983 */ /* 0x002f280000300a00 */
[----:B------:R0:W-:Y:S04]  /*4fad0*/  STL.64 [R1+0x1520], R52 ;  /* 0x0015203401007387 */ /* 0x0001e80000100a00 */
[----:B------:R1:W-:Y:S04]  /*4fae0*/  STL.64 [R1+0x1528], R54 ;  /* 0x0015283601007387 */ /* 0x0003e80000100a00 */
[----:B0-----:R-:W4:Y:S04]  /*4faf0*/  LDL.LU.64 R52, [R1+0x1490] ;  /* 0x0014900001347983 */ /* 0x001f280000300a00 */
[----:B-1----:R-:W4:Y:S01]  /*4fb00*/  LDL.LU.64 R54, [R1+0x1498] ;  /* 0x0014980001367983 */ /* 0x002f220000300a00 */
[C---:B--2---:R-:W-:Y:S08]  /*4fb10*/  HMMA.16816.F32 R48, R28.reuse, R6, R48 ;  /* 0x000000061c30723c */ /* 0x044ff00000001830 */
[C---:B---3--:R-:W-:Y:S11]  /*4fb20*/  HMMA.16816.F32 R44, R28.reuse, R8, R44 ;  /* 0x000000081c2c723c */ /* 0x048ff6000000182c */
[----:B------:R0:W-:Y:S01]  /*4fb30*/  STL.64 [R1+0x1510], R48 ;  /* 0x0015103001007387 */ /* 0x0001e20000100a00 */
[C---:B----4-:R-:W-:Y:S03]  /*4fb40*/  HMMA.16816.F32 R12, R28.reuse, R10, R12 ;  /* 0x0000000a1c0c723c */ /* 0x050fe6000000180c */
[----:B------:R1:W-:Y:S04]  /*4fb50*/  STL.64 [R1+0x1518], R50 ;  /* 0x0015183201007387 */ /* 0x0003e80000100a00 */
[----:B0-----:R-:W2:Y:S04]  /*4fb60*/  LDL.LU.64 R48, [R1+0x5d0] ;  /* 0x0005d00001307983 */ /* 0x001ea80000300a00 */
[----:B-1----:R-:W2:Y:S04]  /*4fb70*/  LDL.LU.64 R50, [R1+0x5d8] ;  /* 0x0005d80001327983 */ /* 0x002ea80000300a00 */
[----:B------:R-:W-:Y:S04]  /*4fb80*/  STL.64 [R1+0x5920], R6 ;  /* 0x0059200601007387 */ /* 0x000fe80000100a00 */
[----:B------:R0:W-:Y:S04]  /*4fb90*/  STL.64 [R1+0x5918], R4 ;  /* 0x0059180401007387 */ /* 0x0001e80000100a00 */
[----:B0-----:R-:W3:Y:S04]  /*4fba0*/  LDL.LU.64 R4, [R1+0x14b0] ;  /* 0x0014b00001047983 */ /* 0x001ee80000300a00 */
[----:B------:R-:W3:Y:S04]  /*4fbb0*/  LDL.LU.64 R6, [R1+0x14b8] ;  /* 0x0014b80001067983 */ /* 0x000ee80000300a00 */
[----:B------:R-:W-:Y:S04]  /*4fbc0*/  STL.64 [R1+0x1500], R44 ;  /* 0x0015002c01007387 */ /* 0x000fe80000100a00 */
[----:B------:R0:W-:Y:S04]  /*4fbd0*/  STL.64 [R1+0x1508], R46 ;  /* 0x0015082e01007387 */ /* 0x0001e80000100a00 */
[----:B0-----:R-:W4:Y:S04]  /*4fbe0*/  LDL.LU R47, [R1+0x595c] ;  /* 0x00595c00012f7983 */ /* 0x001f280000300800 */
[----:B------:R-:W4:Y:S04]  /*4fbf0*/  LDL.LU R44, [R1+0x5958] ;  /* 0x00595800012c7983 */ /* 0x000f280000300800 */
        /* <DEDUP_REMOVED lines=30> */
[----:B------:R-:W-:Y:S04]  /*4fde0*/  STL.64 [R1+0x14a0], R12 ;  /* 0x0014a00c01007387 */ /* 0x000fe80000100a00 */
[----:B------:R-:W-:Y:S04]  /*4fdf0*/  STL.64 [R1+0x14a8], R14 ;  /* 0x0014a80e01007387 */ /* 0x000fe80000100a00 */
[----:B------:R-:W-:Y:S04]  /*4fe00*/  STL.64 [R1+0x58d0], R20 ;  /* 0x0058d01401007387 */ /* 0x000fe80000100a00 */
[----:B------:R-:W-:Y:S04]  /*4fe10*/  STL.64 [R1+0x1490], R4 ;  /* 0x0014900401007387 */ /* 0x000fe80000100a00 */
[----:B------:R0:W-:Y:S02]  /*4fe20*/  STL.64 [R1+0x1498], R6 ;  /* 0x0014980601007387 */ /* 0x0001e40000100a00 */
[----:B0-----:R-:W-:Y:S01]  /*4fe30*/  HMMA.16816.F32 R4, R28, R24, R48 ;  /* 0x000000181c04723c */ /* 0x001fe20000001830 */
[----:B----4-:R-:W-:-:S15]  /*4fe40*/  IMAD R28, R44, 0x100, R47 ;  /* 0x000001002c1c7824 */ /* 0x010fde00078e022f */
[----:B------:R-:W-:-:S03]  /*4fe50*/  NOP ;  /* 0x0000000000007918 */ /* 0x000fc60000000000 */
[----:B------:R0:W-:Y:S04]  /*4fe60*/  STL.64 [R1+0x5d0], R4 ;  /* 0x0005d00401007387 */ /* 0x0001e80000100a00 */
[----:B------:R1:W-:Y:S04]  /*4fe70*/  STL.64 [R1+0x5d8], R6 ;  /* 0x0005d80601007387 */ /* 0x0003e80000100a00 */
[----:B------:R-:W2:Y:S04]  /*4fe80*/  LDL.LU.64 R16, [R1+0x1480] ;  /* 0x0014800001107983 */ /* 0x000ea80000300a00 */
[----:B------:R-:W2:Y:S04]  /*4fe90*/  LDL.LU.64 R18, [R1+0x1488] ;  /* 0x0014880001127983 */ /* 0x000ea80000300a00 */
[----:B------:R-:W3:Y:S04]  /*4fea0*/  LDL.LU.64 R12, [R1+0x1470] ;  /* 0x00147000010c7983 */ /* 0x000ee80000300a00 */
[----:B------:R-:W3:Y:S04]  /*4feb0*/  LDL.LU.64 R14, [R1+0x1478] ;  /* 0x00147800010e7983 */ /* 0x000ee80000300a00 */
[----:B0-----:R-:W4:Y:S04]  /*4fec0*/  LDL.LU.64 R4, [R1+0x1460] ;  /* 0x0014600001047983 */ /* 0x001f280000300a00 */
[----:B-1----:R-:W4:Y:S04]  /*4fed0*/  LDL.LU.64 R6, [R1+0x1468] ;  /* 0x0014680001067983 */ /* 0x002f280000300a00 */
[----:B------:R-:W2:Y:S04]  /*4fee0*/  LDL.LU.64 R56, [R1+0x1450] ;  /* 0x0014500001387983 */ /* 0x000ea80000300a00 */
[----:B------:R-:W2:Y:S04]  /*4fef0*/  LDL.LU.64 R58, [R1+0x1458] ;  /* 0x00145800013a7983 */ /* 0x000ea80000300a00 */
[----:B------:R-:W2:Y:S04]  /*4ff00*/  LDL.LU.64 R52, [R1+0x1440] ;  /* 0x0014400001347983 */ /* 0x000ea80000300a00 */
[----:B------:R-:W2:Y:S04]  /*4ff10*/  LDL.LU.64 R54, [R1+0x1448] ;  /* 0x0014480001367983 */ /* 0x000ea80000300a00 */
[----:B------:R-:W2:Y:S04]  /*4ff20*/  LDL.LU.64 R20, [R1+0x1430] ;  /* 0x0014300001147983 */ /* 0x000ea80000300a00 */
[----:B------:R-:W2:Y:S04]  /*4ff30*/  LDL.LU.64 R22, [R1+0x1438] ;  /* 0x0014380001167983 */ /* 0x000ea80000300a00 */
[----:B------:R-:W2:Y:S04]  /*4ff40*/  LDL.LU R47, [R1+0x2330] ;  /* 0x00233000012f7983 */ /* 0x000ea80000300800 */
[----:B------:R-:W3:Y:S01]  /*4ff50*/  LDL.LU R44, [R1+0x232c] ;  /* 0x00232c00012c7983 */ /* 0x000ee20000300800 */
[----:B------:R-:W-:-:S02]  /*4ff60*/  IMAD R29, R41, 0x100, R40 ;  /* 0x00000100291d7824 */ /* 0x000fc400078e0228 */
[----:B------:R-:W-:Y:S02]  /*4ff70*/  IMAD R30, R43, 0x100, R42 ;  /* 0x000001002b1e7824 */ /* 0x000fe400078e022a */
[----:B------:R-:W-:Y:S01]  /*4ff80*/  IMAD R31, R61, 0x100, R38 ;  /* 0x000001003d1f7824 */ /* 0x000fe200078e0226 */
[----:B------:R-:W-:Y:S02]  /*4ff90*/  F2FP.F16.E4M3.UNPACK_B R28, R28 ;  /* 0x0000001cff1c723e */ /* 0x000fe400020006ff */
[----:B------:R-:W-:Y:S02]  /*4ffa0*/  F2FP.F16.E4M3.UNPACK_B R29, R29 ;  /* 0x0000001dff1d723e */ /* 0x000fe400020006ff */
[----:B------:R-:W-:Y:S02]  /*4ffb0*/  F2FP.F16.E4M3.UNPACK_B R30, R30 ;  /* 0x0000001eff1e723e */ /* 0x000fe400020006ff */
[----:B------:R-:W-:Y:S01]  /*4ffc0*/  F2FP.F16.E4M3.UNPACK_B R31, R31 ;  /* 0x0000001fff1f723e */ /* 0x000fe200020006ff */
[----:B--2---:R-:W-:Y:S04]  /*4ffd0*/  STL [R1+0x58f4], R47 ;  /* 0x0058f42f01007387 */ /* 0x004fe80000100800 */
[----:B---3--:R-:W-:Y:S04]  /*4ffe0*/  STL [R1+0x58f0], R44 ;  /* 0x0058f02c01007387 */ /* 0x008fe80000100800 */
[----:B------:R-:W2:Y:S04]  /*4fff0*/  LDL.LU R40, [R1+0x2338] ;  /* 0x0023380001287983 */ /* 0x000ea80000300800 */
[----:B------:R-:W2:Y:S04]  /*50000*/  LDL.LU R41, [R1+0x2334] ;  /* 0x0023340001297983 */ /* 0x000ea80000300800 */
[----:B------:R-:W3:Y:S04]  /*50010*/  LDL.LU R42, [R1+0x2340] ;  /* 0x00234000012a7983 */ /* 0x000ee80000300800 */
[----:B------:R-:W3:Y:S01]  /*50020*/  LDL.LU R43, [R1+0x233c] ;  /* 0x00233c00012b7983 */ /* 0x000ee20000300800 */
[C---:B------:R-:W-:Y:S08]  /*50030*/  HMMA.16816.F32 R16, R28.reuse, R36, R16 ;  /* 0x000000241c10723c */ /* 0x040ff00000001810 */
[C---:B------:R-:W-:Y:S08]  /*50040*/  HMMA.16816.F32 R12, R28.reuse, R34, R12 ;  /* 0x000000221c0c723c */ /* 0x040ff0000000180c */
[C---:B----4-:R-:W-:Y:S01]  /*50050*/  HMMA.16816.F32 R4, R28.reuse, R32, R4 ;  /* 0x000000201c04723c */ /* 0x050fe20000001804 */
[----:B---3--:R-:W-:Y:S04]  /*50060*/  STL.64 [R1+0x5910], R42 ;  /* 0x0059102a01007387 */ /* 0x008fe80000100a00 */
[----:B--2---:R0:W-:Y:S04]  /*50070*/  STL.64 [R1+0x5908], R40 ;  /* 0x0059082801007387 */ /* 0x0041e80000100a00 */
[----:B------:R-:W2:Y:S04]  /*50080*/  LDL.LU R38, [R1+0x2348] ;  /* 0x0023480001267983 */ /* 0x000ea80000300800 */
[----:B------:R-:W2:Y:S04]  /*50090*/  LDL.LU R61, [R1+0x2344] ;  /* 0x00234400013d7983 */ /* 0x000ea80000300800 */
[----:B------:R-:W3:Y:S04]  /*500a0*/  LDL.LU.64 R48, [R1+0x1420] ;  /* 0x0014200001307983 */ /* 0x000ee80000300a00 */
[----:B------:R-:W-:Y:S04]  /*500b0*/  STL.64 [R1+0x1480], R16 ;  /* 0x0014801001007387 */ /* 0x000fe80000100a00 */
[----:B------:R-:W-:Y:S04]  /*500c0*/  STL.64 [R1+0x1488], R18 ;  /* 0x0014881201007387 */ /* 0x000fe80000100a00 */
[----:B------:R-:W3:Y:S04]  /*500d0*/  LDL.LU.64 R50, [R1+0x1428] ;  /* 0x0014280001327983 */ /* 0x000ee80000300a00 */
[----:B------:R1:W-:Y:S04]  /*500e0*/  STL.64 [R1+0x1470], R12 ;  /* 0x0014700c01007387 */ /* 0x0003e80000100a00 */
[----:B------:R4:W-:Y:S04]  /*500f0*/  STL.64 [R1+0x1478], R14 ;  /* 0x0014780e01007387 */ /* 0x0009e80000100a00 */
[----:B0-----:R-:W2:Y:S04]  /*50100*/  LDL.LU.64 R40, [R1+0x1410] ;  /* 0x0014100001287983 */ /* 0x001ea80000300a00 */
[----:B------:R-:W2:Y:S04]  /*50110*/  LDL.LU.64 R42, [R1+0x1418] ;  /* 0x00141800012a7983 */ /* 0x000ea80000300a00 */
[----:B-1----:R-:W3:Y:S04]  /*50120*/  LDL.LU.64 R12, [R1+0x1400] ;  /* 0x00140000010c7983 */ /* 0x002ee80000300a00 */
[----:B----4-:R-:W3:Y:S04]  /*50130*/  LDL.LU.64 R14, [R1+0x1408] ;  /* 0x00140800010e7983 */ /* 0x010ee80000300a00 */
[----:B------:R-:W4:Y:S04]  /*50140*/  LDL.LU.64 R44, [R1+0x13f0] ;  /* 0x0013f000012c7983 */ /* 0x000f280000300a00 */
[----:B------:R-:W4:Y:S04]  /*50150*/  LDL.LU.64 R46, [R1+0x13f8] ;  /* 0x0013f800012e7983 */ /* 0x000f280000300a00 */
[----:B------:R-:W4:Y:S04]  /*50160*/  LDL.LU.64 R16, [R1+0x13e0] ;  /* 0x0013e00001107983 */ /* 0x000f280000300a00 */
[----:B------:R-:W4:Y:S04]  /*50170*/  LDL.LU.64 R18, [R1+0x13e8] ;  /* 0x0013e80001127983 */ /* 0x000f280000300a00 */
[----:B------:R-:W-:Y:S04]  /*50180*/  STL.64 [R1+0x1460], R4 ;  /* 0x0014600401007387 */ /* 0x000fe80000100a00 */
[----:B------:R0:W-:Y:S04]  /*50190*/  STL.64 [R1+0x1468], R6 ;  /* 0x0014680601007387 */ /* 0x0001e80000100a00 */
[----:B0-----:R-:W4:Y:S04]  /*501a0*/  LDL.LU.64 R6, [R1+0x5920] ;  /* 0x0059200001067983 */ /* 0x001f280000300a00 */
[----:B------:R-:W4:Y:S01]  /*501b0*/  LDL.LU.64 R4, [R1+0x5918] ;  /* 0x0059180001047983 */ /* 0x000f220000300a00 */
[----:B------:R-:W-:-:S15]  /*501c0*/  HMMA.16816.F32 R56, R28, R26, R56 ;  /* 0x0000001a1c38723c */ /* 0x000fde0000001838 */
[----:B------:R-:W-:-:S04]  /*501d0*/  NOP ;  /* 0x0000000000007918 */ /* 0x000fc80000000000 */
[----:B------:R-:W-:Y:S04]  /*501e0*/  STL.64 [R1+0x1450], R56 ;  /* 0x0014503801007387 */ /* 0x000fe80000100a00 */
[----:B------:R0:W-:Y:S02]  /*501f0*/  STL.64 [R1+0x1458], R58 ;  /* 0x0014583a01007387 */ /* 0x0001e40000100a00 */
[C---:B0-----:R-:W-:Y:S08]  /*50200*/  HMMA.16816.F32 R56, R28.reuse, R2, R52 ;  /* 0x000000021c38723c */ /* 0x041ff00000001834 */
[C---:B--2---:R-:W-:Y:S08]  /*50210*/  HMMA.16816.F32 R40, R28.reuse, R8, R40 ;  /* 0x000000081c28723c */ /* 0x044ff00000001828 */
[C---:B---3--:R-:W-:Y:S08]  /*50220*/  HMMA.16816.F32 R12, R28.reuse, R10, R12 ;  /* 0x0000000a1c0c723c */ /* 0x048ff0000000180c */
[C---:B----4-:R-:W-:Y:S08]  /*50230*/  HMMA.16816.F32 R52, R28.reuse, R4, R20 ;  /* 0x000000041c34723c */ /* 0x050ff00000001814 */
[C---:B------:R-:W-:Y:S01]  /*50240*/  HMMA.16816.F32 R48, R28.reuse, R6, R48 ;  /* 0x000000061c30723c */ /* 0x040fe20000001830 */
[----:B------:R-:W2:Y:S04]  /*50250*/  LDL.LU.64 R20, [R1+0x13c0] ;  /* 0x0013c00001147983 */ /* 0x000ea80000300a00 */
[----:B------:R0:W-:Y:S04]  /*50260*/  STL.64 [R1+0x1440], R56 ;  /* 0x0014403801007387 */ /* 0x0001e80000100a00 */
[----:B------:R1:W-:Y:S04]  /*50270*/  STL.64 [R1+0x1448], R58 ;  /* 0x0014483a01007387 */ /* 0x0003e80000100a00 */
[----:B------:R-:W2:Y:S04]  /*50280*/  LDL.LU.64 R22, [R1+0x13c8] ;  /* 0x0013c80001167983 */ /* 0x000ea80000300a00 */
[----:B------:R3:W-:Y:S04]  /*50290*/  STL.64 [R1+0x1430], R52 ;  /* 0x0014303401007387 */ /* 0x0007e80000100a00 */
[----:B------:R4:W-:Y:S04]  /*502a0*/  STL.64 [R1+0x1438], R54 ;  /* 0x0014383601007387 */ /* 0x0009e80000100a00 */
[----:B0-----:R-:W2:Y:S04]  /*502b0*/  LDL.LU.64 R56, [R1+0x13b0] ;  /* 0x0013b00001387983 */ /* 0x001ea80000300a00 */
[----:B-1----:R-:W2:Y:S04]  /*502c0*/  LDL.LU.64 R58, [R1+0x13b8] ;  /* 0x0013b800013a7983 */ /* 0x002ea80000300a00 */
[----:B---3--:R-:W3:Y:S04]  /*502d0*/  LDL.LU.64 R52, [R1+0x13a0] ;  /* 0x0013a00001347983 */ /* 0x008ee80000300a00 */
[----:B----4-:R-:W3:Y:S04]  /*502e0*/  LDL.LU.64 R54, [R1+0x13a8] ;  /* 0x0013a80001367983 */ /* 0x010ee80000300a00 */
[----:B------:R0:W-:Y:S04]  /*502f0*/  STL.64 [R1+0x1420], R48 ;  /* 0x0014203001007387 */ /* 0x0001e80000100a00 */
[----:B------:R1:W-:Y:S04]  /*50300*/  STL.64 [R1+0x1428], R50 ;  /* 0x0014283201007387 */ /* 0x0003e80000100a00 */
[----:B0-----:R-:W4:Y:S04]  /*50310*/  LDL.LU.64 R48, [R1+0x5c0] ;  /* 0x0005c00001307983 */ /* 0x001f280000300a00 */
[----:B-1----:R-:W4:Y:S04]  /*50320*/  LDL.LU.64 R50, [R1+0x5c8] ;  /* 0x0005c80001327983 */ /* 0x002f280000300a00 */
[----:B------:R-:W-:Y:S04]  /*50330*/  STL.64 [R1+0x1410], R40 ;  /* 0x0014102801007387 */ /* 0x000fe80000100a00 */
[----:B------:R0:W-:Y:S04]  /*50340*/  STL.64 [R1+0x1418], R42 ;  /* 0x0014182a01007387 */ /* 0x0001e80000100a00 */
[----:B0-----:R-:W2:Y:S04]  /*50350*/  LDL.LU.64 R42, [R1+0x5910] ;  /* 0x00591000012a7983 */ /* 0x001ea80000300a00 */
[----:B------:R-:W2:Y:S04]  /*50360*/  LDL.LU.64 R40, [R1+0x5908] ;  /* 0x0059080001287983 */ /* 0x000ea80000300a00 */
        /* <DEDUP_REMOVED lines=13> */
[----:B------:R-:W3:Y:S04]  /*50440*/  LDL.LU.64 R16, [R1+0x58e0] ;  /* 0x0058e00001107983 */ /* 0x000ee80000300a00 */
[----:B------:R-:W-:Y:S04]  /*50450*/  STL.64 [R1+0x58c0], R14 ;  /* 0x0058c00e01007387 */ /* 0x000fe80000100a00 */
[----:B------:R0:W-:Y:S04]  /*50460*/  STL.64 [R1+0x58b8], R12 ;  /* 0x0058b80c01007387 */ /* 0x0001e80000100a00 */
[----:B0-----:R-:W3:Y:S04]  /*50470*/  LDL.LU.64 R12, [R1+0x13d0] ;  /* 0x0013d000010c7983 */ /* 0x001ee80000300a00 */
[----:B------:R-:W3:Y:S01]  /*50480*/  LDL.LU.64 R14, [R1+0x13d8] ;  /* 0x0013d800010e7983 */ /* 0x000ee20000300a00 */
[C---:B--2---:R-:W-:Y:S08]  /*50490*/  HMMA.16816.F32 R20, R28.reuse, R18, R20 ;  /* 0x000000121c14723c */ /* 0x044ff00000001814 */
[----:B---3--:R-:W-:-:S15]  /*504a0*/  HMMA.16816.F32 R12, R28, R16, R12 ;  /* 0x000000101c0c723c */ /* 0x008fde000000180c */
[----:B------:R-:W-:-:S04]  /*504b0*/  NOP ;  /* 0x0000000000007918 */ /* 0x000fc80000000000 */
[----:B------:R0:W-:Y:S04]  /*504c0*/  STL.64 [R1+0x13d0], R12 ;  /* 0x0013d00c01007387 */ /* 0x0001e80000100a00 */
[----:B------:R1:W-:Y:S04]  /*504d0*/  STL.64 [R1+0x13d8], R14 ;  /* 0x0013d80e01007387 */ /* 0x0003e80000100a00 */
[----:B0-----:R-:W2:Y:S04]  /*504e0*/  LDL.LU.64 R12, [R1+0x1390] ;  /* 0x00139000010c7983 */ /* 0x001ea80000300a00 */
[----:B-1----:R-:W2:Y:S04]  /*504f0*/  LDL.LU.64 R14, [R1+0x1398] ;  /* 0x00139800010e7983 */ /* 0x002ea80000300a00 */
[----:B------:R-:W-:Y:S04]  /*50500*/  STL.64 [R1+0x13c0], R20 ;  /* 0x0013c01401007387 */ /* 0x000fe80000100a00 */
[----:B------:R0:W-:Y:S04]  /*50510*/  STL.64 [R1+0x13c8], R22 ;  /* 0x0013c81601007387 */ /* 0x0001e80000100a00 */
[----:B0-----:R-:W3:Y:S04]  /*50520*/  LDL.LU.64 R22, [R1+0x58d8] ;  /* 0x0058d80001167983 */ /* 0x001ee80000300a00 */
[----:B------:R-:W2:Y:S04]  /*50530*/  LDL.LU.64 R20, [R1+0x58d0] ;  /* 0x0058d00001147983 */ /* 0x000ea80000300a00 */
[----:B------:R-:W-:Y:S04]  /*50540*/  STL.64 [R1+0x58a0], R18 ;  /* 0x0058a01201007387 */ /* 0x000fe80000100a00 */
[----:B------:R3:W-:Y:S01]  /*50550*/  STL.64 [R1+0x5898], R16 ;  /* 0x0058981001007387 */ /* 0x0007e20000100a00 */
[C---:B--2---:R-:W-:Y:S08]  /*50560*/  HMMA.16816.F32 R56, R28.reuse, R20, R56 ;  /* 0x000000141c38723c */ /* 0x044ff00000001838 */
[C---:B---3--:R-:W-:Y:S01]  /*50570*/  HMMA.16816.F32 R16, R28.reuse, R22, R52 ;  /* 0x000000161c10723c */ /* 0x048fe20000001834 */
[----:B------:R-:W-:Y:S10]  /*50580*/  STL.64 [R1+0x58b0], R22 ;  /* 0x0058b01601007387 */ /* 0x000ff40000100a00 */
[----:B------:R-:W-:Y:S04]  /*50590*/  STL.64 [R1+0x13b0], R56 ;  /* 0x0013b03801007387 */ /* 0x000fe80000100a00 */
[----:B------:R-:W-:Y:S04]  /*505a0*/  STL.64 [R1+0x13b8], R58 ;  /* 0x0013b83a01007387 */ /* 0x000fe80000100a00 */
[----:B------:R-:W-:Y:S04]  /*505b0*/  STL.64 [R1+0x58a8], R20 ;  /* 0x0058a81401007387 */ /* 0x000fe80000100a00 */
[----:B------:R-:W-:Y:S04]  /*505c0*/  STL.64 [R1+0x13a0], R16 ;  /* 0x0013a01001007387 */ /* 0x000fe80000100a00 */
[----:B------:R4:W-:Y:S02]  /*505d0*/  STL.64 [R1+0x13a8], R18 ;  /* 0x0013a81201007387 */ /* 0x0009e40000100a00 */
[----:B----4-:R-:W-:Y:S01]  /*505e0*/  HMMA.16816.F32 R16, R28, R24, R48 ;  /* 0x000000181c10723c */ /* 0x010fe20000001830 */
[----:B------:R-:W-:-:S02]  /*505f0*/  IMAD R28, R44, 0x100, R47 ;  /* 0x000001002c1c7824 */ /* 0x000fc400078e022f */
[----:B------:R-:W-:Y:S02]  /*50600*/  IMAD R29, R41, 0x100, R40 ;  /* 0x00000100291d7824 */ /* 0x000fe400078e0228 */
[----:B------:R-:W-:Y:S02]  /*50610*/  IMAD R30, R43, 0x100, R42 ;  /* 0x000001002b1e7824 */ /* 0x000fe400078e022a */
[----:B------:R-:W-:Y:S01]  /*50620*/  IMAD R31, R61, 0x100, R38 ;  /* 0x000001003d1f7824 */ /* 0x000fe200078e0226 */
[----:B------:R-:W-:Y:S02]  /*50630*/  F2FP.F16.E4M3.UNPACK_B R28, R28 ;  /* 0x0000001cff1c723e */ /* 0x000fe400020006ff */
[----:B------:R-:W-:Y:S02]  /*50640*/  F2FP.F16.E4M3.UNPACK_B R29, R29 ;  /* 0x0000001dff1d723e */ /* 0x000fe400020006ff */
[----:B------:R-:W-:Y:S02]  /*50650*/  F2FP.F16.E4M3.UNPACK_B R30, R30 ;  /* 0x0000001eff1e723e */ /* 0x000fe400020006ff */
[----:B------:R-:W-:-:S05]  /*50660*/  F2FP.F16.E4M3.UNPACK_B R31, R31 ;  /* 0x0000001fff1f723e */ /* 0x000fca00020006ff */
[----:B------:R-:W-:Y:S04]  /*50670*/  STL.64 [R1+0x5c0], R16 ;  /* 0x0005c01001007387 */ /* 0x000fe80000100a00 */
[----:B------:R0:W-:Y:S02]  /*50680*/  STL.64 [R1+0x5c8], R18 ;  /* 0x0005c81201007387 */ /* 0x0001e40000100a00 */
[----:B0-----:R-:W-:Y:S02]  /*50690*/  HMMA.16816.F32 R16, R28, R36, R12 ;  /* 0x000000241c10723c */ /* 0x001fe4000000180c */
[----:B------:R-:W2:Y:S04]  /*506a0*/  LDL.LU.64 R12, [R1+0x1380] ;  /* 0x00138000010c7983 */ /* 0x000ea80000300a00 */
[----:B------:R-:W2:-:S13]  /*506b0*/  LDL.LU.64 R14, [R1+0x1388] ;  /* 0x00138800010e7983 */ /* 0x000e9a0000300a00 */
[----:B------:R0:W-:Y:S04]  /*506c0*/  STL.64 [R1+0x1390], R16 ;  /* 0x0013901001007387 */ /* 0x0001e80000100a00 */
[----:B------:R1:W-:Y:S04]  /*506d0*/  STL.64 [R1+0x1398], R18 ;  /* 0x0013981201007387 */ /* 0x0003e80000100a00 */
[----:B------:R-:W3:Y:S04]  /*506e0*/  LDL.LU.64 R20, [R1+0x1370] ;  /* 0x0013700001147983 */ /* 0x000ee80000300a00 */
[----:B------:R-:W3:Y:S04]  /*506f0*/  LDL.LU.64 R22, [R1+0x1378] ;  /* 0x0013780001167983 */ /* 0x000ee80000300a00 */
[----:B0-----:R-:W4:Y:S04]  /*50700*/  LDL.LU.64 R16, [R1+0x1360] ;  /* 0x0013600001107983 */ /* 0x001f280000300a00 */
[----:B-1----:R-:W4:Y:S04]  /*50710*/  LDL.LU.64 R18, [R1+0x1368] ;  /* 0x0013680001127983 */ /* 0x002f280000300a00 */
[----:B------:R-:W3:Y:S04]  /*50720*/  LDL.LU.64 R56, [R1+0x1350] ;  /* 0x0013500001387983 */ /* 0x000ee80000300a00 */
[----:B------:R-:W3:Y:S04]  /*50730*/  LDL.LU.64 R58, [R1+0x1358] ;  /* 0x00135800013a7983 */ /* 0x000ee80000300a00 */
[----:B------:R-:W3:Y:S04]  /*50740*/  LDL.LU.64 R52, [R1+0x1340] ;  /* 0x0013400001347983 */ /* 0x000ee80000300a00 */
[----:B------:R-:W3:Y:S04]  /*50750*/  LDL.LU.64 R54, [R1+0x1348] ;  /* 0x0013480001367983 */ /* 0x000ee80000300a00 */
[----:B------:R-:W3:Y:S04]  /*50760*/  LDL.LU R47, [R1+0x2350] ;  /* 0x00235000012f7983 */ /* 0x000ee80000300800 */
[----:B------:R-:W4:Y:S01]  /*50770*/  LDL.LU R44, [R1+0x234c] ;  /* 0x00234c00012c7983 */ /* 0x000f220000300800 */
[C---:B--2---:R-:W-:Y:S03]  /*50780*/  HMMA.16816.F32 R12, R28.reuse, R34, R12 ;  /* 0x000000221c0c723c */ /* 0x044fe6000000180c */
[----:B---3--:R-:W-:Y:S04]  /*50790*/  STL [R1+0x58cc], R47 ;  /* 0x0058cc2f01007387 */ /* 0x008fe80000100800 */
[----:B----4-:R0:W-:Y:S04]  /*507a0*/  STL [R1+0x58c8], R44 ;  /* 0x0058c82c01007387 */ /* 0x0101e80000100800 */
[----:B------:R-:W2:Y:S04]  /*507b0*/  LDL.LU R40, [R1+0x2358] ;  /* 0x0023580001287983 */ /* 0x000ea80000300800 */
[----:B------:R-:W2:Y:S04]  /*507c0*/  LDL.LU R41, [R1+0x2354] ;  /* 0x0023540001297983 */ /* 0x000ea80000300800 */
[----:B------:R-:W3:Y:S04]  /*507d0*/  LDL.LU R42, [R1+0x2360] ;  /* 0x00236000012a7983 */ /* 0x000ee80000300800 */
[----:B------:R-:W3:Y:S04]  /*507e0*/  LDL.LU R43, [R1+0x235c] ;  /* 0x00235c00012b7983 */ /* 0x000ee80000300800 */
[----:B------:R-:W4:Y:S04]  /*507f0*/  LDL.LU R38, [R1+0x2368] ;  /* 0x0023680001267983 */ /* 0x000f280000300800 */
[----:B------:R-:W4:Y:S04]  /*50800*/  LDL.LU R61, [R1+0x2364] ;  /* 0x00236400013d7983 */ /* 0x000f280000300800 */
[----:B------:R-:W2:Y:S04]  /*50810*/  LDL.LU.64 R48, [R1+0x1330] ;  /* 0x0013300001307983 */ /* 0x000ea80000300a00 */
[----:B------:R-:W2:Y:S04]  /*50820*/  LDL.LU.64 R50, [R1+0x1338] ;  /* 0x0013380001327983 */ /* 0x000ea80000300a00 */
[----:B------:R1:W-:Y:S04]  /*50830*/  STL.64 [R1+0x1380], R12 ;  /* 0x0013800c01007387 */ /* 0x0003e80000100a00 */
[----:B------:R1:W-:Y:S04]  /*50840*/  STL.64 [R1+0x1388], R14 ;  /* 0x0013880e01007387 */ /* 0x0003e80000100a00 */
[----:B0-----:R-:W3:Y:S04]  /*50850*/  LDL.LU.64 R44, [R1+0x1320] ;  /* 0x00132000012c7983 */ /* 0x001ee80000300a00 */
[----:B------:R-:W3:Y:S04]  /*50860*/  LDL.LU.64 R46, [R1+0x1328] ;  /* 0x00132800012e7983 */ /* 0x000ee80000300a00 */
[----:B-1----:R-:W4:Y:S04]  /*50870*/  LDL.LU.64 R12, [R1+0x1310] ;  /* 0x00131000010c7983 */ /* 0x002f280000300a00 */
[----:B------:R-:W4:Y:S01]  /*50880*/  LDL.LU.64 R14, [R1+0x1318] ;  /* 0x00131800010e7983 */ /* 0x000f220000300a00 */
[C---:B------:R-:W-:Y:S08]  /*50890*/  HMMA.16816.F32 R20, R28.reuse, R32, R20 ;  /* 0x000000201c14723c */ /* 0x040ff00000001814 */
[C---:B------:R-:W-:Y:S08]  /*508a0*/  HMMA.16816.F32 R16, R28.reuse, R26, R16 ;  /* 0x0000001a1c10723c */ /* 0x040ff00000001810 */
[C---:B------:R-:W-:Y:S08]  /*508b0*/  HMMA.16816.F32 R56, R28.reuse, R2, R56 ;  /* 0x000000021c38723c */ /* 0x040ff00000001838 */
[C---:B------:R-:W-:Y:S01]  /*508c0*/  HMMA.16816.F32 R52, R28.reuse, R4, R52 ;  /* 0x000000041c34723c */ /* 0x040fe20000001834 */
[----:B------:R0:W-:Y:S04]  /*508d0*/  STL.64 [R1+0x1370], R20 ;  /* 0x0013701401007387 */ /* 0x0001e80000100a00 */
[----:B------:R1:W-:Y:S04]  /*508e0*/  STL.64 [R1+0x1378], R22 ;  /* 0x0013781601007387 */ /* 0x0003e80000100a00 */
[----:B0-----:R-:W4:Y:S04]  /*508f0*/  LDL.LU.64 R20, [R1+0x1300] ;  /* 0x0013000001147983 */ /* 0x001f280000300a00 */
[----:B-1----:R-:W4:Y:S04]  /*50900*/  LDL.LU.64 R22, [R1+0x1308] ;  /* 0x0013080001167983 */ /* 0x002f280000300a00 */
        /* <DEDUP_REMOVED lines=13> */
[C---:B---3--:R-:W-:Y:S08]  /*509e0*/  HMMA.16816.F32 R44, R28.reuse, R8, R44 ;  /* 0x000000081c2c723c */ /* 0x048ff0000000182c */
[C---:B----4-:R-:W-:Y:S03]  /*509f0*/  HMMA.16816.F32 R12, R28.reuse, R10, R12 ;  /* 0x0000000a1c0c723c */ /* 0x050fe6000000180c */
[----:B------:R0:W-:Y:S04]  /*50a00*/  STL.64 [R1+0x1330], R48 ;  /* 0x0013303001007387 */ /* 0x0001e80000100a00 */
[----:B------:R1:W-:Y:S04]  /*50a10*/  STL.64 [R1+0x1338], R50 ;  /* 0x0013383201007387 */ /* 0x0003e80000100a00 */
[----:B0-----:R-:W2:Y:S04]  /*50a20*/  LDL.LU.64 R48, [R1+0x5b0] ;  /* 0x0005b00001307983 */ /* 0x001ea80000300a00 */
[----:B-1----:R-:W2:Y:S04]  /*50a30*/  LDL.LU.64 R50, [R1+0x5b8] ;  /* 0x0005b80001327983 */ /* 0x002ea80000300a00 */
[----:B------:R-:W-:Y:S04]  /*50a40*/  STL.64 [R1+0x1320], R44 ;  /* 0x0013202c01007387 */ /* 0x000fe80000100a00 */
[----:B------:R0:W-:Y:S04]  /*50a50*/  STL.64 [R1+0x1328], R46 ;  /* 0x0013282e01007387 */ /* 0x0001e80000100a00 */
[----:B0-----:R-:W3:Y:S04]  /*50a60*/  LDL.LU R47, [R1+0x58cc] ;  /* 0x0058cc00012f7983 */ /* 0x001ee80000300800 */
[----:B------:R-:W3:Y:S04]  /*50a70*/  LDL.LU R44, [R1+0x58c8] ;  /* 0x0058c800012c7983 */ /* 0x000ee80000300800 */
[----:B------:R-:W-:Y:S04]  /*50a80*/  STL.64 [R1+0x1310], R12 ;  /* 0x0013100c01007387 */ /* 0x000fe80000100a00 */
[----:B------:R0:W-:Y:S04]  /*50a90*/  STL.64 [R1+0x1318], R14 ;  /* 0x0013180e01007387 */ /* 0x0001e80000100a00 */
[----:B0-----:R-:W4:Y:S04]  /*50aa0*/  LDL.LU.64 R14, [R1+0x58c0] ;  /* 0x0058c000010e7983 */ /* 0x001f280000300a00 */
[----:B------:R-:W2:Y:S04]  /*50ab0*/  LDL.LU.64 R12, [R1+0x58b8] ;  /* 0x0058b800010c7983 */ /* 0x000ea80000300a00 */
[----:B------:R-:W-:Y:S04]  /*50ac0*/  STL.64 [R1+0x5880], R10 ;  /* 0x0058800a01007387 */ /* 0x000fe80000100a00 */
[----:B------:R0:W-:Y:S04]  /*50ad0*/  STL.64 [R1+0x5878], R8 ;  /* 0x0058780801007387 */ /* 0x0001e80000100a00 */
[----:B0-----:R-:W3:Y:S04]  /*50ae0*/  LDL.LU.64 R8, [R1+0x12d0] ;  /* 0x0012d00001087983 */ /* 0x001ee80000300a00 */
[----:B------:R-:W3:Y:S01]  /*50af0*/  LDL.LU.64 R10, [R1+0x12d8] ;  /* 0x0012d800010a7983 */ /* 0x000ee20000300a00 */
[C---:B--2---:R-:W-:Y:S08]  /*50b00*/  HMMA.16816.F32 R20, R28.reuse, R12, R20 ;  /* 0x0000000c1c14723c */ /* 0x044ff00000001814 */
[C---:B----4-:R-:W-:Y:S11]  /*50b10*/  HMMA.16816.F32 R16, R28.reuse, R14, R16 ;  /* 0x0000000e1c10723c */ /* 0x050ff60000001810 */
[----:B------:R-:W-:Y:S04]  /*50b20*/  STL.64 [R1+0x1300], R20 ;  /* 0x0013001401007387 */ /* 0x000fe80000100a00 */
[----:B------:R0:W-:Y:S04]  /*50b30*/  STL.64 [R1+0x1308], R22 ;  /* 0x0013081601007387 */ /* 0x0001e80000100a00 */
[----:B0-----:R-:W2:Y:S04]  /*50b40*/  LDL.LU.64 R22, [R1+0x58b0] ;  /* 0x0058b00001167983 */ /* 0x001ea80000300a00 */
[----:B------:R-:W4:Y:S04]  /*50b50*/  LDL.LU.64 R20, [R1+0x58a8] ;  /* 0x0058a80001147983 */ /* 0x000f280000300a00 */
        /* <DEDUP_REMOVED lines=17> */
[C---:B----4-:R-:W-:Y:S08]  /*50c70*/  HMMA.16816.F32 R12, R28.reuse, R20, R56 ;  /* 0x000000141c0c723c */ /* 0x050ff00000001838 */
[C---:B0-----:R-:W-:Y:S01]  /*50c80*/  HMMA.16816.F32 R8, R28.reuse, R22, R52 ;  /* 0x000000161c08723c */ /* 0x041fe20000001834 */
[----:B------:R-:W-:Y:S10]  /*50c90*/  STL.64 [R1+0x5858], R22 ;  /* 0x0058581601007387 */ /* 0x000ff40000100a00 */
[----:B------:R-:W-:Y:S04]  /*50ca0*/  STL.64 [R1+0x12c0], R12 ;  /* 0x0012c00c01007387 */ /* 0x000fe80000100a00 */
[----:B------:R-:W-:Y:S04]  /*50cb0*/  STL.64 [R1+0x12c8], R14 ;  /* 0x0012c80e01007387 */ /* 0x000fe80000100a00 */
[----:B------:R-:W-:Y:S04]  /*50cc0*/  STL.64 [R1+0x5850], R20 ;  /* 0x0058501401007387 */ /* 0x000fe80000100a00 */
[----:B------:R-:W-:Y:S04]  /*50cd0*/  STL.64 [R1+0x12b0], R8 ;  /* 0x0012b00801007387 */ /* 0x000fe80000100a00 */
[----:B------:R0:W-:Y:S04]  /*50ce0*/  STL.64 [R1+0x12b8], R10 ;  /* 0x0012b80a01007387 */ /* 0x0001e80000100a00 */
[----:B------:R-:W2:Y:S04]  /*50cf0*/  LDL.LU.64 R16, [R1+0x12a0] ;  /* 0x0012a00001107983 */ /* 0x000ea80000300a00 */
[----:B------:R-:W2:Y:S01]  /*50d00*/  LDL.LU.64 R18, [R1+0x12a8] ;  /* 0x0012a80001127983 */ /* 0x000ea20000300a00 */
[----:B0-----:R-:W-:Y:S01]  /*50d10*/  HMMA.16816.F32 R8, R28, R24, R48 ;  /* 0x000000181c08723c */ /* 0x001fe20000001830 */
[----:B------:R-:W-:-:S15]  /*50d20*/  IMAD R28, R44, 0x100, R47 ;  /* 0x000001002c1c7824 */ /* 0x000fde00078e022f */
[----:B------:R-:W-:-:S03]  /*50d30*/  NOP ;  /* 0x0000000000007918 */ /* 0x000fc60000000000 */
[----:B------:R0:W-:Y:S04]  /*50d40*/  STL.64 [R1+0x5b0], R8 ;  /* 0x0005b00801007387 */ /* 0x0001e80000100a00 */
[----:B------:R1:W-:Y:S04]  /*50d50*/  STL.64 [R1+0x5b8], R10 ;  /* 0x0005b80a01007387 */ /* 0x0003e80000100a00 */
[----:B------:R-:W3:Y:S04]  /*50d60*/  LDL.LU.64 R12, [R1+0x1290] ;  /* 0x00129000010c7983 */ /* 0x000ee80000300a00 */
[----:B------:R-:W3:Y:S04]  /*50d70*/  LDL.LU.64 R14, [R1+0x1298] ;  /* 0x00129800010e7983 */ /* 0x000ee80000300a00 */
[----:B0-----:R-:W4:Y:S04]  /*50d80*/  LDL.LU.64 R8, [R1+0x1280] ;  /* 0x0012800001087983 */ /* 0x001f280000300a00 */
[----:B-1----:R-:W4:Y:S04]  /*50d90*/  LDL.LU.64 R10, [R1+0x1288] ;  /* 0x00128800010a7983 */ /* 0x002f280000300a00 */
        /* <DEDUP_REMOVED lines=22> */
[----:B------:R-:W-:Y:S04]  /*50f00*/  STL.64 [R1+0x12a0], R16 ;  /* 0x0012a01001007387 */ /* 0x000fe80000100a00 */
[----:B------:R-:W-:Y:S04]  /*50f10*/  STL.64 [R1+0x12a8], R18 ;  /* 0x0012a81201007387 */ /* 0x000fe80000100a00 */
        /* <DEDUP_REMOVED lines=8> */
[----:B-1----:R-:W2:Y:S04]  /*50fa0*/  LDL.LU.64 R8, [R1+0x1240] ;  /* 0x0012400001087983 */ /* 0x002ea80000300a00 */
[----:B----4-:R-:W4:Y:S04]  /*50fb0*/  LDL.LU.64 R10, [R1+0x1248] ;  /* 0x00124800010a7983 */ /* 0x010f280000300a00 */
[----:B------:R-:W4:Y:S04]  /*50fc0*/  LDL.LU.64 R44, [R1+0x1230] ;  /* 0x00123000012c7983 */ /* 0x000f280000300a00 */
[----:B------:R-:W4:Y:S04]  /*50fd0*/  LDL.LU.64 R46, [R1+0x1238] ;  /* 0x00123800012e7983 */ /* 0x000f280000300a00 */
[----:B------:R-:W4:Y:S04]  /*50fe0*/  LDL.LU.64 R12, [R1+0x1220] ;  /* 0x00122000010c7983 */ /* 0x000f280000300a00 */
[----:B------:R-:W4:Y:S04]  /*50ff0*/  LDL.LU.64 R14, [R1+0x1228] ;  /* 0x00122800010e7983 */ /* 0x000f280000300a00 */
[----:B------:R-:W4:Y:S04]  /*51000*/  LDL.LU.64 R20, [R1+0x1210] ;  /* 0x0012100001147983 */ /* 0x000f280000300a00 */
[----:B------:R-:W4:Y:S04]  /*51010*/  LDL.LU.64 R22, [R1+0x1218] ;  /* 0x0012180001167983 */ /* 0x000f280000300a00 */
[----:B------:R-:W4:Y:S04]  /*51020*/  LDL.LU.64 R16, [R1+0x1200] ;  /* 0x0012000001107983 */ /* 0x000f280000300a00 */
[----:B------:R-:W4:Y:S04]  /*51030*/  LDL.LU.64 R18, [R1+0x1208] ;  /* 0x0012080001127983 */ /* 0x000f280000300a00 */
[----:B------:R-:W-:Y:S04]  /*51040*/  STL.64 [R1+0x5838], R34 ;  /* 0x0058382201007387 */ /* 0x000fe80000100a00 */
[----:B------:R0:W-:Y:S04]  /*51050*/  STL.64 [R1+0x5830], R32 ;  /* 0x0058302001007387 */ /* 0x0001e80000100a00 */
[----:B0-----:R-:W4:Y:S04]  /*51060*/  LDL.LU.64 R32, [R1+0x1260] ;  /* 0x0012600001207983 */ /* 0x001f280000300a00 */
[----:B------:R-:W4:Y:S04]  /*51070*/  LDL.LU.64 R34, [R1+0x1268] ;  /* 0x0012680001227983 */ /* 0x000f280000300a00 */
[----:B------:R-:W4:Y:S04]  /*51080*/  LDL.LU.64 R56, [R1+0x11e0] ;  /* 0x0011e00001387983 */ /* 0x000f280000300a00 */
[----:B------:R-:W4:Y:S01]  /*51090*/  LDL.LU.64 R58, [R1+0x11e8] ;  /* 0x0011e800013a7983 */ /* 0x000f220000300a00 */
[C---:B---3--:R-:W-:Y:S08]  /*510a0*/  HMMA.16816.F32 R48, R28.reuse, R26, R48 ;  /* 0x0000001a1c30723c */ /* 0x048ff00000001830 */
[C---:B--2---:R-:W-:Y:S08]  /*510b0*/  HMMA.16816.F32 R40, R28.reuse, R4, R40 ;  /* 0x000000041c28723c */ /* 0x044ff00000001828 */
[C---:B----4-:R-:W-:Y:S03]  /*510c0*/  HMMA.16816.F32 R8, R28.reuse, R6, R8 ;  /* 0x000000061c08723c */ /* 0x050fe60000001808 */
[----:B------:R0:W-:Y:S04]  /*510d0*/  STL.64 [R1+0x1270], R48 ;  /* 0x0012703001007387 */ /* 0x0001e80000100a00 */
[----:B------:R1:W-:Y:S04]  /*510e0*/  STL.64 [R1+0x1278], R50 ;  /* 0x0012783201007387 */ /* 0x0003e80000100a00 */
[----:B------:R-:W2:Y:S04]  /*510f0*/  LDL.LU.64 R52, [R1+0x11d0] ;  /* 0x0011d00001347983 */ /* 0x000ea80000300a00 */
[----:B------:R-:W2:Y:S04]  /*51100*/  LDL.LU.64 R54, [R1+0x11d8] ;  /* 0x0011d80001367983 */ /* 0x000ea80000300a00 */
[----:B0-----:R-:W3:Y:S04]  /*51110*/  LDL.LU.64 R48, [R1+0x11c0] ;  /* 0x0011c00001307983 */ /* 0x001ee80000300a00 */
[----:B-1----:R-:W3:Y:S01]  /*51120*/  LDL.LU.64 R50, [R1+0x11c8] ;  /* 0x0011c80001327983 */ /* 0x002ee20000300a00 */
[----:B------:R-:W-:-:S15]  /*51130*/  HMMA.16816.F32 R32, R28, R2, R32 ;  /* 0x000000021c20723c */ /* 0x000fde0000001820 */
[----:B------:R-:W-:-:S04]  /*51140*/  NOP ;  /* 0x0000000000007918 */ /* 0x000fc80000000000 */
        /* <DEDUP_REMOVED lines=26> */
[----:B0-----:R-:W3:Y:S04]  /*512f0*/  LDL.LU.64 R22, [R1+0x5858] ;  /* 0x0058580001167983 */ /* 0x001ee80000300a00 */
[----:B------:R-:W2:Y:S04]  /*51300*/  LDL.LU.64 R20, [R1+0x5850] ;  /* 0x0058500001147983 */ /* 0x000ea80000300a00 */
        /* <DEDUP_REMOVED lines=8> */
[----:B--2---:R-:W-:-:S15]  /*51390*/  HMMA.16816.F32 R12, R28, R16, R12 ;  /* 0x000000101c0c723c */ /* 0x004fde000000180c */
[----:B------:R-:W-:-:S04]  /*513a0*/  NOP ;  /* 0x0000000000007918 */ /* 0x000fc80000000000 */
[----:B------:R-:W-:Y:S04]  /*513b0*/  STL.64 [R1+0x11f0], R12 ;  /* 0x0011f00c01007387 */ /* 0x000fe80000100a00 */
[----:B------:R0:W-:Y:S02]  /*513c0*/  STL.64 [R1+0x11f8], R14 ;  /* 0x0011f80e01007387 */ /* 0x0001e40000100a00 */
[C---:B0-----:R-:W-:Y:S02]  /*513d0*/  HMMA.16816.F32 R12, R28.reuse, R18, R56 ;  /* 0x000000121c0c723c */ /* 0x041fe40000001838 */
[----:B------:R-:W-:Y:S04]  /*513e0*/  STL.64 [R1+0x5808], R18 ;  /* 0x0058081201007387 */ /* 0x000fe80000100a00 */
[----:B------:R0:W-:Y:S02]  /*513f0*/  STL.64 [R1+0x5800], R16 ;  /* 0x0058001001007387 */ /* 0x0001e40000100a00 */
[C---:B0-----:R-:W-:Y:S11]  /*51400*/  HMMA.16816.F32 R16, R28.reuse, R20, R52 ;  /* 0x000000141c10723c */ /* 0x041ff60000001834 */
[----:B------:R-:W-:Y:S04]  /*51410*/  STL.64 [R1+0x11e0], R12 ;  /* 0x0011e00c01007387 */ /* 0x000fe80000100a00 */
[----:B------:R3:W-:Y:S02]  /*51420*/  STL.64 [R1+0x11e8], R14 ;  /* 0x0011e80e01007387 */ /* 0x0007e40000100a00 */
[C---:B---3--:R-:W-:Y:S02]  /*51430*/  HMMA.16816.F32 R12, R28.reuse, R22, R48 ;  /* 0x000000161c0c723c */ /* 0x048fe40000001830 */
[----:B------:R-:W-:Y:S04]  /*51440*/  STL.64 [R1+0x5828], R22 ;  /* 0x0058281601007387 */ /* 0x000fe80000100a00 */
[----:B------:R-:W-:Y:S04]  /*51450*/  STL.64 [R1+0x11d0], R16 ;  /* 0x0011d01001007387 */ /* 0x000fe80000100a00 */
[----:B------:R-:W-:Y:S04]  /*51460*/  STL.64 [R1+0x11d8], R18 ;  /* 0x0011d81201007387 */ /* 0x000fe80000100a00 */
[----:B------:R-:W-:Y:S05]  /*51470*/  STL.64 [R1+0x5820], R20 ;  /* 0x0058201401007387 */ /* 0x000fea0000100a00 */
[----:B------:R-:W-:Y:S04]  /*51480*/  STL.64 [R1+0x11c0], R12 ;  /* 0x0011c00c01007387 */ /* 0x000fe80000100a00 */
[----:B------:R4:W-:Y:S02]  /*51490*/  STL.64 [R1+0x11c8], R14 ;  /* 0x0011c80e01007387 */ /* 0x0009e40000100a00 */
[----:B----4-:R-:W-:-:S15]  /*514a0*/  HMMA.16816.F32 R12, R28, R24, R32 ;  /* 0x000000181c0c723c */ /* 0x010fde0000001820 */
[----:B------:R-:W-:-:S04]  /*514b0*/  NOP ;  /* 0x0000000000007918 */ /* 0x000fc80000000000 */
[----:B------:R0:W-:Y:S04]  /*514c0*/  STL.64 [R1+0x5a0], R12 ;  /* 0x0005a00c01007387 */ /* 0x0001e80000100a00 */
[----:B------:R1:W-:Y:S04]  /*514d0*/  STL.64 [R1+0x5a8], R14 ;  /* 0x0005a80e01007387 */ /* 0x0003e80000100a00 */
[----:B------:R-:W2:Y:S04]  /*514e0*/  LDL.LU.64 R32, [R1+0x11b0] ;  /* 0x0011b00001207983 */ /* 0x000ea80000300a00 */
[----:B------:R-:W2:Y:S01]  /*514f0*/  LDL.LU.64 R34, [R1+0x11b8] ;  /* 0x0011b80001227983 */ /* 0x000ea20000300a00 */
[----:B------:R-:W-:-:S02]  /*51500*/  IMAD R28, R44, 0x100, R47 ;  /* 0x000001002c1c7824 */ /* 0x000fc400078e022f */
[----:B------:R-:W-:Y:S02]  /*51510*/  IMAD R29, R41, 0x100, R40 ;  /* 0x00000100291d7824 */ /* 0x000fe400078e0228 */
[----:B------:R-:W-:Y:S02]  /*51520*/  IMAD R30, R43, 0x100, R42 ;  /* 0x000001002b1e7824 */ /* 0x000fe400078e022a */
[----:B------:R-:W-:Y:S01]  /*51530*/  IMAD R31, R61, 0x100, R38 ;  /* 0x000001003d1f7824 */ /* 0x000fe200078e0226 */
[----:B------:R-:W3:Y:S01]  /*51540*/  LDL.LU.64 R56, [R1+0x11a0] ;  /* 0x0011a00001387983 */ /* 0x000ee20000300a00 */
[----:B------:R-:W-:Y:S02]  /*51550*/  F2FP.F16.E4M3.UNPACK_B R28, R28 ;  /* 0x0000001cff1c723e */ /* 0x000fe400020006ff */
[----:B------:R-:W-:Y:S02]  /*51560*/  F2FP.F16.E4M3.UNPACK_B R29, R29 ;  /* 0x0000001dff1d723e */ /* 0x000fe400020006ff */
[----:B------:R-:W-:-:S02]  /*51570*/  F2FP.F16.E4M3.UNPACK_B R30, R30 ;  /* 0x0000001eff1e723e */ /* 0x000fc400020006ff */
[----:B------:R-:W-:Y:S01]  /*51580*/  F2FP.F16.E4M3.UNPACK_B R31, R31 ;  /* 0x0000001fff1f723e */ /* 0x000fe200020006ff */
[----:B------:R-:W3:Y:S04]  /*51590*/  LDL.LU.64 R58, [R1+0x11a8] ;  /* 0x0011a800013a7983 */ /* 0x000ee80000300a00 */
[----:B------:R-:W4:Y:S04]  /*515a0*/  LDL.LU.64 R20, [R1+0x1190] ;  /* 0x0011900001147983 */ /* 0x000f280000300a00 */
[----:B------:R-:W4:Y:S04]  /*515b0*/  LDL.LU.64 R22, [R1+0x1198] ;  /* 0x0011980001167983 */ /* 0x000f280000300a00 */
[----:B0-----:R-:W3:Y:S04]  /*515c0*/  LDL.LU.64 R12, [R1+0x1180] ;  /* 0x00118000010c7983 */ /* 0x001ee80000300a00 */
[----:B-1----:R-:W3:Y:S04]  /*515d0*/  LDL.LU.64 R14, [R1+0x1188] ;  /* 0x00118800010e7983 */ /* 0x002ee80000300a00 */
[----:B------:R-:W3:Y:S04]  /*515e0*/  LDL.LU.64 R52, [R1+0x1170] ;  /* 0x0011700001347983 */ /* 0x000ee80000300a00 */
[----:B------:R-:W3:Y:S04]  /*515f0*/  LDL.LU.64 R54, [R1+0x1178] ;  /* 0x0011780001367983 */ /* 0x000ee80000300a00 */
[----:B------:R-:W4:Y:S04]  /*51600*/  LDL.LU.64 R48, [R1+0x1160] ;  /* 0x0011600001307983 */ /* 0x000f280000300a00 */
[----:B------:R-:W4:Y:S04]  /*51610*/  LDL.LU.64 R50, [R1+0x1168] ;  /* 0x0011680001327983 */ /* 0x000f280000300a00 */
[----:B------:R-:W4:Y:S04]  /*51620*/  LDL.LU.64 R16, [R1+0x1150] ;  /* 0x0011500001107983 */ /* 0x000f280000300a00 */
[----:B------:R-:W4:Y:S04]  /*51630*/  LDL.LU.64 R18, [R1+0x1158] ;  /* 0x0011580001127983 */ /* 0x000f280000300a00 */
        /* <DEDUP_REMOVED lines=8> */
[----:B--2---:R-:W-:-:S15]  /*516c0*/  HMMA.16816.F32 R32, R28, R36, R32 ;  /* 0x000000241c20723c */ /* 0x004fde0000001820 */
[----:B------:R-:W-:-:S04]  /*516d0*/  NOP ;  /* 0x0000000000007918 */ /* 0x000fc80000000000 */
[----:B------:R-:W-:Y:S04]  /*516e0*/  STL.64 [R1+0x11b0], R32 ;  /* 0x0011b02001007387 */ /* 0x000fe80000100a00 */
[----:B------:R0:W-:Y:S04]  /*516f0*/  STL.64 [R1+0x11b8], R34 ;  /* 0x0011b82201007387 */ /* 0x0001e80000100a00 */
[----:B0-----:R-:W2:Y:S04]  /*51700*/  LDL.LU.64 R34, [R1+0x5838] ;  /* 0x0058380001227983 */ /* 0x001ea80000300a00 */
[----:B------:R-:W4:Y:S01]  /*51710*/  LDL.LU.64 R32, [R1+0x5830] ;  /* 0x0058300001207983 */ /* 0x000f220000300a00 */
[C---:B---3--:R-:W-:Y:S08]  /*51720*/  HMMA.16816.F32 R12, R28.reuse, R26, R12 ;  /* 0x0000001a1c0c723c */ /* 0x048ff0000000180c */
[----:B--2---:R-:W-:-:S15]  /*51730*/  HMMA.16816.F32 R56, R28, R34, R56 ;  /* 0x000000221c38723c */ /* 0x004fde0000001838 */
[----:B------:R-:W-:-:S04]  /*51740*/  NOP ;  /* 0x0000000000007918 */ /* 0x000fc80000000000 */
[----:B------:R-:W-:Y:S04]  /*51750*/  STL.64 [R1+0x11a0], R56 ;  /* 0x0011a03801007387 */ /* 0x000fe80000100a00 */
[----:B------:R4:W-:Y:S02]  /*51760*/  STL.64 [R1+0x11a8], R58 ;  /* 0x0011a83a01007387 */ /* 0x0009e40000100a00 */
[----:B----4-:R-:W-:Y:S02]  /*51770*/  HMMA.16816.F32 R56, R28, R32, R20 ;  /* 0x000000201c38723c */ /* 0x010fe40000001814 */
[----:B------:R-:W2:-:S15]  /*51780*/  LDL.LU.64 R20, [R1+0x1140] ;  /* 0x0011400001147983 */ /* 0x000e9e0000300a00 */
[----:B------:R-:W-:Y:S02]  /*51790*/  NOP ;  /* 0x0000000000007918 */ /* 0x000fe40000000000 */
[----:B------:R-:W-:Y:S04]  /*517a0*/  STL.64 [R1+0x1190], R56 ;  /* 0x0011903801007387 */ /* 0x000fe80000100a00 */
[----:B------:R-:W-:Y:S04]  /*517b0*/  STL.64 [R1+0x1198], R58 ;  /* 0x0011983a01007387 */ /* 0x000fe80000100a00 */
[----:B------:R-:W2:Y:S04]  /*517c0*/  LDL.LU.64 R22, [R1+0x1148] ;  /* 0x0011480001167983 */ /* 0x000ea80000300a00 */
[----:B------:R0:W-:Y:S04]  /*517d0*/  STL.64 [R1+0x1180], R12 ;  /* 0x0011800c01007387 */ /* 0x0001e80000100a00 */
[----:B------:R1:W-:Y:S04]  /*517e0*/  STL.64 [R1+0x1188], R14 ;  /* 0x0011880e01007387 */ /* 0x0003e80000100a00 */
[----:B0-----:R-:W3:Y:S04]  /*517f0*/  LDL.LU.64 R12, [R1+0x1130] ;  /* 0x00113000010c7983 */ /* 0x001ee80000300a00 */
[----:B-1----:R-:W3:Y:S01]  /*51800*/  LDL.LU.64 R14, [R1+0x1138] ;  /* 0x00113800010e7983 */ /* 0x002ee20000300a00 */
[C---:B------:R-:W-:Y:S08]  /*51810*/  HMMA.16816.F32 R56, R28.reuse, R2, R52 ;  /* 0x000000021c38723c */ /* 0x040ff00000001834 */
[C---:B------:R-:W-:Y:S08]  /*51820*/  HMMA.16816.F32 R52, R28.reuse, R4, R48 ;  /* 0x000000041c34723c */ /* 0x040ff00000001830 */
[C---:B------:R-:W-:Y:S03]  /*51830*/  HMMA.16816.F32 R48, R28.reuse, R6, R16 ;  /* 0x000000061c30723c */ /* 0x040fe60000001810 */
[----:B------:R0:W-:Y:S04]  /*51840*/  STL.64 [R1+0x1170], R56 ;  /* 0x0011703801007387 */ /* 0x0001e80000100a00 */
[----:B------:R1:W-:Y:S04]  /*51850*/  STL.64 [R1+0x1178], R58 ;  /* 0x0011783a01007387 */ /* 0x0003e80000100a00 */
[----:B------:R-:W4:Y:S04]  /*51860*/  LDL.LU.64 R16, [R1+0x1120] ;  /* 0x0011200001107983 */ /* 0x000f280000300a00 */
[----:B------:R0:W-:Y:S04]  /*51870*/  STL.64 [R1+0x1160], R52 ;  /* 0x0011603401007387 */ /* 0x0001e80000100a00 */
[----:B------:R0:W-:Y:S04]  /*51880*/  STL.64 [R1+0x1168], R54 ;  /* 0x0011683601007387 */ /* 0x0001e80000100a00 */
[----:B------:R-:W4:Y:S04]  /*51890*/  LDL.LU.64 R18, [R1+0x1128] ;  /* 0x0011280001127983 */ /* 0x000f280000300a00 */
[----:B------:R1:W-:Y:S04]  /*518a0*/  STL.64 [R1+0x1150], R48 ;  /* 0x0011503001007387 */ /* 0x0003e80000100a00 */
[----:B------:R1:W-:Y:S04]  /*518b0*/  STL.64 [R1+0x1158], R50 ;  /* 0x0011583201007387 */ /* 0x0003e80000100a00 */
[----:B0-----:R-:W4:Y:S04]  /*518c0*/  LDL.LU.64 R56, [R1+0x10e0] ;  /* 0x0010e00001387983 */ /* 0x001f280000300a00 */
[----:B-1----:R-:W4:Y:S04]  /*518d0*/  LDL.LU.64 R58, [R1+0x10e8] ;  /* 0x0010e800013a7983 */ /* 0x002f280000300a00 */
        /* <DEDUP_REMOVED lines=8> */
[C---:B--2---:R-:W-:Y:S08]  /*51960*/  HMMA.16816.F32 R20, R28.reuse, R8, R20 ;  /* 0x000000081c14723c */ /* 0x044ff00000001814 */
[C---:B---3--:R-:W-:Y:S11]  /*51970*/  HMMA.16816.F32 R12, R28.reuse, R10, R12 ;  /* 0x0000000a1c0c723c */ /* 0x048ff6000000180c */
[----:B------:R-:W-:Y:S04]  /*51980*/  STL.64 [R1+0x1140], R20 ;  /* 0x0011401401007387 */ /* 0x000fe80000100a00 */
[----:B------:R0:W-:Y:S04]  /*51990*/  STL.64 [R1+0x1148], R22 ;  /* 0x0011481601007387 */ /* 0x0001e80000100a00 */
[----:B0-----:R-:W2:Y:S04]  /*519a0*/  LDL.LU.64 R22, [R1+0x5828] ;  /* 0x0058280001167983 */ /* 0x001ea80000300a00 */
[----:B------:R-:W3:Y:S04]  /*519b0*/  LDL.LU.64 R20, [R1+0x5820] ;  /* 0x0058200001147983 */ /* 0x000ee80000300a00 */
[----:B------:R-:W-:Y:S04]  /*519c0*/  STL.64 [R1+0x1130], R12 ;  /* 0x0011300c01007387 */ /* 0x000fe80000100a00 */
[----:B------:R0:W-:Y:S04]  /*519d0*/  STL.64 [R1+0x1138], R14 ;  /* 0x0011380e01007387 */ /* 0x0001e80000100a00 */
[----:B0-----:R-:W2:Y:S04]  /*519e0*/  LDL.LU.64 R14, [R1+0x5818] ;  /* 0x00581800010e7983 */ /* 0x001ea80000300a00 */
[----:B------:R-:W4:Y:S04]  /*519f0*/  LDL.LU.64 R12, [R1+0x5810] ;  /* 0x00581000010c7983 */ /* 0x000f280000300a00 */
[----:B------:R-:W-:Y:S04]  /*51a00*/  STL.64 [R1+0x57e8], R10 ;  /* 0x0057e80a01007387 */ /* 0x000fe80000100a00 */
[----:B------:R0:W-:Y:S04]  /*51a10*/  STL.64 [R1+0x57e0], R8 ;  /* 0x0057e00801007387 */ /* 0x0001e80000100a00 */
[----:B0-----:R-:W3:Y:S04]  /*51a20*/  LDL.LU.64 R8, [R1+0x10f0] ;  /* 0x0010f00001087983 */ /* 0x001ee80000300a00 */
[----:B------:R-:W3:Y:S01]  /*51a30*/  LDL.LU.64 R10, [R1+0x10f8] ;  /* 0x0010f800010a7983 */ /* 0x000ee20000300a00 */
[C---:B----4-:R-:W-:Y:S08]  /*51a40*/  HMMA.16816.F32 R16, R28.reuse, R12, R16 ;  /* 0x0000000c1c10723c */ /* 0x050ff00000001810 */
[C---:B--2---:R-:W-:Y:S11]  /*51a50*/  HMMA.16816.F32 R4, R28.reuse, R14, R4 ;  /* 0x0000000e1c04723c */ /* 0x044ff60000001804 */
[----:B------:R-:W-:Y:S04]  /*51a60*/  STL.64 [R1+0x1120], R16 ;  /* 0x0011201001007387 */ /* 0x000fe80000100a00 */
[----:B------:R0:W-:Y:S04]  /*51a70*/  STL.64 [R1+0x1128], R18 ;  /* 0x0011281201007387 */ /* 0x0001e80000100a00 */
[----:B0-----:R-:W3:Y:S04]  /*51a80*/  LDL.LU.64 R18, [R1+0x5808] ;  /* 0x0058080001127983 */ /* 0x001ee80000300a00 */
[----:B------:R-:W2:Y:S04]  /*51a90*/  LDL.LU.64 R16, [R1+0x5800] ;  /* 0x0058000001107983 */ /* 0x000ea80000300a00 */
[----:B------:R0:W-:Y:S04]  /*51aa0*/  STL.64 [R1+0x1110], R4 ;  /* 0x0011100401007387 */ /* 0x0001e80000100a00 */
[----:B------:R1:W-:Y:S04]  /*51ab0*/  STL.64 [R1+0x1118], R6 ;  /* 0x0011180601007387 */ /* 0x0003e80000100a00 */
[----:B0-----:R-:W4:Y:S04]  /*51ac0*/  LDL.LU.64 R4, [R1+0x10c0] ;  /* 0x0010c00001047983 */ /* 0x001f280000300a00 */
[----:B-1----:R-:W4:Y:S04]  /*51ad0*/  LDL.LU.64 R6, [R1+0x10c8] ;  /* 0x0010c80001067983 */ /* 0x002f280000300a00 */
[----:B------:R-:W-:Y:S04]  /*51ae0*/  STL.64 [R1+0x57f8], R14 ;  /* 0x0057f80e01007387 */ /* 0x000fe80000100a00 */
[----:B------:R0:W-:Y:S04]  /*51af0*/  STL.64 [R1+0x57f0], R12 ;  /* 0x0057f00c01007387 */ /* 0x0001e80000100a00 */
[----:B0-----:R-:W2:Y:S04]  /*51b00*/  LDL.LU.64 R12, [R1+0x1100] ;  /* 0x00110000010c7983 */ /* 0x001ea80000300a00 */
[----:B------:R-:W2:Y:S01]  /*51b10*/  LDL.LU.64 R14, [R1+0x1108] ;  /* 0x00110800010e7983 */ /* 0x000ea20000300a00 */
[C---:B---3--:R-:W-:Y:S08]  /*51b20*/  HMMA.16816.F32 R8, R28.reuse, R18, R8 ;  /* 0x000000121c08723c */ /* 0x048ff00000001808 */
[----:B--2---:R-:W-:-:S15]  /*51b30*/  HMMA.16816.F32 R12, R28, R16, R12 ;  /* 0x000000101c0c723c */ /* 0x004fde000000180c */
[----:B------:R-:W-:-:S04]  /*51b40*/  NOP ;  /* 0x0000000000007918 */ /* 0x000fc80000000000 */
[----:B------:R-:W-:Y:S04]  /*51b50*/  STL.64 [R1+0x1100], R12 ;  /* 0x0011000c01007387 */ /* 0x000fe80000100a00 */
[----:B------:R0:W-:Y:S04]  /*51b60*/  STL.64 [R1+0x1108], R14 ;  /* 0x0011080e01007387 */ /* 0x0001e80000100a00 */
        /* <DEDUP_REMOVED lines=11> */
[----:B------:R-:W-:-:S02]  /*51c20*/  IMAD R28, R44, 0x100, R47 ;  /* 0x000001002c1c7824 */ /* 0x000fc400078e022f */
[----:B------:R-:W-:Y:S02]  /*51c30*/  IMAD R29, R41, 0x100, R40 ;  /* 0x00000100291d7824 */ /* 0x000fe400078e0228 */
[----:B------:R-:W-:Y:S02]  /*51c40*/  IMAD R30, R43, 0x100, R42 ;  /* 0x000001002b1e7824 */ /* 0x000fe400078e022a */
[----:B------:R-:W-:Y:S01]  /*51c50*/  IMAD R31, R61, 0x100, R38 ;  /* 0x000001003d1f7824 */ /* 0x000fe200078e0226 */
[----:B------:R-:W-:Y:S02]  /*51c60*/  F2FP.F16.E4M3.UNPACK_B R28, R28 ;  /* 0x0000001cff1c723e */ /* 0x000fe400020006ff */
[----:B------:R-:W-:Y:S02]  /*51c70*/  F2FP.F16.E4M3.UNPACK_B R29, R29 ;  /* 0x0000001dff1d723e */ /* 0x000fe400020006ff */
[----:B------:R-:W-:Y:S02]  /*51c80*/  F2FP.F16.E4M3.UNPACK_B R30, R30 ;  /* 0x0000001eff1e723e */ /* 0x000fe400020006ff */
[----:B------:R-:W-:-:S07]  /*51c90*/  F2FP.F16.E4M3.UNPACK_B R31, R31 ;  /* 0x0000001fff1f723e */ /* 0x000fce00020006ff */
[C---:B----4-:R-:W-:Y:S01]  /*51ca0*/  HMMA.16816.F32 R4, R28.reuse, R36, R4 ;  /* 0x000000241c04723c */ /* 0x050fe20000001804 */
[----:B------:R0:W-:Y:S04]  /*51cb0*/  STL.64 [R1+0x590], R8 ;  /* 0x0005900801007387 */ /* 0x0001e80000100a00 */
[----:B------:R1:W-:Y:S04]  /*51cc0*/  STL.64 [R1+0x598], R10 ;  /* 0x0005980a01007387 */ /* 0x0003e80000100a00 */
[----:B------:R-:W2:Y:S04]  /*51cd0*/  LDL.LU.64 R12, [R1+0x10b0] ;  /* 0x0010b000010c7983 */ /* 0x000ea80000300a00 */
[----:B------:R-:W2:Y:S06]  /*51ce0*/  LDL.LU.64 R14, [R1+0x10b8] ;  /* 0x0010b800010e7983 */ /* 0x000eac0000300a00 */
[----:B------:R3:W-:Y:S04]  /*51cf0*/  STL.64 [R1+0x10c0], R4 ;  /* 0x0010c00401007387 */ /* 0x0007e80000100a00 */
[----:B------:R4:W-:Y:S04]  /*51d00*/  STL.64 [R1+0x10c8], R6 ;  /* 0x0010c80601007387 */ /* 0x0009e80000100a00 */
[----:B0-----:R-:W2:Y:S04]  /*51d10*/  LDL.LU.64 R8, [R1+0x10a0] ;  /* 0x0010a00001087983 */ /* 0x001ea80000300a00 */
[----:B-1----:R-:W2:Y:S04]  /*51d20*/  LDL.LU.64 R10, [R1+0x10a8] ;  /* 0x0010a800010a7983 */ /* 0x002ea80000300a00 */
[----:B---3--:R-:W3:Y:S04]  /*51d30*/  LDL.LU.64 R4, [R1+0x1090] ;  /* 0x0010900001047983 */ /* 0x008ee80000300a00 */
[----:B----4-:R-:W3:Y:S04]  /*51d40*/  LDL.LU.64 R6, [R1+0x1098] ;  /* 0x0010980001067983 */ /* 0x010ee80000300a00 */
        /* <DEDUP_REMOVED lines=8> */
[----:B------:R-:W4:Y:S04]  /*51dd0*/  LDL.LU R50, [R1+0x23e4] ;  /* 0x0023e40001327983 */ /* 0x000f280000300800 */
[----:B------:R-:W4:Y:S01]  /*51de0*/  LDL.LU R51, [R1+0x23d8] ;  /* 0x0023d80001337983 */ /* 0x000f220000300800 */
[C---:B--2---:R-:W-:Y:S08]  /*51df0*/  HMMA.16816.F32 R12, R28.reuse, R34, R12 ;  /* 0x000000221c0c723c */ /* 0x044ff0000000180c */
[C---:B------:R-:W-:Y:S08]  /*51e00*/  HMMA.16816.F32 R8, R28.reuse, R32, R8 ;  /* 0x000000201c08723c */ /* 0x040ff00000001808 */
[C---:B---3--:R-:W-:Y:S01]  /*51e10*/  HMMA.16816.F32 R4, R28.reuse, R26, R4 ;  /* 0x0000001a1c04723c */ /* 0x048fe20000001804 */
[----:B----4-:R0:W-:Y:S04]  /*51e20*/  STL.64 [R1+0x57c8], R50 ;  /* 0x0057c83201007387 */ /* 0x0101e80000100a00 */
[----:B------:R-:W2:Y:S04]  /*51e30*/  LDL.LU.64 R48, [R1+0x1080] ;  /* 0x0010800001307983 */ /* 0x000ea80000300a00 */
[----:B0-----:R-:W2:Y:S04]  /*51e40*/  LDL.LU.64 R50, [R1+0x1088] ;  /* 0x0010880001327983 */ /* 0x001ea80000300a00 */
[----:B------:R-:W3:Y:S04]  /*51e50*/  LDL.LU R45, [R1+0x23f4] ;  /* 0x0023f400012d7983 */ /* 0x000ee80000300800 */
[----:B------:R-:W3:Y:S04]  /*51e60*/  LDL.LU R46, [R1+0x23f0] ;  /* 0x0023f000012e7983 */ /* 0x000ee80000300800 */
[----:B------:R-:W4:Y:S04]  /*51e70*/  LDL.LU R47, [R1+0x23fc] ;  /* 0x0023fc00012f7983 */ /* 0x000f280000300800 */
[----:B------:R-:W4:Y:S04]  /*51e80*/  LDL.LU R44, [R1+0x23f8] ;  /* 0x0023f800012c7983 */ /* 0x000f280000300800 */
[----:B------:R-:W3:Y:S04]  /*51e90*/  LDL.LU R38, [R1+0x2404] ;  /* 0x0024040001267983 */ /* 0x000ee80000300800 */
[----:B------:R-:W3:Y:S04]  /*51ea0*/  LDL.LU R61, [R1+0x2400] ;  /* 0x00240000013d7983 */ /* 0x000ee80000300800 */
[----:B------:R-:W-:Y:S04]  /*51eb0*/  STL.64 [R1+0x10b0], R12 ;  /* 0x0010b00c01007387 */ /* 0x000fe80000100a00 */
[----:B------:R0:W-:Y:S04]  /*51ec0*/  STL.64 [R1+0x10b8], R14 ;  /* 0x0010b80e01007387 */ /* 0x0001e80000100a00 */
[----:B0-----:R-:W3:Y:S04]  /*51ed0*/  LDL.LU.64 R14, [R1+0x57f8] ;  /* 0x0057f800010e7983 */ /* 0x001ee80000300a00 */
[----:B------:R-:W3:Y:S04]  /*51ee0*/  LDL.LU.64 R12, [R1+0x57f0] ;  /* 0x0057f000010c7983 */ /* 0x000ee80000300a00 */
[----:B------:R-:W-:Y:S04]  /*51ef0*/  STL.64 [R1+0x10a0], R8 ;  /* 0x0010a00801007387 */ /* 0x000fe80000100a00 */
[----:B------:R0:W-:Y:S04]  /*51f00*/  STL.64 [R1+0x10a8], R10 ;  /* 0x0010a80a01007387 */ /* 0x0001e80000100a00 */
[----:B0-----:R-:W3:Y:S04]  /*51f10*/  LDL.LU.64 R10, [R1+0x57e8] ;  /* 0x0057e800010a7983 */ /* 0x001ee80000300a00 */
[----:B------:R-:W3:Y:S04]  /*51f20*/  LDL.LU.64 R8, [R1+0x57e0] ;  /* 0x0057e00001087983 */ /* 0x000ee80000300a00 */
[----:B------:R-:W-:Y:S04]  /*51f30*/  STL.64 [R1+0x1090], R4 ;  /* 0x0010900401007387 */ /* 0x000fe80000100a00 */
[----:B------:R0:W-:Y:S04]  /*51f40*/  STL.64 [R1+0x1098], R6 ;  /* 0x0010980601007387 */ /* 0x0001e80000100a00 */
[----:B0-----:R-:W3:Y:S04]  /*51f50*/  LDL.LU.64 R6, [R1+0x57d8] ;  /* 0x0057d80001067983 */ /* 0x001ee80000300a00 */
[----:B------:R-:W3:Y:S01]  /*51f60*/  LDL.LU.64 R4, [R1+0x57d0] ;  /* 0x0057d00001047983 */ /* 0x000ee20000300a00 */
[----:B--2---:R-:W-:-:S15]  /*51f70*/  HMMA.16816.F32 R48, R28, R2, R48 ;  /* 0x000000021c30723c */ /* 0x004fde0000001830 */
[----:B------:R-:W-:-:S04]  /*51f80*/  NOP ;  /* 0x0000000000007918 */ /* 0x000fc80000000000 */
[----:B------:R-:W-:Y:S04]  /*51f90*/  STL.64 [R1+0x1080], R48 ;  /* 0x0010803001007387 */ /* 0x000fe80000100a00 */
[----:B------:R3:W-:Y:S02]  /*51fa0*/  STL.64 [R1+0x1088], R50 ;  /* 0x0010883201007387 */ /* 0x0007e40000100a00 */
[C---:B---3--:R-:W-:Y:S02]  /*51fb0*/  HMMA.16816.F32 R48, R28.reuse, R4, R40 ;  /* 0x000000041c30723c */ /* 0x048fe40000001828 */
[----:B------:R-:W2:Y:S04]  /*51fc0*/  LDL.LU.64 R40, [R1+0x1020] ;  /* 0x0010200001287983 */ /* 0x000ea80000300a00 */
[----:B------:R-:W2:Y:S02]  /*51fd0*/  LDL.LU.64 R42, [R1+0x1028] ;  /* 0x00102800012a7983 */ /* 0x000ea40000300a00 */
[C---:B------:R-:W-:Y:S11]  /*51fe0*/  HMMA.16816.F32 R52, R28.reuse, R8, R52 ;  /* 0x000000081c34723c */ /* 0x040ff60000001834 */
[----:B------:R-:W-:Y:S04]  /*51ff0*/  STL.64 [R1+0x1070], R48 ;  /* 0x0010703001007387 */ /* 0x000fe80000100a00 */
[----:B------:R0:W-:Y:S02]  /*52000*/  STL.64 [R1+0x1078], R50 ;  /* 0x0010783201007387 */ /* 0x0001e40000100a00 */
[C---:B0-----:R-:W-:Y:S08]  /*52010*/  HMMA.16816.F32 R48, R28.reuse, R6, R56 ;  /* 0x000000061c30723c */ /* 0x041ff00000001838 */
[C---:B------:R-:W-:Y:S01]  /*52020*/  HMMA.16816.F32 R20, R28.reuse, R10, R20 ;  /* 0x0000000a1c14723c */ /* 0x040fe20000001814 */
[----:B------:R-:W-:Y:S04]  /*52030*/  STL.64 [R1+0x57a0], R6 ;  /* 0x0057a00601007387 */ /* 0x000fe80000100a00 */
[----:B------:R0:W-:Y:S06]  /*52040*/  STL.64 [R1+0x5798], R4 ;  /* 0x0057980401007387 */ /* 0x0001ec0000100a00 */
[----:B------:R1:W-:Y:S04]  /*52050*/  STL.64 [R1+0x1060], R48 ;  /* 0x0010603001007387 */ /* 0x0003e80000100a00 */
[----:B------:R3:W-:Y:S04]  /*52060*/  STL.64 [R1+0x1068], R50 ;  /* 0x0010683201007387 */ /* 0x0007e80000100a00 */
[----:B0-----:R-:W2:Y:S04]  /*52070*/  LDL.LU.64 R4, [R1+0x1030] ;  /* 0x0010300001047983 */ /* 0x001ea80000300a00 */
[----:B------:R-:W2:Y:S04]  /*52080*/  LDL.LU.64 R6, [R1+0x1038] ;  /* 0x0010380001067983 */ /* 0x000ea80000300a00 */
[----:B-1----:R-:W4:Y:S04]  /*52090*/  LDL.LU.64 R48, [R1+0x1010] ;  /* 0x0010100001307983 */ /* 0x002f280000300a00 */
[----:B------:R-:W-:Y:S04]  /*520a0*/  STL.64 [R1+0x1050], R52 ;  /* 0x0010503401007387 */ /* 0x000fe80000100a00 */
[----:B------:R-:W-:Y:S04]  /*520b0*/  STL.64 [R1+0x1058], R54 ;  /* 0x0010583601007387 */ /* 0x000fe80000100a00 */
[----:B---3--:R-:W4:Y:S04]  /*520c0*/  LDL.LU.64 R50, [R1+0x1018] ;  /* 0x0010180001327983 */ /* 0x008f280000300a00 */
[----:B------:R0:W-:Y:S04]  /*520d0*/  STL.64 [R1+0x1040], R20 ;  /* 0x0010401401007387 */ /* 0x0001e80000100a00 */
[----:B------:R1:W-:Y:S04]  /*520e0*/  STL.64 [R1+0x1048], R22 ;  /* 0x0010481601007387 */ /* 0x0003e80000100a00 */
[----:B0-----:R-:W3:Y:S04]  /*520f0*/  LDL.LU.64 R20, [R1+0x1000] ;  /* 0x0010000001147983 */ /* 0x001ee80000300a00 */
[----:B-1----:R-:W3:Y:S04]  /*52100*/  LDL.LU.64 R22, [R1+0x1008] ;  /* 0x0010080001167983 */ /* 0x002ee80000300a00 */
[----:B------:R-:W3:Y:S04]  /*52110*/  LDL.LU.64 R56, [R1+0xfe0] ;  /* 0x000fe00001387983 */ /* 0x000ee80000300a00 */
[----:B------:R-:W3:Y:S04]  /*52120*/  LDL.LU.64 R58, [R1+0xfe8] ;  /* 0x000fe800013a7983 */ /* 0x000ee80000300a00 */
[----:B------:R-:W3:Y:S04]  /*52130*/  LDL.LU.64 R52, [R1+0x580] ;  /* 0x0005800001347983 */ /* 0x000ee80000300a00 */
[----:B------:R-:W3:Y:S04]  /*52140*/  LDL.LU.64 R54, [R1+0x588] ;  /* 0x0005880001367983 */ /* 0x000ee80000300a00 */
[----:B------:R-:W-:Y:S04]  /*52150*/  STL.64 [R1+0x5790], R10 ;  /* 0x0057900a01007387 */ /* 0x000fe80000100a00 */
[----:B------:R2:W-:Y:S02]  /*52160*/  STL.64 [R1+0x5788], R8 ;  /* 0x0057880801007387 */ /* 0x0005e40000100a00 */
[C---:B--2---:R-:W-:Y:S08]  /*52170*/  HMMA.16816.F32 R8, R28.reuse, R12, R4 ;  /* 0x0000000c1c08723c */ /* 0x044ff00000001804 */
[C---:B------:R-:W-:Y:S01]  /*52180*/  HMMA.16816.F32 R4, R28.reuse, R14, R40 ;  /* 0x0000000e1c04723c */ /* 0x040fe20000001828 */
[----:B------:R-:W2:Y:S07]  /*52190*/  LDL.LU.64 R40, [R1+0xfd0] ;  /* 0x000fd00001287983 */ /* 0x000eae0000300a00 */
[C---:B----4-:R-:W-:Y:S03]  /*521a0*/  HMMA.16816.F32 R48, R28.reuse, R16, R48 ;  /* 0x000000101c30723c */ /* 0x050fe60000001830 */
[----:B------:R0:W-:Y:S04]  /*521b0*/  STL.64 [R1+0x1030], R8 ;  /* 0x0010300801007387 */ /* 0x0001e80000100a00 */
[----:B------:R1:W-:Y:S04]  /*521c0*/  STL.64 [R1+0x1038], R10 ;  /* 0x0010380a01007387 */ /* 0x0003e80000100a00 */
[----:B------:R-:W2:Y:S01]  /*521d0*/  LDL.LU.64 R42, [R1+0xfd8] ;  /* 0x000fd800012a7983 */ /* 0x000ea20000300a00 */
[C---:B---3--:R-:W-:Y:S03]  /*521e0*/  HMMA.16816.F32 R20, R28.reuse, R18, R20 ;  /* 0x000000121c14723c */ /* 0x048fe60000001814 */
[----:B------:R3:W-:Y:S04]  /*521f0*/  STL.64 [R1+0x1020], R4 ;  /* 0x0010200401007387 */ /* 0x0007e80000100a00 */
[----:B------:R4:W-:Y:S04]  /*52200*/  STL.64 [R1+0x1028], R6 ;  /* 0x0010280601007387 */ /* 0x0009e80000100a00 */
[----:B0-----:R-:W2:Y:S04]  /*52210*/  LDL.LU.64 R8, [R1+0xfc0] ;  /* 0x000fc00001087983 */ /* 0x001ea80000300a00 */
[----:B-1----:R-:W2:Y:S04]  /*52220*/  LDL.LU.64 R10, [R1+0xfc8] ;  /* 0x000fc800010a7983 */ /* 0x002ea80000300a00 */
[----:B---3--:R-:W3:Y:S04]  /*52230*/  LDL.LU.64 R4, [R1+0xfb0] ;  /* 0x000fb00001047983 */ /* 0x008ee80000300a00 */
[----:B----4-:R-:W3:Y:S04]  /*52240*/  LDL.LU.64 R6, [R1+0xfb8] ;  /* 0x000fb80001067983 */ /* 0x010ee80000300a00 */
[----:B------:R-:W-:Y:S04]  /*52250*/  STL.64 [R1+0x57b0], R14 ;  /* 0x0057b00e01007387 */ /* 0x000fe80000100a00 */
[----:B------:R0:W-:Y:S04]  /*52260*/  STL.64 [R1+0x57a8], R12 ;  /* 0x0057a80c01007387 */ /* 0x0001e80000100a00 */
[----:B0-----:R-:W4:Y:S04]  /*52270*/  LDL.LU.64 R12, [R1+0xff0] ;  /* 0x000ff000010c7983 */ /* 0x001f280000300a00 */
[----:B------:R-:W4:Y:S04]  /*52280*/  LDL.LU.64 R14, [R1+0xff8] ;  /* 0x000ff800010e7983 */ /* 0x000f280000300a00 */
[----:B------:R-:W-:Y:S04]  /*52290*/  STL.64 [R1+0x1010], R48 ;  /* 0x0010103001007387 */ /* 0x000fe80000100a00 */
[----:B------:R0:W-:Y:S04]  /*522a0*/  STL.64 [R1+0x1018], R50 ;  /* 0x0010183201007387 */ /* 0x0001e80000100a00 */
[----:B0-----:R-:W2:Y:S04]  /*522b0*/  LDL.LU.64 R50, [R1+0x57c8] ;  /* 0x0057c80001327983 */ /* 0x001ea80000300a00 */
[----:B------:R-:W-:Y:S04]  /*522c0*/  STL.64 [R1+0x1000], R20 ;  /* 0x0010001401007387 */ /* 0x000fe80000100a00 */
[----:B------:R0:W-:Y:S04]  /*522d0*/  STL.64 [R1+0x1008], R22 ;  /* 0x0010081601007387 */ /* 0x0001e80000100a00 */
[----:B0-----:R-:W2:Y:S04]  /*522e0*/  LDL.LU.64 R22, [R1+0x57c0] ;  /* 0x0057c00001167983 */ /* 0x001ea80000300a00 */
[----:B------:R-:W4:Y:S02]  /*522f0*/  LDL.LU.64 R20, [R1+0x57b8] ;  /* 0x0057b80001147983 */ /* 0x000f240000300a00 */
[C---:B----4-:R-:W-:Y:S08]  /*52300*/  HMMA.16816.F32 R12, R28.reuse, R20, R12 ;  /* 0x000000141c0c723c */ /* 0x050ff0000000180c */
[C---:B--2---:R-:W-:Y:S11]  /*52310*/  HMMA.16816.F32 R56, R28.reuse, R22, R56 ;  /* 0x000000161c38723c */ /* 0x044ff60000001838 */
        /* <DEDUP_REMOVED lines=10> */
[----:B------:R-:W-:Y:S01]  /*523c0*/  F2FP.F16.E4M3.UNPACK_B R31, R31 ;  /* 0x0000001fff1f723e */ /* 0x000fe200020006ff */
[----:B------:R-:W-:Y:S04]  /*523d0*/  STL.64 [R1+0xfe0], R56 ;  /* 0x000fe03801007387 */ /* 0x000fe80000100a00 */
[----:B------:R-:W-:Y:S04]  /*523e0*/  STL.64 [R1+0xfe8], R58 ;  /* 0x000fe83a01007387 */ /* 0x000fe80000100a00 */
[----:B------:R-:W-:Y:S04]  /*523f0*/  STL.64 [R1+0x580], R12 ;  /* 0x0005800c01007387 */ /* 0x000fe80000100a00 */
[----:B------:R0:W-:Y:S01]  /*52400*/  STL.64 [R1+0x588], R14 ;  /* 0x0005880e01007387 */ /* 0x0001e20000100a00 */
[C---:B------:R-:W-:Y:S08]  /*52410*/  HMMA.16816.F32 R8, R28.reuse, R34, R8 ;  /* 0x000000221c08723c */ /* 0x040ff00000001808 */
[C---:B---3--:R-:W-:Y:S08]  /*52420*/  HMMA.16816.F32 R4, R28.reuse, R32, R4 ;  /* 0x000000201c04723c */ /* 0x048ff00000001804 */
[----:B0-----:R-:W-:-:S15]  /*52430*/  HMMA.16816.F32 R12, R28, R36, R40 ;  /* 0x000000241c0c723c */ /* 0x001fde0000001828 */
[----:B------:R-:W-:-:S04]  /*52440*/  NOP ;  /* 0x0000000000007918 */ /* 0x000fc80000000000 */
[----:B------:R0:W-:Y:S04]  /*52450*/  STL.64 [R1+0xfd0], R12 ;  /* 0x000fd00c01007387 */ /* 0x0001e80000100a00 */
[----:B------:R1:W-:Y:S04]  /*52460*/  STL.64 [R1+0xfd8], R14 ;  /* 0x000fd80e01007387 */ /* 0x0003e80000100a00 */
[----:B0-----:R-:W2:Y:S04]  /*52470*/  LDL.LU.64 R12, [R1+0xfa0] ;  /* 0x000fa000010c7983 */ /* 0x001ea80000300a00 */
[----:B------:R-:W-:Y:S04]  /*52480*/  STL.64 [R1+0xfc0], R8 ;  /* 0x000fc00801007387 */ /* 0x000fe80000100a00 */
[----:B------:R-:W-:Y:S04]  /*52490*/  STL.64 [R1+0xfc8], R10 ;  /* 0x000fc80a01007387 */ /* 0x000fe80000100a00 */
[----:B-1----:R-:W2:Y:S04]  /*524a0*/  LDL.LU.64 R14, [R1+0xfa8] ;  /* 0x000fa800010e7983 */ /* 0x002ea80000300a00 */
[----:B------:R0:W-:Y:S04]  /*524b0*/  STL.64 [R1+0xfb0], R4 ;  /* 0x000fb00401007387 */ /* 0x0001e80000100a00 */
[----:B------:R1:W-:Y:S04]  /*524c0*/  STL.64 [R1+0xfb8], R6 ;  /* 0x000fb80601007387 */ /* 0x0003e80000100a00 */
[----:B0-----:R-:W3:Y:S04]  /*524d0*/  LDL.LU.64 R4, [R1+0xf90] ;  /* 0x000f900001047983 */ /* 0x001ee80000300a00 */
[----:B-1----:R-:W3:Y:S04]  /*524e0*/  LDL.LU.64 R6, [R1+0xf98] ;  /* 0x000f980001067983 */ /* 0x002ee80000300a00 */
[----:B------:R-:W4:Y:S04]  /*524f0*/  LDL.LU.64 R8, [R1+0xf80] ;  /* 0x000f800001087983 */ /* 0x000f280000300a00 */
[----:B------:R-:W4:Y:S04]  /*52500*/  LDL.LU.64 R10, [R1+0xf88] ;  /* 0x000f8800010a7983 */ /* 0x000f280000300a00 */
[----:B------:R-:W2:Y:S04]  /*52510*/  LDL.LU.64 R52, [R1+0xf40] ;  /* 0x000f400001347983 */ /* 0x000ea80000300a00 */
[----:B------:R-:W2:Y:S04]  /*52520*/  LDL.LU.64 R54, [R1+0xf48] ;  /* 0x000f480001367983 */ /* 0x000ea80000300a00 */
[----:B------:R-:W2:Y:S04]  /*52530*/  LDL.LU.64 R48, [R1+0xf30] ;  /* 0x000f300001307983 */ /* 0x000ea80000300a00 */
[----:B------:R-:W2:Y:S04]  /*52540*/  LDL.LU.64 R50, [R1+0xf38] ;  /* 0x000f380001327983 */ /* 0x000ea80000300a00 */
[----:B------:R-:W2:Y:S04]  /*52550*/  LDL.LU.64 R44, [R1+0xf20] ;  /* 0x000f2000012c7983 */ /* 0x000ea80000300a00 */
[----:B------:R-:W2:Y:S04]  /*52560*/  LDL.LU.64 R46, [R1+0xf28] ;  /* 0x000f2800012e7983 */ /* 0x000ea80000300a00 */
[----:B------:R-:W2:Y:S04]  /*52570*/  LDL.LU.64 R40, [R1+0xf10] ;  /* 0x000f100001287983 */ /* 0x000ea80000300a00 */
[----:B------:R-:W2:Y:S04]  /*52580*/  LDL.LU.64 R42, [R1+0xf18] ;  /* 0x000f1800012a7983 */ /* 0x000ea80000300a00 */
[----:B------:R-:W-:Y:S04]  /*52590*/  STL.64 [R1+0x5760], R34 ;  /* 0x0057602201007387 */ /* 0x000fe80000100a00 */
[----:B------:R0:W-:Y:S04]  /*525a0*/  STL.64 [R1+0x5758], R32 ;  /* 0x0057582001007387 */ /* 0x0001e80000100a00 */
[----:B0-----:R-:W2:Y:S04]  /*525b0*/  LDL.LU.64 R32, [R1+0xf50] ;  /* 0x000f500001207983 */ /* 0x001ea80000300a00 */
[----:B------:R-:W2:Y:S04]  /*525c0*/  LDL.LU.64 R34, [R1+0xf58] ;  /* 0x000f580001227983 */ /* 0x000ea80000300a00 */
[----:B------:R-:W2:Y:S04]  /*525d0*/  LDL.LU R56, [R1+0x2414] ;  /* 0x0024140001387983 */ /* 0x000ea80000300800 */
[----:B------:R-:W2:Y:S04]  /*525e0*/  LDL.LU R57, [R1+0x2410] ;  /* 0x0024100001397983 */ /* 0x000ea80000300800 */
[----:B------:R-:W2:Y:S04]  /*525f0*/  LDL.LU R58, [R1+0x241c] ;  /* 0x00241c00013a7983 */ /* 0x000ea80000300800 */
[----:B------:R-:W2:Y:S04]  /*52600*/  LDL.LU R59, [R1+0x2418] ;  /* 0x00241800013b7983 */ /* 0x000ea80000300800 */
[----:B--2---:R-:W-:Y:S04]  /*52610*/  STL.64 [R1+0x5770], R58 ;  /* 0x0057703a01007387 */ /* 0x004fe80000100a00 */
[----:B------:R0:W-:Y:S04]  /*52620*/  STL.64 [R1+0x5768], R56 ;  /* 0x0057683801007387 */ /* 0x0001e80000100a00 */
[----:B0-----:R-:W2:Y:S04]  /*52630*/  LDL.LU.64 R56, [R1+0xf60] ;  /* 0x000f600001387983 */ /* 0x001ea80000300a00 */
[----:B------:R-:W2:Y:S04]  /*52640*/  LDL.LU.64 R58, [R1+0xf68] ;  /* 0x000f6800013a7983 */ /* 0x000ea80000300a00 */
[----:B------:R-:W2:Y:S01]  /*52650*/  LDL.LU R38, [R1+0x2424] ;  /* 0x0024240001267983 */ /* 0x000ea20000300800 */
[C---:B------:R-:W-:Y:S08]  /*52660*/  HMMA.16816.F32 R12, R28.reuse, R26, R12 ;  /* 0x0000001a1c0c723c */ /* 0x040ff0000000180c */
[C---:B---3--:R-:W-:Y:S01]  /*52670*/  HMMA.16816.F32 R4, R28.reuse, R2, R4 ;  /* 0x000000021c04723c */ /* 0x048fe20000001804 */
[----:B--2---:R-:W-:Y:S04]  /*52680*/  STL.64 [R1+0x5780], R38 ;  /* 0x0057802601007387 */ /* 0x004fe80000100a00 */
[----:B------:R0:W-:Y:S04]  /*52690*/  STL.64 [R1+0x5778], R36 ;  /* 0x0057782401007387 */ /* 0x0001e80000100a00 */
[----:B0-----:R-:W2:Y:S04]  /*526a0*/  LDL.LU.64 R36, [R1+0xf70] ;  /* 0x000f700001247983 */ /* 0x001ea80000300a00 */
[----:B------:R-:W2:Y:S04]  /*526b0*/  LDL.LU.64 R38, [R1+0xf78] ;  /* 0x000f780001267983 */ /* 0x000ea80000300a00 */
[----:B------:R-:W3:Y:S04]  /*526c0*/  LDL.LU R61, [R1+0x2420] ;  /* 0x00242000013d7983 */ /* 0x000ee80000300800 */
[----:B------:R-:W-:Y:S04]  /*526d0*/  STL.64 [R1+0xfa0], R12 ;  /* 0x000fa00c01007387 */ /* 0x000fe80000100a00 */
[----:B------:R0:W-:Y:S04]  /*526e0*/  STL.64 [R1+0xfa8], R14 ;  /* 0x000fa80e01007387 */ /* 0x0001e80000100a00 */
[----:B0-----:R-:W2:Y:S04]  /*526f0*/  LDL.LU.64 R14, [R1+0x57b0] ;  /* 0x0057b000010e7983 */ /* 0x001ea80000300a00 */
[----:B------:R-:W2:Y:S04]  /*52700*/  LDL.LU.64 R12, [R1+0x57a8] ;  /* 0x0057a800010c7983 */ /* 0x000ea80000300a00 */
[----:B------:R-:W-:Y:S04]  /*52710*/  STL.64 [R1+0xf90], R4 ;  /* 0x000f900401007387 */ /* 0x000fe80000100a00 */
[----:B------:R0:W-:Y:S04]  /*52720*/  STL.64 [R1+0xf98], R6 ;  /* 0x000f980601007387 */ /* 0x0001e80000100a00 */
[----:B0-----:R-:W2:Y:S04]  /*52730*/  LDL.LU.64 R6, [R1+0x57a0] ;  /* 0x0057a00001067983 */ /* 0x001ea80000300a00 */
[----:B------:R-:W4:Y:S02]  /*52740*/  LDL.LU.64 R4, [R1+0x5798] ;  /* 0x0057980001047983 */ /* 0x000f240000300a00 */
[----:B----4-:R-:W-:-:S15]  /*52750*/  HMMA.16816.F32 R8, R28, R4, R8 ;  /* 0x000000041c08723c */ /* 0x010fde0000001808 */
[----:B------:R-:W-:-:S04]  /*52760*/  NOP ;  /* 0x0000000000007918 */ /* 0x000fc80000000000 */
[----:B------:R-:W-:Y:S04]  /*52770*/  STL.64 [R1+0xf80], R8 ;  /* 0x000f800801007387 */ /* 0x000fe80000100a00 */
[----:B------:R0:W-:Y:S04]  /*52780*/  STL.64 [R1+0xf88], R10 ;  /* 0x000f880a01007387 */ /* 0x0001e80000100a00 */
[----:B0-----:R-:W4:Y:S04]  /*52790*/  LDL.LU.64 R10, [R1+0x5790] ;  /* 0x00579000010a7983 */ /* 0x001f280000300a00 */
[----:B------:R-:W3:Y:S01]  /*527a0*/  LDL.LU.64 R8, [R1+0x5788] ;  /* 0x0057880001087983 */ /* 0x000ee20000300a00 */
[----:B--2---:R-:W-:-:S15]  /*527b0*/  HMMA.16816.F32 R36, R28, R6, R36 ;  /* 0x000000061c24723c */ /* 0x004fde0000001824 */
[----:B------:R-:W-:-:S04]  /*527c0*/  NOP ;  /* 0x0000000000007918 */ /* 0x000fc80000000000 */
[----:B------:R-:W-:Y:S04]  /*527d0*/  STL.64 [R1+0xf70], R36 ;  /* 0x000f702401007387 */ /* 0x000fe80000100a00 */
[----:B------:R3:W-:Y:S02]  /*527e0*/  STL.64 [R1+0xf78], R38 ;  /* 0x000f782601007387 */ /* 0x0007e40000100a00 */
[C---:B---3--:R-:W-:Y:S08]  /*527f0*/  HMMA.16816.F32 R36, R28.reuse, R8, R56 ;  /* 0x000000081c24723c */ /* 0x048ff00000001838 */
[C---:B----4-:R-:W-:Y:S08]  /*52800*/  HMMA.16816.F32 R56, R28.reuse, R10, R32 ;  /* 0x0000000a1c38723c */ /* 0x050ff00000001820 */
[C---:B------:R-:W-:Y:S03]  /*52810*/  HMMA.16816.F32 R32, R28.reuse, R14, R48 ;  /* 0x0000000e1c20723c */ /* 0x040fe60000001830 */
[----:B------:R-:W-:Y:S04]  /*52820*/  STL.64 [R1+0xf60], R36 ;  /* 0x000f602401007387 */ /* 0x000fe80000100a00 */
[----:B------:R0:W-:Y:S02]  /*52830*/  STL.64 [R1+0xf68], R38 ;  /* 0x000f682601007387 */ /* 0x0001e40000100a00 */
[C---:B0-----:R-:W-:Y:S02]  /*52840*/  HMMA.16816.F32 R36, R28.reuse, R12, R52 ;  /* 0x0000000c1c24723c */ /* 0x041fe40000001834 */
[----:B------:R-:W-:Y:S04]  /*52850*/  STL.64 [R1+0xf50], R56 ;  /* 0x000f503801007387 */ /* 0x000fe80000100a00 */
[----:B------:R-:W-:Y:S04]  /*52860*/  STL.64 [R1+0xf58], R58 ;  /* 0x000f583a01007387 */ /* 0x000fe80000100a00 */
[----:B------:R-:W-:Y:S09]  /*52870*/  STL.64 [R1+0x5740], R14 ;  /* 0x0057400e01007387 */ /* 0x000ff20000100a00 */
[----:B------:R0:W-:Y:S04]  /*52880*/  STL.64 [R1+0xf40], R36 ;  /* 0x000f402401007387 */ /* 0x0001e80000100a00 */
[----:B------:R-:W-:Y:S04]  /*52890*/  STL.64 [R1+0xf48], R38 ;  /* 0x000f482601007387 */ /* 0x000fe80000100a00 */
[----:B------:R-:W-:Y:S04]  /*528a0*/  STL.64 [R1+0x5738], R12 ;  /* 0x0057380c01007387 */ /* 0x000fe80000100a00 */
[----:B------:R-:W-:Y:S04]  /*528b0*/  STL.64 [R1+0xf30], R32 ;  /* 0x000f302001007387 */ /* 0x000fe80000100a00 */
[----:B------:R1:W-:Y:S04]  /*528c0*/  STL.64 [R1+0xf38], R34 ;  /* 0x000f382201007387 */ /* 0x0003e80000100a00 */
[----:B0-----:R-:W2:Y:S01]  /*528d0*/  LDL.LU.64 R36, [R1+0xf00] ;  /* 0x000f000001247983 */ /* 0x001ea20000300a00 */
[C---:B-1----:R-:W-:Y:S08]  /*528e0*/  HMMA.16816.F32 R32, R28.reuse, R16, R44 ;  /* 0x000000101c20723c */ /* 0x042ff0000000182c */
[C---:B------:R-:W-:Y:S11]  /*528f0*/  HMMA.16816.F32 R12, R28.reuse, R18, R40 ;  /* 0x000000121c0c723c */ /* 0x040ff60000001828 */
[----:B------:R0:W-:Y:S04]  /*52900*/  STL.64 [R1+0xf20], R32 ;  /* 0x000f202001007387 */ /* 0x0001e80000100a00 */
[----:B------:R1:W-:Y:S04]  /*52910*/  STL.64 [R1+0xf28], R34 ;  /* 0x000f282201007387 */ /* 0x0003e80000100a00 */
[----:B------:R-:W2:Y:S04]  /*52920*/  LDL.LU.64 R38, [R1+0xf08] ;  /* 0x000f080001267983 */ /* 0x000ea80000300a00 */
[----:B------:R3:W-:Y:S04]  /*52930*/  STL.64 [R1+0xf10], R12 ;  /* 0x000f100c01007387 */ /* 0x0007e80000100a00 */
[----:B------:R4:W-:Y:S04]  /*52940*/  STL.64 [R1+0xf18], R14 ;  /* 0x000f180e01007387 */ /* 0x0009e80000100a00 */
        /* <DEDUP_REMOVED lines=12> */
[----:B---3--:R-:W3:Y:S04]  /*52a10*/  LDL.LU.64 R12, [R1+0xea0] ;  /* 0x000ea000010c7983 */ /* 0x008ee80000300a00 */
[----:B----4-:R-:W3:Y:S04]  /*52a20*/  LDL.LU.64 R14, [R1+0xea8] ;  /* 0x000ea800010e7983 */ /* 0x010ee80000300a00 */
[----:B------:R0:W-:Y:S04]  /*52a30*/  STL.64 [R1+0x5750], R18 ;  /* 0x0057501201007387 */ /* 0x0001e80000100a00 */
[----:B0-----:R-:W4:Y:S04]  /*52a40*/  LDL.LU R18, [R1+0x240c] ;  /* 0x00240c0001127983 */ /* 0x001f280000300800 */
[----:B------:R-:W4:Y:S04]  /*52a50*/  LDL.LU R19, [R1+0x2408] ;  /* 0x0024080001137983 */ /* 0x000f280000300800 */
[----:B------:R-:W-:Y:S01]  /*52a60*/  STL.64 [R1+0x5748], R16 ;  /* 0x0057481001007387 */ /* 0x000fe20000100a00 */
[C---:B--2---:R-:W-:Y:S08]  /*52a70*/  HMMA.16816.F32 R36, R28.reuse, R20, R36 ;  /* 0x000000141c24723c */ /* 0x044ff00000001824 */
[C---:B------:R-:W-:Y:S11]  /*52a80*/  HMMA.16816.F32 R56, R28.reuse, R22, R56 ;  /* 0x000000161c38723c */ /* 0x040ff60000001838 */
        /* <DEDUP_REMOVED lines=8> */
[----:B------:R-:W-:Y:S03]  /*52b10*/  HMMA.16816.F32 R28, R28, R24, R32 ;  /* 0x000000181c1c723c */ /* 0x000fe60000001820 */
[----:B------:R-:W3:Y:S04]  /*52b20*/  LDL.LU.64 R34, [R1+0x5760] ;  /* 0x0057600001227983 */ /* 0x000ee80000300a00 */
[----:B------:R-:W3:-:S12]  /*52b30*/  LDL.LU.64 R32, [R1+0x5758] ;  /* 0x0057580001207983 */ /* 0x000ed80000300a00 */
[----:B------:R4:W-:Y:S04]  /*52b40*/  STL.64 [R1+0x570], R28 ;  /* 0x0005701c01007387 */ /* 0x0009e80000100a00 */
[----:B------:R2:W-:Y:S01]  /*52b50*/  STL.64 [R1+0x578], R30 ;  /* 0x0005781e01007387 */ /* 0x0005e20000100a00 */
[----:B----4-:R-:W-:-:S05]  /*52b60*/  IMAD R28, R19, 0x100, R18 ;  /* 0x00000100131c7824 */ /* 0x010fca00078e0212 */
[----:B------:R-:W-:Y:S01]  /*52b70*/  F2FP.F16.E4M3.UNPACK_B R28, R28 ;  /* 0x0000001cff1c723e */ /* 0x000fe200020006ff */
[----:B--2---:R-:W-:-:S05]  /*52b80*/  IMAD R31, R61, 0x100, R38 ;  /* 0x000001003d1f7824 */ /* 0x004fca00078e0226 */
[----:B------:R-:W-:Y:S01]  /*52b90*/  F2FP.F16.E4M3.UNPACK_B R31, R31 ;  /* 0x0000001fff1f723e */ /* 0x000fe200020006ff */
[----:B---3--:R-:W-:Y:S02]  /*52ba0*/  IMAD R30, R59, 0x100, R58 ;  /* 0x000001003b1e7824 */ /* 0x008fe400078e023a */
[----:B------:R-:W-:-:S03]  /*52bb0*/  IMAD R29, R57, 0x100, R56 ;  /* 0x00000100391d7824 */ /* 0x000fc600078e0238 */
[----:B------:R-:W-:Y:S02]  /*52bc0*/  F2FP.F16.E4M3.UNPACK_B R30, R30 ;  /* 0x0000001eff1e723e */ /* 0x000fe400020006ff */
[----:B------:R-:W-:-:S07]  /*52bd0*/  F2FP.F16.E4M3.UNPACK_B R29, R29 ;  /* 0x0000001dff1d723e */ /* 0x000fce00020006ff */
[C---:B------:R-:W-:Y:S08]  /*52be0*/  HMMA.16816.F32 R16, R28.reuse, R36, R52 ;  /* 0x000000241c10723c */ /* 0x040ff00000001834 */
[C---:B------:R-:W-:Y:S08]  /*52bf0*/  HMMA.16816.F32 R48, R28.reuse, R34, R48 ;  /* 0x000000221c30723c */ /* 0x040ff00000001830 */
[C---:B------:R-:W-:Y:S08]  /*52c00*/  HMMA.16816.F32 R44, R28.reuse, R32, R44 ;  /* 0x000000201c2c723c */ /* 0x040ff0000000182c */
[C---:B------:R-:W-:Y:S01]  /*52c10*/  HMMA.16816.F32 R12, R28.reuse, R2, R12 ;  /* 0x000000021c0c723c */ /* 0x040fe2000000180c */
[----:B------:R-:W-:Y:S04]  /*52c20*/  STL.64 [R1+0xee0], R16 ;  /* 0x000ee01001007387 */ /* 0x000fe80000100a00 */
[----:B------:R0:W-:Y:S03]  /*52c30*/  STL.64 [R1+0xee8], R18 ;  /* 0x000ee81201007387 */ /* 0x0001e60000100a00 */
[C---:B0-----:R-:W-:Y:S01]  /*52c40*/  HMMA.16816.F32 R16, R28.reuse, R26, R40 ;  /* 0x0000001a1c10723c */ /* 0x041fe20000001828 */
[----:B------:R0:W-:Y:S04]  /*52c50*/  STL.64 [R1+0xed0], R48 ;  /* 0x000ed03001007387 */ /* 0x0001e80000100a00 */
[----:B------:R1:W-:Y:S04]  /*52c60*/  STL.64 [R1+0xed8], R50 ;  /* 0x000ed83201007387 */ /* 0x0003e80000100a00 */
[----:B------:R-:W-:Y:S04]  /*52c70*/  STL.64 [R1+0xec0], R44 ;  /* 0x000ec02c01007387 */ /* 0x000fe80000100a00 */
[----:B------:R-:W-:Y:S04]  /*52c80*/  STL.64 [R1+0xec8], R46 ;  /* 0x000ec82e01007387 */ /* 0x000fe80000100a00 */
[----:B0-----:R-:W2:Y:S04]  /*52c90*/  LDL.LU.64 R48, [R1+0xe90] ;  /* 0x000e900001307983 */ /* 0x001ea80000300a00 */
[----:B------:R0:W-:Y:S04]  /*52ca0*/  STL.64 [R1+0xeb0], R16 ;  /* 0x000eb01001007387 */ /* 0x0001e80000100a00 */
[----:B------:R3:W-:Y:S04]  /*52cb0*/  STL.64 [R1+0xeb8], R18 ;  /* 0x000eb81201007387 */ /* 0x0007e80000100a00 */
[----:B-1----:R-:W2:Y:S04]  /*52cc0*/  LDL.LU.64 R50, [R1+0xe98] ;  /* 0x000e980001327983 */ /* 0x002ea80000300a00 */
[----:B------:R1:W-:Y:S04]  /*52cd0*/  STL.64 [R1+0xea0], R12 ;  /* 0x000ea00c01007387 */ /* 0x0003e80000100a00 */
[----:B------:R4:W-:Y:S04]  /*52ce0*/  STL.64 [R1+0xea8], R14 ;  /* 0x000ea80e01007387 */ /* 0x0009e80000100a00 */
[----:B------:R-:W2:Y:S04]  /*52cf0*/  LDL.LU.64 R56, [R1+0xe80] ;  /* 0x000e800001387983 */ /* 0x000ea80000300a00 */
[----:B------:R-:W2:Y:S04]  /*52d00*/  LDL.LU.64 R58, [R1+0xe88] ;  /* 0x000e8800013a7983 */ /* 0x000ea80000300a00 */
[----:B0-----:R-:W2:Y:S04]  /*52d10*/  LDL.LU.64 R16, [R1+0xe70] ;  /* 0x000e700001107983 */ /* 0x001ea80000300a00 */
[----:B---3--:R-:W3:Y:S04]  /*52d20*/  LDL.LU.64 R18, [R1+0xe78] ;  /* 0x000e780001127983 */ /* 0x008ee80000300a00 */
[----:B-1----:R-:W3:Y:S04]  /*52d30*/  LDL.LU.64 R12, [R1+0xe60] ;  /* 0x000e6000010c7983 */ /* 0x002ee80000300a00 */
[----:B----4-:R-:W4:Y:S04]  /*52d40*/  LDL.LU.64 R14, [R1+0xe68] ;  /* 0x000e6800010e7983 */ /* 0x010f280000300a00 */
        /* <DEDUP_REMOVED lines=10> */
[C---:B--2---:R-:W-:Y:S08]  /*52df0*/  HMMA.16816.F32 R48, R28.reuse, R4, R48 ;  /* 0x000000041c30723c */ /* 0x044ff00000001830 */
[C---:B------:R-:W-:Y:S08]  /*52e00*/  HMMA.16816.F32 R56, R28.reuse, R6, R56 ;  /* 0x000000061c38723c */ /* 0x040ff00000001838 */
[C---:B---3--:R-:W-:Y:S08]  /*52e10*/  HMMA.16816.F32 R16, R28.reuse, R8, R16 ;  /* 0x000000081c10723c */ /* 0x048ff00000001810 */
[C---:B----4-:R-:W-:Y:S01]  /*52e20*/  HMMA.16816.F32 R12, R28.reuse, R10, R12 ;  /* 0x0000000a1c0c723c */ /* 0x050fe2000000180c */
        /* <DEDUP_REMOVED lines=8> */
[----:B------:R-:W-:Y:S04]  /*52eb0*/  STL.64 [R1+0x5720], R6 ;  /* 0x0057200601007387 */ /* 0x000fe80000100a00 */
[----:B------:R0:W-:Y:S04]  /*52ec0*/  STL.64 [R1+0x5718], R4 ;  /* 0x0057180401007387 */ /* 0x0001e80000100a00 */
[----:B0-----:R-:W4:Y:S04]  /*52ed0*/  LDL.LU.64 R4, [R1+0xe20] ;  /* 0x000e200001047983 */ /* 0x001f280000300a00 */
[----:B------:R-:W4:Y:S04]  /*52ee0*/  LDL.LU.64 R6, [R1+0xe28] ;  /* 0x000e280001067983 */ /* 0x000f280000300a00 */
[----:B------:R-:W-:Y:S04]  /*52ef0*/  STL.64 [R1+0xe70], R16 ;  /* 0x000e701001007387 */ /* 0x000fe80000100a00 */
[----:B------:R0:W-:Y:S04]  /*52f00*/  STL.64 [R1+0xe78], R18 ;  /* 0x000e781201007387 */ /* 0x0001e80000100a00 */
[----:B0-----:R-:W4:Y:S04]  /*52f10*/  LDL.LU.64 R18, [R1+0x5750] ;  /* 0x0057500001127983 */ /* 0x001f280000300a00 */
[----:B------:R-:W2:Y:S04]  /*52f20*/  LDL.LU.64 R16, [R1+0x5748] ;  /* 0x0057480001107983 */ /* 0x000ea80000300a00 */
        /* <DEDUP_REMOVED lines=8> */
[C---:B----4-:R-:W-:Y:S08]  /*52fb0*/  HMMA.16816.F32 R4, R28.reuse, R18, R4 ;  /* 0x000000121c04723c */ /* 0x050ff00000001804 */
[C---:B--2---:R-:W-:Y:S08]  /*52fc0*/  HMMA.16816.F32 R52, R28.reuse, R12, R52 ;  /* 0x0000000c1c34723c */ /* 0x044ff00000001834 */
[C---:B------:R-:W-:Y:S08]  /*52fd0*/  HMMA.16816.F32 R48, R28.reuse, R14, R48 ;  /* 0x0000000e1c30723c */ /* 0x040ff00000001830 */
[C---:B---3--:R-:W-:Y:S03]  /*52fe0*/  HMMA.16816.F32 R8, R28.reuse, R16, R8 ;  /* 0x000000101c08723c */ /* 0x048fe60000001808 */
        /* <DEDUP_REMOVED lines=10> */
[----:B------:R-:W-:Y:S04]  /*53090*/  STL.64 [R1+0x56d0], R18 ;  /* 0x0056d01201007387 */ /* 0x000fe80000100a00 */
[----:B------:R-:W-:Y:S04]  /*530a0*/  STL.64 [R1+0xe30], R8 ;  /* 0x000e300801007387 */ /* 0x000fe80000100a00 */
[----:B------:R-:W-:Y:S04]  /*530b0*/  STL.64 [R1+0xe38], R10 ;  /* 0x000e380a01007387 */ /* 0x000fe80000100a00 */
[----:B------:R-:W-:Y:S04]  /*530c0*/  STL.64 [R1+0x56c8], R16 ;  /* 0x0056c81001007387 */ /* 0x000fe80000100a00 */
[----:B------:R-:W-:Y:S04]  /*530d0*/  STL.64 [R1+0xe20], R4 ;  /* 0x000e200401007387 */ /* 0x000fe80000100a00 */
[----:B------:R1:W-:Y:S04]  /*530e0*/  STL.64 [R1+0xe28], R6 ;  /* 0x000e280601007387 */ /* 0x0003e80000100a00 */
[----:B0-----:R-:W4:Y:S04]  /*530f0*/  LDL.LU.64 R12, [R1+0xdf0] ;  /* 0x000df000010c7983 */ /* 0x001f280000300a00 */
[----:B------:R-:W4:Y:S01]  /*53100*/  LDL.LU.64 R14, [R1+0xdf8] ;  /* 0x000df800010e7983 */ /* 0x000f220000300a00 */
[----:B-1----:R-:W-:-:S15]  /*53110*/  HMMA.16816.F32 R4, R28, R20, R56 ;  /* 0x000000141c04723c */ /* 0x002fde0000001838 */
[----:B------:R-:W-:-:S04]  /*53120*/  NOP ;  /* 0x0000000000007918 */ /* 0x000fc80000000000 */
[----:B------:R0:W-:Y:S04]  /*53130*/  STL.64 [R1+0xe10], R4 ;  /* 0x000e100401007387 */ /* 0x0001e80000100a00 */
[----:B------:R1:W-:Y:S04]  /*53140*/  STL.64 [R1+0xe18], R6 ;  /* 0x000e180601007387 */ /* 0x0003e80000100a00 */
[----:B------:R-:W4:Y:S04]  /*53150*/  LDL.LU.64 R8, [R1+0xde0] ;  /* 0x000de00001087983 */ /* 0x000f280000300a00 */
[----:B------:R-:W4:Y:S04]  /*53160*/  LDL.LU.64 R10, [R1+0xde8] ;  /* 0x000de800010a7983 */ /* 0x000f280000300a00 */
[----:B0-----:R-:W4:Y:S04]  /*53170*/  LDL.LU.64 R4, [R1+0xdd0] ;  /* 0x000dd00001047983 */ /* 0x001f280000300a00 */
[----:B-1----:R-:W4:Y:S04]  /*53180*/  LDL.LU.64 R6, [R1+0xdd8] ;  /* 0x000dd80001067983 */ /* 0x002f280000300a00 */
[----:B------:R-:W-:Y:S04]  /*53190*/  STL.64 [R1+0x56f0], R22 ;  /* 0x0056f01601007387 */ /* 0x000fe80000100a00 */
[----:B------:R-:W-:Y:S01]  /*531a0*/  STL.64 [R1+0x56e8], R20 ;  /* 0x0056e81401007387 */ /* 0x000fe20000100a00 */
[----:B--2---:R-:W-:-:S15]  /*531b0*/  HMMA.16816.F32 R16, R28, R22, R52 ;  /* 0x000000161c10723c */ /* 0x004fde0000001834 */
[----:B------:R-:W-:-:S04]  /*531c0*/  NOP ;  /* 0x0000000000007918 */ /* 0x000fc80000000000 */
[----:B------:R-:W-:Y:S04]  /*531d0*/  STL.64 [R1+0xe00], R16 ;  /* 0x000e001001007387 */ /* 0x000fe80000100a00 */
[----:B------:R3:W-:Y:S02]  /*531e0*/  STL.64 [R1+0xe08], R18 ;  /* 0x000e081201007387 */ /* 0x0007e40000100a00 */
[----:B---3--:R-:W-:Y:S01]  /*531f0*/  HMMA.16816.F32 R16, R28, R24, R48 ;  /* 0x000000181c10723c */ /* 0x008fe20000001830 */
[----:B------:R-:W-:Y:S02]  /*53200*/  IMAD R28, R44, 0x100, R47 ;  /* 0x000001002c1c7824 */ /* 0x000fe400078e022f */
[----:B------:R-:W-:Y:S02]  /*53210*/  IMAD R29, R41, 0x100, R40 ;  /* 0x00000100291d7824 */ /* 0x000fe400078e0228 */
[----:B------:R-:W-:-:S02]  /*53220*/  IMAD R30, R43, 0x100, R42 ;  /* 0x000001002b1e7824 */ /* 0x000fc400078e022a */
[----:B------:R-:W-:Y:S01]  /*53230*/  IMAD R31, R61, 0x100, R38 ;  /* 0x000001003d1f7824 */ /* 0x000fe200078e0226 */
[----:B------:R-:W-:Y:S02]  /*53240*/  F2FP.F16.E4M3.UNPACK_B R28, R28 ;  /* 0x0000001cff1c723e */ /* 0x000fe400020006ff */
[----:B------:R-:W-:Y:S02]  /*53250*/  F2FP.F16.E4M3.UNPACK_B R29, R29 ;  /* 0x0000001dff1d723e */ /* 0x000fe400020006ff */
[----:B------:R-:W-:Y:S02]  /*53260*/  F2FP.F16.E4M3.UNPACK_B R30, R30 ;  /* 0x0000001eff1e723e */ /* 0x000fe400020006ff */
[----:B------:R-:W-:-:S07]  /*53270*/  F2FP.F16.E4M3.UNPACK_B R31, R31 ;  /* 0x0000001fff1f723e */ /* 0x000fce00020006ff */
[C---:B----4-:R-:W-:Y:S08]  /*53280*/  HMMA.16816.F32 R12, R28.reuse, R36, R12 ;  /* 0x000000241c0c723c */ /* 0x050ff0000000180c */
[C---:B------:R-:W-:Y:S01]  /*53290*/  HMMA.16816.F32 R8, R28.reuse, R34, R8 ;  /* 0x000000221c08723c */ /* 0x040fe20000001808 */
[----:B------:R-:W-:Y:S07]  /*532a0*/  STL.64 [R1+0x560], R16 ;  /* 0x0005601001007387 */ /* 0x000fee0000100a00 */
[C---:B------:R-:W-:Y:S01]  /*532b0*/  HMMA.16816.F32 R4, R28.reuse, R32, R4 ;  /* 0x000000201c04723c */ /* 0x040fe20000001804 */
[----:B------:R-:W-:Y:S04]  /*532c0*/  STL.64 [R1+0x568], R18 ;  /* 0x0005681201007387 */ /* 0x000fe80000100a00 */
[----:B------:R-:W-:Y:S04]  /*532d0*/  STL [R1+0x5730], R39 ;  /* 0x0057302701007387 */ /* 0x000fe80000100800 */
[----:B------:R0:W-:Y:S04]  /*532e0*/  STL.64 [R1+0x5728], R36 ;  /* 0x0057282401007387 */ /* 0x0001e80000100a00 */
[----:B------:R-:W-:Y:S04]  /*532f0*/  STL.64 [R1+0xdf0], R12 ;  /* 0x000df00c01007387 */ /* 0x000fe80000100a00 */
[----:B------:R-:W-:Y:S04]  /*53300*/  STL.64 [R1+0xdf8], R14 ;  /* 0x000df80e01007387 */ /* 0x000fe80000100a00 */
[----:B0-----:R-:W2:Y:S04]  /*53310*/  LDL.LU.64 R36, [R1+0xdc0] ;  /* 0x000dc00001247983 */ /* 0x001ea80000300a00 */
[----:B------:R-:W-:Y:S04]  /*53320*/  STL.64 [R1+0xde0], R8 ;  /* 0x000de00801007387 */ /* 0x000fe80000100a00 */
[----:B------:R-:W-:Y:S04]  /*53330*/  STL.64 [R1+0xde8], R10 ;  /* 0x000de80a01007387 */ /* 0x000fe80000100a00 */
[----:B------:R-:W2:Y:S04]  /*53340*/  LDL.LU.64 R38, [R1+0xdc8] ;  /* 0x000dc80001267983 */ /* 0x000ea80000300a00 */
[----:B------:R0:W-:Y:S04]  /*53350*/  STL.64 [R1+0xdd0], R4 ;  /* 0x000dd00401007387 */ /* 0x0001e80000100a00 */
[----:B------:R1:W-:Y:S04]  /*53360*/  STL.64 [R1+0xdd8], R6 ;  /* 0x000dd80601007387 */ /* 0x0003e80000100a00 */
[----:B0-----:R-:W3:Y:S04]  /*53370*/  LDL.LU.64 R4, [R1+0xdb0] ;  /* 0x000db00001047983 */ /* 0x001ee80000300a00 */
[----:B-1----:R-:W3:Y:S04]  /*53380*/  LDL.LU.64 R6, [R1+0xdb8] ;  /* 0x000db80001067983 */ /* 0x002ee80000300a00 */
[----:B------:R-:W4:Y:S04]  /*53390*/  LDL.LU.64 R8, [R1+0xd90] ;  /* 0x000d900001087983 */ /* 0x000f280000300a00 */
[----:B------:R-:W3:Y:S01]  /*533a0*/  LDL.LU.64 R10, [R1+0xd98] ;  /* 0x000d9800010a7983 */ /* 0x000ee20000300a00 */
[C---:B--2---:R-:W-:Y:S03]  /*533b0*/  HMMA.16816.F32 R36, R28.reuse, R26, R36 ;  /* 0x0000001a1c24723c */ /* 0x044fe60000001824 */
[----:B---3--:R-:W-:Y:S04]  /*533c0*/  STL.64 [R1+0x5710], R10 ;  /* 0x0057100a01007387 */ /* 0x008fe80000100a00 */
[----:B----4-:R0:W-:Y:S01]  /*533d0*/  STL.64 [R1+0x5708], R8 ;  /* 0x0057080801007387 */ /* 0x0101e20000100a00 */
[C---:B------:R-:W-:Y:S03]  /*533e0*/  HMMA.16816.F32 R4, R28.reuse, R2, R4 ;  /* 0x000000021c04723c */ /* 0x040fe60000001804 */
[----:B0-----:R-:W2:Y:S04]  /*533f0*/  LDL.LU.64 R8, [R1+0xda0] ;  /* 0x000da00001087983 */ /* 0x001ea80000300a00 */
[----:B------:R-:W2:Y:S04]  /*53400*/  LDL.LU.64 R10, [R1+0xda8] ;  /* 0x000da800010a7983 */ /* 0x000ea80000300a00 */
[----:B------:R-:W3:Y:S04]  /*53410*/  LDL.LU.64 R20, [R1+0xd80] ;  /* 0x000d800001147983 */ /* 0x000ee80000300a00 */
[----:B------:R-:W3:Y:S04]  /*53420*/  LDL.LU.64 R22, [R1+0xd88] ;  /* 0x000d880001167983 */ /* 0x000ee80000300a00 */
        /* <DEDUP_REMOVED lines=18> */
[----:B------:R-:W-:Y:S04]  /*53550*/  STL.64 [R1+0xdc0], R36 ;  /* 0x000dc02401007387 */ /* 0x000fe80000100a00 */
[----:B------:R0:W-:Y:S04]  /*53560*/  STL.64 [R1+0xdc8], R38 ;  /* 0x000dc82601007387 */ /* 0x0001e80000100a00 */
[----:B0-----:R-:W2:Y:S04]  /*53570*/  LDL.LU R39, [R1+0x5730] ;  /* 0x0057300001277983 */ /* 0x001ea80000300800 */
[----:B------:R-:W2:Y:S04]  /*53580*/  LDL.LU.64 R36, [R1+0x5728] ;  /* 0x0057280001247983 */ /* 0x000ea80000300a00 */
[----:B------:R-:W2:Y:S04]  /*53590*/  LDL.LU R38, [R1+0x2450] ;  /* 0x0024500001267983 */ /* 0x000ea80000300800 */
[----:B------:R-:W2:Y:S04]  /*535a0*/  LDL.LU R61, [R1+0x245c] ;  /* 0x00245c00013d7983 */ /* 0x000ea80000300800 */
[----:B------:R-:W-:Y:S04]  /*535b0*/  STL.64 [R1+0xdb0], R4 ;  /* 0x000db00401007387 */ /* 0x000fe80000100a00 */
[----:B------:R0:W-:Y:S04]  /*535c0*/  STL.64 [R1+0xdb8], R6 ;  /* 0x000db80601007387 */ /* 0x0001e80000100a00 */
[----:B0-----:R-:W2:Y:S04]  /*535d0*/  LDL.LU.64 R6, [R1+0x5720] ;  /* 0x0057200001067983 */ /* 0x001ea80000300a00 */
[----:B------:R-:W2:Y:S02]  /*535e0*/  LDL.LU.64 R4, [R1+0x5718] ;  /* 0x0057180001047983 */ /* 0x000ea40000300a00 */
[----:B--2---:R-:W-:-:S15]  /*535f0*/  HMMA.16816.F32 R8, R28, R4, R8 ;  /* 0x000000041c08723c */ /* 0x004fde0000001808 */
[----:B------:R-:W-:-:S04]  /*53600*/  NOP ;  /* 0x0000000000007918 */ /* 0x000fc80000000000 */
        /* <DEDUP_REMOVED lines=14> */
[----:B0-----:R-:W2:Y:S04]  /*536f0*/  LDL.LU.64 R22, [R1+0x56f0] ;  /* 0x0056f00001167983 */ /* 0x001ea80000300a00 */
[----:B------:R-:W3:Y:S04]  /*53700*/  LDL.LU.64 R20, [R1+0x56e8] ;  /* 0x0056e80001147983 */ /* 0x000ee80000300a00 */
[----:B------:R-:W-:Y:S04]  /*53710*/  STL.64 [R1+0xd70], R12 ;  /* 0x000d700c01007387 */ /* 0x000fe80000100a00 */
[----:B------:R0:W-:Y:S04]  /*53720*/  STL.64 [R1+0xd78], R14 ;  /* 0x000d780e01007387 */ /* 0x0001e80000100a00 */
[----:B0-----:R-:W4:Y:S04]  /*53730*/  LDL.LU.64 R14, [R1+0x56e0] ;  /* 0x0056e000010e7983 */ /* 0x001f280000300a00 */
[----:B------:R-:W2:Y:S02]  /*53740*/  LDL.LU.64 R12, [R1+0x56d8] ;  /* 0x0056d800010c7983 */ /* 0x000ea40000300a00 */
[----:B--2---:R-:W-:-:S15]  /*53750*/  HMMA.16816.F32 R16, R28, R12, R16 ;  /* 0x0000000c1c10723c */ /* 0x004fde0000001810 */
[----:B------:R-:W-:-:S04]  /*53760*/  NOP ;  /* 0x0000000000007918 */ /* 0x000fc80000000000 */
[----:B------:R-:W-:Y:S04]  /*53770*/  STL.64 [R1+0xd60], R16 ;  /* 0x000d601001007387 */ /* 0x000fe80000100a00 */
[----:B------:R0:W-:Y:S04]  /*53780*/  STL.64 [R1+0xd68], R18 ;  /* 0x000d681201007387 */ /* 0x0001e80000100a00 */
[----:B0-----:R-:W2:Y:S04]  /*53790*/  LDL.LU.64 R18, [R1+0x56d0] ;  /* 0x0056d00001127983 */ /* 0x001ea80000300a00 */
[----:B------:R-:W2:Y:S01]  /*537a0*/  LDL.LU.64 R16, [R1+0x56c8] ;  /* 0x0056c80001107983 */ /* 0x000ea20000300a00 */
[----:B----4-:R-:W-:Y:S03]  /*537b0*/  HMMA.16816.F32 R32, R28, R14, R32 ;  /* 0x0000000e1c20723c */ /* 0x010fe60000001820 */
[----:B------:R-:W-:Y:S04]  /*537c0*/  STL.64 [R1+0x56b0], R14 ;  /* 0x0056b00e01007387 */ /* 0x000fe80000100a00 */
[----:B------:R-:W-:-:S12]  /*537d0*/  STL.64 [R1+0x56a8], R12 ;  /* 0x0056a80c01007387 */ /* 0x000fd80000100a00 */
[----:B------:R-:W-:Y:S04]  /*537e0*/  STL.64 [R1+0xd50], R32 ;  /* 0x000d502001007387 */ /* 0x000fe80000100a00 */
[----:B------:R2:W-:Y:S01]  /*537f0*/  STL.64 [R1+0xd58], R34 ;  /* 0x000d582201007387 */ /* 0x0005e20000100a00 */
[C---:B---3--:R-:W-:Y:S08]  /*53800*/  HMMA.16816.F32 R48, R28.reuse, R20, R48 ;  /* 0x000000141c30723c */ /* 0x048ff00000001830 */
[C---:B--2---:R-:W-:Y:S08]  /*53810*/  HMMA.16816.F32 R32, R28.reuse, R16, R56 ;  /* 0x000000101c20723c */ /* 0x044ff00000001838 */
[C---:B------:R-:W-:Y:S11]  /*53820*/  HMMA.16816.F32 R12, R28.reuse, R18, R52 ;  /* 0x000000121c0c723c */ /* 0x040ff60000001834 */
[----:B------:R-:W-:Y:S04]  /*53830*/  STL.64 [R1+0xd40], R32 ;  /* 0x000d402001007387 */ /* 0x000fe80000100a00 */
[----:B------:R0:W-:Y:S04]  /*53840*/  STL.64 [R1+0xd48], R34 ;  /* 0x000d482201007387 */ /* 0x0001e80000100a00 */
[----:B------:R-:W-:Y:S04]  /*53850*/  STL.64 [R1+0xd30], R12 ;  /* 0x000d300c01007387 */ /* 0x000fe80000100a00 */
[----:B------:R1:W-:Y:S01]  /*53860*/  STL.64 [R1+0xd38], R14 ;  /* 0x000d380e01007387 */ /* 0x0003e20000100a00 */
[C---:B0-----:R-:W-:Y:S08]  /*53870*/  HMMA.16816.F32 R32, R28.reuse, R22, R44 ;  /* 0x000000161c20723c */ /* 0x041ff0000000182c */
[----:B-1----:R-:W-:Y:S01]  /*53880*/  HMMA.16816.F32 R12, R28, R24, R40 ;  /* 0x000000181c0c723c */ /* 0x002fe20000001828 */
[----:B------:R-:W-:Y:S04]  /*53890*/  STL.64 [R1+0xd20], R48 ;  /* 0x000d203001007387 */ /* 0x000fe80000100a00 */
[----:B------:R-:W-:Y:S04]  /*538a0*/  STL.64 [R1+0xd28], R50 ;  /* 0x000d283201007387 */ /* 0x000fe80000100a00 */
[----:B------:R-:W2:Y:S04]  /*538b0*/  LDL.LU R29, [R1+0x244c] ;  /* 0x00244c00011d7983 */ /* 0x000ea80000300800 */
[----:B------:R0:W-:Y:S04]  /*538c0*/  STL.64 [R1+0xd10], R32 ;  /* 0x000d102001007387 */ /* 0x0001e80000100a00 */
[----:B------:R1:W-:Y:S04]  /*538d0*/  STL.64 [R1+0xd18], R34 ;  /* 0x000d182201007387 */ /* 0x0003e80000100a00 */
[----:B------:R-:W2:Y:S04]  /*538e0*/  LDL.LU R30, [R1+0x2448] ;  /* 0x00244800011e7983 */ /* 0x000ea80000300800 */
[----:B------:R3:W-:Y:S04]  /*538f0*/  STL.64 [R1+0x550], R12 ;  /* 0x0005500c01007387 */ /* 0x0007e80000100a00 */
[----:B------:R4:W-:Y:S04]  /*53900*/  STL.64 [R1+0x558], R14 ;  /* 0x0005580e01007387 */ /* 0x0009e80000100a00 */
[----:B------:R-:W2:Y:S04]  /*53910*/  LDL.LU R31, [R1+0x2454] ;  /* 0x00245400011f7983 */ /* 0x000ea80000300800 */
        /* <DEDUP_REMOVED lines=13> */
[----:B----4-:R-:W3:Y:S01]  /*539f0*/  LDL.LU.64 R14, [R1+0xca8] ;  /* 0x000ca800010e7983 */ /* 0x010ee20000300a00 */
[----:B--2---:R-:W-:-:S02]  /*53a00*/  IMAD R28, R30, 0x100, R29 ;  /* 0x000001001e1c7824 */ /* 0x004fc400078e021d */
[----:B------:R-:W-:Y:S02]  /*53a10*/  IMAD R30, R60, 0x100, R61 ;  /* 0x000001003c1e7824 */ /* 0x000fe400078e023d */
[----:B------:R-:W-:Y:S02]  /*53a20*/  IMAD R29, R38, 0x100, R31 ;  /* 0x00000100261d7824 */ /* 0x000fe400078e021f */
[----:B------:R-:W-:Y:S01]  /*53a30*/  IMAD R31, R0, 0x100, R39 ;  /* 0x00000100001f7824 */ /* 0x000fe200078e0227 */
[----:B------:R-:W-:Y:S02]  /*53a40*/  F2FP.F16.E4M3.UNPACK_B R28, R28 ;  /* 0x0000001cff1c723e */ /* 0x000fe400020006ff */
[----:B------:R-:W-:Y:S02]  /*53a50*/  F2FP.F16.E4M3.UNPACK_B R30, R30 ;  /* 0x0000001eff1e723e */ /* 0x000fe400020006ff */
[----:B------:R-:W-:Y:S02]  /*53a60*/  F2FP.F16.E4M3.UNPACK_B R29, R29 ;  /* 0x0000001dff1d723e */ /* 0x000fe400020006ff */
[----:B------:R-:W-:-:S07]  /*53a70*/  F2FP.F16.E4M3.UNPACK_B R31, R31 ;  /* 0x0000001fff1f723e */ /* 0x000fce00020006ff */
[----:B------:R-:W-:-:S15]  /*53a80*/  HMMA.16816.F32 R32, R28, R36, R32 ;  /* 0x000000241c20723c */ /* 0x000fde0000001820 */
[----:B------:R-:W-:-:S04]  /*53a90*/  NOP ;  /* 0x0000000000007918 */ /* 0x000fc80000000000 */
[----:B------:R-:W-:Y:S04]  /*53aa0*/  STL.64 [R1+0xd00], R32 ;  /* 0x000d002001007387 */ /* 0x000fe80000100a00 */
[----:B------:R0:W-:Y:S04]  /*53ab0*/  STL.64 [R1+0xd08], R34 ;  /* 0x000d082201007387 */ /* 0x0001e80000100a00 */
[----:B0-----:R-:W2:Y:S04]  /*53ac0*/  LDL.LU.64 R34, [R1+0x56c0] ;  /* 0x0056c00001227983 */ /* 0x001ea80000300a00 */
[----:B------:R-:W4:Y:S01]  /*53ad0*/  LDL.LU.64 R32, [R1+0x56b8] ;  /* 0x0056b80001207983 */ /* 0x000f220000300a00 */
[C---:B------:R-:W-:Y:S08]  /*53ae0*/  HMMA.16816.F32 R44, R28.reuse, R2, R44 ;  /* 0x000000021c2c723c */ /* 0x040ff0000000182c */
[C---:B------:R-:W-:Y:S08]  /*53af0*/  HMMA.16816.F32 R40, R28.reuse, R4, R40 ;  /* 0x000000041c28723c */ /* 0x040ff00000001828 */
[C---:B--2---:R-:W-:Y:S01]  /*53b00*/  HMMA.16816.F32 R56, R28.reuse, R34, R56 ;  /* 0x000000221c38723c */ /* 0x044fe20000001838 */
[----:B------:R-:W-:Y:S07]  /*53b10*/  STL.64 [R1+0x5690], R34 ;  /* 0x0056902201007387 */ /* 0x000fee0000100a00 */
[C---:B----4-:R-:W-:Y:S11]  /*53b20*/  HMMA.16816.F32 R52, R28.reuse, R32, R52 ;  /* 0x000000201c34723c */ /* 0x050ff60000001834 */
[----:B------:R-:W-:Y:S04]  /*53b30*/  STL.64 [R1+0xcf0], R56 ;  /* 0x000cf03801007387 */ /* 0x000fe80000100a00 */
[----:B------:R-:W-:Y:S04]  /*53b40*/  STL.64 [R1+0xcf8], R58 ;  /* 0x000cf83a01007387 */ /* 0x000fe80000100a00 */
[----:B------:R0:W-:Y:S02]  /*53b50*/  STL.64 [R1+0x5688], R32 ;  /* 0x0056882001007387 */ /* 0x0001e40000100a00 */
[----:B0-----:R-:W-:Y:S02]  /*53b60*/  HMMA.16816.F32 R32, R28, R26, R48 ;  /* 0x0000001a1c20723c */ /* 0x001fe40000001830 */
[----:B------:R-:W-:Y:S04]  /*53b70*/  STL.64 [R1+0xce0], R52 ;  /* 0x000ce03401007387 */ /* 0x000fe80000100a00 */
[----:B------:R-:W-:-:S13]  /*53b80*/  STL.64 [R1+0xce8], R54 ;  /* 0x000ce83601007387 */ /* 0x000fda0000100a00 */
[----:B------:R-:W-:Y:S04]  /*53b90*/  STL.64 [R1+0xcd0], R32 ;  /* 0x000cd02001007387 */ /* 0x000fe80000100a00 */
[----:B------:R3:W-:Y:S02]  /*53ba0*/  STL.64 [R1+0xcd8], R34 ;  /* 0x000cd82201007387 */ /* 0x0007e40000100a00 */
[C---:B---3--:R-:W-:Y:S02]  /*53bb0*/  HMMA.16816.F32 R32, R28.reuse, R6, R12 ;  /* 0x000000061c20723c */ /* 0x048fe4000000180c */
[----:B------:R0:W-:Y:S04]  /*53bc0*/  STL.64 [R1+0xcc0], R44 ;  /* 0x000cc02c01007387 */ /* 0x0001e80000100a00 */
[----:B------:R1:W-:Y:S04]  /*53bd0*/  STL.64 [R1+0xcc8], R46 ;  /* 0x000cc82e01007387 */ /* 0x0003e80000100a00 */
[----:B------:R-:W2:Y:S04]  /*53be0*/  LDL.LU.64 R12, [R1+0xc90] ;  /* 0x000c9000010c7983 */ /* 0x000ea80000300a00 */
[----:B------:R-:W-:Y:S04]  /*53bf0*/  STL.64 [R1+0xcb0], R40 ;  /* 0x000cb02801007387 */ /* 0x000fe80000100a00 */
[----:B------:R-:W-:Y:S04]  /*53c00*/  STL.64 [R1+0xcb8], R42 ;  /* 0x000cb82a01007387 */ /* 0x000fe80000100a00 */
[----:B------:R-:W2:Y:S04]  /*53c10*/  LDL.LU.64 R14, [R1+0xc98] ;  /* 0x000c9800010e7983 */ /* 0x000ea80000300a00 */
[----:B------:R3:W-:Y:S04]  /*53c20*/  STL.64 [R1+0xca0], R32 ;  /* 0x000ca02001007387 */ /* 0x0007e80000100a00 */
[----:B------:R4:W-:Y:S04]  /*53c30*/  STL.64 [R1+0xca8], R34 ;  /* 0x000ca82201007387 */ /* 0x0009e80000100a00 */
[----:B0-----:R-:W2:Y:S04]  /*53c40*/  LDL.LU.64 R44, [R1+0xc80] ;  /* 0x000c8000012c7983 */ /* 0x001ea80000300a00 */
[----:B-1----:R-:W2:Y:S04]  /*53c50*/  LDL.LU.64 R46, [R1+0xc88] ;  /* 0x000c8800012e7983 */ /* 0x002ea80000300a00 */
[----:B------:R-:W2:Y:S04]  /*53c60*/  LDL.LU.64 R56, [R1+0xc50] ;  /* 0x000c500001387983 */ /* 0x000ea80000300a00 */
[----:B------:R-:W2:Y:S04]  /*53c70*/  LDL.LU.64 R58, [R1+0xc58] ;  /* 0x000c5800013a7983 */ /* 0x000ea80000300a00 */
[----:B------:R-:W2:Y:S04]  /*53c80*/  LDL.LU.64 R52, [R1+0xc40] ;  /* 0x000c400001347983 */ /* 0x000ea80000300a00 */
[----:B------:R-:W2:Y:S04]  /*53c90*/  LDL.LU.64 R54, [R1+0xc48] ;  /* 0x000c480001367983 */ /* 0x000ea80000300a00 */
[----:B---3--:R-:W3:Y:S04]  /*53ca0*/  LDL.LU.64 R32, [R1+0xc30] ;  /* 0x000c300001207983 */ /* 0x008ee80000300a00 */
[----:B----4-:R-:W3:Y:S04]  /*53cb0*/  LDL.LU.64 R34, [R1+0xc38] ;  /* 0x000c380001227983 */ /* 0x010ee80000300a00 */
[----:B------:R-:W4:Y:S04]  /*53cc0*/  LDL.LU R49, [R1+0x246c] ;  /* 0x00246c0001317983 */ /* 0x000f280000300800 */
[----:B------:R-:W4:Y:S04]  /*53cd0*/  LDL.LU R61, [R1+0x2468] ;  /* 0x00246800013d7983 */ /* 0x000f280000300800 */
[----:B------:R-:W3:Y:S04]  /*53ce0*/  LDL.LU R50, [R1+0x2474] ;  /* 0x0024740001327983 */ /* 0x000ee80000300800 */
[----:B------:R-:W3:Y:S04]  /*53cf0*/  LDL.LU R51, [R1+0x2470] ;  /* 0x0024700001337983 */ /* 0x000ee80000300800 */
[----:B------:R-:W3:Y:S04]  /*53d00*/  LDL.LU R40, [R1+0x247c] ;  /* 0x00247c0001287983 */ /* 0x000ee80000300800 */
[----:B------:R-:W3:Y:S04]  /*53d10*/  LDL.LU R41, [R1+0x2478] ;  /* 0x0024780001297983 */ /* 0x000ee80000300800 */
[----:B------:R-:W3:Y:S04]  /*53d20*/  LDL.LU R42, [R1+0x2484] ;  /* 0x00248400012a7983 */ /* 0x000ee80000300800 */
[----:B------:R-:W3:Y:S04]  /*53d30*/  LDL.LU R43, [R1+0x2480] ;  /* 0x00248000012b7983 */ /* 0x000ee80000300800 */
        /* <DEDUP_REMOVED lines=13> */
[----:B------:R-:W2:Y:S04]  /*53e10*/  LDL.LU R45, [R1+0x5698] ;  /* 0x00569800012d7983 */ /* 0x000ea80000300800 */
[----:B------:R-:W-:Y:S04]  /*53e20*/  STL.64 [R1+0x5640], R10 ;  /* 0x0056400a01007387 */ /* 0x000fe80000100a00 */
[----:B------:R0:W-:Y:S04]  /*53e30*/  STL.64 [R1+0x5638], R8 ;  /* 0x0056380801007387 */ /* 0x0001e80000100a00 */
[----:B0-----:R-:W2:Y:S04]  /*53e40*/  LDL.LU.64 R8, [R1+0xc70] ;  /* 0x000c700001087983 */ /* 0x001ea80000300a00 */
[----:B------:R-:W2:Y:S01]  /*53e50*/  LDL.LU.64 R10, [R1+0xc78] ;  /* 0x000c7800010a7983 */ /* 0x000ea20000300a00 */
[C---:B------:R-:W-:Y:S08]  /*53e60*/  HMMA.16816.F32 R56, R28.reuse, R16, R56 ;  /* 0x000000101c38723c */ /* 0x040ff00000001838 */
[----:B--2---:R-:W-:-:S15]  /*53e70*/  HMMA.16816.F32 R8, R28, R12, R8 ;  /* 0x0000000c1c08723c */ /* 0x004fde0000001808 */
[----:B------:R-:W-:-:S04]  /*53e80*/  NOP ;  /* 0x0000000000007918 */ /* 0x000fc80000000000 */
[----:B------:R-:W-:Y:S04]  /*53e90*/  STL.64 [R1+0xc70], R8 ;  /* 0x000c700801007387 */ /* 0x000fe80000100a00 */
[----:B------:R3:W-:Y:S02]  /*53ea0*/  STL.64 [R1+0xc78], R10 ;  /* 0x000c780a01007387 */ /* 0x0007e40000100a00 */
[----:B---3--:R-:W-:Y:S02]  /*53eb0*/  HMMA.16816.F32 R8, R28, R14, R4 ;  /* 0x0000000e1c08723c */ /* 0x008fe40000001804 */
[----:B------:R-:W2:Y:S04]  /*53ec0*/  LDL.LU.64 R4, [R1+0xc20] ;  /* 0x000c200001047983 */ /* 0x000ea80000300a00 */
[----:B------:R-:W2:-:S13]  /*53ed0*/  LDL.LU.64 R6, [R1+0xc28] ;  /* 0x000c280001067983 */ /* 0x000e9a0000300a00 */
[----:B------:R0:W-:Y:S04]  /*53ee0*/  STL.64 [R1+0xc60], R8 ;  /* 0x000c600801007387 */ /* 0x0001e80000100a00 */
[----:B------:R-:W-:Y:S04]  /*53ef0*/  STL.64 [R1+0xc68], R10 ;  /* 0x000c680a01007387 */ /* 0x000fe80000100a00 */
[----:B------:R-:W-:Y:S04]  /*53f00*/  STL.64 [R1+0x5620], R14 ;  /* 0x0056200e01007387 */ /* 0x000fe80000100a00 */
[----:B------:R1:W-:Y:S04]  /*53f10*/  STL.64 [R1+0x5618], R12 ;  /* 0x0056180c01007387 */ /* 0x0003e80000100a00 */
[----:B0-----:R-:W3:Y:S01]  /*53f20*/  LDL.LU.64 R8, [R1+0x540] ;  /* 0x0005400001087983 */ /* 0x001ee20000300a00 */
[C---:B-1----:R-:W-:Y:S03]  /*53f30*/  HMMA.16816.F32 R12, R28.reuse, R18, R52 ;  /* 0x000000121c0c723c */ /* 0x042fe60000001834 */
[----:B------:R-:W-:Y:S04]  /*53f40*/  STL.64 [R1+0xc50], R56 ;  /* 0x000c503801007387 */ /* 0x000fe80000100a00 */
[----:B------:R-:W-:Y:S04]  /*53f50*/  STL.64 [R1+0xc58], R58 ;  /* 0x000c583a01007387 */ /* 0x000fe80000100a00 */
[----:B------:R-:W3:Y:S08]  /*53f60*/  LDL.LU.64 R10, [R1+0x548] ;  /* 0x00054800010a7983 */ /* 0x000ef00000300a00 */
[----:B------:R-:W-:Y:S04]  /*53f70*/  STL.64 [R1+0xc40], R12 ;  /* 0x000c400c01007387 */ /* 0x000fe80000100a00 */
[----:B------:R0:W-:Y:S04]  /*53f80*/  STL.64 [R1+0xc48], R14 ;  /* 0x000c480e01007387 */ /* 0x0001e80000100a00 */
[----:B------:R-:W-:Y:S04]  /*53f90*/  STL.64 [R1+0x5600], R18 ;  /* 0x0056001201007387 */ /* 0x000fe80000100a00 */
[----:B------:R-:W-:Y:S04]  /*53fa0*/  STL.64 [R1+0x55f8], R16 ;  /* 0x0055f81001007387 */ /* 0x000fe80000100a00 */
[----:B------:R-:W3:Y:S01]  /*53fb0*/  LDL.LU R44, [R1+0x248c] ;  /* 0x00248c00012c7983 */ /* 0x000ee20000300800 */
[----:B0-----:R-:W-:Y:S03]  /*53fc0*/  HMMA.16816.F32 R12, R28, R20, R32 ;  /* 0x000000141c0c723c */ /* 0x001fe60000001820 */
[----:B------:R-:W-:Y:S01]  /*53fd0*/  STL.64 [R1+0x55f0], R46 ;  /* 0x0055f02e01007387 */ /* 0x000fe20000100a00 */
[----:B----4-:R-:W-:-:S15]  /*53fe0*/  IMAD R61, R61, 0x100, R49 ;  /* 0x000001003d3d7824 */ /* 0x010fde00078e0231 */
[----:B------:R-:W-:Y:S04]  /*53ff0*/  STL.64 [R1+0xc30], R12 ;  /* 0x000c300c01007387 */ /* 0x000fe80000100a00 */
[----:B------:R-:W-:Y:S01]  /*54000*/  STL.64 [R1+0xc38], R14 ;  /* 0x000c380e01007387 */ /* 0x000fe20000100a00 */
[C---:B--2---:R-:W-:Y:S08]  /*54010*/  HMMA.16816.F32 R4, R28.reuse, R22, R4 ;  /* 0x000000161c04723c */ /* 0x044ff00000001804 */
[----:B---3--:R-:W-:Y:S01]  /*54020*/  HMMA.16816.F32 R8, R28, R24, R8 ;  /* 0x000000181c08723c */ /* 0x008fe20000001808 */
[----:B------:R-:W-:Y:S01]  /*54030*/  F2FP.F16.E4M3.UNPACK_B R28, R61 ;  /* 0x0000003dff1c723e */ /* 0x000fe200020006ff */
[----:B------:R-:W-:Y:S04]  /*54040*/  STL.64 [R1+0x55e8], R44 ;  /* 0x0055e82c01007387 */ /* 0x000fe80000100a00 */
[----:B------:R-:W2:Y:S04]  /*54050*/  LDL.LU R39, [R1+0x2494] ;  /* 0x0024940001277983 */ /* 0x000ea80000300800 */
[----:B------:R-:W2:Y:S04]  /*54060*/  LDL.LU R38, [R1+0x2490] ;  /* 0x0024900001267983 */ /* 0x000ea80000300800 */
[----:B------:R-:W3:Y:S04]  /*54070*/  LDL.LU R60, [R1+0x249c] ;  /* 0x00249c00013c7983 */ /* 0x000ee80000300800 */
[----:B------:R-:W4:Y:S04]  /*54080*/  LDL.LU R0, [R1+0x24a4] ;  /* 0x0024a40001007983 */ /* 0x000f280000300800 */
[----:B------:R-:W-:Y:S04]  /*54090*/  STL.64 [R1+0x5610], R22 ;  /* 0x0056101601007387 */ /* 0x000fe80000100a00 */
[----:B------:R-:W-:Y:S04]  /*540a0*/  STL.64 [R1+0x5608], R20 ;  /* 0x0056081401007387 */ /* 0x000fe80000100a00 */
[----:B------:R0:W-:Y:S04]  /*540b0*/  STL.64 [R1+0xc20], R4 ;  /* 0x000c200401007387 */ /* 0x0001e80000100a00 */
[----:B------:R1:W-:Y:S04]  /*540c0*/  STL.64 [R1+0xc28], R6 ;  /* 0x000c280601007387 */ /* 0x0003e80000100a00 */
[----:B------:R-:W-:Y:S04]  /*540d0*/  STL.64 [R1+0x5680], R26 ;  /* 0x0056801a01007387 */ /* 0x000fe80000100a00 */
[----:B------:R0:W-:Y:S04]  /*540e0*/  STL.64 [R1+0x5678], R24 ;  /* 0x0056781801007387 */ /* 0x0001e80000100a00 */
[----:B------:R-:W-:Y:S04]  /*540f0*/  STL.64 [R1+0x540], R8 ;  /* 0x0005400801007387 */ /* 0x000fe80000100a00 */
[----:B------:R-:W-:Y:S04]  /*54100*/  STL.64 [R1+0x548], R10 ;  /* 0x0005480a01007387 */ /* 0x000fe80000100a00 */
[----:B------:R-:W2:Y:S04]  /*54110*/  LDL.LU R61, [R1+0x2488] ;  /* 0x00248800013d7983 */ /* 0x000ea80000300800 */
[----:B------:R-:W2:Y:S04]  /*54120*/  LDL.LU.64 R32, [R1+0xc10] ;  /* 0x000c100001207983 */ /* 0x000ea80000300a00 */
[----:B------:R-:W2:Y:S01]  /*54130*/  LDL.LU.64 R34, [R1+0xc18] ;  /* 0x000c180001227983 */ /* 0x000ea20000300a00 */
[----:B0-----:R-:W-:-:S02]  /*54140*/  IMAD R5, R41, 0x100, R40 ;  /* 0x0000010029057824 */ /* 0x001fc400078e0228 */
[----:B------:R-:W-:Y:S02]  /*54150*/  IMAD R4, R43, 0x100, R42 ;  /* 0x000001002b047824 */ /* 0x000fe400078e022a */
[----:B-1----:R-:W-:Y:S01]  /*54160*/  IMAD R6, R51, 0x100, R50 ;  /* 0x0000010033067824 */ /* 0x002fe200078e0232 */
[----:B------:R-:W2:Y:S04]  /*54170*/  LDL.LU.64 R24, [R1+0xc00] ;  /* 0x000c000001187983 */ /* 0x000ea80000300a00 */
[----:B------:R-:W2:Y:S04]  /*54180*/  LDL.LU.64 R26, [R1+0xc08] ;  /* 0x000c0800011a7983 */ /* 0x000ea80000300a00 */
[----:B------:R-:W2:Y:S01]  /*54190*/  LDL.LU.64 R40, [R1+0xbf0] ;  /* 0x000bf00001287983 */ /* 0x000ea20000300a00 */
[----:B------:R-:W-:-:S02]  /*541a0*/  F2FP.F16.E4M3.UNPACK_B R30, R5 ;  /* 0x00000005ff1e723e */ /* 0x000fc400020006ff */
[----:B------:R-:W-:Y:S01]  /*541b0*/  F2FP.F16.E4M3.UNPACK_B R31, R4 ;  /* 0x00000004ff1f723e */ /* 0x000fe200020006ff */
[----:B------:R-:W2:Y:S01]  /*541c0*/  LDL.LU.64 R42, [R1+0xbf8] ;  /* 0x000bf800012a7983 */ /* 0x000ea20000300a00 */
[----:B------:R-:W-:-:S03]  /*541d0*/  F2FP.F16.E4M3.UNPACK_B R29, R6 ;  /* 0x00000006ff1d723e */ /* 0x000fc600020006ff */
[----:B------:R-:W2:Y:S04]  /*541e0*/  LDL.LU.64 R4, [R1+0xbd0] ;  /* 0x000bd00001047983 */ /* 0x000ea80000300a00 */
[----:B------:R-:W2:Y:S04]  /*541f0*/  LDL.LU.64 R6, [R1+0xbd8] ;  /* 0x000bd80001067983 */ /* 0x000ea80000300a00 */
[----:B--2---:R-:W-:Y:S04]  /*54200*/  STL.64 [R1+0x5670], R6 ;  /* 0x0056700601007387 */ /* 0x004fe80000100a00 */
[----:B------:R0:W-:Y:S04]  /*54210*/  STL.64 [R1+0x5668], R4 ;  /* 0x0056680401007387 */ /* 0x0001e80000100a00 */
[----:B0-----:R-:W2:Y:S04]  /*54220*/  LDL.LU.64 R4, [R1+0xbe0] ;  /* 0x000be00001047983 */ /* 0x001ea80000300a00 */
[----:B------:R-:W2:Y:S04]  /*54230*/  LDL.LU.64 R6, [R1+0xbe8] ;  /* 0x000be80001067983 */ /* 0x000ea80000300a00 */
[----:B------:R-:W2:Y:S04]  /*54240*/  LDL.LU.64 R8, [R1+0xbb0] ;  /* 0x000bb00001087983 */ /* 0x000ea80000300a00 */
[----:B------:R-:W2:Y:S04]  /*54250*/  LDL.LU.64 R10, [R1+0xbb8] ;  /* 0x000bb800010a7983 */ /* 0x000ea80000300a00 */
[----:B--2---:R-:W-:Y:S04]  /*54260*/  STL.64 [R1+0x5650], R10 ;  /* 0x0056500a01007387 */ /* 0x004fe80000100a00 */
[----:B------:R0:W-:Y:S04]  /*54270*/  STL.64 [R1+0x5648], R8 ;  /* 0x0056480801007387 */ /* 0x0001e80000100a00 */
[----:B0-----:R-:W2:Y:S04]  /*54280*/  LDL.LU.64 R8, [R1+0xbc0] ;  /* 0x000bc00001087983 */ /* 0x001ea80000300a00 */
[----:B------:R-:W2:Y:S04]  /*54290*/  LDL.LU.64 R10, [R1+0xbc8] ;  /* 0x000bc800010a7983 */ /* 0x000ea80000300a00 */
[----:B------:R-:W2:Y:S04]  /*542a0*/  LDL.LU.64 R12, [R1+0xb90] ;  /* 0x000b9000010c7983 */ /* 0x000ea80000300a00 */
[----:B------:R-:W2:Y:S01]  /*542b0*/  LDL.LU.64 R14, [R1+0xb98] ;  /* 0x000b9800010e7983 */ /* 0x000ea20000300a00 */
[C---:B------:R-:W-:Y:S03]  /*542c0*/  HMMA.16816.F32 R32, R28.reuse, R36, R32 ;  /* 0x000000241c20723c */ /* 0x040fe60000001820 */
[----:B--2---:R-:W-:Y:S04]  /*542d0*/  STL.64 [R1+0x5630], R14 ;  /* 0x0056300e01007387 */ /* 0x004fe80000100a00 */
[----:B------:R0:W-:Y:S04]  /*542e0*/  STL.64 [R1+0x5628], R12 ;  /* 0x0056280c01007387 */ /* 0x0001e80000100a00 */
[----:B0-----:R-:W2:Y:S04]  /*542f0*/  LDL.LU.64 R12, [R1+0xba0] ;  /* 0x000ba000010c7983 */ /* 0x001ea80000300a00 */
        /* <DEDUP_REMOVED lines=16> */
[----:B------:R-:W3:Y:S01]  /*54400*/  LDL.LU.64 R32, [R1+0x5688] ;  /* 0x0056880001207983 */ /* 0x000ee20000300a00 */
[----:B--2---:R-:W-:-:S15]  /*54410*/  HMMA.16816.F32 R24, R28, R34, R24 ;  /* 0x000000221c18723c */ /* 0x004fde0000001818 */
[----:B------:R-:W-:-:S04]  /*54420*/  NOP ;  /* 0x0000000000007918 */ /* 0x000fc80000000000 */
[----:B------:R-:W-:Y:S04]  /*54430*/  STL.64 [R1+0xc00], R24 ;  /* 0x000c001801007387 */ /* 0x000fe80000100a00 */
[----:B------:R0:W-:Y:S04]  /*54440*/  STL.64 [R1+0xc08], R26 ;  /* 0x000c081a01007387 */ /* 0x0001e80000100a00 */
[----:B0-----:R-:W2:Y:S01]  /*54450*/  LDL.LU.64 R26, [R1+0x5680] ;  /* 0x00568000011a7983 */ /* 0x001ea20000300a00 */
[----:B---3--:R-:W-:Y:S03]  /*54460*/  HMMA.16816.F32 R40, R28, R32, R40 ;  /* 0x000000201c28723c */ /* 0x008fe60000001828 */
[----:B------:R-:W3:-:S15]  /*54470*/  LDL.LU.64 R24, [R1+0x5678] ;  /* 0x0056780001187983 */ /* 0x000ede0000300a00 */
[----:B------:R-:W-:Y:S01]  /*54480*/  NOP ;  /* 0x0000000000007918 */ /* 0x000fe20000000000 */
[----:B------:R0:W-:Y:S04]  /*54490*/  STL.64 [R1+0xbf0], R40 ;  /* 0x000bf02801007387 */ /* 0x0001e80000100a00 */
[----:B------:R1:W-:Y:S04]  /*544a0*/  STL.64 [R1+0xbf8], R42 ;  /* 0x000bf82a01007387 */ /* 0x0003e80000100a00 */
[----:B0-----:R-:W3:Y:S04]  /*544b0*/  LDL.LU.64 R40, [R1+0x530] ;  /* 0x0005300001287983 */ /* 0x001ee80000300a00 */
[----:B-1----:R-:W3:Y:S01]  /*544c0*/  LDL.LU.64 R42, [R1+0x538] ;  /* 0x00053800012a7983 */ /* 0x002ee20000300a00 */
        /* <DEDUP_REMOVED lines=51> */
[----:B------:R-:W2:Y:S01]  /*54800*/  LDL.LU.64 R44, [R1+0x55e8] ;  /* 0x0055e800012c7983 */ /* 0x000ea20000300a00 */
[C---:B------:R-:W-:Y:S08]  /*54810*/  HMMA.16816.F32 R56, R28.reuse, R18, R56 ;  /* 0x000000121c38723c */ /* 0x040ff00000001838 */
[C---:B------:R-:W-:Y:S08]  /*54820*/  HMMA.16816.F32 R52, R28.reuse, R20, R52 ;  /* 0x000000141c34723c */ /* 0x040ff00000001834 */
[----:B------:R-:W-:Y:S01]  /*54830*/  HMMA.16816.F32 R48, R28, R22, R48 ;  /* 0x000000161c30723c */ /* 0x000fe20000001830 */
[----:B------:R-:W-:-:S02]  /*54840*/  IMAD R38, R38, 0x100, R39 ;  /* 0x0000010026267824 */ /* 0x000fc400078e0227 */
        /* <DEDUP_REMOVED lines=12> */
[----:B--2---:R-:W-:-:S03]  /*54910*/  IMAD R61, R61, 0x100, R44 ;  /* 0x000001003d3d7824 */ /* 0x004fc600078e022c */
[----:B------:R-:W2:Y:S04]  /*54920*/  LDL.LU R44, [R1+0x55b4] ;  /* 0x0055b400012c7983 */ /* 0x000ea80000300800 */
[----:B------:R-:W2:Y:S02]  /*54930*/  LDL.LU R39, [R1+0x55b0] ;  /* 0x0055b00001277983 */ /* 0x000ea40000300800 */
[----:B--2---:R-:W-:Y:S02]  /*54940*/  IMAD R39, R39, 0x100, R60 ;  /* 0x0000010027277824 */ /* 0x004fe400078e023c */
[----:B------:R-:W4:Y:S01]  /*54950*/  LDL.LU R60, [R1+0x55ac] ;  /* 0x0055ac00013c7983 */ /* 0x000f220000300800 */
[----:B---3--:R-:W-:Y:S01]  /*54960*/  HMMA.16816.F32 R28, R28, R24, R40 ;  /* 0x000000181c1c723c */ /* 0x008fe20000001828 */
[----:B----4-:R-:W-:-:S02]  /*54970*/  IMAD R60, R60, 0x100, R0 ;  /* 0x000001003c3c7824 */ /* 0x010fc400078e0200 */
[----:B------:R-:W2:Y:S04]  /*54980*/  LDL.LU R0, [R1+0x55a8] ;  /* 0x0055a80001007983 */ /* 0x000ea80000300800 */
[----:B------:R-:W3:Y:S04]  /*54990*/  LDL.LU.64 R42, [R1+0x55a0] ;  /* 0x0055a000012a7983 */ /* 0x000ee80000300a00 */
[----:B------:R-:W4:Y:S08]  /*549a0*/  LDL.LU.64 R40, [R1+0x5598] ;  /* 0x0055980001287983 */ /* 0x000f300000300a00 */
[----:B------:R-:W-:Y:S04]  /*549b0*/  STL.64 [R1+0x530], R28 ;  /* 0x0005301c01007387 */ /* 0x000fe80000100a00 */
[----:B------:R-:W-:Y:S04]  /*549c0*/  STL.64 [R1+0x538], R30 ;  /* 0x0005381e01007387 */ /* 0x000fe80000100a00 */
[----:B------:R-:W-:Y:S04]  /*549d0*/  STL.64 [R1+0x6628], R22 ;  /* 0x0066281601007387 */ /* 0x000fe80000100a00 */
[----:B------:R0:W-:Y:S04]  /*549e0*/  STL.64 [R1+0x6620], R20 ;  /* 0x0066201401007387 */ /* 0x0001e80000100a00 */
[----:B0-----:R-:W2:Y:S04]  /*549f0*/  LDL.LU.64 R20, [R1+0xb10] ;  /* 0x000b100001147983 */ /* 0x001ea80000300a00 */
[----:B------:R-:W2:Y:S04]  /*54a00*/  LDL.LU.64 R22, [R1+0xb18] ;  /* 0x000b180001167983 */ /* 0x000ea80000300a00 */
[----:B---3--:R-:W-:Y:S04]  /*54a10*/  STL.64 [R1+0x6458], R42 ;  /* 0x0064582a01007387 */ /* 0x008fe80000100a00 */
[----:B----4-:R0:W-:Y:S04]  /*54a20*/  STL.64 [R1+0x6450], R40 ;  /* 0x0064502801007387 */ /* 0x0101e80000100a00 */
[----:B0-----:R-:W3:Y:S04]  /*54a30*/  LDL.LU.64 R40, [R1+0xb20] ;  /* 0x000b200001287983 */ /* 0x001ee80000300a00 */
[----:B------:R-:W3:Y:S01]  /*54a40*/  LDL.LU.64 R42, [R1+0xb28] ;  /* 0x000b2800012a7983 */ /* 0x000ee20000300a00 */
[----:B------:R-:W-:-:S02]  /*54a50*/  F2FP.F16.E4M3.UNPACK_B R28, R61 ;  /* 0x0000003dff1c723e */ /* 0x000fc400020006ff */
[----:B------:R-:W-:Y:S02]  /*54a60*/  F2FP.F16.E4M3.UNPACK_B R29, R38 ;  /* 0x00000026ff1d723e */ /* 0x000fe400020006ff */
[----:B------:R-:W-:Y:S02]  /*54a70*/  F2FP.F16.E4M3.UNPACK_B R30, R39 ;  /* 0x00000027ff1e723e */ /* 0x000fe400020006ff */
[----:B------:R-:W-:Y:S01]  /*54a80*/  F2FP.F16.E4M3.UNPACK_B R31, R60 ;  /* 0x0000003cff1f723e */ /* 0x000fe200020006ff */
[----:B------:R-:W-:Y:S06]  /*54a90*/  STL.64 [R1+0x6448], R46 ;  /* 0x0064482e01007387 */ /* 0x000fec0000100a00 */
[C---:B--2---:R-:W-:Y:S01]  /*54aa0*/  HMMA.16816.F32 R20, R28.reuse, R34, R20 ;  /* 0x000000221c14723c */ /* 0x044fe20000001814 */
[----:B------:R-:W-:Y:S04]  /*54ab0*/  STL.64 [R1+0x6440], R44 ;  /* 0x0064402c01007387 */ /* 0x000fe80000100a00 */
[----:B------:R-:W-:Y:S04]  /*54ac0*/  STL.64 [R1+0x6438], R50 ;  /* 0x0064383201007387 */ /* 0x000fe80000100a00 */
[----:B------:R-:W-:Y:S04]  /*54ad0*/  STL.64 [R1+0x6430], R48 ;  /* 0x0064303001007387 */ /* 0x000fe80000100a00 */
[----:B------:R-:W-:Y:S04]  /*54ae0*/  STL.64 [R1+0x6428], R54 ;  /* 0x0064283601007387 */ /* 0x000fe80000100a00 */
[----:B------:R-:W-:Y:S04]  /*54af0*/  STL.64 [R1+0x6420], R52 ;  /* 0x0064203401007387 */ /* 0x000fe80000100a00 */
[----:B------:R-:W-:Y:S04]  /*54b00*/  STL.64 [R1+0x6418], R58 ;  /* 0x0064183a01007387 */ /* 0x000fe80000100a00 */
[----:B------:R0:W-:Y:S04]  /*54b10*/  STL.64 [R1+0x6410], R56 ;  /* 0x0064103801007387 */ /* 0x0001e80000100a00 */
[----:B------:R-:W-:Y:S04]  /*54b20*/  STL [R1+0x55a8], R0 ;  /* 0x0055a80001007387 */ /* 0x000fe80000100800 */
[----:B0-----:R-:W2:Y:S01]  /*54b30*/  LDL.LU.64 R56, [R1+0xb00] ;  /* 0x000b000001387983 */ /* 0x001ea20000300a00 */
[----:B---3--:R-:W-:-:S15]  /*54b40*/  HMMA.16816.F32 R40, R28, R36, R40 ;  /* 0x000000241c28723c */ /* 0x008fde0000001828 */
[----:B------:R-:W-:-:S04]  /*54b50*/  NOP ;  /* 0x0000000000007918 */ /* 0x000fc80000000000 */
[----:B------:R-:W-:Y:S04]  /*54b60*/  STL.64 [R1+0xb20], R40 ;  /* 0x000b202801007387 */ /* 0x000fe80000100a00 */
[----:B------:R-:W-:Y:S04]  /*54b70*/  STL.64 [R1+0xb28], R42 ;  /* 0x000b282a01007387 */ /* 0x000fe80000100a00 */
[----:B------:R-:W2:Y:S04]  /*54b80*/  LDL.LU.64 R58, [R1+0xb08] ;  /* 0x000b0800013a7983 */ /* 0x000ea80000300a00 */
[----:B------:R0:W-:Y:S04]  /*54b90*/  STL.64 [R1+0xb10], R20 ;  /* 0x000b101401007387 */ /* 0x0001e80000100a00 */
[----:B------:R1:W-:Y:S04]  /*54ba0*/  STL.64 [R1+0xb18], R22 ;  /* 0x000b181601007387 */ /* 0x0003e80000100a00 */
[----:B0-----:R-:W3:Y:S04]  /*54bb0*/  LDL.LU.64 R20, [R1+0xaf0] ;  /* 0x000af00001147983 */ /* 0x001ee80000300a00 */
[----:B-1----:R-:W3:Y:S01]  /*54bc0*/  LDL.LU.64 R22, [R1+0xaf8] ;  /* 0x000af80001167983 */ /* 0x002ee20000300a00 */
[----:B------:R-:W0:Y:S01]  /*54bd0*/  S2R R60, SR_TID.X ;  /* 0x00000000003c7919 */ /* 0x000e220000002100 */
[----:B------:R-:W1:Y:S01]  /*54be0*/  S2R R38, SR_TID.X ;  /* 0x0000000000267919 */ /* 0x000e620000002100 */
[----:B------:R-:W4:Y:S01]  /*54bf0*/  S2R R39, SR_TID.X ;  /* 0x0000000000277919 */ /* 0x000f220000002100 */
[----:B------:R-:W3:Y:S04]  /*54c00*/  LDL.LU.64 R52, [R1+0xae0] ;  /* 0x000ae00001347983 */ /* 0x000ee80000300a00 */
[----:B------:R-:W3:Y:S04]  /*54c10*/  LDL.LU.64 R54, [R1+0xae8] ;  /* 0x000ae80001367983 */ /* 0x000ee80000300a00 */
[----:B------:R-:W3:Y:S04]  /*54c20*/  LDL.LU.64 R48, [R1+0xad0] ;  /* 0x000ad00001307983 */ /* 0x000ee80000300a00 */
[----:B------:R-:W3:Y:S04]  /*54c30*/  LDL.LU.64 R50, [R1+0xad8] ;  /* 0x000ad80001327983 */ /* 0x000ee80000300a00 */
[----:B------:R-:W3:Y:S04]  /*54c40*/  LDL.LU.64 R44, [R1+0xac0] ;  /* 0x000ac000012c7983 */ /* 0x000ee80000300a00 */
[----:B------:R-:W3:Y:S04]  /*54c50*/  LDL.LU.64 R46, [R1+0xac8] ;  /* 0x000ac800012e7983 */ /* 0x000ee80000300a00 */
[----:B------:R-:W3:Y:S04]  /*54c60*/  LDL.LU R40, [R1+0x24ac] ;  /* 0x0024ac0001287983 */ /* 0x000ee80000300800 */
[----:B------:R-:W3:Y:S04]  /*54c70*/  LDL.LU R61, [R1+0x24a8] ;  /* 0x0024a800013d7983 */ /* 0x000ee80000300800 */
[----:B------:R-:W3:Y:S04]  /*54c80*/  LDL.LU R41, [R1+0x24b4] ;  /* 0x0024b40001297983 */ /* 0x000ee80000300800 */
[----:B------:R-:W3:Y:S04]  /*54c90*/  LDL.LU R42, [R1+0x24b0] ;  /* 0x0024b000012a7983 */ /* 0x000ee80000300800 */
[----:B------:R-:W3:Y:S01]  /*54ca0*/  LDL.LU R43, [R1+0x24bc] ;  /* 0x0024bc00012b7983 */ /* 0x000ee20000300800 */
[----:B0-----:R-:W-:-:S02]  /*54cb0*/  LOP3.LUT R60, R60, 0x1f, RZ, 0xc0, !PT ;  /* 0x0000001f3c3c7812 */ /* 0x001fc400078ec0ff */
[----:B-1----:R-:W-:Y:S02]  /*54cc0*/  LOP3.LUT R38, R38, 0x1f, RZ, 0xc0, !PT ;  /* 0x0000001f26267812 */ /* 0x002fe400078ec0ff */
[----:B----4-:R-:W-:Y:S02]  /*54cd0*/  LOP3.LUT R39, R39, 0x1f, RZ, 0xc0, !PT ;  /* 0x0000001f27277812 */ /* 0x010fe400078ec0ff */
[----:B------:R-:W-:Y:S02]  /*54ce0*/  LOP3.LUT R60, R60, 0x8, RZ, 0x3c, !PT ;  /* 0x000000083c3c7812 */ /* 0x000fe400078e3cff */
[----:B------:R-:W-:Y:S02]  /*54cf0*/  LOP3.LUT R38, R38, 0x10, RZ, 0x3c, !PT ;  /* 0x0000001026267812 */ /* 0x000fe400078e3cff */
[----:B------:R-:W-:Y:S02]  /*54d00*/  LOP3.LUT R39, R39, 0x18, RZ, 0x3c, !PT ;  /* 0x0000001827277812 */ /* 0x000fe400078e3cff */
[----:B------:R-:W4:Y:S04]  /*54d10*/  LDL.LU R60, [R1+0x24b8] ;  /* 0x0024b800013c7983 */ /* 0x000f280000300800 */
[----:B------:R-:W4:Y:S04]  /*54d20*/  LDL.LU R38, [R1+0x24c4] ;  /* 0x0024c40001267983 */ /* 0x000f280000300800 */
[----:B------:R-:W4:Y:S04]  /*54d30*/  LDL.LU R39, [R1+0x24c0] ;  /* 0x0024c00001277983 */ /* 0x000f280000300800 */
[----:B------:R-:W-:Y:S04]  /*54d40*/  STL.64 [R1+0x6618], R34 ;  /* 0x0066182201007387 */ /* 0x000fe80000100a00 */
[----:B------:R3:W-:Y:S01]  /*54d50*/  STL.64 [R1+0x6610], R32 ;  /* 0x0066102001007387 */ /* 0x0007e20000100a00 */
[C---:B--2---:R-:W-:Y:S08]  /*54d60*/  HMMA.16816.F32 R56, R28.reuse, R32, R56 ;  /* 0x000000201c38723c */ /* 0x044ff00000001838 */
[C---:B---3--:R-:W-:Y:S11]  /*54d70*/  HMMA.16816.F32 R32, R28.reuse, R26, R20 ;  /* 0x0000001a1c20723c */ /* 0x048ff60000001814 */
[----:B------:R-:W-:Y:S04]  /*54d80*/  STL.64 [R1+0xb00], R56 ;  /* 0x000b003801007387 */ /* 0x000fe80000100a00 */
[----:B------:R-:W-:Y:S04]  /*54d90*/  STL.64 [R1+0xb08], R58 ;  /* 0x000b083a01007387 */ /* 0x000fe80000100a00 */
[----:B------:R-:W2:Y:S04]  /*54da0*/  LDL.LU.64 R20, [R1+0xab0] ;  /* 0x000ab00001147983 */ /* 0x000ea80000300a00 */
        /* <DEDUP_REMOVED lines=40> */
[----:B------:R-:W-:Y:S01]  /*55030*/  STL.64 [R1+0x65d0], R14 ;  /* 0x0065d00e01007387 */ /* 0x000fe20000100a00 */
[C---:B----4-:R-:W-:Y:S08]  /*55040*/  HMMA.16816.F32 R4, R28.reuse, R14, R4 ;  /* 0x0000000e1c04723c */ /* 0x050ff00000001804 */
[----:B--2---:R-:W-:-:S15]  /*55050*/  HMMA.16816.F32 R8, R28, R12, R8 ;  /* 0x0000000c1c08723c */ /* 0x004fde0000001808 */
[----:B------:R-:W-:-:S04]  /*55060*/  NOP ;  /* 0x0000000000007918 */ /* 0x000fc80000000000 */
[----:B------:R-:W-:Y:S04]  /*55070*/  STL.64 [R1+0xa90], R8 ;  /* 0x000a900801007387 */ /* 0x000fe80000100a00 */
[----:B------:R0:W-:Y:S02]  /*55080*/  STL.64 [R1+0xa98], R10 ;  /* 0x000a980a01007387 */ /* 0x0001e40000100a00 */
[C---:B0-----:R-:W-:Y:S02]  /*55090*/  HMMA.16816.F32 R8, R28.reuse, R16, R56 ;  /* 0x000000101c08723c */ /* 0x041fe40000001838 */
[----:B------:R-:W-:Y:S04]  /*550a0*/  STL.64 [R1+0x65c8], R12 ;  /* 0x0065c80c01007387 */ /* 0x000fe80000100a00 */
[----:B------:R-:W-:Y:S04]  /*550b0*/  STL.64 [R1+0xa80], R4 ;  /* 0x000a800401007387 */ /* 0x000fe80000100a00 */
[----:B------:R0:W-:Y:S04]  /*550c0*/  STL.64 [R1+0xa88], R6 ;  /* 0x000a880601007387 */ /* 0x0001e80000100a00 */
[----:B------:R-:W-:Y:S01]  /*550d0*/  STL.64 [R1+0x65c0], R18 ;  /* 0x0065c01201007387 */ /* 0x000fe20000100a00 */
[C---:B0-----:R-:W-:Y:S04]  /*550e0*/  HMMA.16816.F32 R4, R28.reuse, R18, R52 ;  /* 0x000000121c04723c */ /* 0x041fe80000001834 */
[----:B------:R-:W-:Y:S04]  /*550f0*/  STL.64 [R1+0xa70], R8 ;  /* 0x000a700801007387 */ /* 0x000fe80000100a00 */
[----:B------:R3:W-:Y:S02]  /*55100*/  STL.64 [R1+0xa78], R10 ;  /* 0x000a780a01007387 */ /* 0x0007e40000100a00 */
[C---:B---3--:R-:W-:Y:S02]  /*55110*/  HMMA.16816.F32 R8, R28.reuse, R20, R48 ;  /* 0x000000141c08723c */ /* 0x048fe40000001830 */
[----:B------:R-:W-:Y:S07]  /*55120*/  STL.64 [R1+0x65b8], R16 ;  /* 0x0065b81001007387 */ /* 0x000fee0000100a00 */
[----:B------:R-:W-:Y:S04]  /*55130*/  STL.64 [R1+0xa60], R4 ;  /* 0x000a600401007387 */ /* 0x000fe80000100a00 */
[----:B------:R0:W-:Y:S04]  /*55140*/  STL.64 [R1+0xa68], R6 ;  /* 0x000a680601007387 */ /* 0x0001e80000100a00 */
[----:B------:R-:W-:Y:S01]  /*55150*/  STL.64 [R1+0x65b0], R22 ;  /* 0x0065b01601007387 */ /* 0x000fe20000100a00 */
[C---:B0-----:R-:W-:Y:S03]  /*55160*/  HMMA.16816.F32 R4, R28.reuse, R22, R44 ;  /* 0x000000161c04723c */ /* 0x041fe6000000182c */
[----:B------:R-:W-:Y:S04]  /*55170*/  STL.64 [R1+0xa50], R8 ;  /* 0x000a500801007387 */ /* 0x000fe80000100a00 */
[----:B------:R0:W-:Y:S02]  /*55180*/  STL.64 [R1+0xa58], R10 ;  /* 0x000a580a01007387 */ /* 0x0001e40000100a00 */
[----:B0-----:R-:W-:Y:S02]  /*55190*/  HMMA.16816.F32 R8, R28, R24, R32 ;  /* 0x000000181c08723c */ /* 0x001fe40000001820 */
[----:B------:R-:W-:Y:S08]  /*551a0*/  STL.64 [R1+0x65a8], R20 ;  /* 0x0065a81401007387 */ /* 0x000ff00000100a00 */
[----:B------:R0:W-:Y:S04]  /*551b0*/  STL.64 [R1+0xa40], R4 ;  /* 0x000a400401007387 */ /* 0x0001e80000100a00 */
[----:B------:R-:W-:Y:S04]  /*551c0*/  STL.64 [R1+0xa48], R6 ;  /* 0x000a480601007387 */ /* 0x000fe80000100a00 */
[----:B------:R-:W-:Y:S04]  /*551d0*/  STL.64 [R1+0x6608], R26 ;  /* 0x0066081a01007387 */ /* 0x000fe80000100a00 */
[----:B------:R1:W-:Y:S04]  /*551e0*/  STL.64 [R1+0x6600], R24 ;  /* 0x0066001801007387 */ /* 0x0003e80000100a00 */
[----:B------:R2:W-:Y:S04]  /*551f0*/  STL.64 [R1+0x520], R8 ;  /* 0x0005200801007387 */ /* 0x0005e80000100a00 */
[----:B------:R3:W-:Y:S04]  /*55200*/  STL.64 [R1+0x528], R10 ;  /* 0x0005280a01007387 */ /* 0x0007e80000100a00 */
[----:B------:R-:W4:Y:S04]  /*55210*/  LDL.LU.64 R32, [R1+0xa30] ;  /* 0x000a300001207983 */ /* 0x000f280000300a00 */
[----:B------:R-:W4:Y:S04]  /*55220*/  LDL.LU.64 R34, [R1+0xa38] ;  /* 0x000a380001227983 */ /* 0x000f280000300a00 */
[----:B------:R-:W2:Y:S01]  /*55230*/  LDL.LU R51, [R1+0x24cc] ;  /* 0x0024cc0001337983 */ /* 0x000ea20000300800 */
[----:B------:R-:W-:-:S02]  /*55240*/  IMAD R61, R61, 0x100, R40 ;  /* 0x000001003d3d7824 */ /* 0x000fc400078e0228 */
[----:B0-----:R-:W-:Y:S02]  /*55250*/  IMAD R5, R42, 0x100, R41 ;  /* 0x000001002a057824 */ /* 0x001fe400078e0229 */
[----:B------:R-:W-:Y:S02]  /*55260*/  IMAD R4, R60, 0x100, R43 ;  /* 0x000001003c047824 */ /* 0x000fe400078e022b */
[----:B------:R-:W-:Y:S01]  /*55270*/  IMAD R0, R39, 0x100, R38 ;  /* 0x0000010027007824 */ /* 0x000fe200078e0226 */
[----:B------:R-:W-:Y:S02]  /*55280*/  F2FP.F16.E4M3.UNPACK_B R28, R61 ;  /* 0x0000003dff1c723e */ /* 0x000fe400020006ff */
[----:B------:R-:W-:Y:S02]  /*55290*/  F2FP.F16.E4M3.UNPACK_B R29, R5 ;  /* 0x00000005ff1d723e */ /* 0x000fe400020006ff */
[----:B------:R-:W-:Y:S02]  /*552a0*/  F2FP.F16.E4M3.UNPACK_B R30, R4 ;  /* 0x00000004ff1e723e */ /* 0x000fe400020006ff */
[----:B------:R-:W-:Y:S01]  /*552b0*/  F2FP.F16.E4M3.UNPACK_B R31, R0 ;  /* 0x00000000ff1f723e */ /* 0x000fe200020006ff */
[----:B--2---:R0:W-:Y:S04]  /*552c0*/  STL [R1+0x65d8], R51 ;  /* 0x0065d83301007387 */ /* 0x0041e80000100800 */
[----:B------:R-:W2:Y:S04]  /*552d0*/  LDL.LU R44, [R1+0x24c8] ;  /* 0x0024c800012c7983 */ /* 0x000ea80000300800 */
[----:B------:R-:W2:Y:S04]  /*552e0*/  LDL.LU R45, [R1+0x24d4] ;  /* 0x0024d400012d7983 */ /* 0x000ea80000300800 */
[----:B------:R-:W2:Y:S04]  /*552f0*/  LDL.LU R46, [R1+0x24d0] ;  /* 0x0024d000012e7983 */ /* 0x000ea80000300800 */
[----:B------:R-:W2:Y:S04]  /*55300*/  LDL.LU R47, [R1+0x24dc] ;  /* 0x0024dc00012f7983 */ /* 0x000ea80000300800 */
[----:B------:R-:W2:Y:S04]  /*55310*/  LDL.LU R60, [R1+0x24d8] ;  /* 0x0024d800013c7983 */ /* 0x000ea80000300800 */
[----:B------:R-:W2:Y:S04]  /*55320*/  LDL.LU R38, [R1+0x24e4] ;  /* 0x0024e40001267983 */ /* 0x000ea80000300800 */
[----:B------:R-:W2:Y:S04]  /*55330*/  LDL.LU R39, [R1+0x24e0] ;  /* 0x0024e00001277983 */ /* 0x000ea80000300800 */
[----:B-1----:R-:W2:Y:S04]  /*55340*/  LDL.LU.64 R24, [R1+0xa20] ;  /* 0x000a200001187983 */ /* 0x002ea80000300a00 */
[----:B------:R-:W2:Y:S01]  /*55350*/  LDL.LU.64 R26, [R1+0xa28] ;  /* 0x000a2800011a7983 */ /* 0x000ea20000300a00 */
[C---:B----4-:R-:W-:Y:S03]  /*55360*/  HMMA.16816.F32 R32, R28.reuse, R36, R32 ;  /* 0x000000241c20723c */ /* 0x050fe60000001820 */
        /* <DEDUP_REMOVED lines=10> */
[----:B------:R-:W2:Y:S04]  /*55410*/  LDL.LU.64 R48, [R1+0x9c0] ;  /* 0x0009c00001307983 */ /* 0x000ea80000300a00 */
[----:B0-----:R-:W2:Y:S04]  /*55420*/  LDL.LU.64 R50, [R1+0x9c8] ;  /* 0x0009c80001327983 */ /* 0x001ea80000300a00 */
        /* <DEDUP_REMOVED lines=9> */
[----:B------:R-:W4:Y:S01]  /*554c0*/  LDL.LU.64 R32, [R1+0x6610] ;  /* 0x0066100001207983 */ /* 0x000f220000300a00 */
        /* <DEDUP_REMOVED lines=9> */
[----:B------:R-:W4:Y:S01]  /*55560*/  LDL.LU.64 R4, [R1+0x65f0] ;  /* 0x0065f00001047983 */ /* 0x000f220000300a00 */
[----:B--2---:R-:W-:-:S15]  /*55570*/  HMMA.16816.F32 R56, R28, R26, R56 ;  /* 0x0000001a1c38723c */ /* 0x004fde0000001838 */
[----:B------:R-:W-:-:S04]  /*55580*/  NOP ;  /* 0x0000000000007918 */ /* 0x000fc80000000000 */
[----:B------:R-:W-:Y:S04]  /*55590*/  STL.64 [R1+0xa00], R56 ;  /* 0x000a003801007387 */ /* 0x000fe80000100a00 */
[----:B------:R0:W-:Y:S01]  /*555a0*/  STL.64 [R1+0xa08], R58 ;  /* 0x000a083a01007387 */ /* 0x0001e20000100a00 */
[C---:B---3--:R-:W-:Y:S08]  /*555b0*/  HMMA.16816.F32 R8, R28.reuse, R6, R8 ;  /* 0x000000061c08723c */ /* 0x048ff00000001808 */
[C---:B0-----:R-:W-:Y:S08]  /*555c0*/  HMMA.16816.F32 R56, R28.reuse, R2, R52 ;  /* 0x000000021c38723c */ /* 0x041ff00000001834 */
[C---:B----4-:R-:W-:Y:S01]  /*555d0*/  HMMA.16816.F32 R52, R28.reuse, R4, R20 ;  /* 0x000000041c34723c */ /* 0x050fe20000001814 */
[----:B------:R-:W2:Y:S10]  /*555e0*/  LDL.LU.64 R20, [R1+0x970] ;  /* 0x0009700001147983 */ /* 0x000eb40000300a00 */
        /* <DEDUP_REMOVED lines=12> */
[----:B------:R-:W2:Y:S02]  /*556b0*/  LDL.LU.64 R8, [R1+0x65e0] ;  /* 0x0065e00001087983 */ /* 0x000ea40000300a00 */
[C---:B--2---:R-:W-:Y:S08]  /*556c0*/  HMMA.16816.F32 R48, R28.reuse, R8, R48 ;  /* 0x000000081c30723c */ /* 0x044ff00000001830 */
[C---:B----4-:R-:W-:Y:S11]  /*556d0*/  HMMA.16816.F32 R12, R28.reuse, R10, R12 ;  /* 0x0000000a1c0c723c */ /* 0x050ff6000000180c */
[----:B------:R-:W-:Y:S04]  /*556e0*/  STL.64 [R1+0x9c0], R48 ;  /* 0x0009c03001007387 */ /* 0x000fe80000100a00 */
[----:B------:R0:W-:Y:S04]  /*556f0*/  STL.64 [R1+0x9c8], R50 ;  /* 0x0009c83201007387 */ /* 0x0001e80000100a00 */
[----:B0-----:R-:W2:Y:S04]  /*55700*/  LDL.LU R51, [R1+0x65d8] ;  /* 0x0065d80001337983 */ /* 0x001ea80000300800 */
        /* <DEDUP_REMOVED lines=8> */
[----:B0-----:R-:W2:Y:S04]  /*55790*/  LDL.LU.64 R18, [R1+0x65c0] ;  /* 0x0065c00001127983 */ /* 0x001ea80000300a00 */
[----:B------:R-:W4:Y:S04]  /*557a0*/  LDL.LU.64 R16, [R1+0x65b8] ;  /* 0x0065b80001107983 */ /* 0x000f280000300a00 */
[----:B------:R0:W-:Y:S04]  /*557b0*/  STL.64 [R1+0x990], R40 ;  /* 0x0009902801007387 */ /* 0x0001e80000100a00 */
[----:B------:R1:W-:Y:S04]  /*557c0*/  STL.64 [R1+0x998], R42 ;  /* 0x0009982a01007387 */ /* 0x0003e80000100a00 */
[----:B0-----:R-:W3:Y:S04]  /*557d0*/  LDL.LU.64 R40, [R1+0x510] ;  /* 0x0005100001287983 */ /* 0x001ee80000300a00 */
[----:B-1----:R-:W3:Y:S04]  /*557e0*/  LDL.LU.64 R42, [R1+0x518] ;  /* 0x00051800012a7983 */ /* 0x002ee80000300a00 */
[----:B------:R-:W-:Y:S04]  /*557f0*/  STL.64 [R1+0x6590], R14 ;  /* 0x0065900e01007387 */ /* 0x000fe80000100a00 */
[----:B------:R0:W-:Y:S04]  /*55800*/  STL.64 [R1+0x6588], R12 ;  /* 0x0065880c01007387 */ /* 0x0001e80000100a00 */
[----:B0-----:R-:W4:Y:S04]  /*55810*/  LDL.LU.64 R12, [R1+0x980] ;  /* 0x00098000010c7983 */ /* 0x001f280000300a00 */
[----:B------:R-:W4:Y:S01]  /*55820*/  LDL.LU.64 R14, [R1+0x988] ;  /* 0x00098800010e7983 */ /* 0x000f220000300a00 */
[C---:B--2---:R-:W-:Y:S08]  /*55830*/  HMMA.16816.F32 R20, R28.reuse, R18, R20 ;  /* 0x000000121c14723c */ /* 0x044ff00000001814 */
[----:B----4-:R-:W-:-:S15]  /*55840*/  HMMA.16816.F32 R12, R28, R16, R12 ;  /* 0x000000101c0c723c */ /* 0x010fde000000180c */
        /* <DEDUP_REMOVED lines=8> */
[----:B------:R-:W4:Y:S04]  /*558d0*/  LDL.LU.64 R20, [R1+0x65a8] ;  /* 0x0065a80001147983 */ /* 0x000f280000300a00 */
[----:B------:R-:W-:Y:S04]  /*558e0*/  STL.64 [R1+0x6580], R18 ;  /* 0x0065801201007387 */ /* 0x000fe80000100a00 */
[----:B------:R3:W-:Y:S01]  /*558f0*/  STL.64 [R1+0x6578], R16 ;  /* 0x0065781001007387 */ /* 0x0007e20000100a00 */
[----:B------:R-:W-:-:S02]  /*55900*/  IMAD R61, R44, 0x100, R51 ;  /* 0x000001002c3d7824 */ /* 0x000fc400078e0233 */
[----:B------:R-:W-:Y:S01]  /*55910*/  IMAD R0, R39, 0x100, R38 ;  /* 0x0000010027007824 */ /* 0x000fe200078e0226 */
[C---:B----4-:R-:W-:Y:S08]  /*55920*/  HMMA.16816.F32 R56, R28.reuse, R20, R56 ;  /* 0x000000141c38723c */ /* 0x050ff00000001838 */
[C---:B---3--:R-:W-:Y:S01]  /*55930*/  HMMA.16816.F32 R16, R28.reuse, R22, R52 ;  /* 0x000000161c10723c */ /* 0x048fe20000001834 */
[----:B------:R-:W-:Y:S10]  /*55940*/  STL.64 [R1+0x65a0], R22 ;  /* 0x0065a01601007387 */ /* 0x000ff40000100a00 */
[----:B------:R-:W-:Y:S04]  /*55950*/  STL.64 [R1+0x960], R56 ;  /* 0x0009603801007387 */ /* 0x000fe80000100a00 */
[----:B------:R-:W-:Y:S04]  /*55960*/  STL.64 [R1+0x968], R58 ;  /* 0x0009683a01007387 */ /* 0x000fe80000100a00 */
[----:B------:R0:W-:Y:S04]  /*55970*/  STL.64 [R1+0x6598], R20 ;  /* 0x0065981401007387 */ /* 0x0001e80000100a00 */
[----:B------:R1:W-:Y:S01]  /*55980*/  STL.64 [R1+0x950], R16 ;  /* 0x0009501001007387 */ /* 0x0003e20000100a00 */
[----:B0-----:R-:W-:Y:S01]  /*55990*/  HMMA.16816.F32 R20, R28, R24, R40 ;  /* 0x000000181c14723c */ /* 0x001fe20000001828 */
[----:B-1----:R-:W-:-:S02]  /*559a0*/  IMAD R17, R46, 0x100, R45 ;  /* 0x000001002e117824 */ /* 0x002fc400078e022d */
[----:B------:R-:W-:Y:S01]  /*559b0*/  IMAD R16, R60, 0x100, R47 ;  /* 0x000001003c107824 */ /* 0x000fe200078e022f */
[----:B------:R-:W-:Y:S02]  /*559c0*/  F2FP.F16.E4M3.UNPACK_B R28, R61 ;  /* 0x0000003dff1c723e */ /* 0x000fe400020006ff */
[----:B------:R-:W-:Y:S02]  /*559d0*/  F2FP.F16.E4M3.UNPACK_B R31, R0 ;  /* 0x00000000ff1f723e */ /* 0x000fe400020006ff */
[----:B------:R-:W-:Y:S02]  /*559e0*/  F2FP.F16.E4M3.UNPACK_B R29, R17 ;  /* 0x00000011ff1d723e */ /* 0x000fe400020006ff */
[----:B------:R-:W-:Y:S01]  /*559f0*/  F2FP.F16.E4M3.UNPACK_B R30, R16 ;  /* 0x00000010ff1e723e */ /* 0x000fe200020006ff */
[----:B------:R-:W-:Y:S06]  /*55a00*/  STL.64 [R1+0x958], R18 ;  /* 0x0009581201007387 */ /* 0x000fec0000100a00 */
[C---:B--2---:R-:W-:Y:S02]  /*55a10*/  HMMA.16816.F32 R12, R28.reuse, R36, R12 ;  /* 0x000000241c0c723c */ /* 0x044fe4000000180c */
[----:B------:R0:W-:Y:S04]  /*55a20*/  STL.64 [R1+0x510], R20 ;  /* 0x0005101401007387 */ /* 0x0001e80000100a00 */
[----:B------:R1:W-:Y:S04]  /*55a30*/  STL.64 [R1+0x518], R22 ;  /* 0x0005181601007387 */ /* 0x0003e80000100a00 */
[----:B------:R-:W2:Y:S04]  /*55a40*/  LDL.LU.64 R56, [R1+0x930] ;  /* 0x0009300001387983 */ /* 0x000ea80000300a00 */
[----:B------:R-:W2:Y:S05]  /*55a50*/  LDL.LU.64 R58, [R1+0x938] ;  /* 0x00093800013a7983 */ /* 0x000eaa0000300a00 */
        /* <DEDUP_REMOVED lines=23> */
[----:B------:R0:W-:Y:S01]  /*55bd0*/  STL.64 [R1+0x938], R58 ;  /* 0x0009383a01007387 */ /* 0x0001e20000100a00 */
[C---:B---3--:R-:W-:Y:S08]  /*55be0*/  HMMA.16816.F32 R12, R28.reuse, R26, R12 ;  /* 0x0000001a1c0c723c */ /* 0x048ff0000000180c */
[----:B0-----:R-:W-:Y:S01]  /*55bf0*/  HMMA.16816.F32 R56, R28, R32, R20 ;  /* 0x000000201c38723c */ /* 0x001fe20000001814 */
[----:B------:R-:W2:-:S15]  /*55c00*/  LDL.LU.64 R20, [R1+0x8d0] ;  /* 0x0008d00001147983 */ /* 0x000e9e0000300a00 */
[----:B------:R-:W-:-:S03]  /*55c10*/  NOP ;  /* 0x0000000000007918 */ /* 0x000fc60000000000 */
[----:B------:R-:W-:Y:S04]  /*55c20*/  STL.64 [R1+0x920], R56 ;  /* 0x0009203801007387 */ /* 0x000fe80000100a00 */
[----:B------:R-:W-:Y:S04]  /*55c30*/  STL.64 [R1+0x928], R58 ;  /* 0x0009283a01007387 */ /* 0x000fe80000100a00 */
[----:B------:R-:W2:Y:S04]  /*55c40*/  LDL.LU.64 R22, [R1+0x8d8] ;  /* 0x0008d80001167983 */ /* 0x000ea80000300a00 */
[----:B------:R0:W-:Y:S04]  /*55c50*/  STL.64 [R1+0x910], R12 ;  /* 0x0009100c01007387 */ /* 0x0001e80000100a00 */
[----:B------:R1:W-:Y:S04]  /*55c60*/  STL.64 [R1+0x918], R14 ;  /* 0x0009180e01007387 */ /* 0x0003e80000100a00 */
[----:B0-----:R-:W3:Y:S04]  /*55c70*/  LDL.LU.64 R12, [R1+0x8c0] ;  /* 0x0008c000010c7983 */ /* 0x001ee80000300a00 */
[----:B-1----:R-:W3:Y:S01]  /*55c80*/  LDL.LU.64 R14, [R1+0x8c8] ;  /* 0x0008c800010e7983 */ /* 0x002ee20000300a00 */
[C---:B----4-:R-:W-:Y:S08]  /*55c90*/  HMMA.16816.F32 R56, R28.reuse, R2, R40 ;  /* 0x000000021c38723c */ /* 0x050ff00000001828 */
[C---:B------:R-:W-:Y:S08]  /*55ca0*/  HMMA.16816.F32 R40, R28.reuse, R4, R16 ;  /* 0x000000041c28723c */ /* 0x040ff00000001810 */
[C---:B------:R-:W-:Y:S01]  /*55cb0*/  HMMA.16816.F32 R52, R28.reuse, R6, R52 ;  /* 0x000000061c34723c */ /* 0x040fe20000001834 */
[----:B------:R-:W4:Y:S04]  /*55cc0*/  LDL.LU.64 R16, [R1+0x8b0] ;  /* 0x0008b00001107983 */ /* 0x000f280000300a00 */
[----:B------:R-:W-:Y:S04]  /*55cd0*/  STL.64 [R1+0x900], R56 ;  /* 0x0009003801007387 */ /* 0x000fe80000100a00 */
[----:B------:R-:W-:Y:S04]  /*55ce0*/  STL.64 [R1+0x908], R58 ;  /* 0x0009083a01007387 */ /* 0x000fe80000100a00 */
[----:B------:R-:W4:Y:S04]  /*55cf0*/  LDL.LU.64 R18, [R1+0x8b8] ;  /* 0x0008b80001127983 */ /* 0x000f280000300a00 */
[----:B------:R0:W-:Y:S04]  /*55d00*/  STL.64 [R1+0x8f0], R40 ;  /* 0x0008f02801007387 */ /* 0x0001e80000100a00 */
[----:B------:R1:W-:Y:S04]  /*55d10*/  STL.64 [R1+0x8f8], R42 ;  /* 0x0008f82a01007387 */ /* 0x0003e80000100a00 */
[----:B0-----:R-:W4:Y:S04]  /*55d20*/  LDL.LU.64 R40, [R1+0x880] ;  /* 0x0008800001287983 */ /* 0x001f280000300a00 */
[----:B-1----:R-:W4:Y:S04]  /*55d30*/  LDL.LU.64 R42, [R1+0x888] ;  /* 0x00088800012a7983 */ /* 0x002f280000300a00 */
[----:B------:R-:W4:Y:S04]  /*55d40*/  LDL.LU.64 R56, [R1+0x870] ;  /* 0x0008700001387983 */ /* 0x000f280000300a00 */
[----:B------:R-:W4:Y:S04]  /*55d50*/  LDL.LU.64 R58, [R1+0x878] ;  /* 0x00087800013a7983 */ /* 0x000f280000300a00 */
[----:B------:R0:W-:Y:S04]  /*55d60*/  STL.64 [R1+0x8e0], R52 ;  /* 0x0008e03401007387 */ /* 0x0001e80000100a00 */
[----:B------:R1:W-:Y:S04]  /*55d70*/  STL.64 [R1+0x8e8], R54 ;  /* 0x0008e83601007387 */ /* 0x0003e80000100a00 */
[----:B0-----:R-:W4:Y:S04]  /*55d80*/  LDL.LU.64 R52, [R1+0x860] ;  /* 0x0008600001347983 */ /* 0x001f280000300a00 */
[----:B-1----:R-:W4:Y:S04]  /*55d90*/  LDL.LU.64 R54, [R1+0x868] ;  /* 0x0008680001367983 */ /* 0x002f280000300a00 */
        /* <DEDUP_REMOVED lines=16> */
[----:B0-----:R-:W2:Y:S04]  /*55ea0*/  LDL.LU.64 R8, [R1+0x8a0] ;  /* 0x0008a00001087983 */ /* 0x001ea80000300a00 */
[----:B------:R-:W2:Y:S01]  /*55eb0*/  LDL.LU.64 R10, [R1+0x8a8] ;  /* 0x0008a800010a7983 */ /* 0x000ea20000300a00 */
[----:B----4-:R-:W-:-:S15]  /*55ec0*/  HMMA.16816.F32 R16, R28, R12, R16 ;  /* 0x0000000c1c10723c */ /* 0x010fde0000001810 */
[----:B------:R-:W-:-:S04]  /*55ed0*/  NOP ;  /* 0x0000000000007918 */ /* 0x000fc80000000000 */
[----:B------:R-:W-:Y:S04]  /*55ee0*/  STL.64 [R1+0x8b0], R16 ;  /* 0x0008b01001007387 */ /* 0x000fe80000100a00 */
[----:B------:R0:W-:Y:S04]  /*55ef0*/  STL.64 [R1+0x8b8], R18 ;  /* 0x0008b81201007387 */ /* 0x0001e80000100a00 */
[----:B0-----:R-:W4:Y:S04]  /*55f00*/  LDL.LU.64 R18, [R1+0x6580] ;  /* 0x0065800001127983 */ /* 0x001f280000300a00 */
[----:B------:R-:W3:Y:S01]  /*55f10*/  LDL.LU.64 R16, [R1+0x6578] ;  /* 0x0065780001107983 */ /* 0x000ee20000300a00 */
[----:B--2---:R-:W-:Y:S03]  /*55f20*/  HMMA.16816.F32 R8, R28, R14, R8 ;  /* 0x0000000e1c08723c */ /* 0x004fe60000001808 */
[----:B------:R-:W-:Y:S04]  /*55f30*/  STL.64 [R1+0x6548], R14 ;  /* 0x0065480e01007387 */ /* 0x000fe80000100a00 */
[----:B------:R-:W-:-:S12]  /*55f40*/  STL.64 [R1+0x6540], R12 ;  /* 0x0065400c01007387 */ /* 0x000fd80000100a00 */
[----:B------:R-:W-:Y:S04]  /*55f50*/  STL.64 [R1+0x8a0], R8 ;  /* 0x0008a00801007387 */ /* 0x000fe80000100a00 */
[----:B------:R3:W-:Y:S02]  /*55f60*/  STL.64 [R1+0x8a8], R10 ;  /* 0x0008a80a01007387 */ /* 0x0007e40000100a00 */
[C---:B---3--:R-:W-:Y:S08]  /*55f70*/  HMMA.16816.F32 R8, R28.reuse, R16, R4 ;  /* 0x000000101c08723c */ /* 0x048ff00000001804 */
[C---:B----4-:R-:W-:Y:S01]  /*55f80*/  HMMA.16816.F32 R4, R28.reuse, R18, R40 ;  /* 0x000000121c04723c */ /* 0x050fe20000001828 */
[----:B------:R-:W2:Y:S10]  /*55f90*/  LDL.LU.64 R40, [R1+0x500] ;  /* 0x0005000001287983 */ /* 0x000eb40000300a00 */
[----:B------:R-:W-:Y:S04]  /*55fa0*/  STL.64 [R1+0x890], R8 ;  /* 0x0008900801007387 */ /* 0x000fe80000100a00 */
[----:B------:R0:W-:Y:S04]  /*55fb0*/  STL.64 [R1+0x898], R10 ;  /* 0x0008980a01007387 */ /* 0x0001e80000100a00 */
[----:B------:R-:W2:Y:S04]  /*55fc0*/  LDL.LU.64 R42, [R1+0x508] ;  /* 0x00050800012a7983 */ /* 0x000ea80000300a00 */
[----:B------:R-:W-:Y:S04]  /*55fd0*/  STL.64 [R1+0x880], R4 ;  /* 0x0008800401007387 */ /* 0x000fe80000100a00 */
[----:B------:R1:W-:Y:S01]  /*55fe0*/  STL.64 [R1+0x888], R6 ;  /* 0x0008880601007387 */ /* 0x0003e20000100a00 */
[C---:B0-----:R-:W-:Y:S08]  /*55ff0*/  HMMA.16816.F32 R8, R28.reuse, R20, R56 ;  /* 0x000000141c08723c */ /* 0x041ff00000001838 */
[C---:B-1----:R-:W-:Y:S01]  /*56000*/  HMMA.16816.F32 R4, R28.reuse, R22, R52 ;  /* 0x000000161c04723c */ /* 0x042fe20000001834 */
[----:B------:R-:W-:Y:S04]  /*56010*/  STL.64 [R1+0x6528], R18 ;  /* 0x0065281201007387 */ /* 0x000fe80000100a00 */
[----:B------:R-:W-:Y:S04]  /*56020*/  STL.64 [R1+0x6520], R16 ;  /* 0x0065201001007387 */ /* 0x000fe80000100a00 */
[----:B------:R-:W-:Y:S04]  /*56030*/  STL.64 [R1+0x6538], R22 ;  /* 0x0065381601007387 */ /* 0x000fe80000100a00 */
[----:B------:R0:W-:Y:S04]  /*56040*/  STL.64 [R1+0x870], R8 ;  /* 0x0008700801007387 */ /* 0x0001e80000100a00 */
[----:B------:R1:W-:Y:S04]  /*56050*/  STL.64 [R1+0x878], R10 ;  /* 0x0008780a01007387 */ /* 0x0003e80000100a00 */
[----:B------:R-:W-:Y:S04]  /*56060*/  STL.64 [R1+0x6530], R20 ;  /* 0x0065301401007387 */ /* 0x000fe80000100a00 */
[----:B------:R3:W-:Y:S04]  /*56070*/  STL.64 [R1+0x860], R4 ;  /* 0x0008600401007387 */ /* 0x0007e80000100a00 */
[----:B------:R4:W-:Y:S04]  /*56080*/  STL.64 [R1+0x868], R6 ;  /* 0x0008680601007387 */ /* 0x0009e80000100a00 */
[----:B------:R-:W2:Y:S04]  /*56090*/  LDL.LU.64 R12, [R1+0x850] ;  /* 0x00085000010c7983 */ /* 0x000ea80000300a00 */
[----:B------:R-:W2:Y:S04]  /*560a0*/  LDL.LU.64 R14, [R1+0x858] ;  /* 0x00085800010e7983 */ /* 0x000ea80000300a00 */
[----:B0-----:R-:W2:Y:S04]  /*560b0*/  LDL.LU.64 R8, [R1+0x840] ;  /* 0x0008400001087983 */ /* 0x001ea80000300a00 */
[----:B-1----:R-:W2:Y:S04]  /*560c0*/  LDL.LU.64 R10, [R1+0x848] ;  /* 0x00084800010a7983 */ /* 0x002ea80000300a00 */
[----:B---3--:R-:W3:Y:S04]  /*560d0*/  LDL.LU.64 R4, [R1+0x830] ;  /* 0x0008300001047983 */ /* 0x008ee80000300a00 */
[----:B----4-:R-:W3:Y:S01]  /*560e0*/  LDL.LU.64 R6, [R1+0x838] ;  /* 0x0008380001067983 */ /* 0x010ee20000300a00 */
[----:B------:R-:W-:Y:S01]  /*560f0*/  IMAD R16, R60, 0x100, R47 ;  /* 0x000001003c107824 */ /* 0x000fe200078e022f */
[----:B--2---:R-:W-:-:S15]  /*56100*/  HMMA.16816.F32 R20, R28, R24, R40 ;  /* 0x000000181c14723c */ /* 0x004fde0000001828 */
[----:B------:R-:W-:-:S04]  /*56110*/  NOP ;  /* 0x0000000000007918 */ /* 0x000fc80000000000 */
[----:B------:R-:W-:Y:S04]  /*56120*/  STL.64 [R1+0x500], R20 ;  /* 0x0005001401007387 */ /* 0x000fe80000100a00 */
[----:B------:R-:W-:Y:S04]  /*56130*/  STL.64 [R1+0x508], R22 ;  /* 0x0005081601007387 */ /* 0x000fe80000100a00 */
[----:B------:R-:W2:Y:S01]  /*56140*/  LDL.LU R47, [R1+0x250c] ;  /* 0x00250c00012f7983 */ /* 0x000ea20000300800 */
[----:B------:R-:W-:Y:S02]  /*56150*/  IMAD R61, R44, 0x100, R51 ;  /* 0x000001002c3d7824 */ /* 0x000fe400078e0233 */
[----:B------:R-:W-:-:S02]  /*56160*/  IMAD R17, R46, 0x100, R45 ;  /* 0x000001002e117824 */ /* 0x000fc400078e022d */
[----:B------:R-:W-:Y:S01]  /*56170*/  IMAD R0, R39, 0x100, R38 ;  /* 0x0000010027007824 */ /* 0x000fe200078e0226 */
[----:B------:R-:W-:Y:S02]  /*56180*/  F2FP.F16.E4M3.UNPACK_B R30, R16 ;  /* 0x00000010ff1e723e */ /* 0x000fe400020006ff */
[----:B------:R-:W-:Y:S02]  /*56190*/  F2FP.F16.E4M3.UNPACK_B R28, R61 ;  /* 0x0000003dff1c723e */ /* 0x000fe400020006ff */
[----:B------:R-:W-:Y:S02]  /*561a0*/  F2FP.F16.E4M3.UNPACK_B R29, R17 ;  /* 0x00000011ff1d723e */ /* 0x000fe400020006ff */
[----:B------:R-:W-:-:S07]  /*561b0*/  F2FP.F16.E4M3.UNPACK_B R31, R0 ;  /* 0x00000000ff1f723e */ /* 0x000fce00020006ff */
[C---:B------:R-:W-:Y:S08]  /*561c0*/  HMMA.16816.F32 R12, R28.reuse, R36, R12 ;  /* 0x000000241c0c723c */ /* 0x040ff0000000180c */
[C---:B------:R-:W-:Y:S08]  /*561d0*/  HMMA.16816.F32 R8, R28.reuse, R34, R8 ;  /* 0x000000221c08723c */ /* 0x040ff00000001808 */
[C---:B---3--:R-:W-:Y:S01]  /*561e0*/  HMMA.16816.F32 R4, R28.reuse, R32, R4 ;  /* 0x000000201c04723c */ /* 0x048fe20000001804 */
[----:B--2---:R-:W-:Y:S04]  /*561f0*/  STL [R1+0x6560], R47 ;  /* 0x0065602f01007387 */ /* 0x004fe80000100800 */
[----:B------:R-:W2:Y:S04]  /*56200*/  LDL.LU R40, [R1+0x2508] ;  /* 0x0025080001287983 */ /* 0x000ea80000300800 */
[----:B------:R-:W3:Y:S04]  /*56210*/  LDL.LU R41, [R1+0x2514] ;  /* 0x0025140001297983 */ /* 0x000ee80000300800 */
[----:B------:R-:W3:Y:S04]  /*56220*/  LDL.LU R42, [R1+0x2510] ;  /* 0x00251000012a7983 */ /* 0x000ee80000300800 */
[----:B------:R-:W4:Y:S04]  /*56230*/  LDL.LU R43, [R1+0x251c] ;  /* 0x00251c00012b7983 */ /* 0x000f280000300800 */
[----:B------:R-:W4:Y:S04]  /*56240*/  LDL.LU R60, [R1+0x2518] ;  /* 0x00251800013c7983 */ /* 0x000f280000300800 */
[----:B------:R-:W2:Y:S04]  /*56250*/  LDL.LU R38, [R1+0x2524] ;  /* 0x0025240001267983 */ /* 0x000ea80000300800 */
[----:B------:R-:W2:Y:S04]  /*56260*/  LDL.LU R39, [R1+0x2520] ;  /* 0x0025200001277983 */ /* 0x000ea80000300800 */
[----:B------:R-:W-:Y:S04]  /*56270*/  STL.64 [R1+0x850], R12 ;  /* 0x0008500c01007387 */ /* 0x000fe80000100a00 */
[----:B------:R-:W-:Y:S04]  /*56280*/  STL.64 [R1+0x858], R14 ;  /* 0x0008580e01007387 */ /* 0x000fe80000100a00 */
[----:B------:R-:W2:Y:S04]  /*56290*/  LDL.LU.64 R48, [R1+0x820] ;  /* 0x0008200001307983 */ /* 0x000ea80000300a00 */
        /* <DEDUP_REMOVED lines=23> */
[C---:B--2---:R-:W-:Y:S08]  /*56410*/  HMMA.16816.F32 R48, R28.reuse, R26, R48 ;  /* 0x0000001a1c30723c */ /* 0x044ff00000001830 */
[C---:B---3--:R-:W-:Y:S11]  /*56420*/  HMMA.16816.F32 R4, R28.reuse, R2, R4 ;  /* 0x000000021c04723c */ /* 0x048ff60000001804 */
[----:B------:R0:W-:Y:S04]  /*56430*/  STL.64 [R1+0x820], R48 ;  /* 0x0008203001007387 */ /* 0x0001e80000100a00 */
[----:B------:R1:W-:Y:S04]  /*56440*/  STL.64 [R1+0x828], R50 ;  /* 0x0008283201007387 */ /* 0x0003e80000100a00 */
[----:B------:R-:W2:Y:S04]  /*56450*/  LDL.LU.64 R52, [R1+0x780] ;  /* 0x0007800001347983 */ /* 0x000ea80000300a00 */
[----:B------:R-:W2:Y:S04]  /*56460*/  LDL.LU.64 R54, [R1+0x788] ;  /* 0x0007880001367983 */ /* 0x000ea80000300a00 */
[----:B0-----:R-:W3:Y:S04]  /*56470*/  LDL.LU.64 R48, [R1+0x770] ;  /* 0x0007700001307983 */ /* 0x001ee80000300a00 */
[----:B-1----:R-:W3:Y:S04]  /*56480*/  LDL.LU.64 R50, [R1+0x778] ;  /* 0x0007780001327983 */ /* 0x002ee80000300a00 */
[----:B------:R-:W-:Y:S04]  /*56490*/  STL.64 [R1+0x810], R4 ;  /* 0x0008100401007387 */ /* 0x000fe80000100a00 */
[----:B------:R0:W-:Y:S04]  /*564a0*/  STL.64 [R1+0x818], R6 ;  /* 0x0008180601007387 */ /* 0x0001e80000100a00 */
[----:B0-----:R-:W2:Y:S04]  /*564b0*/  LDL.LU.64 R6, [R1+0x6570] ;  /* 0x0065700001067983 */ /* 0x001ea80000300a00 */
[----:B------:R-:W4:Y:S02]  /*564c0*/  LDL.LU.64 R4, [R1+0x6568] ;  /* 0x0065680001047983 */ /* 0x000f240000300a00 */
[C---:B----4-:R-:W-:Y:S08]  /*564d0*/  HMMA.16816.F32 R44, R28.reuse, R4, R44 ;  /* 0x000000041c2c723c */ /* 0x050ff0000000182c */
[C---:B--2---:R-:W-:Y:S11]  /*564e0*/  HMMA.16816.F32 R8, R28.reuse, R6, R8 ;  /* 0x000000061c08723c */ /* 0x044ff60000001808 */
[----:B------:R-:W-:Y:S04]  /*564f0*/  STL.64 [R1+0x800], R44 ;  /* 0x0008002c01007387 */ /* 0x000fe80000100a00 */
[----:B------:R0:W-:Y:S04]  /*56500*/  STL.64 [R1+0x808], R46 ;  /* 0x0008082e01007387 */ /* 0x0001e80000100a00 */
[----:B0-----:R-:W2:Y:S04]  /*56510*/  LDL.LU R47, [R1+0x6560] ;  /* 0x00656000012f7983 */ /* 0x001ea80000300800 */
        /* <DEDUP_REMOVED lines=10> */
[----:B----4-:R-:W-:-:S15]  /*565c0*/  HMMA.16816.F32 R32, R28, R10, R32 ;  /* 0x0000000a1c20723c */ /* 0x010fde0000001820 */
[----:B------:R-:W-:-:S04]  /*565d0*/  NOP ;  /* 0x0000000000007918 */ /* 0x000fc80000000000 */
[----:B------:R0:W-:Y:S04]  /*565e0*/  STL.64 [R1+0x7d0], R32 ;  /* 0x0007d02001007387 */ /* 0x0001e80000100a00 */
[----:B------:R1:W-:Y:S04]  /*565f0*/  STL.64 [R1+0x7d8], R34 ;  /* 0x0007d82201007387 */ /* 0x0003e80000100a00 */
[----:B0-----:R-:W4:Y:S04]  /*56600*/  LDL.LU.64 R32, [R1+0x4f0] ;  /* 0x0004f00001207983 */ /* 0x001f280000300a00 */
[----:B-1----:R-:W4:Y:S01]  /*56610*/  LDL.LU.64 R34, [R1+0x4f8] ;  /* 0x0004f80001227983 */ /* 0x002f220000300a00 */
        /* <DEDUP_REMOVED lines=27> */
[----:B------:R4:W-:Y:S04]  /*567d0*/  STL.64 [R1+0x788], R18 ;  /* 0x0007881201007387 */ /* 0x0009e80000100a00 */
[----:B------:R-:W-:Y:S01]  /*567e0*/  STL.64 [R1+0x6500], R20 ;  /* 0x0065001401007387 */ /* 0x000fe20000100a00 */
[----:B----4-:R-:W-:Y:S04]  /*567f0*/  HMMA.16816.F32 R16, R28, R24, R32 ;  /* 0x000000181c10723c */ /* 0x010fe80000001820 */
[----:B------:R0:W-:Y:S04]  /*56800*/  STL.64 [R1+0x770], R12 ;  /* 0x0007700c01007387 */ /* 0x0001e80000100a00 */
[----:B------:R1:W-:Y:S04]  /*56810*/  STL.64 [R1+0x778], R14 ;  /* 0x0007780e01007387 */ /* 0x0003e80000100a00 */
[----:B------:R-:W2:Y:S04]  /*56820*/  LDL.LU.64 R32, [R1+0x760] ;  /* 0x0007600001207983 */ /* 0x000ea80000300a00 */
[----:B------:R-:W2:Y:S01]  /*56830*/  LDL.LU.64 R34, [R1+0x768] ;  /* 0x0007680001227983 */ /* 0x000ea20000300a00 */
[----:B------:R-:W-:-:S02]  /*56840*/  IMAD R61, R40, 0x100, R47 ;  /* 0x00000100283d7824 */ /* 0x000fc400078e022f */
[----:B------:R-:W-:Y:S02]  /*56850*/  IMAD R0, R39, 0x100, R38 ;  /* 0x0000010027007824 */ /* 0x000fe400078e0226 */
[----:B0-----:R-:W-:Y:S02]  /*56860*/  IMAD R13, R42, 0x100, R41 ;  /* 0x000001002a0d7824 */ /* 0x001fe400078e0229 */
[----:B------:R-:W-:Y:S01]  /*56870*/  IMAD R12, R60, 0x100, R43 ;  /* 0x000001003c0c7824 */ /* 0x000fe200078e022b */
[----:B------:R-:W-:Y:S02]  /*56880*/  F2FP.F16.E4M3.UNPACK_B R28, R61 ;  /* 0x0000003dff1c723e */ /* 0x000fe400020006ff */
[----:B------:R-:W-:Y:S02]  /*56890*/  F2FP.F16.E4M3.UNPACK_B R31, R0 ;  /* 0x00000000ff1f723e */ /* 0x000fe400020006ff */
[----:B------:R-:W-:Y:S02]  /*568a0*/  F2FP.F16.E4M3.UNPACK_B R29, R13 ;  /* 0x0000000dff1d723e */ /* 0x000fe400020006ff */
[----:B------:R-:W-:Y:S01]  /*568b0*/  F2FP.F16.E4M3.UNPACK_B R30, R12 ;  /* 0x0000000cff1e723e */ /* 0x000fe200020006ff */
[----:B------:R0:W-:Y:S04]  /*568c0*/  STL.64 [R1+0x4f0], R16 ;  /* 0x0004f01001007387 */ /* 0x0001e80000100a00 */
[----:B------:R3:W-:Y:S04]  /*568d0*/  STL.64 [R1+0x4f8], R18 ;  /* 0x0004f81201007387 */ /* 0x0007e80000100a00 */
[----:B------:R-:W4:Y:S04]  /*568e0*/  LDL.LU.64 R56, [R1+0x750] ;  /* 0x0007500001387983 */ /* 0x000f280000300a00 */
[----:B------:R-:W4:Y:S04]  /*568f0*/  LDL.LU.64 R58, [R1+0x758] ;  /* 0x00075800013a7983 */ /* 0x000f280000300a00 */
[----:B------:R-:W4:Y:S04]  /*56900*/  LDL.LU.64 R20, [R1+0x740] ;  /* 0x0007400001147983 */ /* 0x000f280000300a00 */
[----:B------:R-:W4:Y:S04]  /*56910*/  LDL.LU.64 R22, [R1+0x748] ;  /* 0x0007480001167983 */ /* 0x000f280000300a00 */
[----:B------:R-:W4:Y:S04]  /*56920*/  LDL.LU.64 R12, [R1+0x730] ;  /* 0x00073000010c7983 */ /* 0x000f280000300a00 */
[----:B-1----:R-:W4:Y:S04]  /*56930*/  LDL.LU.64 R14, [R1+0x738] ;  /* 0x00073800010e7983 */ /* 0x002f280000300a00 */
[----:B------:R-:W4:Y:S04]  /*56940*/  LDL.LU.64 R52, [R1+0x720] ;  /* 0x0007200001347983 */ /* 0x000f280000300a00 */
[----:B------:R-:W4:Y:S04]  /*56950*/  LDL.LU.64 R54, [R1+0x728] ;  /* 0x0007280001367983 */ /* 0x000f280000300a00 */
[----:B------:R-:W4:Y:S04]  /*56960*/  LDL.LU.64 R48, [R1+0x710] ;  /* 0x0007100001307983 */ /* 0x000f280000300a00 */
[----:B------:R-:W4:Y:S04]  /*56970*/  LDL.LU.64 R50, [R1+0x718] ;  /* 0x0007180001327983 */ /* 0x000f280000300a00 */
[----:B0-----:R-:W4:Y:S04]  /*56980*/  LDL.LU.64 R16, [R1+0x700] ;  /* 0x0007000001107983 */ /* 0x001f280000300a00 */
[----:B---3--:R-:W3:Y:S04]  /*56990*/  LDL.LU.64 R18, [R1+0x708] ;  /* 0x0007080001127983 */ /* 0x008ee80000300a00 */
[----:B------:R-:W3:Y:S04]  /*569a0*/  LDL.LU R47, [R1+0x252c] ;  /* 0x00252c00012f7983 */ /* 0x000ee80000300800 */
[----:B------:R-:W3:Y:S04]  /*569b0*/  LDL.LU R40, [R1+0x2528] ;  /* 0x0025280001287983 */ /* 0x000ee80000300800 */
[----:B------:R-:W3:Y:S04]  /*569c0*/  LDL.LU R41, [R1+0x2534] ;  /* 0x0025340001297983 */ /* 0x000ee80000300800 */
[----:B------:R-:W3:Y:S04]  /*569d0*/  LDL.LU R42, [R1+0x2530] ;  /* 0x00253000012a7983 */ /* 0x000ee80000300800 */
[----:B------:R-:W3:Y:S04]  /*569e0*/  LDL.LU R43, [R1+0x253c] ;  /* 0x00253c00012b7983 */ /* 0x000ee80000300800 */
[----:B------:R-:W3:Y:S04]  /*569f0*/  LDL.LU R60, [R1+0x2538] ;  /* 0x00253800013c7983 */ /* 0x000ee80000300800 */
[----:B------:R-:W3:Y:S04]  /*56a00*/  LDL.LU R38, [R1+0x2544] ;  /* 0x0025440001267983 */ /* 0x000ee80000300800 */
[----:B------:R-:W3:Y:S01]  /*56a10*/  LDL.LU R39, [R1+0x2540] ;  /* 0x0025400001277983 */ /* 0x000ee20000300800 */
[----:B--2---:R-:W-:-:S15]  /*56a20*/  HMMA.16816.F32 R32, R28, R36, R32 ;  /* 0x000000241c20723c */ /* 0x004fde0000001820 */
[----:B------:R-:W-:-:S04]  /*56a30*/  NOP ;  /* 0x0000000000007918 */ /* 0x000fc80000000000 */
[----:B------:R-:W-:Y:S04]  /*56a40*/  STL.64 [R1+0x760], R32 ;  /* 0x0007602001007387 */ /* 0x000fe80000100a00 */
[----:B------:R0:W-:Y:S04]  /*56a50*/  STL.64 [R1+0x768], R34 ;  /* 0x0007682201007387 */ /* 0x0001e80000100a00 */
[----:B0-----:R-:W2:Y:S04]  /*56a60*/  LDL.LU.64 R34, [R1+0x6518] ;  /* 0x0065180001227983 */ /* 0x001ea80000300a00 */
[----:B------:R-:W3:Y:S01]  /*56a70*/  LDL.LU.64 R32, [R1+0x6510] ;  /* 0x0065100001207983 */ /* 0x000ee20000300a00 */
[C---:B----4-:R-:W-:Y:S08]  /*56a80*/  HMMA.16816.F32 R12, R28.reuse, R26, R12 ;  /* 0x0000001a1c0c723c */ /* 0x050ff0000000180c */
[----:B--2---:R-:W-:-:S15]  /*56a90*/  HMMA.16816.F32 R56, R28, R34, R56 ;  /* 0x000000221c38723c */ /* 0x004fde0000001838 */
[----:B------:R-:W-:-:S04]  /*56aa0*/  NOP ;  /* 0x0000000000007918 */ /* 0x000fc80000000000 */
[----:B------:R-:W-:Y:S04]  /*56ab0*/  STL.64 [R1+0x750], R56 ;  /* 0x0007503801007387 */ /* 0x000fe80000100a00 */
[----:B------:R3:W-:Y:S02]  /*56ac0*/  STL.64 [R1+0x758], R58 ;  /* 0x0007583a01007387 */ /* 0x0007e40000100a00 */
[----:B---3--:R-:W-:Y:S02]  /*56ad0*/  HMMA.16816.F32 R56, R28, R32, R20 ;  /* 0x000000201c38723c */ /* 0x008fe40000001814 */
        /* <DEDUP_REMOVED lines=52> */
[----:B------:R0:W-:Y:S04]  /*56e20*/  STL.64 [R1+0x6c0], R4 ;  /* 0x0006c00401007387 */ /* 0x0001e80000100a00 */
[----:B------:R1:W-:Y:S04]  /*56e30*/  STL.64 [R1+0x6c8], R6 ;  /* 0x0006c80601007387 */ /* 0x0003e80000100a00 */
[----:B0-----:R-:W2:Y:S04]  /*56e40*/  LDL.LU.64 R4, [R1+0x4e0] ;  /* 0x0004e00001047983 */ /* 0x001ea80000300a00 */
[----:B-1----:R-:W2:Y:S04]  /*56e50*/  LDL.LU.64 R6, [R1+0x4e8] ;  /* 0x0004e80001067983 */ /* 0x002ea80000300a00 */
[----:B------:R-:W-:Y:S04]  /*56e60*/  STL.64 [R1+0x64a8], R14 ;  /* 0x0064a80e01007387 */ /* 0x000fe80000100a00 */
[----:B------:R3:W-:Y:S02]  /*56e70*/  STL.64 [R1+0x64a0], R12 ;  /* 0x0064a00c01007387 */ /* 0x0007e40000100a00 */
[C---:B---3--:R-:W-:Y:S08]  /*56e80*/  HMMA.16816.F32 R12, R28.reuse, R16, R8 ;  /* 0x000000101c0c723c */ /* 0x048ff00000001808 */
[C---:B----4-:R-:W-:Y:S01]  /*56e90*/  HMMA.16816.F32 R8, R28.reuse, R18, R56 ;  /* 0x000000121c08723c */ /* 0x050fe20000001838 */
[----:B------:R-:W-:Y:S10]  /*56ea0*/  STL.64 [R1+0x6498], R18 ;  /* 0x0064981201007387 */ /* 0x000ff40000100a00 */
[----:B------:R-:W-:Y:S04]  /*56eb0*/  STL.64 [R1+0x6b0], R12 ;  /* 0x0006b00c01007387 */ /* 0x000fe80000100a00 */
[----:B------:R0:W-:Y:S04]  /*56ec0*/  STL.64 [R1+0x6b8], R14 ;  /* 0x0006b80e01007387 */ /* 0x0001e80000100a00 */
[----:B------:R-:W-:Y:S04]  /*56ed0*/  STL.64 [R1+0x6490], R16 ;  /* 0x0064901001007387 */ /* 0x000fe80000100a00 */
[----:B------:R-:W-:Y:S04]  /*56ee0*/  STL.64 [R1+0x6a0], R8 ;  /* 0x0006a00801007387 */ /* 0x000fe80000100a00 */
[----:B------:R1:W-:Y:S01]  /*56ef0*/  STL.64 [R1+0x6a8], R10 ;  /* 0x0006a80a01007387 */ /* 0x0003e20000100a00 */
[C---:B0-----:R-:W-:Y:S08]  /*56f00*/  HMMA.16816.F32 R12, R28.reuse, R20, R52 ;  /* 0x000000141c0c723c */ /* 0x041ff00000001834 */
[C---:B-1----:R-:W-:Y:S01]  /*56f10*/  HMMA.16816.F32 R8, R28.reuse, R22, R48 ;  /* 0x000000161c08723c */ /* 0x042fe20000001830 */
[----:B------:R-:W-:Y:S07]  /*56f20*/  STL.64 [R1+0x64b8], R22 ;  /* 0x0064b81601007387 */ /* 0x000fee0000100a00 */
[----:B--2---:R-:W-:Y:S03]  /*56f30*/  HMMA.16816.F32 R4, R28, R24, R4 ;  /* 0x000000181c04723c */ /* 0x004fe60000001804 */
[----:B------:R-:W-:Y:S04]  /*56f40*/  STL.64 [R1+0x690], R12 ;  /* 0x0006900c01007387 */ /* 0x000fe80000100a00 */
[----:B------:R-:W-:Y:S04]  /*56f50*/  STL.64 [R1+0x698], R14 ;  /* 0x0006980e01007387 */ /* 0x000fe80000100a00 */
[----:B------:R-:W-:Y:S04]  /*56f60*/  STL.64 [R1+0x64b0], R20 ;  /* 0x0064b01401007387 */ /* 0x000fe80000100a00 */
[----:B------:R0:W-:Y:S04]  /*56f70*/  STL.64 [R1+0x1ff0], R8 ;  /* 0x001ff00801007387 */ /* 0x0001e80000100a00 */
[----:B------:R1:W-:Y:S04]  /*56f80*/  STL.64 [R1+0x1ff8], R10 ;  /* 0x001ff80a01007387 */ /* 0x0003e80000100a00 */
[----:B------:R-:W2:Y:S04]  /*56f90*/  LDL.LU.64 R16, [R1+0x1fe0] ;  /* 0x001fe00001107983 */ /* 0x000ea80000300a00 */
[----:B------:R-:W2:Y:S04]  /*56fa0*/  LDL.LU.64 R18, [R1+0x1fe8] ;  /* 0x001fe80001127983 */ /* 0x000ea80000300a00 */
[----:B0-----:R-:W3:Y:S04]  /*56fb0*/  LDL.LU.64 R8, [R1+0x1fd0] ;  /* 0x001fd00001087983 */ /* 0x001ee80000300a00 */
[----:B-1----:R-:W3:Y:S04]  /*56fc0*/  LDL.LU.64 R10, [R1+0x1fd8] ;  /* 0x001fd800010a7983 */ /* 0x002ee80000300a00 */
[----:B------:R0:W-:Y:S04]  /*56fd0*/  STL.64 [R1+0x4e0], R4 ;  /* 0x0004e00401007387 */ /* 0x0001e80000100a00 */
[----:B------:R1:W-:Y:S04]  /*56fe0*/  STL.64 [R1+0x4e8], R6 ;  /* 0x0004e80601007387 */ /* 0x0003e80000100a00 */
[----:B0-----:R-:W4:Y:S04]  /*56ff0*/  LDL.LU.64 R4, [R1+0x1fc0] ;  /* 0x001fc00001047983 */ /* 0x001f280000300a00 */
[----:B-1----:R-:W4:Y:S01]  /*57000*/  LDL.LU.64 R6, [R1+0x1fc8] ;  /* 0x001fc80001067983 */ /* 0x002f220000300a00 */
[----:B------:R-:W-:-:S02]  /*57010*/  IMAD R61, R40, 0x100, R47 ;  /* 0x00000100283d7824 */ /* 0x000fc400078e022f */
[----:B------:R-:W-:Y:S02]  /*57020*/  IMAD R21, R42, 0x100, R41 ;  /* 0x000001002a157824 */ /* 0x000fe400078e0229 */
[----:B------:R-:W-:Y:S02]  /*57030*/  IMAD R20, R60, 0x100, R43 ;  /* 0x000001003c147824 */ /* 0x000fe400078e022b */
[----:B------:R-:W-:Y:S01]  /*57040*/  IMAD R0, R39, 0x100, R38 ;  /* 0x0000010027007824 */ /* 0x000fe200078e0226 */
[----:B------:R-:W4:Y:S01]  /*57050*/  LDL.LU.64 R12, [R1+0x1fb0] ;  /* 0x001fb000010c7983 */ /* 0x000f220000300a00 */
[----:B------:R-:W-:Y:S02]  /*57060*/  F2FP.F16.E4M3.UNPACK_B R28, R61 ;  /* 0x0000003dff1c723e */ /* 0x000fe400020006ff */
[----:B------:R-:W-:Y:S02]  /*57070*/  F2FP.F16.E4M3.UNPACK_B R29, R21 ;  /* 0x00000015ff1d723e */ /* 0x000fe400020006ff */
[----:B------:R-:W-:-:S02]  /*57080*/  F2FP.F16.E4M3.UNPACK_B R30, R20 ;  /* 0x00000014ff1e723e */ /* 0x000fc400020006ff */
[----:B------:R-:W-:Y:S01]  /*57090*/  F2FP.F16.E4M3.UNPACK_B R31, R0 ;  /* 0x00000000ff1f723e */ /* 0x000fe200020006ff */
        /* <DEDUP_REMOVED lines=10> */
[C---:B---3--:R-:W-:Y:S11]  /*57140*/  HMMA.16816.F32 R16, R28.reuse, R34, R8 ;  /* 0x000000221c10723c */ /* 0x048ff60000001808 */
[----:B------:R-:W-:Y:S04]  /*57150*/  STL.64 [R1+0x1fe0], R20 ;  /* 0x001fe01401007387 */ /* 0x000fe80000100a00 */
[----:B------:R-:W-:Y:S01]  /*57160*/  STL.64 [R1+0x1fe8], R22 ;  /* 0x001fe81601007387 */ /* 0x000fe20000100a00 */
[C---:B----4-:R-:W-:Y:S03]  /*57170*/  HMMA.16816.F32 R8, R28.reuse, R32, R4 ;  /* 0x000000201c08723c */ /* 0x050fe60000001804 */
[----:B------:R-:W2:Y:S04]  /*57180*/  LDL.LU.64 R4, [R1+0x1fa0] ;  /* 0x001fa00001047983 */ /* 0x000ea80000300a00 */
[----:B------:R-:W-:Y:S04]  /*57190*/  STL.64 [R1+0x1fd0], R16 ;  /* 0x001fd01001007387 */ /* 0x000fe80000100a00 */
[----:B------:R-:W-:Y:S04]  /*571a0*/  STL.64 [R1+0x1fd8], R18 ;  /* 0x001fd81201007387 */ /* 0x000fe80000100a00 */
[----:B------:R-:W2:Y:S01]  /*571b0*/  LDL.LU.64 R6, [R1+0x1fa8] ;  /* 0x001fa80001067983 */ /* 0x000ea20000300a00 */
[C---:B------:R-:W-:Y:S03]  /*571c0*/  HMMA.16816.F32 R12, R28.reuse, R26, R12 ;  /* 0x0000001a1c0c723c */ /* 0x040fe6000000180c */
        /* <DEDUP_REMOVED lines=8> */
[----:B------:R-:W3:Y:S04]  /*57250*/  LDL.LU.64 R20, [R1+0x1f70] ;  /* 0x001f700001147983 */ /* 0x000ee80000300a00 */
[----:B------:R-:W3:Y:S04]  /*57260*/  LDL.LU.64 R22, [R1+0x1f78] ;  /* 0x001f780001167983 */ /* 0x000ee80000300a00 */
        /* <DEDUP_REMOVED lines=8> */
[----:B------:R-:W3:Y:S04]  /*572f0*/  LDL.LU.64 R52, [R1+0x1f10] ;  /* 0x001f100001347983 */ /* 0x000ee80000300a00 */
[----:B------:R-:W3:Y:S04]  /*57300*/  LDL.LU.64 R54, [R1+0x1f18] ;  /* 0x001f180001367983 */ /* 0x000ee80000300a00 */
[----:B------:R-:W3:Y:S04]  /*57310*/  LDL.LU.64 R48, [R1+0x2020] ;  /* 0x0020200001307983 */ /* 0x000ee80000300a00 */
[----:B------:R-:W3:Y:S01]  /*57320*/  LDL.LU.64 R50, [R1+0x2028] ;  /* 0x0020280001327983 */ /* 0x000ee20000300a00 */
[----:B--2---:R-:W-:-:S15]  /*57330*/  HMMA.16816.F32 R4, R28, R2, R4 ;  /* 0x000000021c04723c */ /* 0x004fde0000001804 */
[----:B------:R-:W-:-:S04]  /*57340*/  NOP ;  /* 0x0000000000007918 */ /* 0x000fc80000000000 */
[----:B------:R-:W-:Y:S04]  /*57350*/  STL.64 [R1+0x1fa0], R4 ;  /* 0x001fa00401007387 */ /* 0x000fe80000100a00 */
[----:B------:R0:W-:Y:S04]  /*57360*/  STL.64 [R1+0x1fa8], R6 ;  /* 0x001fa80601007387 */ /* 0x0001e80000100a00 */
[----:B0-----:R-:W4:Y:S04]  /*57370*/  LDL.LU.64 R6, [R1+0x64d8] ;  /* 0x0064d80001067983 */ /* 0x001f280000300a00 */
[----:B------:R-:W3:Y:S02]  /*57380*/  LDL.LU.64 R4, [R1+0x64d0] ;  /* 0x0064d00001047983 */ /* 0x000ee40000300a00 */
[----:B---3--:R-:W-:-:S15]  /*57390*/  HMMA.16816.F32 R8, R28, R4, R8 ;  /* 0x000000041c08723c */ /* 0x008fde0000001808 */
[----:B------:R-:W-:-:S04]  /*573a0*/  NOP ;  /* 0x0000000000007918 */ /* 0x000fc80000000000 */
[----:B------:R-:W-:Y:S04]  /*573b0*/  STL.64 [R1+0x1f90], R8 ;  /* 0x001f900801007387 */ /* 0x000fe80000100a00 */
[----:B------:R0:W-:Y:S04]  /*573c0*/  STL.64 [R1+0x1f98], R10 ;  /* 0x001f980a01007387 */ /* 0x0001e80000100a00 */
[----:B0-----:R-:W2:Y:S04]  /*573d0*/  LDL.LU.64 R10, [R1+0x64c8] ;  /* 0x0064c800010a7983 */ /* 0x001ea80000300a00 */
[----:B------:R-:W3:Y:S01]  /*573e0*/  LDL.LU.64 R8, [R1+0x64c0] ;  /* 0x0064c00001087983 */ /* 0x000ee20000300a00 */
[----:B----4-:R-:W-:-:S15]  /*573f0*/  HMMA.16816.F32 R32, R28, R6, R32 ;  /* 0x000000061c20723c */ /* 0x010fde0000001820 */
[----:B------:R-:W-:-:S04]  /*57400*/  NOP ;  /* 0x0000000000007918 */ /* 0x000fc80000000000 */
        /* <DEDUP_REMOVED lines=8> */
[C---:B---3--:R-:W-:Y:S08]  /*57490*/  HMMA.16816.F32 R20, R28.reuse, R8, R20 ;  /* 0x000000081c14723c */ /* 0x048ff00000001814 */
[C---:B--2---:R-:W-:Y:S11]  /*574a0*/  HMMA.16816.F32 R12, R28.reuse, R10, R12 ;  /* 0x0000000a1c0c723c */ /* 0x044ff6000000180c */
[----:B------:R-:W-:Y:S04]  /*574b0*/  STL.64 [R1+0x1f70], R20 ;  /* 0x001f701401007387 */ /* 0x000fe80000100a00 */
[----:B------:R0:W-:Y:S04]  /*574c0*/  STL.64 [R1+0x1f78], R22 ;  /* 0x001f781601007387 */ /* 0x0001e80000100a00 */
[----:B0-----:R-:W2:Y:S04]  /*574d0*/  LDL.LU.64 R22, [R1+0x64b8] ;  /* 0x0064b80001167983 */ /* 0x001ea80000300a00 */
[----:B------:R-:W3:Y:S04]  /*574e0*/  LDL.LU.64 R20, [R1+0x64b0] ;  /* 0x0064b00001147983 */ /* 0x000ee80000300a00 */
        /* <DEDUP_REMOVED lines=13> */
[----:B------:R-:W4:Y:S01]  /*575c0*/  LDL.LU.64 R16, [R1+0x6490] ;  /* 0x0064900001107983 */ /* 0x000f220000300a00 */
[----:B---3--:R-:W-:-:S15]  /*575d0*/  HMMA.16816.F32 R8, R28, R14, R8 ;  /* 0x0000000e1c08723c */ /* 0x008fde0000001808 */
[----:B------:R-:W-:-:S04]  /*575e0*/  NOP ;  /* 0x0000000000007918 */ /* 0x000fc80000000000 */
[----:B------:R-:W-:Y:S04]  /*575f0*/  STL.64 [R1+0x1f40], R8 ;  /* 0x001f400801007387 */ /* 0x000fe80000100a00 */
[----:B------:R0:W-:Y:S02]  /*57600*/  STL.64 [R1+0x1f48], R10 ;  /* 0x001f480a01007387 */ /* 0x0001e40000100a00 */
[C---:B0-----:R-:W-:Y:S08]  /*57610*/  HMMA.16816.F32 R8, R28.reuse, R20, R52 ;  /* 0x000000141c08723c */ /* 0x041ff00000001834 */
[C---:B----4-:R-:W-:Y:S08]  /*57620*/  HMMA.16816.F32 R4, R28.reuse, R16, R4 ;  /* 0x000000101c04723c */ /* 0x050ff00000001804 */
[C---:B--2---:R-:W-:Y:S11]  /*57630*/  HMMA.16816.F32 R56, R28.reuse, R18, R56 ;  /* 0x000000121c38723c */ /* 0x044ff60000001838 */
[----:B------:R-:W-:Y:S04]  /*57640*/  STL.64 [R1+0x1f30], R4 ;  /* 0x001f300401007387 */ /* 0x000fe80000100a00 */
[----:B------:R0:W-:Y:S02]  /*57650*/  STL.64 [R1+0x1f38], R6 ;  /* 0x001f380601007387 */ /* 0x0001e40000100a00 */
[C---:B0-----:R-:W-:Y:S02]  /*57660*/  HMMA.16816.F32 R4, R28.reuse, R22, R48 ;  /* 0x000000161c04723c */ /* 0x041fe40000001830 */
[----:B------:R-:W-:Y:S04]  /*57670*/  STL.64 [R1+0x1f20], R56 ;  /* 0x001f203801007387 */ /* 0x000fe80000100a00 */
[----:B------:R-:W-:Y:S04]  /*57680*/  STL.64 [R1+0x1f28], R58 ;  /* 0x001f283a01007387 */ /* 0x000fe80000100a00 */
[----:B------:R-:W-:Y:S04]  /*57690*/  STL.64 [R1+0x1f10], R8 ;  /* 0x001f100801007387 */ /* 0x000fe80000100a00 */
[----:B------:R-:W-:Y:S05]  /*576a0*/  STL.64 [R1+0x1f18], R10 ;  /* 0x001f180a01007387 */ /* 0x000fea0000100a00 */
[----:B------:R-:W-:Y:S04]  /*576b0*/  STL.64 [R1+0x2020], R4 ;  /* 0x0020200401007387 */ /* 0x000fe80000100a00 */
[----:B------:R0:W-:Y:S02]  /*576c0*/  STL.64 [R1+0x2028], R6 ;  /* 0x0020280601007387 */ /* 0x0001e40000100a00 */
[----:B0-----:R-:W-:Y:S02]  /*576d0*/  HMMA.16816.F32 R4, R28, R24, R32 ;  /* 0x000000181c04723c */ /* 0x001fe40000001820 */
[----:B------:R-:W2:Y:S04]  /*576e0*/  LDL.LU.64 R32, [R1+0x2000] ;  /* 0x0020000001207983 */ /* 0x000ea80000300a00 */
[----:B------:R-:W2:Y:S01]  /*576f0*/  LDL.LU.64 R34, [R1+0x2008] ;  /* 0x0020080001227983 */ /* 0x000ea20000300a00 */
        /* <DEDUP_REMOVED lines=24> */
[----:B--2---:R-:W-:Y:S03]  /*57880*/  HMMA.16816.F32 R36, R28, R36, R32 ;  /* 0x000000241c24723c */ /* 0x004fe60000001820 */
[----:B------:R-:W3:Y:S04]  /*57890*/  LDL.LU.64 R34, [R1+0x6488] ;  /* 0x0064880001227983 */ /* 0x000ee80000300a00 */
[----:B------:R-:W4:-:S12]  /*578a0*/  LDL.LU.64 R32, [R1+0x6480] ;  /* 0x0064800001207983 */ /* 0x000f180000300a00 */
[----:B------:R0:W-:Y:S04]  /*578b0*/  STL.64 [R1+0x2000], R36 ;  /* 0x0020002401007387 */ /* 0x0001e80000100a00 */
[----:B------:R1:W-:Y:S04]  /*578c0*/  STL.64 [R1+0x2008], R38 ;  /* 0x0020082601007387 */ /* 0x0003e80000100a00 */
[----:B0-----:R-:W2:Y:S04]  /*578d0*/  LDL.LU.64 R36, [R1+0x120] ;  /* 0x0001200001247983 */ /* 0x001ea80000300a00 */
[----:B-1----:R-:W2:Y:S01]  /*578e0*/  LDL.LU.64 R38, [R1+0x128] ;  /* 0x0001280001267983 */ /* 0x002ea20000300a00 */
[C---:B---3--:R-:W-:Y:S08]  /*578f0*/  HMMA.16816.F32 R8, R28.reuse, R34, R8 ;  /* 0x000000221c08723c */ /* 0x048ff00000001808 */
[C---:B----4-:R-:W-:Y:S11]  /*57900*/  HMMA.16816.F32 R32, R28.reuse, R32, R4 ;  /* 0x000000201c20723c */ /* 0x050ff60000001804 */
[----:B------:R-:W-:Y:S04]  /*57910*/  STL.64 [R1+0x1f00], R8 ;  /* 0x001f000801007387 */ /* 0x000fe80000100a00 */
[----:B------:R0:W-:Y:S04]  /*57920*/  STL.64 [R1+0x1f08], R10 ;  /* 0x001f080a01007387 */ /* 0x0001e80000100a00 */
[----:B0-----:R-:W3:Y:S04]  /*57930*/  LDL.LU.64 R10, [R1+0x6478] ;  /* 0x00647800010a7983 */ /* 0x001ee80000300a00 */
[----:B------:R-:W2:Y:S04]  /*57940*/  LDL.LU.64 R8, [R1+0x6470] ;  /* 0x0064700001087983 */ /* 0x000ea80000300a00 */
[----:B------:R-:W4:Y:S04]  /*57950*/  LDL.LU.64 R6, [R1+0x6468] ;  /* 0x0064680001067983 */ /* 0x000f280000300a00 */
[----:B------:R-:W2:Y:S04]  /*57960*/  LDL.LU.64 R4, [R1+0x6460] ;  /* 0x0064600001047983 */ /* 0x000ea80000300a00 */
[----:B------:R0:W-:Y:S04]  /*57970*/  STL.64 [R1+0x1c0], R32 ;  /* 0x0001c02001007387 */ /* 0x0001e80000100a00 */
[----:B------:R1:W-:Y:S04]  /*57980*/  STL.64 [R1+0x1c8], R34 ;  /* 0x0001c82201007387 */ /* 0x0003e80000100a00 */
[----:B0-----:R-:W4:Y:S04]  /*57990*/  LDL.LU.64 R32, [R1+0x140] ;  /* 0x0001400001207983 */ /* 0x001f280000300a00 */
[----:B-1----:R-:W4:Y:S01]  /*579a0*/  LDL.LU.64 R34, [R1+0x148] ;  /* 0x0001480001227983 */ /* 0x002f220000300a00 */
[C---:B------:R-:W-:Y:S08]  /*579b0*/  HMMA.16816.F32 R40, R28.reuse, R26, R40 ;  /* 0x0000001a1c28723c */ /* 0x040ff00000001828 */
[C---:B------:R-:W-:Y:S11]  /*579c0*/  HMMA.16816.F32 R44, R28.reuse, R2, R44 ;  /* 0x000000021c2c723c */ /* 0x040ff6000000182c */
        /* <DEDUP_REMOVED lines=8> */
[C---:B--2---:R-:W-:Y:S08]  /*57a50*/  HMMA.16816.F32 R48, R28.reuse, R4, R48 ;  /* 0x000000041c30723c */ /* 0x044ff00000001830 */
[C---:B----4-:R-:W-:Y:S08]  /*57a60*/  HMMA.16816.F32 R4, R28.reuse, R6, R32 ;  /* 0x000000061c04723c */ /* 0x050ff00000001820 */
[C---:B------:R-:W-:Y:S03]  /*57a70*/  HMMA.16816.F32 R32, R28.reuse, R8, R36 ;  /* 0x000000081c20723c */ /* 0x040fe60000001824 */
[----:B------:R-:W-:Y:S01]  /*57a80*/  IMAD.MOV.U32 R61, RZ, RZ, R51 ;  /* 0x000000ffff3d7224 */ /* 0x000fe200078e0033 */
[----:B------:R-:W-:Y:S04]  /*57a90*/  STL.64 [R1+0x160], R48 ;  /* 0x0001603001007387 */ /* 0x000fe80000100a00 */
[----:B------:R0:W-:Y:S01]  /*57aa0*/  STL [R1+0x168], R50 ;  /* 0x0001683201007387 */ /* 0x0001e20000100800 */
[----:B---3--:R-:W-:Y:S03]  /*57ab0*/  HMMA.16816.F32 R8, R28, R10, R56 ;  /* 0x0000000a1c08723c */ /* 0x008fe60000001838 */
[----:B0-----:R-:W2:Y:S04]  /*57ac0*/  LDL.LU.64 R50, [R1+0x6438] ;  /* 0x0064380001327983 */ /* 0x001ea80000300a00 */
[----:B------:R-:W3:Y:S04]  /*57ad0*/  LDL.LU.64 R48, [R1+0x6430] ;  /* 0x0064300001307983 */ /* 0x000ee80000300a00 */
[----:B------:R0:W-:Y:S04]  /*57ae0*/  STL [R1+0x5658], R61 ;  /* 0x0056583d01007387 */ /* 0x0001e80000100800 */
[----:B------:R-:W-:Y:S04]  /*57af0*/  STL.64 [R1+0x120], R32 ;  /* 0x0001202001007387 */ /* 0x000fe80000100a00 */
[----:B------:R-:W-:Y:S04]  /*57b00*/  STL.64 [R1+0x140], R4 ;  /* 0x0001400401007387 */ /* 0x000fe80000100a00 */
[----:B------:R-:W-:Y:S04]  /*57b10*/  STL.64 [R1+0x148], R6 ;  /* 0x0001480601007387 */ /* 0x000fe80000100a00 */
[----:B------:R1:W-:Y:S01]  /*57b20*/  STL [R1+0x128], R34 ;  /* 0x0001282201007387 */ /* 0x0003e20000100800 */
[----:B0-----:R-:W-:-:S02]  /*57b30*/  IMAD.MOV.U32 R61, RZ, RZ, R35 ;  /* 0x000000ffff3d7224 */ /* 0x001fc400078e0023 */
[----:B-1----:R-:W-:Y:S01]  /*57b40*/  HMMA.16816.F32 R32, R28, R12, R52 ;  /* 0x0000000c1c20723c */ /* 0x002fe20000001834 */
[----:B------:R-:W4:Y:S04]  /*57b50*/  LDL.LU.64 R4, [R1+0xc0] ;  /* 0x0000c00001047983 */ /* 0x000f280000300a00 */
[----:B------:R-:W4:Y:S04]  /*57b60*/  LDL.LU.64 R6, [R1+0xc8] ;  /* 0x0000c80001067983 */ /* 0x000f280000300a00 */
[----:B------:R-:W-:Y:S10]  /*57b70*/  STL [R1+0x565c], R61 ;  /* 0x00565c3d01007387 */ /* 0x000ff40000100800 */
[----:B------:R-:W-:Y:S04]  /*57b80*/  STL.64 [R1+0xe0], R32 ;  /* 0x0000e02001007387 */ /* 0x000fe80000100a00 */
[----:B------:R0:W-:Y:S04]  /*57b90*/  STL.64 [R1+0x100], R8 ;  /* 0x0001000801007387 */ /* 0x0001e80000100a00 */
[----:B------:R1:W-:Y:S04]  /*57ba0*/  STL.64 [R1+0x108], R10 ;  /* 0x0001080a01007387 */ /* 0x0003e80000100a00 */
[----:B------:R0:W-:Y:S04]  /*57bb0*/  STL [R1+0xe8], R34 ;  /* 0x0000e82201007387 */ /* 0x0001e80000100800 */
[----:B------:R-:W2:Y:S04]  /*57bc0*/  LDL.LU.64 R52, [R1+0xa0] ;  /* 0x0000a00001347983 */ /* 0x000ea80000300a00 */
[----:B------:R-:W2:Y:S04]  /*57bd0*/  LDL.LU.64 R54, [R1+0xa8] ;  /* 0x0000a80001367983 */ /* 0x000ea80000300a00 */
[----:B0-----:R-:W3:Y:S04]  /*57be0*/  LDL.LU.64 R8, [R1+0x80] ;  /* 0x0000800001087983 */ /* 0x001ee80000300a00 */
[----:B-1----:R-:W3:Y:S01]  /*57bf0*/  LDL.LU.64 R10, [R1+0x88] ;  /* 0x00008800010a7983 */ /* 0x002ee20000300a00 */
[----:B------:R-:W-:-:S03]  /*57c00*/  IMAD.MOV.U32 R61, RZ, RZ, R35 ;  /* 0x000000ffff3d7224 */ /* 0x000fc600078e0023 */
        /* <DEDUP_REMOVED lines=8> */
[----:B------:R-:W-:Y:S04]  /*57c90*/  STL [R1+0x5660], R61 ;  /* 0x0056603d01007387 */ /* 0x000fe80000100800 */
[----:B------:R-:W3:Y:S01]  /*57ca0*/  LDL.LU.64 R12, [R1+0x60] ;  /* 0x00006000010c7983 */ /* 0x000ee20000300a00 */
[C---:B----4-:R-:W-:Y:S03]  /*57cb0*/  HMMA.16816.F32 R4, R28.reuse, R14, R4 ;  /* 0x0000000e1c04723c */ /* 0x050fe60000001804 */
[----:B------:R-:W4:Y:S05]  /*57cc0*/  LDL.LU.64 R14, [R1+0x68] ;  /* 0x00006800010e7983 */ /* 0x000f2a0000300a00 */
[C---:B--2---:R-:W-:Y:S11]  /*57cd0*/  HMMA.16816.F32 R52, R28.reuse, R16, R52 ;  /* 0x000000101c34723c */ /* 0x044ff60000001834 */
[----:B------:R-:W-:Y:S01]  /*57ce0*/  IMAD.MOV.U32 R38, RZ, RZ, R7 ;  /* 0x000000ffff267224 */ /* 0x000fe200078e0007 */
[----:B---3--:R-:W-:Y:S01]  /*57cf0*/  HMMA.16816.F32 R8, R28, R18, R8 ;  /* 0x000000121c08723c */ /* 0x008fe20000001808 */
[----:B------:R-:W-:-:S02]  /*57d00*/  IMAD.MOV.U32 R39, RZ, RZ, R6 ;  /* 0x000000ffff277224 */ /* 0x000fc400078e0006 */
[----:B------:R-:W-:Y:S02]  /*57d10*/  IMAD.MOV.U32 R0, RZ, RZ, R4 ;  /* 0x000000ffff007224 */ /* 0x000fe400078e0004 */
[----:B------:R-:W-:Y:S02]  /*57d20*/  IMAD.MOV.U32 R60, RZ, RZ, R5 ;  /* 0x000000ffff3c7224 */ /* 0x000fe400078e0005 */
[----:B------:R-:W2:Y:S04]  /*57d30*/  LDL.LU.64 R4, [R1+0x40] ;  /* 0x0000400001047983 */ /* 0x000ea80000300a00 */
[----:B------:R-:W2:Y:S04]  /*57d40*/  LDL.LU.64 R6, [R1+0x48] ;  /* 0x0000480001067983 */ /* 0x000ea80000300a00 */
[----:B------:R0:W-:Y:S04]  /*57d50*/  STL [R1+0x55f0], R38 ;  /* 0x0055f02601007387 */ /* 0x0001e80000100800 */
[----:B------:R1:W-:Y:S04]  /*57d60*/  STL [R1+0x55ec], R39 ;  /* 0x0055ec2701007387 */ /* 0x0003e80000100800 */
[----:B------:R3:W-:Y:S04]  /*57d70*/  STL [R1+0x55e8], R60 ;  /* 0x0055e83c01007387 */ /* 0x0007e80000100800 */
[----:B------:R1:W-:Y:S04]  /*57d80*/  STL [R1+0x55e4], R0 ;  /* 0x0055e40001007387 */ /* 0x0003e80000100800 */
[----:B------:R-:W-:Y:S04]  /*57d90*/  STL.64 [R1+0xa0], R52 ;  /* 0x0000a03401007387 */ /* 0x000fe80000100a00 */
[----:B------:R3:W-:Y:S01]  /*57da0*/  STL.64 [R1+0xa8], R54 ;  /* 0x0000a83601007387 */ /* 0x0007e20000100a00 */
[----:B0-----:R-:W-:-:S02]  /*57db0*/  IMAD.MOV.U32 R38, RZ, RZ, R8 ;  /* 0x000000ffff267224 */ /* 0x001fc400078e0008 */
[----:B-1----:R-:W-:Y:S02]  /*57dc0*/  IMAD.MOV.U32 R39, RZ, RZ, R9 ;  /* 0x000000ffff277224 */ /* 0x002fe400078e0009 */
[----:B---3--:R-:W-:Y:S02]  /*57dd0*/  IMAD.MOV.U32 R60, RZ, RZ, R10 ;  /* 0x000000ffff3c7224 */ /* 0x008fe400078e000a */
[----:B------:R-:W-:Y:S01]  /*57de0*/  IMAD.MOV.U32 R0, RZ, RZ, R11 ;  /* 0x000000ffff007224 */ /* 0x000fe200078e000b */
[----:B------:R-:W3:Y:S04]  /*57df0*/  LDL.LU.64 R54, [R1+0x6428] ;  /* 0x0064280001367983 */ /* 0x000ee80000300a00 */
[----:B------:R-:W3:Y:S04]  /*57e00*/  LDL.LU.64 R52, [R1+0x6420] ;  /* 0x0064200001347983 */ /* 0x000ee80000300a00 */
[----:B------:R-:W3:Y:S04]  /*57e10*/  LDL.LU.64 R8, [R1+0x30] ;  /* 0x0000300001087983 */ /* 0x000ee80000300a00 */
[----:B------:R-:W3:Y:S04]  /*57e20*/  LDL.LU.64 R10, [R1+0x38] ;  /* 0x00003800010a7983 */ /* 0x000ee80000300a00 */
[----:B------:R-:W-:Y:S04]  /*57e30*/  STL [R1+0x5654], R0 ;  /* 0x0056540001007387 */ /* 0x000fe80000100800 */
[----:B------:R-:W-:Y:S04]  /*57e40*/  STL [R1+0x5650], R60 ;  /* 0x0056503c01007387 */ /* 0x000fe80000100800 */
[----:B------:R0:W-:Y:S04]  /*57e50*/  STL [R1+0x564c], R39 ;  /* 0x00564c2701007387 */ /* 0x0001e80000100800 */
[----:B------:R-:W-:Y:S01]  /*57e60*/  STL [R1+0x5648], R38 ;  /* 0x0056482601007387 */ /* 0x000fe20000100800 */
[C---:B----4-:R-:W-:Y:S08]  /*57e70*/  HMMA.16816.F32 R12, R28.reuse, R20, R12 ;  /* 0x000000141c0c723c */ /* 0x050ff0000000180c */
[C---:B--2---:R-:W-:Y:S11]  /*57e80*/  HMMA.16816.F32 R4, R28.reuse, R22, R4 ;  /* 0x000000161c04723c */ /* 0x044ff60000001804 */
[----:B------:R-:W-:Y:S04]  /*57e90*/  STL.64 [R1+0x60], R12 ;  /* 0x0000600c01007387 */ /* 0x000fe80000100a00 */
[----:B------:R-:W-:Y:S01]  /*57ea0*/  STL.64 [R1+0x68], R14 ;  /* 0x0000680e01007387 */ /* 0x000fe20000100a00 */
[----:B---3--:R-:W-:Y:S03]  /*57eb0*/  HMMA.16816.F32 R8, R28, R24, R8 ;  /* 0x000000181c08723c */ /* 0x008fe60000001808 */
[----:B0-----:R-:W-:-:S02]  /*57ec0*/  IMAD.MOV.U32 R39, RZ, RZ, R6 ;  /* 0x000000ffff277224 */ /* 0x001fc400078e0006 */
[----:B------:R-:W-:Y:S02]  /*57ed0*/  IMAD.MOV.U32 R60, RZ, RZ, R5 ;  /* 0x000000ffff3c7224 */ /* 0x000fe400078e0005 */
[----:B------:R-:W-:Y:S01]  /*57ee0*/  IMAD.MOV.U32 R0, RZ, RZ, R4 ;  /* 0x000000ffff007224 */ /* 0x000fe200078e0004 */
[----:B------:R0:W-:Y:S04]  /*57ef0*/  STL [R1+0x566c], R39 ;  /* 0x00566c2701007387 */ /* 0x0001e80000100800 */
[----:B------:R1:W-:Y:S04]  /*57f00*/  STL [R1+0x5668], R60 ;  /* 0x0056683c01007387 */ /* 0x0003e80000100800 */
[----:B------:R2:W-:Y:S01]  /*57f10*/  STL [R1+0x5664], R0 ;  /* 0x0056640001007387 */ /* 0x0005e20000100800 */
[----:B------:R-:W-:-:S02]  /*57f20*/  IMAD R4, R57, 0x100, R56 ;  /* 0x0000010039047824 */ /* 0x000fc400078e0238 */
[----:B------:R-:W-:Y:S02]  /*57f30*/  IMAD R5, R59, 0x100, R58 ;  /* 0x000001003b057824 */ /* 0x000fe400078e023a */
[----:B0-----:R-:W-:Y:S02]  /*57f40*/  IMAD.MOV.U32 R39, RZ, RZ, R8 ;  /* 0x000000ffff277224 */ /* 0x001fe400078e0008 */
[----:B-1----:R-:W-:Y:S01]  /*57f50*/  IMAD.MOV.U32 R60, RZ, RZ, R9 ;  /* 0x000000ffff3c7224 */ /* 0x002fe200078e0009 */
[----:B------:R-:W3:Y:S01]  /*57f60*/  LDL.LU R8, [R1+0x130] ;  /* 0x0001300001087983 */ /* 0x000ee20000300800 */
[----:B--2---:R-:W-:-:S03]  /*57f70*/  IMAD.MOV.U32 R0, RZ, RZ, R10 ;  /* 0x000000ffff007224 */ /* 0x004fc600078e000a */
[----:B------:R-:W3:Y:S01]  /*57f80*/  LDL.LU R9, [R1+0x134] ;  /* 0x0001340001097983 */ /* 0x000ee20000300800 */
[----:B------:R-:W-:-:S03]  /*57f90*/  IMAD.MOV.U32 R61, RZ, RZ, R11 ;  /* 0x000000ffff3d7224 */ /* 0x000fc600078e000b */
[----:B------:R-:W3:Y:S04]  /*57fa0*/  LDL.LU R10, [R1+0x138] ;  /* 0x00013800010a7983 */ /* 0x000ee80000300800 */
[----:B------:R-:W3:Y:S04]  /*57fb0*/  LDL.LU R11, [R1+0x13c] ;  /* 0x00013c00010b7983 */ /* 0x000ee80000300800 */
[----:B------:R-:W2:Y:S04]  /*57fc0*/  LDL.LU R56, [R1+0x50] ;  /* 0x0000500001387983 */ /* 0x000ea80000300800 */
[----:B------:R-:W2:Y:S04]  /*57fd0*/  LDL.LU R57, [R1+0x54] ;  /* 0x0000540001397983 */ /* 0x000ea80000300800 */
[----:B------:R-:W2:Y:S04]  /*57fe0*/  LDL.LU R58, [R1+0x58] ;  /* 0x00005800013a7983 */ /* 0x000ea80000300800 */
[----:B------:R-:W2:Y:S01]  /*57ff0*/  LDL.LU R59, [R1+0x5c] ;  /* 0x00005c00013b7983 */ /* 0x000ea20000300800 */
[----:B------:R-:W-:-:S02]  /*58000*/  IMAD R2, R35, 0x100, R34 ;  /* 0x0000010023027824 */ /* 0x000fc400078e0222 */
[----:B------:R-:W-:Y:S01]  /*58010*/  IMAD R3, R37, 0x100, R36 ;  /* 0x0000010025037824 */ /* 0x000fe200078e0224 */
[----:B------:R-:W-:Y:S02]  /*58020*/  F2FP.F16.E4M3.UNPACK_B R30, R4 ;  /* 0x00000004ff1e723e */ /* 0x000fe400020006ff */
[----:B------:R-:W-:Y:S02]  /*58030*/  F2FP.F16.E4M3.UNPACK_B R31, R5 ;  /* 0x00000005ff1f723e */ /* 0x000fe400020006ff */
[----:B------:R-:W-:Y:S02]  /*58040*/  F2FP.F16.E4M3.UNPACK_B R36, R40.H1 ;  /* 0x00000028ff24723e */ /* 0x000fe400030006ff */
[----:B------:R-:W-:Y:S02]  /*58050*/  F2FP.F16.E4M3.UNPACK_B R28, R2 ;  /* 0x00000002ff1c723e */ /* 0x000fe400020006ff */
[----:B------:R-:W-:Y:S02]  /*58060*/  F2FP.F16.E4M3.UNPACK_B R29, R3 ;  /* 0x00000003ff1d723e */ /* 0x000fe400020006ff */
[----:B------:R-:W-:Y:S01]  /*58070*/  F2FP.F16.E4M3.UNPACK_B R37, R41.H1 ;  /* 0x00000029ff25723e */ /* 0x000fe200030006ff */
[----:B------:R-:W4:Y:S04]  /*58080*/  LDL.LU R12, [R1+0x110] ;  /* 0x00011000010c7983 */ /* 0x000f280000300800 */
[----:B------:R-:W4:Y:S04]  /*58090*/  LDL.LU R13, [R1+0x114] ;  /* 0x00011400010d7983 */ /* 0x000f280000300800 */
        /* <DEDUP_REMOVED lines=15> */
[----:B------:R-:W-:Y:S04]  /*58190*/  STL [R1+0x57b4], R0 ;  /* 0x0057b40001007387 */ /* 0x000fe80000100800 */
[----:B------:R-:W-:Y:S04]  /*581a0*/  STL [R1+0x57b0], R60 ;  /* 0x0057b03c01007387 */ /* 0x000fe80000100800 */
[----:B------:R-:W4:Y:S04]  /*581b0*/  LDL.LU R4, [R1+0xd0] ;  /* 0x0000d00001047983 */ /* 0x000f280000300800 */
[----:B------:R-:W4:Y:S01]  /*581c0*/  LDL.LU R5, [R1+0xd4] ;  /* 0x0000d40001057983 */ /* 0x000f220000300800 */
[----:B------:R-:W-:-:S03]  /*581d0*/  IMAD.MOV.U32 R38, RZ, RZ, R7 ;  /* 0x000000ffff267224 */ /* 0x000fc600078e0007 */
[----:B------:R-:W4:Y:S04]  /*581e0*/  LDL.LU R6, [R1+0xd8] ;  /* 0x0000d80001067983 */ /* 0x000f280000300800 */
[----:B------:R-:W4:Y:S01]  /*581f0*/  LDL.LU R7, [R1+0xdc] ;  /* 0x0000dc0001077983 */ /* 0x000f220000300800 */
[----:B--2---:R-:W-:-:S15]  /*58200*/  HMMA.16816.F32 R56, R28, R36, R56 ;  /* 0x000000241c38723c */ /* 0x004fde0000001838 */
[----:B------:R-:W-:-:S04]  /*58210*/  NOP ;  /* 0x0000000000007918 */ /* 0x000fc80000000000 */
[----:B------:R-:W-:Y:S04]  /*58220*/  STL.64 [R1+0x50], R56 ;  /* 0x0000503801007387 */ /* 0x000fe80000100a00 */
[----:B------:R0:W-:Y:S04]  /*58230*/  STL.64 [R1+0x58], R58 ;  /* 0x0000583a01007387 */ /* 0x0001e80000100a00 */
[----:B0-----:R-:W2:Y:S04]  /*58240*/  LDL.LU.64 R58, [R1+0x6418] ;  /* 0x00641800013a7983 */ /* 0x001ea80000300a00 */
[----:B------:R-:W2:Y:S04]  /*58250*/  LDL.LU.64 R56, [R1+0x6410] ;  /* 0x0064100001387983 */ /* 0x000ea80000300a00 */
[----:B------:R-:W-:Y:S04]  /*58260*/  STL.64 [R1+0x6408], R38 ;  /* 0x0064082601007387 */ /* 0x000fe80000100a00 */
[----:B------:R0:W-:Y:S04]  /*58270*/  STL.64 [R1+0x6400], R36 ;  /* 0x0064002401007387 */ /* 0x0001e80000100a00 */
[----:B0-----:R-:W2:Y:S04]  /*58280*/  LDL.LU R36, [R1+0x90] ;  /* 0x0000900001247983 */ /* 0x001ea80000300800 */
[----:B------:R-:W2:Y:S04]  /*58290*/  LDL.LU R37, [R1+0x94] ;  /* 0x0000940001257983 */ /* 0x000ea80000300800 */
[----:B------:R-:W2:Y:S04]  /*582a0*/  LDL.LU R38, [R1+0x98] ;  /* 0x0000980001267983 */ /* 0x000ea80000300800 */
[----:B------:R-:W2:Y:S01]  /*582b0*/  LDL.LU R39, [R1+0x9c] ;  /* 0x00009c0001277983 */ /* 0x000ea20000300800 */
[----:B------:R-:W-:-:S02]  /*582c0*/  F2FP.F16.E4M3.UNPACK_B R34, R42.H1 ;  /* 0x0000002aff22723e */ /* 0x000fc400030006ff */
[----:B------:R-:W-:-:S07]  /*582d0*/  F2FP.F16.E4M3.UNPACK_B R35, R43.H1 ;  /* 0x0000002bff23723e */ /* 0x000fce00030006ff */
[----:B---3--:R-:W-:Y:S01]  /*582e0*/  HMMA.16816.F32 R40, R28, R34, R24 ;  /* 0x000000221c28723c */ /* 0x008fe20000001818 */
[----:B------:R-:W-:Y:S02]  /*582f0*/  F2FP.F16.E4M3.UNPACK_B R32, R44.H1 ;  /* 0x0000002cff20723e */ /* 0x000fe400030006ff */
[----:B------:R-:W-:Y:S02]  /*58300*/  F2FP.F16.E4M3.UNPACK_B R33, R45.H1 ;  /* 0x0000002dff21723e */ /* 0x000fe400030006ff */
[----:B------:R-:W-:Y:S02]  /*58310*/  F2FP.F16.E4M3.UNPACK_B R26, R46.H1 ;  /* 0x0000002eff1a723e */ /* 0x000fe400030006ff */
[----:B------:R-:W-:Y:S02]  /*58320*/  F2FP.F16.E4M3.UNPACK_B R27, R47.H1 ;  /* 0x0000002fff1b723e */ /* 0x000fe400030006ff */
[----:B------:R-:W-:Y:S02]  /*58330*/  F2FP.F16.E4M3.UNPACK_B R24, R48.H1 ;  /* 0x00000030ff18723e */ /* 0x000fe400030006ff */
[----:B------:R-:W-:-:S08]  /*58340*/  F2FP.F16.E4M3.UNPACK_B R25, R49.H1 ;  /* 0x00000031ff19723e */ /* 0x000fd000030006ff */
[----:B------:R-:W-:Y:S04]  /*58350*/  STL.64 [R1+0x70], R40 ;  /* 0x0000702801007387 */ /* 0x000fe80000100a00 */
[----:B------:R-:W-:Y:S04]  /*58360*/  STL.64 [R1+0x78], R42 ;  /* 0x0000782a01007387 */ /* 0x000fe80000100a00 */
[----:B------:R-:W-:Y:S04]  /*58370*/  STL.64 [R1+0x63f8], R34 ;  /* 0x0063f82201007387 */ /* 0x000fe80000100a00 */
[----:B------:R0:W-:Y:S01]  /*58380*/  STL.64 [R1+0x63f0], R32 ;  /* 0x0063f02001007387 */ /* 0x0001e20000100a00 */
[C---:B----4-:R-:W-:Y:S08]  /*58390*/  HMMA.16816.F32 R4, R28.reuse, R24, R4 ;  /* 0x000000181c04723c */ /* 0x050ff00000001804 */
[C---:B--2---:R-:W-:Y:S08]  /*583a0*/  HMMA.16816.F32 R36, R28.reuse, R32, R36 ;  /* 0x000000201c24723c */ /* 0x044ff00000001824 */
[----:B0-----:R-:W-:Y:S01]  /*583b0*/  HMMA.16816.F32 R32, R28, R26, R20 ;  /* 0x0000001a1c20723c */ /* 0x001fe20000001814 */
[----:B------:R-:W-:-:S02]  /*583c0*/  F2FP.F16.E4M3.UNPACK_B R22, R50.H1 ;  /* 0x00000032ff16723e */ /* 0x000fc400030006ff */
[----:B------:R-:W-:-:S08]  /*583d0*/  F2FP.F16.E4M3.UNPACK_B R23, R51.H1 ;  /* 0x00000033ff17723e */ /* 0x000fd000030006ff */
[----:B------:R-:W-:Y:S04]  /*583e0*/  STL.64 [R1+0x90], R36 ;  /* 0x0000902401007387 */ /* 0x000fe80000100a00 */
[----:B------:R-:W-:Y:S04]  /*583f0*/  STL.64 [R1+0x98], R38 ;  /* 0x0000982601007387 */ /* 0x000fe80000100a00 */
[----:B------:R-:W-:Y:S04]  /*58400*/  STL.64 [R1+0xb0], R32 ;  /* 0x0000b02001007387 */ /* 0x000fe80000100a00 */
[----:B------:R-:W-:Y:S04]  /*58410*/  STL.64 [R1+0xb8], R34 ;  /* 0x0000b82201007387 */ /* 0x000fe80000100a00 */
[----:B------:R-:W-:Y:S04]  /*58420*/  STL.64 [R1+0x63d8], R26 ;  /* 0x0063d81a01007387 */ /* 0x000fe80000100a00 */
[----:B------:R-:W-:Y:S04]  /*58430*/  STL.64 [R1+0x63d0], R24 ;  /* 0x0063d01801007387 */ /* 0x000fe80000100a00 */
[----:B------:R-:W-:Y:S04]  /*58440*/  STL.64 [R1+0xd0], R4 ;  /* 0x0000d00401007387 */ /* 0x000fe80000100a00 */
[----:B------:R0:W-:Y:S02]  /*58450*/  STL.64 [R1+0xd8], R6 ;  /* 0x0000d80601007387 */ /* 0x0001e40000100a00 */
[----:B0-----:R-:W-:Y:S01]  /*58460*/  HMMA.16816.F32 R4, R28, R22, R16 ;  /* 0x000000161c04723c */ /* 0x001fe20000001810 */
[----:B------:R-:W-:-:S02]  /*58470*/  F2FP.F16.E4M3.UNPACK_B R20, R52.H1 ;  /* 0x00000034ff14723e */ /* 0x000fc400030006ff */
[----:B------:R-:W-:Y:S02]  /*58480*/  F2FP.F16.E4M3.UNPACK_B R21, R53.H1 ;  /* 0x00000035ff15723e */ /* 0x000fe400030006ff */
[----:B------:R-:W-:-:S14]  /*58490*/  F2FP.F16.E4M3.UNPACK_B R18, R54.H1 ;  /* 0x00000036ff12723e */ /* 0x000fdc00030006ff */
[----:B------:R-:W-:Y:S04]  /*584a0*/  STL.64 [R1+0xf0], R4 ;  /* 0x0000f00401007387 */ /* 0x000fe80000100a00 */
[----:B------:R0:W-:Y:S02]  /*584b0*/  STL.64 [R1+0xf8], R6 ;  /* 0x0000f80601007387 */ /* 0x0001e40000100a00 */
[----:B0-----:R-:W-:Y:S01]  /*584c0*/  HMMA.16816.F32 R4, R28, R20, R12 ;  /* 0x000000141c04723c */ /* 0x001fe2000000180c */
[----:B------:R-:W-:Y:S01]  /*584d0*/  F2FP.F16.E4M3.UNPACK_B R19, R55.H1 ;  /* 0x00000037ff13723e */ /* 0x000fe200030006ff */
[----:B------:R-:W-:Y:S04]  /*584e0*/  STL.64 [R1+0x63b8], R22 ;  /* 0x0063b81601007387 */ /* 0x000fe80000100a00 */
[----:B------:R-:W-:-:S13]  /*584f0*/  STL.64 [R1+0x63b0], R20 ;  /* 0x0063b01401007387 */ /* 0x000fda0000100a00 */
[----:B------:R-:W-:Y:S04]  /*58500*/  STL.64 [R1+0x110], R4 ;  /* 0x0001100401007387 */ /* 0x000fe80000100a00 */
[----:B------:R0:W-:Y:S04]  /*58510*/  STL.64 [R1+0x118], R6 ;  /* 0x0001180601007387 */ /* 0x0001e80000100a00 */
[----:B------:R-:W2:Y:S01]  /*58520*/  LDL.LU R32, [R1+0x220] ;  /* 0x0002200001207983 */ /* 0x000ea20000300800 */
[----:B0-----:R-:W-:-:S15]  /*58530*/  HMMA.16816.F32 R4, R28, R18, R8 ;  /* 0x000000121c04723c */ /* 0x001fde0000001808 */
[----:B------:R-:W-:-:S04]  /*58540*/  NOP ;  /* 0x0000000000007918 */ /* 0x000fc80000000000 */
[----:B------:R-:W-:Y:S04]  /*58550*/  STL.64 [R1+0x130], R4 ;  /* 0x0001300401007387 */ /* 0x000fe80000100a00 */
[----:B------:R0:W-:Y:S04]  /*58560*/  STL.64 [R1+0x138], R6 ;  /* 0x0001380601007387 */ /* 0x0001e80000100a00 */
[----:B------:R-:W2:Y:S04]  /*58570*/  LDL.LU R33, [R1+0x224] ;  /* 0x0002240001217983 */ /* 0x000ea80000300800 */
[----:B------:R-:W2:Y:S04]  /*58580*/  LDL.LU R34, [R1+0x228] ;  /* 0x0002280001227983 */ /* 0x000ea80000300800 */
[----:B------:R-:W2:Y:S04]  /*58590*/  LDL.LU R35, [R1+0x22c] ;  /* 0x00022c0001237983 */ /* 0x000ea80000300800 */
[----:B------:R-:W3:Y:S04]  /*585a0*/  LDL.LU R48, [R1+0x1d0] ;  /* 0x0001d00001307983 */ /* 0x000ee80000300800 */
[----:B------:R-:W3:Y:S04]  /*585b0*/  LDL.LU R49, [R1+0x1d4] ;  /* 0x0001d40001317983 */ /* 0x000ee80000300800 */
[----:B------:R-:W3:Y:S04]  /*585c0*/  LDL.LU R50, [R1+0x1d8] ;  /* 0x0001d80001327983 */ /* 0x000ee80000300800 */
[----:B------:R-:W3:Y:S04]  /*585d0*/  LDL.LU R51, [R1+0x1dc] ;  /* 0x0001dc0001337983 */ /* 0x000ee80000300800 */
[----:B------:R-:W4:Y:S04]  /*585e0*/  LDL.LU R36, [R1+0x150] ;  /* 0x0001500001247983 */ /* 0x000f280000300800 */
[----:B------:R-:W4:Y:S04]  /*585f0*/  LDL.LU R37, [R1+0x154] ;  /* 0x0001540001257983 */ /* 0x000f280000300800 */
[----:B------:R-:W4:Y:S04]  /*58600*/  LDL.LU R38, [R1+0x158] ;  /* 0x0001580001267983 */ /* 0x000f280000300800 */
[----:B------:R-:W4:Y:S04]  /*58610*/  LDL.LU R39, [R1+0x15c] ;  /* 0x00015c0001277983 */ /* 0x000f280000300800 */
[----:B------:R-:W2:Y:S04]  /*58620*/  LDL.LU R52, [R1+0x190] ;  /* 0x0001900001347983 */ /* 0x000ea80000300800 */
[----:B------:R-:W2:Y:S04]  /*58630*/  LDL.LU R53, [R1+0x194] ;  /* 0x0001940001357983 */ /* 0x000ea80000300800 */
[----:B------:R-:W2:Y:S04]  /*58640*/  LDL.LU R54, [R1+0x198] ;  /* 0x0001980001367983 */ /* 0x000ea80000300800 */
[----:B------:R-:W2:Y:S01]  /*58650*/  LDL.LU R55, [R1+0x19c] ;  /* 0x00019c0001377983 */ /* 0x000ea20000300800 */
[----:B------:R-:W-:-:S03]  /*58660*/  F2FP.F16.E4M3.UNPACK_B R16, R56.H1 ;  /* 0x00000038ff10723e */ /* 0x000fc600030006ff */
[----:B------:R-:W2:Y:S01]  /*58670*/  LDL.LU R12, [R1] ;  /* 0x00000000010c7983 */ /* 0x000ea20000300800 */
[----:B------:R-:W-:-:S03]  /*58680*/  F2FP.F16.E4M3.UNPACK_B R17, R57.H1 ;  /* 0x00000039ff11723e */ /* 0x000fc600030006ff */
        /* <DEDUP_REMOVED lines=10> */
[----:B------:R-:W2:Y:S04]  /*58730*/  LDL.LU R24, [R1+0x1e0] ;  /* 0x0001e00001187983 */ /* 0x000ea80000300800 */
[----:B------:R-:W2:Y:S04]  /*58740*/  LDL.LU R25, [R1+0x1e4] ;  /* 0x0001e40001197983 */ /* 0x000ea80000300800 */
[----:B------:R-:W2:Y:S04]  /*58750*/  LDL.LU R26, [R1+0x1e8] ;  /* 0x0001e800011a7983 */ /* 0x000ea80000300800 */
[----:B------:R-:W2:Y:S04]  /*58760*/  LDL.LU R27, [R1+0x1ec] ;  /* 0x0001ec00011b7983 */ /* 0x000ea80000300800 */
        /* <DEDUP_REMOVED lines=11> */
[----:B----4-:R-:W-:-:S15]  /*58820*/  HMMA.16816.F32 R36, R28, R16, R36 ;  /* 0x000000101c24723c */ /* 0x010fde0000001824 */
[----:B------:R-:W-:-:S04]  /*58830*/  NOP ;  /* 0x0000000000007918 */ /* 0x000fc80000000000 */
[----:B------:R-:W-:Y:S04]  /*58840*/  STL.64 [R1+0x150], R36 ;  /* 0x0001502401007387 */ /* 0x000fe80000100a00 */
[----:B------:R0:W-:Y:S04]  /*58850*/  STL.64 [R1+0x158], R38 ;  /* 0x0001582601007387 */ /* 0x0001e80000100a00 */
[----:B0-----:R-:W4:Y:S04]  /*58860*/  LDL.LU.64 R38, [R1+0x6408] ;  /* 0x0064080001267983 */ /* 0x001f280000300a00 */
[----:B------:R-:W4:Y:S04]  /*58870*/  LDL.LU.64 R36, [R1+0x6400] ;  /* 0x0064000001247983 */ /* 0x000f280000300a00 */
[----:B------:R-:W-:Y:S04]  /*58880*/  STL.64 [R1+0x63a8], R18 ;  /* 0x0063a81201007387 */ /* 0x000fe80000100a00 */
[----:B------:R0:W-:Y:S04]  /*58890*/  STL.64 [R1+0x63a0], R16 ;  /* 0x0063a01001007387 */ /* 0x0001e80000100a00 */
[----:B0-----:R-:W4:Y:S04]  /*588a0*/  LDL.LU R16, [R1+0x170] ;  /* 0x0001700001107983 */ /* 0x001f280000300800 */
[----:B------:R-:W4:Y:S04]  /*588b0*/  LDL.LU R17, [R1+0x174] ;  /* 0x0001740001117983 */ /* 0x000f280000300800 */
[----:B------:R-:W4:Y:S04]  /*588c0*/  LDL.LU R18, [R1+0x178] ;  /* 0x0001780001127983 */ /* 0x000f280000300800 */
[----:B------:R-:W4:Y:S01]  /*588d0*/  LDL.LU R19, [R1+0x17c] ;  /* 0x00017c0001137983 */ /* 0x000f220000300800 */
[----:B------:R-:W-:-:S02]  /*588e0*/  F2FP.F16.E4M3.UNPACK_B R14, R58.H1 ;  /* 0x0000003aff0e723e */ /* 0x000fc400030006ff */
[----:B------:R-:W-:Y:S02]  /*588f0*/  F2FP.F16.E4M3.UNPACK_B R15, R59.H1 ;  /* 0x0000003bff0f723e */ /* 0x000fe400030006ff */
[----:B--2---:R-:W-:Y:S02]  /*58900*/  F2FP.F16.E4M3.UNPACK_B R12, R12.H1 ;  /* 0x0000000cff0c723e */ /* 0x004fe400030006ff */
[----:B------:R-:W-:Y:S02]  /*58910*/  F2FP.F16.E4M3.UNPACK_B R13, R13.H1 ;  /* 0x0000000dff0d723e */ /* 0x000fe400030006ff */
[----:B------:R-:W-:Y:S02]  /*58920*/  F2FP.F16.E4M3.UNPACK_B R10, R10.H1 ;  /* 0x0000000aff0a723e */ /* 0x000fe400030006ff */
[----:B------:R-:W-:Y:S02]  /*58930*/  F2FP.F16.E4M3.UNPACK_B R11, R11.H1 ;  /* 0x0000000bff0b723e */ /* 0x000fe400030006ff */
[----:B------:R-:W-:-:S02]  /*58940*/  F2FP.F16.E4M3.UNPACK_B R8, R8.H1 ;  /* 0x00000008ff08723e */ /* 0x000fc400030006ff */
[----:B------:R-:W-:Y:S02]  /*58950*/  F2FP.F16.E4M3.UNPACK_B R9, R9.H1 ;  /* 0x00000009ff09723e */ /* 0x000fe400030006ff */
[----:B------:R-:W-:Y:S02]  /*58960*/  F2FP.F16.E4M3.UNPACK_B R6, R6.H1 ;  /* 0x00000006ff06723e */ /* 0x000fe400030006ff */
[----:B---3--:R-:W-:Y:S02]  /*58970*/  F2FP.F16.E4M3.UNPACK_B R7, R7.H1 ;  /* 0x00000007ff07723e */ /* 0x008fe400030006ff */
[----:B------:R-:W-:Y:S02]  /*58980*/  F2FP.F16.E4M3.UNPACK_B R4, R4.H1 ;  /* 0x00000004ff04723e */ /* 0x000fe400030006ff */
[----:B------:R-:W-:Y:S01]  /*58990*/  F2FP.F16.E4M3.UNPACK_B R5, R5.H1 ;  /* 0x00000005ff05723e */ /* 0x000fe200030006ff */
[----:B------:R-:W-:Y:S01]  /*589a0*/  IMAD R40, R40, 0x100, R44 ;  /* 0x0000010028287824 */ /* 0x000fe200078e022c */
[----:B----4-:R-:W-:-:S15]  /*589b0*/  HMMA.16816.F32 R16, R28, R14, R16 ;  /* 0x0000000e1c10723c */ /* 0x010fde0000001810 */
[----:B------:R-:W-:-:S04]  /*589c0*/  NOP ;  /* 0x0000000000007918 */ /* 0x000fc80000000000 */
[----:B------:R-:W-:Y:S04]  /*589d0*/  STL.64 [R1+0x170], R16 ;  /* 0x0001701001007387 */ /* 0x000fe80000100a00 */
[----:B------:R0:W-:Y:S04]  /*589e0*/  STL.64 [R1+0x178], R18 ;  /* 0x0001781201007387 */ /* 0x0001e80000100a00 */
[----:B------:R-:W-:Y:S04]  /*589f0*/  STL.64 [R1+0x63c8], R14 ;  /* 0x0063c80e01007387 */ /* 0x000fe80000100a00 */
[----:B------:R1:W-:Y:S01]  /*58a00*/  STL.64 [R1+0x63c0], R12 ;  /* 0x0063c00c01007387 */ /* 0x0003e20000100a00 */
[C---:B0-----:R-:W-:Y:S08]  /*58a10*/  HMMA.16816.F32 R16, R28.reuse, R12, R52 ;  /* 0x0000000c1c10723c */ /* 0x041ff00000001834 */
[C---:B-1----:R-:W-:Y:S11]  /*58a20*/  HMMA.16816.F32 R12, R28.reuse, R10, R20 ;  /* 0x0000000a1c0c723c */ /* 0x042ff60000001814 */
[----:B------:R-:W-:Y:S04]  /*58a30*/  STL.64 [R1+0x190], R16 ;  /* 0x0001901001007387 */ /* 0x000fe80000100a00 */
[----:B------:R-:W-:Y:S04]  /*58a40*/  STL.64 [R1+0x198], R18 ;  /* 0x0001981201007387 */ /* 0x000fe80000100a00 */
[----:B------:R-:W-:Y:S04]  /*58a50*/  STL.64 [R1+0x1b0], R12 ;  /* 0x0001b00c01007387 */ /* 0x000fe80000100a00 */
[----:B------:R0:W-:Y:S04]  /*58a60*/  STL.64 [R1+0x1b8], R14 ;  /* 0x0001b80e01007387 */ /* 0x0001e80000100a00 */
[----:B------:R-:W2:Y:S04]  /*58a70*/  LDL.LU R0, [R1+0x25a4] ;  /* 0x0025a40001007983 */ /* 0x000ea80000300800 */
[----:B------:R-:W2:Y:S01]  /*58a80*/  LDL.LU R61, [R1+0x25a0] ;  /* 0x0025a000013d7983 */ /* 0x000ea20000300800 */
[----:B0-----:R-:W-:-:S15]  /*58a90*/  HMMA.16816.F32 R12, R28, R8, R48 ;  /* 0x000000081c0c723c */ /* 0x001fde0000001830 */
[----:B------:R-:W-:-:S04]  /*58aa0*/  NOP ;  /* 0x0000000000007918 */ /* 0x000fc80000000000 */
[----:B------:R-:W-:Y:S04]  /*58ab0*/  STL.64 [R1+0x1d0], R12 ;  /* 0x0001d00c01007387 */ /* 0x000fe80000100a00 */
[----:B------:R-:W-:Y:S04]  /*58ac0*/  STL.64 [R1+0x1d8], R14 ;  /* 0x0001d80e01007387 */ /* 0x000fe80000100a00 */
[----:B------:R-:W-:Y:S04]  /*58ad0*/  STL.64 [R1+0x63e8], R10 ;  /* 0x0063e80a01007387 */ /* 0x000fe80000100a00 */
[----:B------:R0:W-:Y:S02]  /*58ae0*/  STL.64 [R1+0x63e0], R8 ;  /* 0x0063e00801007387 */ /* 0x0001e40000100a00 */
[----:B0-----:R-:W-:-:S15]  /*58af0*/  HMMA.16816.F32 R8, R28, R6, R24 ;  /* 0x000000061c08723c */ /* 0x001fde0000001818 */
[----:B------:R-:W-:-:S04]  /*58b00*/  NOP ;  /* 0x0000000000007918 */ /* 0x000fc80000000000 */
[----:B------:R-:W-:Y:S04]  /*58b10*/  STL.64 [R1+0x1e0], R8 ;  /* 0x0001e00801007387 */ /* 0x000fe80000100a00 */
[----:B------:R0:W-:Y:S02]  /*58b20*/  STL.64 [R1+0x1e8], R10 ;  /* 0x0001e80a01007387 */ /* 0x0001e40000100a00 */
[----:B0-----:R-:W-:-:S15]  /*58b30*/  HMMA.16816.F32 R8, R28, R4, R32 ;  /* 0x000000041c08723c */ /* 0x001fde0000001820 */
[----:B------:R-:W-:-:S04]  /*58b40*/  NOP ;  /* 0x0000000000007918 */ /* 0x000fc80000000000 */
[----:B------:R0:W-:Y:S04]  /*58b50*/  STL.64 [R1+0x220], R8 ;  /* 0x0002200801007387 */ /* 0x0001e80000100a00 */
[----:B------:R1:W-:Y:S04]  /*58b60*/  STL.64 [R1+0x228], R10 ;  /* 0x0002280a01007387 */ /* 0x0003e80000100a00 */
        /* <DEDUP_REMOVED lines=24> */
[----:B------:R-:W-:-:S02]  /*58cf0*/  F2FP.F16.E4M3.UNPACK_B R2, R2.H1 ;  /* 0x00000002ff02723e */ /* 0x000fc400030006ff */
[----:B------:R-:W-:Y:S01]  /*58d00*/  F2FP.F16.E4M3.UNPACK_B R3, R3.H1 ;  /* 0x00000003ff03723e */ /* 0x000fe200030006ff */
[----:B0-----:R-:W3:Y:S04]  /*58d10*/  LDL.LU R8, [R1+0x4c0] ;  /* 0x0004c00001087983 */ /* 0x001ee80000300800 */
[----:B------:R-:W3:Y:S04]  /*58d20*/  LDL.LU R9, [R1+0x4c4] ;  /* 0x0004c40001097983 */ /* 0x000ee80000300800 */
[----:B-1----:R-:W3:Y:S04]  /*58d30*/  LDL.LU R10, [R1+0x4c8] ;  /* 0x0004c800010a7983 */ /* 0x002ee80000300800 */
        /* <DEDUP_REMOVED lines=10> */
[----:B------:R-:W-:-:S03]  /*58de0*/  IMAD R41, R41, 0x100, R43 ;  /* 0x0000010029297824 */ /* 0x000fc600078e022b */
[----:B------:R-:W3:Y:S01]  /*58df0*/  LDL.LU R21, [R1+0x494] ;  /* 0x0004940001157983 */ /* 0x000ee20000300800 */
[----:B------:R-:W-:-:S03]  /*58e00*/  IMAD R42, R60, 0x100, R42 ;  /* 0x000001003c2a7824 */ /* 0x000fc600078e022a */
[----:B------:R-:W3:Y:S04]  /*58e10*/  LDL.LU R22, [R1+0x498] ;  /* 0x0004980001167983 */ /* 0x000ee80000300800 */
[----:B------:R-:W3:Y:S01]  /*58e20*/  LDL.LU R23, [R1+0x49c] ;  /* 0x00049c0001177983 */ /* 0x000ee20000300800 */
[----:B--2---:R-:W-:Y:S01]  /*58e30*/  IMAD R43, R61, 0x100, R0 ;  /* 0x000001003d2b7824 */ /* 0x004fe200078e0200 */
[----:B----4-:R-:W-:Y:S02]  /*58e40*/  HMMA.16816.F32 R28, R28, R2, R16 ;  /* 0x000000021c1c723c */ /* 0x010fe40000001810 */
[----:B------:R-:W2:-:S15]  /*58e50*/  LDL.LU R16, [R1+0x480] ;  /* 0x0004800001107983 */ /* 0x000e9e0000300800 */
[----:B------:R-:W-:Y:S02]  /*58e60*/  NOP ;  /* 0x0000000000007918 */ /* 0x000fe40000000000 */
[----:B------:R0:W-:Y:S04]  /*58e70*/  STL.64 [R1+0x210], R28 ;  /* 0x0002101c01007387 */ /* 0x0001e80000100a00 */
[----:B------:R1:W-:Y:S04]  /*58e80*/  STL.64 [R1+0x218], R30 ;  /* 0x0002181e01007387 */ /* 0x0003e80000100a00 */
[----:B------:R-:W2:Y:S04]  /*58e90*/  LDL.LU R17, [R1+0x484] ;  /* 0x0004840001117983 */ /* 0x000ea80000300800 */
[----:B------:R-:W2:Y:S04]  /*58ea0*/  LDL.LU R18, [R1+0x488] ;  /* 0x0004880001127983 */ /* 0x000ea80000300800 */
[----:B------:R-:W2:Y:S01]  /*58eb0*/  LDL.LU R19, [R1+0x48c] ;  /* 0x00048c0001137983 */ /* 0x000ea20000300800 */
[----:B0-----:R-:W-:-:S02]  /*58ec0*/  F2FP.F16.E4M3.UNPACK_B R28, R40 ;  /* 0x00000028ff1c723e */ /* 0x001fc400020006ff */
[----:B------:R-:W-:Y:S02]  /*58ed0*/  F2FP.F16.E4M3.UNPACK_B R29, R41 ;  /* 0x00000029ff1d723e */ /* 0x000fe400020006ff */
[----:B-1----:R-:W-:Y:S02]  /*58ee0*/  F2FP.F16.E4M3.UNPACK_B R30, R42 ;  /* 0x0000002aff1e723e */ /* 0x002fe400020006ff */
[----:B------:R-:W-:-:S07]  /*58ef0*/  F2FP.F16.E4M3.UNPACK_B R31, R43 ;  /* 0x0000002bff1f723e */ /* 0x000fce00020006ff */
[C---:B---3--:R-:W-:Y:S01]  /*58f00*/  HMMA.16816.F32 R32, R28.reuse, R36, R32 ;  /* 0x000000241c20723c */ /* 0x048fe20000001820 */
[----:B------:R-:W-:Y:S04]  /*58f10*/  STL [R1+0x6388], R3 ;  /* 0x0063880301007387 */ /* 0x000fe80000100800 */
[----:B------:R-:W3:Y:S04]  /*58f20*/  LDL.LU R40, [R1+0x440] ;  /* 0x0004400001287983 */ /* 0x000ee80000300800 */
[----:B------:R-:W3:Y:S04]  /*58f30*/  LDL.LU R41, [R1+0x444] ;  /* 0x0004440001297983 */ /* 0x000ee80000300800 */
[----:B------:R-:W3:Y:S04]  /*58f40*/  LDL.LU R42, [R1+0x448] ;  /* 0x00044800012a7983 */ /* 0x000ee80000300800 */
[----:B------:R-:W3:Y:S04]  /*58f50*/  LDL.LU R43, [R1+0x44c] ;  /* 0x00044c00012b7983 */ /* 0x000ee80000300800 */
[----:B------:R-:W-:Y:S04]  /*58f60*/  STL.64 [R1+0x4d0], R32 ;  /* 0x0004d02001007387 */ /* 0x000fe80000100a00 */
[----:B------:R0:W-:Y:S04]  /*58f70*/  STL.64 [R1+0x4d8], R34 ;  /* 0x0004d82201007387 */ /* 0x0001e80000100a00 */
[----:B0-----:R-:W4:Y:S04]  /*58f80*/  LDL.LU.64 R34, [R1+0x63f8] ;  /* 0x0063f80001227983 */ /* 0x001f280000300a00 */
[----:B------:R-:W2:Y:S04]  /*58f90*/  LDL.LU.64 R32, [R1+0x63f0] ;  /* 0x0063f00001207983 */ /* 0x000ea80000300a00 */
[----:B------:R-:W-:Y:S04]  /*58fa0*/  STL.64 [R1+0x6380], R38 ;  /* 0x0063802601007387 */ /* 0x000fe80000100a00 */
[----:B------:R0:W-:Y:S04]  /*58fb0*/  STL.64 [R1+0x6378], R36 ;  /* 0x0063782401007387 */ /* 0x0001e80000100a00 */
[----:B0-----:R-:W3:Y:S04]  /*58fc0*/  LDL.LU R36, [R1+0x450] ;  /* 0x0004500001247983 */ /* 0x001ee80000300800 */
[----:B------:R-:W3:Y:S04]  /*58fd0*/  LDL.LU R37, [R1+0x454] ;  /* 0x0004540001257983 */ /* 0x000ee80000300800 */
[----:B------:R-:W3:Y:S04]  /*58fe0*/  LDL.LU R38, [R1+0x458] ;  /* 0x0004580001267983 */ /* 0x000ee80000300800 */
[----:B------:R-:W3:Y:S01]  /*58ff0*/  LDL.LU R39, [R1+0x45c] ;  /* 0x00045c0001277983 */ /* 0x000ee20000300800 */
[C---:B----4-:R-:W-:Y:S08]  /*59000*/  HMMA.16816.F32 R8, R28.reuse, R34, R8 ;  /* 0x000000221c08723c */ /* 0x050ff00000001808 */
[C---:B--2---:R-:W-:Y:S11]  /*59010*/  HMMA.16816.F32 R24, R28.reuse, R32, R24 ;  /* 0x000000201c18723c */ /* 0x044ff60000001818 */
[----:B------:R-:W-:Y:S04]  /*59020*/  STL.64 [R1+0x4c0], R8 ;  /* 0x0004c00801007387 */ /* 0x000fe80000100a00 */
[----:B------:R0:W-:Y:S04]  /*59030*/  STL.64 [R1+0x4c8], R10 ;  /* 0x0004c80a01007387 */ /* 0x0001e80000100a00 */
[----:B0-----:R-:W2:Y:S04]  /*59040*/  LDL.LU.64 R10, [R1+0x63e8] ;  /* 0x0063e800010a7983 */ /* 0x001ea80000300a00 */
[----:B------:R-:W4:Y:S04]  /*59050*/  LDL.LU.64 R8, [R1+0x63e0] ;  /* 0x0063e00001087983 */ /* 0x000f280000300a00 */
[----:B------:R-:W-:Y:S04]  /*59060*/  STL.64 [R1+0x4b0], R24 ;  /* 0x0004b01801007387 */ /* 0x000fe80000100a00 */
[----:B------:R0:W-:Y:S04]  /*59070*/  STL.64 [R1+0x4b8], R26 ;  /* 0x0004b81a01007387 */ /* 0x0001e80000100a00 */
[----:B0-----:R-:W2:Y:S04]  /*59080*/  LDL.LU.64 R26, [R1+0x63d8] ;  /* 0x0063d800011a7983 */ /* 0x001ea80000300a00 */
[----:B------:R-:W3:Y:S04]  /*59090*/  LDL.LU.64 R24, [R1+0x63d0] ;  /* 0x0063d00001187983 */ /* 0x000ee80000300a00 */
[----:B------:R-:W-:Y:S04]  /*590a0*/  STL.64 [R1+0x6370], R34 ;  /* 0x0063702201007387 */ /* 0x000fe80000100a00 */
[----:B------:R0:W-:Y:S04]  /*590b0*/  STL.64 [R1+0x6368], R32 ;  /* 0x0063682001007387 */ /* 0x0001e80000100a00 */
[----:B0-----:R-:W4:Y:S04]  /*590c0*/  LDL.LU R32, [R1+0x460] ;  /* 0x0004600001207983 */ /* 0x001f280000300800 */
[----:B------:R-:W4:Y:S04]  /*590d0*/  LDL.LU R33, [R1+0x464] ;  /* 0x0004640001217983 */ /* 0x000f280000300800 */
[----:B------:R-:W4:Y:S04]  /*590e0*/  LDL.LU R34, [R1+0x468] ;  /* 0x0004680001227983 */ /* 0x000f280000300800 */
[----:B------:R-:W4:Y:S01]  /*590f0*/  LDL.LU R35, [R1+0x46c] ;  /* 0x00046c0001237983 */ /* 0x000f220000300800 */
        /* <DEDUP_REMOVED lines=9> */
[----:B------:R-:W3:Y:S04]  /*59190*/  LDL.LU.64 R20, [R1+0x63b0] ;  /* 0x0063b00001147983 */ /* 0x000ee80000300a00 */
[----:B------:R-:W-:Y:S04]  /*591a0*/  STL.64 [R1+0x6350], R26 ;  /* 0x0063501a01007387 */ /* 0x000fe80000100a00 */
[----:B------:R0:W-:Y:S04]  /*591b0*/  STL.64 [R1+0x6348], R24 ;  /* 0x0063481801007387 */ /* 0x0001e80000100a00 */
[----:B0-----:R-:W3:Y:S04]  /*591c0*/  LDL.LU R24, [R1+0x470] ;  /* 0x0004700001187983 */ /* 0x001ee80000300800 */
[----:B------:R-:W3:Y:S04]  /*591d0*/  LDL.LU R25, [R1+0x474] ;  /* 0x0004740001197983 */ /* 0x000ee80000300800 */
[----:B------:R-:W3:Y:S04]  /*591e0*/  LDL.LU R26, [R1+0x478] ;  /* 0x00047800011a7983 */ /* 0x000ee80000300800 */
[----:B------:R-:W3:Y:S01]  /*591f0*/  LDL.LU R27, [R1+0x47c] ;  /* 0x00047c00011b7983 */ /* 0x000ee20000300800 */
[----:B--2---:R-:W-:-:S15]  /*59200*/  HMMA.16816.F32 R16, R28, R22, R16 ;  /* 0x000000161c10723c */ /* 0x004fde0000001810 */
[----:B------:R-:W-:-:S04]  /*59210*/  NOP ;  /* 0x0000000000007918 */ /* 0x000fc80000000000 */
[----:B------:R-:W-:Y:S04]  /*59220*/  STL.64 [R1+0x480], R16 ;  /* 0x0004801001007387 */ /* 0x000fe80000100a00 */
[----:B------:R0:W-:Y:S04]  /*59230*/  STL.64 [R1+0x488], R18 ;  /* 0x0004881201007387 */ /* 0x0001e80000100a00 */
[----:B0-----:R-:W4:Y:S04]  /*59240*/  LDL.LU.64 R18, [R1+0x63a8] ;  /* 0x0063a80001127983 */ /* 0x001f280000300a00 */
[----:B------:R-:W2:Y:S01]  /*59250*/  LDL.LU.64 R16, [R1+0x63a0] ;  /* 0x0063a00001107983 */ /* 0x000ea20000300a00 */
[----:B---3--:R-:W-:Y:S03]  /*59260*/  HMMA.16816.F32 R24, R28, R20, R24 ;  /* 0x000000141c18723c */ /* 0x008fe60000001818 */
[----:B------:R-:W-:Y:S04]  /*59270*/  STL.64 [R1+0x6360], R22 ;  /* 0x0063601601007387 */ /* 0x000fe80000100a00 */
[----:B------:R-:W-:-:S12]  /*59280*/  STL.64 [R1+0x6358], R20 ;  /* 0x0063581401007387 */ /* 0x000fd80000100a00 */
[----:B------:R-:W-:Y:S04]  /*59290*/  STL.64 [R1+0x470], R24 ;  /* 0x0004701801007387 */ /* 0x000fe80000100a00 */
[----:B------:R4:W-:Y:S02]  /*592a0*/  STL.64 [R1+0x478], R26 ;  /* 0x0004781a01007387 */ /* 0x0009e40000100a00 */
[C---:B----4-:R-:W-:Y:S08]  /*592b0*/  HMMA.16816.F32 R24, R28.reuse, R18, R32 ;  /* 0x000000121c18723c */ /* 0x050ff00000001820 */
[C---:B--2---:R-:W-:Y:S01]  /*592c0*/  HMMA.16816.F32 R20, R28.reuse, R16, R36 ;  /* 0x000000101c14723c */ /* 0x044fe20000001824 */
[----:B------:R-:W-:Y:S10]  /*592d0*/  STL.64 [R1+0x6398], R18 ;  /* 0x0063981201007387 */ /* 0x000ff40000100a00 */
[----:B------:R-:W-:Y:S04]  /*592e0*/  STL.64 [R1+0x460], R24 ;  /* 0x0004601801007387 */ /* 0x000fe80000100a00 */
[----:B------:R-:W-:Y:S04]  /*592f0*/  STL.64 [R1+0x468], R26 ;  /* 0x0004681a01007387 */ /* 0x000fe80000100a00 */
[----:B------:R0:W-:Y:S04]  /*59300*/  STL.64 [R1+0x6390], R16 ;  /* 0x0063901001007387 */ /* 0x0001e80000100a00 */
[----:B------:R-:W-:Y:S04]  /*59310*/  STL.64 [R1+0x450], R20 ;  /* 0x0004501401007387 */ /* 0x000fe80000100a00 */
[----:B------:R1:W-:Y:S01]  /*59320*/  STL.64 [R1+0x458], R22 ;  /* 0x0004581601007387 */ /* 0x0003e20000100a00 */
[C---:B0-----:R-:W-:Y:S08]  /*59330*/  HMMA.16816.F32 R16, R28.reuse, R12, R56 ;  /* 0x0000000c1c10723c */ /* 0x041ff00000001838 */
[C---:B-1----:R-:W-:Y:S08]  /*59340*/  HMMA.16816.F32 R20, R28.reuse, R14, R40 ;  /* 0x0000000e1c14723c */ /* 0x042ff00000001828 */
[C---:B------:R-:W-:Y:S11]  /*59350*/  HMMA.16816.F32 R24, R28.reuse, R10, R52 ;  /* 0x0000000a1c18723c */ /* 0x040ff60000001834 */
[----:B------:R-:W-:Y:S04]  /*59360*/  STL.64 [R1+0x440], R20 ;  /* 0x0004401401007387 */ /* 0x000fe80000100a00 */
[----:B------:R0:W-:Y:S04]  /*59370*/  STL.64 [R1+0x448], R22 ;  /* 0x0004481601007387 */ /* 0x0001e80000100a00 */
[----:B------:R-:W-:Y:S04]  /*59380*/  STL.64 [R1+0x430], R16 ;  /* 0x0004301001007387 */ /* 0x000fe80000100a00 */
[----:B------:R1:W-:Y:S01]  /*59390*/  STL.64 [R1+0x438], R18 ;  /* 0x0004381201007387 */ /* 0x0003e20000100a00 */
[C---:B0-----:R-:W-:Y:S08]  /*593a0*/  HMMA.16816.F32 R20, R28.reuse, R8, R48 ;  /* 0x000000081c14723c */ /* 0x041ff00000001830 */
[C---:B-1----:R-:W-:Y:S01]  /*593b0*/  HMMA.16816.F32 R16, R28.reuse, R6, R44 ;  /* 0x000000061c10723c */ /* 0x042fe2000000182c */
[----:B------:R-:W-:Y:S04]  /*593c0*/  STL.64 [R1+0x420], R24 ;  /* 0x0004201801007387 */ /* 0x000fe80000100a00 */
[----:B------:R-:W-:Y:S04]  /*593d0*/  STL.64 [R1+0x428], R26 ;  /* 0x0004281a01007387 */ /* 0x000fe80000100a00 */
[----:B------:R-:W2:Y:S04]  /*593e0*/  LDL.LU R48, [R1+0x350] ;  /* 0x0003500001307983 */ /* 0x000ea80000300800 */
[----:B------:R-:W-:Y:S04]  /*593f0*/  STL.64 [R1+0x410], R20 ;  /* 0x0004101401007387 */ /* 0x000fe80000100a00 */
[----:B------:R-:W-:Y:S04]  /*59400*/  STL.64 [R1+0x418], R22 ;  /* 0x0004181601007387 */ /* 0x000fe80000100a00 */
[----:B------:R0:W-:Y:S04]  /*59410*/  STL.64 [R1+0x400], R16 ;  /* 0x0004001001007387 */ /* 0x0001e80000100a00 */
        /* <DEDUP_REMOVED lines=8> */
[----:B0-----:R-:W4:Y:S04]  /*594a0*/  LDL.LU R16, [R1+0x3f0] ;  /* 0x0003f00001107983 */ /* 0x001f280000300800 */
[----:B------:R-:W4:Y:S04]  /*594b0*/  LDL.LU R17, [R1+0x3f4] ;  /* 0x0003f40001117983 */ /* 0x000f280000300800 */
[----:B-1----:R-:W4:Y:S04]  /*594c0*/  LDL.LU R18, [R1+0x3f8] ;  /* 0x0003f80001127983 */ /* 0x002f280000300800 */
[----:B------:R-:W4:Y:S04]  /*594d0*/  LDL.LU R19, [R1+0x3fc] ;  /* 0x0003fc0001137983 */ /* 0x000f280000300800 */
[----:B------:R-:W2:Y:S04]  /*594e0*/  LDL.LU R36, [R1+0x200] ;  /* 0x0002000001247983 */ /* 0x000ea80000300800 */
[----:B------:R-:W2:Y:S04]  /*594f0*/  LDL.LU R37, [R1+0x204] ;  /* 0x0002040001257983 */ /* 0x000ea80000300800 */
        /* <DEDUP_REMOVED lines=30> */
[----:B----4-:R-:W-:Y:S01]  /*596e0*/  HMMA.16816.F32 R16, R28, R4, R16 ;  /* 0x000000041c10723c */ /* 0x010fe20000001810 */
[----:B--2---:R-:W-:-:S15]  /*596f0*/  IMAD R40, R40, 0x100, R3 ;  /* 0x0000010028287824 */ /* 0x004fde00078e0203 */
[----:B------:R-:W-:-:S03]  /*59700*/  NOP ;  /* 0x0000000000007918 */ /* 0x000fc60000000000 */
[----:B------:R-:W-:Y:S04]  /*59710*/  STL.64 [R1+0x3f0], R16 ;  /* 0x0003f01001007387 */ /* 0x000fe80000100a00 */
[----:B------:R0:W-:Y:S04]  /*59720*/  STL.64 [R1+0x3f8], R18 ;  /* 0x0003f81201007387 */ /* 0x0001e80000100a00 */
[----:B0-----:R-:W2:Y:S04]  /*59730*/  LDL.LU.64 R18, [R1+0x6398] ;  /* 0x0063980001127983 */ /* 0x001ea80000300a00 */
[----:B------:R-:W4:Y:S04]  /*59740*/  LDL.LU.64 R16, [R1+0x6390] ;  /* 0x0063900001107983 */ /* 0x000f280000300a00 */
[----:B------:R-:W-:Y:S04]  /*59750*/  STL.64 [R1+0x6330], R6 ;  /* 0x0063300601007387 */ /* 0x000fe80000100a00 */
[----:B------:R0:W-:Y:S04]  /*59760*/  STL.64 [R1+0x6328], R4 ;  /* 0x0063280401007387 */ /* 0x0001e80000100a00 */
[----:B0-----:R-:W2:Y:S04]  /*59770*/  LDL.LU R4, [R1+0x380] ;  /* 0x0003800001047983 */ /* 0x001ea80000300800 */
[----:B------:R-:W2:Y:S04]  /*59780*/  LDL.LU R5, [R1+0x384] ;  /* 0x0003840001057983 */ /* 0x000ea80000300800 */
[----:B------:R-:W2:Y:S04]  /*59790*/  LDL.LU R6, [R1+0x388] ;  /* 0x0003880001067983 */ /* 0x000ea80000300800 */
[----:B------:R-:W2:Y:S04]  /*597a0*/  LDL.LU R7, [R1+0x38c] ;  /* 0x00038c0001077983 */ /* 0x000ea80000300800 */
[----:B------:R-:W2:Y:S01]  /*597b0*/  LDL.LU R3, [R1+0x6388] ;  /* 0x0063880001037983 */ /* 0x000ea20000300800 */
[----:B---3--:R-:W-:-:S02]  /*597c0*/  IMAD R41, R41, 0x100, R43 ;  /* 0x0000010029297824 */ /* 0x008fc400078e022b */
[----:B------:R-:W-:Y:S02]  /*597d0*/  IMAD R42, R60, 0x100, R42 ;  /* 0x000001003c2a7824 */ /* 0x000fe400078e022a */
[----:B------:R-:W-:Y:S01]  /*597e0*/  IMAD R43, R61, 0x100, R0 ;  /* 0x000001003d2b7824 */ /* 0x000fe200078e0200 */
[----:B--2---:R-:W-:Y:S01]  /*597f0*/  HMMA.16816.F32 R28, R28, R2, R36 ;  /* 0x000000021c1c723c */ /* 0x004fe20000001824 */
[----:B------:R-:W2:Y:S04]  /*59800*/  LDL.LU.64 R38, [R1+0x6380] ;  /* 0x0063800001267983 */ /* 0x000ea80000300a00 */
[----:B------:R-:W3:-:S14]  /*59810*/  LDL.LU.64 R36, [R1+0x6378] ;  /* 0x0063780001247983 */ /* 0x000edc0000300a00 */
[----:B------:R0:W-:Y:S04]  /*59820*/  STL.64 [R1+0x200], R28 ;  /* 0x0002001c01007387 */ /* 0x0001e80000100a00 */
[----:B------:R1:W-:Y:S01]  /*59830*/  STL.64 [R1+0x208], R30 ;  /* 0x0002081e01007387 */ /* 0x0003e20000100a00 */
[----:B0-----:R-:W-:Y:S02]  /*59840*/  F2FP.F16.E4M3.UNPACK_B R28, R40 ;  /* 0x00000028ff1c723e */ /* 0x001fe400020006ff */
[----:B------:R-:W-:Y:S02]  /*59850*/  F2FP.F16.E4M3.UNPACK_B R29, R41 ;  /* 0x00000029ff1d723e */ /* 0x000fe400020006ff */
[----:B-1----:R-:W-:Y:S02]  /*59860*/  F2FP.F16.E4M3.UNPACK_B R30, R42 ;  /* 0x0000002aff1e723e */ /* 0x002fe400020006ff */
[----:B------:R-:W-:Y:S01]  /*59870*/  F2FP.F16.E4M3.UNPACK_B R31, R43 ;  /* 0x0000002bff1f723e */ /* 0x000fe200020006ff */
[----:B------:R-:W2:Y:S04]  /*59880*/  LDL.LU R40, [R1+0x390] ;  /* 0x0003900001287983 */ /* 0x000ea80000300800 */
[----:B------:R-:W2:Y:S04]  /*59890*/  LDL.LU R41, [R1+0x394] ;  /* 0x0003940001297983 */ /* 0x000ea80000300800 */
[----:B------:R-:W2:Y:S04]  /*598a0*/  LDL.LU R42, [R1+0x398] ;  /* 0x00039800012a7983 */ /* 0x000ea80000300800 */
[----:B------:R-:W4:Y:S01]  /*598b0*/  LDL.LU R43, [R1+0x39c] ;  /* 0x00039c00012b7983 */ /* 0x000f220000300800 */
[----:B---3--:R-:W-:-:S15]  /*598c0*/  HMMA.16816.F32 R32, R28, R36, R32 ;  /* 0x000000241c20723c */ /* 0x008fde0000001820 */
[----:B------:R-:W-:-:S04]  /*598d0*/  NOP ;  /* 0x0000000000007918 */ /* 0x000fc80000000000 */
[----:B------:R-:W-:Y:S04]  /*598e0*/  STL.64 [R1+0x3e0], R32 ;  /* 0x0003e02001007387 */ /* 0x000fe80000100a00 */
[----:B------:R0:W-:Y:S04]  /*598f0*/  STL.64 [R1+0x3e8], R34 ;  /* 0x0003e82201007387 */ /* 0x0001e80000100a00 */
[----:B0-----:R-:W3:Y:S04]  /*59900*/  LDL.LU.64 R34, [R1+0x6370] ;  /* 0x0063700001227983 */ /* 0x001ee80000300a00 */
[----:B------:R-:W4:Y:S04]  /*59910*/  LDL.LU.64 R32, [R1+0x6368] ;  /* 0x0063680001207983 */ /* 0x000f280000300a00 */
[----:B--2---:R-:W-:Y:S04]  /*59920*/  STL.64 [R1+0x6310], R38 ;  /* 0x0063102601007387 */ /* 0x004fe80000100a00 */
[----:B------:R0:W-:Y:S04]  /*59930*/  STL.64 [R1+0x6308], R36 ;  /* 0x0063082401007387 */ /* 0x0001e80000100a00 */
[----:B0-----:R-:W2:Y:S04]  /*59940*/  LDL.LU R36, [R1+0x3a0] ;  /* 0x0003a00001247983 */ /* 0x001ea80000300800 */
[----:B------:R-:W2:Y:S04]  /*59950*/  LDL.LU R37, [R1+0x3a4] ;  /* 0x0003a40001257983 */ /* 0x000ea80000300800 */
[----:B------:R-:W2:Y:S04]  /*59960*/  LDL.LU R38, [R1+0x3a8] ;  /* 0x0003a80001267983 */ /* 0x000ea80000300800 */
[----:B------:R-:W2:Y:S01]  /*59970*/  LDL.LU R39, [R1+0x3ac] ;  /* 0x0003ac0001277983 */ /* 0x000ea20000300800 */
        /* <DEDUP_REMOVED lines=15> */
[----:B------:R-:W2:Y:S02]  /*59a70*/  LDL.LU R35, [R1+0x3bc] ;  /* 0x0003bc0001237983 */ /* 0x000ea40000300800 */
[----:B--2---:R-:W-:-:S15]  /*59a80*/  HMMA.16816.F32 R32, R28, R26, R32 ;  /* 0x0000001a1c20723c */ /* 0x004fde0000001820 */
[----:B------:R-:W-:-:S04]  /*59a90*/  NOP ;  /* 0x0000000000007918 */ /* 0x000fc80000000000 */
[----:B------:R-:W-:Y:S04]  /*59aa0*/  STL.64 [R1+0x3b0], R32 ;  /* 0x0003b02001007387 */ /* 0x000fe80000100a00 */
[----:B------:R0:W-:Y:S02]  /*59ab0*/  STL.64 [R1+0x3b8], R34 ;  /* 0x0003b82201007387 */ /* 0x0001e40000100a00 */
[C---:B0-----:R-:W-:Y:S02]  /*59ac0*/  HMMA.16816.F32 R32, R28.reuse, R24, R36 ;  /* 0x000000181c20723c */ /* 0x041fe40000001824 */
[----:B------:R-:W-:Y:S04]  /*59ad0*/  STL.64 [R1+0x6340], R26 ;  /* 0x0063401a01007387 */ /* 0x000fe80000100a00 */
[----:B------:R0:W-:Y:S02]  /*59ae0*/  STL.64 [R1+0x6338], R24 ;  /* 0x0063381801007387 */ /* 0x0001e40000100a00 */
[C---:B---3--:R-:W-:Y:S08]  /*59af0*/  HMMA.16816.F32 R36, R28.reuse, R22, R40 ;  /* 0x000000161c24723c */ /* 0x048ff00000001828 */
[C---:B0-----:R-:W-:Y:S03]  /*59b00*/  HMMA.16816.F32 R24, R28.reuse, R18, R56 ;  /* 0x000000121c18723c */ /* 0x041fe60000001838 */
[----:B------:R-:W-:Y:S04]  /*59b10*/  STL.64 [R1+0x3a0], R32 ;  /* 0x0003a02001007387 */ /* 0x000fe80000100a00 */
[----:B------:R4:W-:Y:S02]  /*59b20*/  STL.64 [R1+0x3a8], R34 ;  /* 0x0003a82201007387 */ /* 0x0009e40000100a00 */
[C---:B----4-:R-:W-:Y:S08]  /*59b30*/  HMMA.16816.F32 R32, R28.reuse, R20, R4 ;  /* 0x000000141c20723c */ /* 0x050ff00000001804 */
[C---:B------:R-:W-:Y:S01]  /*59b40*/  HMMA.16816.F32 R4, R28.reuse, R16, R52 ;  /* 0x000000101c04723c */ /* 0x040fe20000001834 */
[----:B------:R-:W-:Y:S04]  /*59b50*/  STL.64 [R1+0x390], R36 ;  /* 0x0003902401007387 */ /* 0x000fe80000100a00 */
[----:B------:R-:W-:Y:S06]  /*59b60*/  STL.64 [R1+0x398], R38 ;  /* 0x0003982601007387 */ /* 0x000fec0000100a00 */
[----:B------:R-:W-:Y:S04]  /*59b70*/  STL.64 [R1+0x380], R32 ;  /* 0x0003802001007387 */ /* 0x000fe80000100a00 */
[----:B------:R-:W-:Y:S04]  /*59b80*/  STL.64 [R1+0x388], R34 ;  /* 0x0003882201007387 */ /* 0x000fe80000100a00 */
[----:B------:R-:W-:Y:S04]  /*59b90*/  STL.64 [R1+0x6300], R18 ;  /* 0x0063001201007387 */ /* 0x000fe80000100a00 */
[----:B------:R-:W-:Y:S04]  /*59ba0*/  STL.64 [R1+0x370], R24 ;  /* 0x0003701801007387 */ /* 0x000fe80000100a00 */
[----:B------:R-:W-:Y:S04]  /*59bb0*/  STL.64 [R1+0x378], R26 ;  /* 0x0003781a01007387 */ /* 0x000fe80000100a00 */
[----:B------:R0:W-:Y:S04]  /*59bc0*/  STL.64 [R1+0x62f8], R16 ;  /* 0x0062f81001007387 */ /* 0x0001e80000100a00 */
[----:B------:R-:W-:Y:S04]  /*59bd0*/  STL.64 [R1+0x360], R4 ;  /* 0x0003600401007387 */ /* 0x000fe80000100a00 */
[----:B------:R1:W-:Y:S01]  /*59be0*/  STL.64 [R1+0x368], R6 ;  /* 0x0003680601007387 */ /* 0x0003e20000100a00 */
[C---:B0-----:R-:W-:Y:S08]  /*59bf0*/  HMMA.16816.F32 R16, R28.reuse, R14, R48 ;  /* 0x0000000e1c10723c */ /* 0x041ff00000001830 */
[C---:B-1----:R-:W-:Y:S01]  /*59c00*/  HMMA.16816.F32 R4, R28.reuse, R12, R44 ;  /* 0x0000000c1c04723c */ /* 0x042fe2000000182c */
[----:B------:R-:W2:Y:S10]  /*59c10*/  LDL.LU R48, [R1+0x2b0] ;  /* 0x0002b00001307983 */ /* 0x000eb40000300800 */
        /* <DEDUP_REMOVED lines=18> */
[----:B------:R-:W2:Y:S04]  /*59d40*/  LDL.LU R27, [R1+0x33c] ;  /* 0x00033c00011b7983 */ /* 0x000ea80000300800 */
[----:B0-----:R-:W3:Y:S04]  /*59d50*/  LDL.LU R4, [R1+0x320] ;  /* 0x0003200001047983 */ /* 0x001ee80000300800 */
[----:B------:R-:W3:Y:S04]  /*59d60*/  LDL.LU R5, [R1+0x324] ;  /* 0x0003240001057983 */ /* 0x000ee80000300800 */
[----:B-1----:R-:W3:Y:S04]  /*59d70*/  LDL.LU R6, [R1+0x328] ;  /* 0x0003280001067983 */ /* 0x002ee80000300800 */
[----:B------:R-:W3:Y:S04]  /*59d80*/  LDL.LU R7, [R1+0x32c] ;  /* 0x00032c0001077983 */ /* 0x000ee80000300800 */
        /* <DEDUP_REMOVED lines=46> */
[----:B--2---:R-:W-:Y:S11]  /*5a070*/  HMMA.16816.F32 R36, R28, R4, R36 ;  /* 0x000000041c24723c */ /* 0x004ff60000001824 */
[----:B------:R-:W-:Y:S04]  /*5a080*/  STL.64 [R1+0x310], R32 ;  /* 0x0003102001007387 */ /* 0x000fe80000100a00 */
[----:B------:R0:W-:Y:S04]  /*5a090*/  STL.64 [R1+0x318], R34 ;  /* 0x0003182201007387 */ /* 0x0001e80000100a00 */
[----:B0-----:R-:W2:Y:S04]  /*5a0a0*/  LDL.LU.64 R34, [R1+0x6320] ;  /* 0x0063200001227983 */ /* 0x001ea80000300a00 */
[----:B------:R-:W4:Y:S04]  /*5a0b0*/  LDL.LU.64 R32, [R1+0x6318] ;  /* 0x0063180001207983 */ /* 0x000f280000300a00 */
[----:B------:R-:W-:Y:S04]  /*5a0c0*/  STL.64 [R1+0x300], R36 ;  /* 0x0003002401007387 */ /* 0x000fe80000100a00 */
[----:B------:R0:W-:Y:S04]  /*5a0d0*/  STL.64 [R1+0x308], R38 ;  /* 0x0003082601007387 */ /* 0x0001e80000100a00 */
[----:B0-----:R-:W2:Y:S04]  /*5a0e0*/  LDL.LU.64 R38, [R1+0x6310] ;  /* 0x0063100001267983 */ /* 0x001ea80000300a00 */
[----:B------:R-:W2:Y:S04]  /*5a0f0*/  LDL.LU.64 R36, [R1+0x6308] ;  /* 0x0063080001247983 */ /* 0x000ea80000300a00 */
[----:B------:R0:W-:Y:S04]  /*5a100*/  STL.64 [R1+0x62a0], R6 ;  /* 0x0062a00601007387 */ /* 0x0001e80000100a00 */
[----:B0-----:R-:W2:Y:S04]  /*5a110*/  LDL.LU R7, [R1+0x25cc] ;  /* 0x0025cc0001077983 */ /* 0x001ea80000300800 */
[----:B------:R3:W-:Y:S01]  /*5a120*/  STL.64 [R1+0x6298], R4 ;  /* 0x0062980401007387 */ /* 0x0007e20000100a00 */
[----:B------:R-:W-:-:S02]  /*5a130*/  IMAD R41, R41, 0x100, R43 ;  /* 0x0000010029297824 */ /* 0x000fc400078e022b */
[----:B------:R-:W-:Y:S02]  /*5a140*/  IMAD R42, R60, 0x100, R42 ;  /* 0x000001003c2a7824 */ /* 0x000fe400078e022a */
[----:B------:R-:W-:Y:S02]  /*5a150*/  IMAD R43, R61, 0x100, R0 ;  /* 0x000001003d2b7824 */ /* 0x000fe400078e0200 */
[----:B--2---:R-:W-:Y:S02]  /*5a160*/  IMAD R40, R40, 0x100, R7 ;  /* 0x0000010028287824 */ /* 0x004fe400078e0207 */
[----:B---3--:R-:W-:Y:S01]  /*5a170*/  HMMA.16816.F32 R4, R28, R2, R8 ;  /* 0x000000021c04723c */ /* 0x008fe20000001808 */
[----:B------:R-:W-:Y:S02]  /*5a180*/  F2FP.F16.E4M3.UNPACK_B R29, R41 ;  /* 0x00000029ff1d723e */ /* 0x000fe400020006ff */
[----:B------:R-:W-:Y:S02]  /*5a190*/  F2FP.F16.E4M3.UNPACK_B R30, R42 ;  /* 0x0000002aff1e723e */ /* 0x000fe400020006ff */
[----:B------:R-:W-:-:S02]  /*5a1a0*/  F2FP.F16.E4M3.UNPACK_B R28, R40 ;  /* 0x00000028ff1c723e */ /* 0x000fc400020006ff */
[----:B------:R-:W-:-:S12]  /*5a1b0*/  F2FP.F16.E4M3.UNPACK_B R31, R43 ;  /* 0x0000002bff1f723e */ /* 0x000fd800020006ff */
[----:B------:R-:W-:Y:S04]  /*5a1c0*/  STL.64 [R1+0x1f0], R4 ;  /* 0x0001f00401007387 */ /* 0x000fe80000100a00 */
[----:B------:R0:W-:Y:S02]  /*5a1d0*/  STL.64 [R1+0x1f8], R6 ;  /* 0x0001f80601007387 */ /* 0x0001e40000100a00 */
[C---:B0-----:R-:W-:Y:S02]  /*5a1e0*/  HMMA.16816.F32 R4, R28.reuse, R36, R12 ;  /* 0x000000241c04723c */ /* 0x041fe4000000180c */
[----:B------:R-:W-:Y:S04]  /*5a1f0*/  STL.64 [R1+0x6280], R38 ;  /* 0x0062802601007387 */ /* 0x000fe80000100a00 */
[----:B------:R-:W-:Y:S02]  /*5a200*/  STL.64 [R1+0x6278], R36 ;  /* 0x0062782401007387 */ /* 0x000fe40000100a00 */
[C---:B------:R-:W-:Y:S11]  /*5a210*/  HMMA.16816.F32 R8, R28.reuse, R34, R16 ;  /* 0x000000221c08723c */ /* 0x040ff60000001810 */
[----:B------:R-:W-:Y:S04]  /*5a220*/  STL.64 [R1+0x2f0], R4 ;  /* 0x0002f00401007387 */ /* 0x000fe80000100a00 */
[----:B------:R4:W-:Y:S02]  /*5a230*/  STL.64 [R1+0x2f8], R6 ;  /* 0x0002f80601007387 */ /* 0x0009e40000100a00 */
[C---:B----4-:R-:W-:Y:S02]  /*5a240*/  HMMA.16816.F32 R4, R28.reuse, R32, R56 ;  /* 0x000000201c04723c */ /* 0x050fe40000001838 */
[----:B------:R-:W-:Y:S04]  /*5a250*/  STL.64 [R1+0x6290], R34 ;  /* 0x0062902201007387 */ /* 0x000fe80000100a00 */
[----:B------:R-:W-:Y:S04]  /*5a260*/  STL.64 [R1+0x2e0], R8 ;  /* 0x0002e00801007387 */ /* 0x000fe80000100a00 */
[----:B------:R0:W-:Y:S04]  /*5a270*/  STL.64 [R1+0x2e8], R10 ;  /* 0x0002e80a01007387 */ /* 0x0001e80000100a00 */
[----:B------:R-:W-:Y:S01]  /*5a280*/  STL.64 [R1+0x6288], R32 ;  /* 0x0062882001007387 */ /* 0x000fe20000100a00 */
[C---:B0-----:R-:W-:Y:S04]  /*5a290*/  HMMA.16816.F32 R8, R28.reuse, R26, R52 ;  /* 0x0000001a1c08723c */ /* 0x041fe80000001834 */
[----:B------:R-:W-:Y:S04]  /*5a2a0*/  STL.64 [R1+0x2d0], R4 ;  /* 0x0002d00401007387 */ /* 0x000fe80000100a00 */
[----:B------:R0:W-:Y:S02]  /*5a2b0*/  STL.64 [R1+0x2d8], R6 ;  /* 0x0002d80601007387 */ /* 0x0001e40000100a00 */
[C---:B0-----:R-:W-:Y:S02]  /*5a2c0*/  HMMA.16816.F32 R4, R28.reuse, R24, R48 ;  /* 0x000000181c04723c */ /* 0x041fe40000001830 */
[----:B------:R-:W-:Y:S07]  /*5a2d0*/  STL.64 [R1+0x62b0], R26 ;  /* 0x0062b01a01007387 */ /* 0x000fee0000100a00 */
[----:B------:R-:W-:Y:S04]  /*5a2e0*/  STL.64 [R1+0x2c0], R8 ;  /* 0x0002c00801007387 */ /* 0x000fe80000100a00 */
[----:B------:R-:W-:Y:S04]  /*5a2f0*/  STL.64 [R1+0x2c8], R10 ;  /* 0x0002c80a01007387 */ /* 0x000fe80000100a00 */
[----:B------:R-:W-:Y:S04]  /*5a300*/  STL.64 [R1+0x62a8], R24 ;  /* 0x0062a81801007387 */ /* 0x000fe80000100a00 */
[----:B------:R-:W-:Y:S04]  /*5a310*/  STL.64 [R1+0x2b0], R4 ;  /* 0x0002b00401007387 */ /* 0x000fe80000100a00 */
[----:B------:R0:W-:Y:S04]  /*5a320*/  STL.64 [R1+0x2b8], R6 ;  /* 0x0002b80601007387 */ /* 0x0001e80000100a00 */
[----:B------:R-:W2:Y:S01]  /*5a330*/  LDL.LU R48, [R1+0x1ea0] ;  /* 0x001ea00001307983 */ /* 0x000ea20000300800 */
[----:B0-----:R-:W-:-:S15]  /*5a340*/  HMMA.16816.F32 R4, R28, R22, R44 ;  /* 0x000000161c04723c */ /* 0x001fde000000182c */
[----:B------:R-:W-:-:S04]  /*5a350*/  NOP ;  /* 0x0000000000007918 */ /* 0x000fc80000000000 */
[----:B------:R-:W-:Y:S04]  /*5a360*/  STL.64 [R1+0x2a0], R4 ;  /* 0x0002a00401007387 */ /* 0x000fe80000100a00 */
[----:B------:R-:W-:Y:S04]  /*5a370*/  STL.64 [R1+0x2a8], R6 ;  /* 0x0002a80601007387 */ /* 0x000fe80000100a00 */
[----:B------:R-:W2:Y:S04]  /*5a380*/  LDL.LU R49, [R1+0x1ea4] ;  /* 0x001ea40001317983 */ /* 0x000ea80000300800 */
[----:B------:R-:W3:Y:S04]  /*5a390*/  LDL.LU R50, [R1+0x1ea8] ;  /* 0x001ea80001327983 */ /* 0x000ee80000300800 */
[----:B------:R-:W3:Y:S04]  /*5a3a0*/  LDL.LU R51, [R1+0x1eac] ;  /* 0x001eac0001337983 */ /* 0x000ee80000300800 */
[----:B---3--:R-:W-:Y:S04]  /*5a3b0*/  STL.64 [R1+0x62d0], R50 ;  /* 0x0062d03201007387 */ /* 0x008fe80000100a00 */
[----:B--2---:R-:W-:Y:S04]  /*5a3c0*/  STL.64 [R1+0x62c8], R48 ;  /* 0x0062c83001007387 */ /* 0x004fe80000100a00 */
[----:B------:R-:W2:Y:S04]  /*5a3d0*/  LDL.LU R56, [R1+0x1ec0] ;  /* 0x001ec00001387983 */ /* 0x000ea80000300800 */
[----:B------:R-:W2:Y:S04]  /*5a3e0*/  LDL.LU R57, [R1+0x1ec4] ;  /* 0x001ec40001397983 */ /* 0x000ea80000300800 */
[----:B------:R-:W3:Y:S04]  /*5a3f0*/  LDL.LU R58, [R1+0x1ec8] ;  /* 0x001ec800013a7983 */ /* 0x000ee80000300800 */
[----:B------:R-:W3:Y:S04]  /*5a400*/  LDL.LU R59, [R1+0x1ecc] ;  /* 0x001ecc00013b7983 */ /* 0x000ee80000300800 */
[----:B---3--:R-:W-:Y:S04]  /*5a410*/  STL.64 [R1+0x62f0], R58 ;  /* 0x0062f03a01007387 */ /* 0x008fe80000100a00 */
[----:B--2---:R0:W-:Y:S04]  /*5a420*/  STL.64 [R1+0x62e8], R56 ;  /* 0x0062e83801007387 */ /* 0x0041e80000100a00 */
        /* <DEDUP_REMOVED lines=62> */
[----:B------:R-:W2:Y:S04]  /*5a810*/  LDL.LU.64 R56, [R1+0x62e8] ;  /* 0x0062e80001387983 */ /* 0x000ea80000300a00 */
[----:B------:R-:W-:Y:S04]  /*5a820*/  STL.64 [R1+0x270], R12 ;  /* 0x0002700c01007387 */ /* 0x000fe80000100a00 */
[----:B------:R0:W-:Y:S04]  /*5a830*/  STL.64 [R1+0x278], R14 ;  /* 0x0002780e01007387 */ /* 0x0001e80000100a00 */
[----:B0-----:R-:W3:Y:S04]  /*5a840*/  LDL.LU.64 R14, [R1+0x62e0] ;  /* 0x0062e000010e7983 */ /* 0x001ee80000300a00 */
[----:B------:R-:W4:Y:S04]  /*5a850*/  LDL.LU.64 R12, [R1+0x62d8] ;  /* 0x0062d800010c7983 */ /* 0x000f280000300a00 */
[----:B------:R-:W-:Y:S04]  /*5a860*/  STL.64 [R1+0x6260], R18 ;  /* 0x0062601201007387 */ /* 0x000fe80000100a00 */
        /* <DEDUP_REMOVED lines=31> */
[----:B------:R0:W-:Y:S04]  /*5aa60*/  STL.64 [R1+0x6270], R10 ;  /* 0x0062700a01007387 */ /* 0x0001e80000100a00 */
[----:B0-----:R-:W4:Y:S04]  /*5aa70*/  LDL.LU R11, [R1+0x25ec] ;  /* 0x0025ec00010b7983 */ /* 0x001f280000300800 */
[----:B------:R-:W-:Y:S01]  /*5aa80*/  STL.64 [R1+0x6268], R8 ;  /* 0x0062680801007387 */ /* 0x000fe20000100a00 */
[C---:B--2---:R-:W-:Y:S08]  /*5aa90*/  HMMA.16816.F32 R32, R28.reuse, R6, R32 ;  /* 0x000000061c20723c */ /* 0x044ff00000001820 */
[----:B---3--:R-:W-:Y:S11]  /*5aaa0*/  HMMA.16816.F32 R36, R28, R4, R36 ;  /* 0x000000041c24723c */ /* 0x008ff60000001824 */
        /* <DEDUP_REMOVED lines=8> */
[----:B----4-:R-:W-:-:S02]  /*5ab30*/  IMAD R40, R40, 0x100, R11 ;  /* 0x0000010028287824 */ /* 0x010fc400078e020b */
[----:B------:R-:W-:Y:S01]  /*5ab40*/  HMMA.16816.F32 R8, R28, R2, R12 ;  /* 0x000000021c08723c */ /* 0x000fe2000000180c */
[----:B------:R-:W-:Y:S02]  /*5ab50*/  IMAD R41, R41, 0x100, R43 ;  /* 0x0000010029297824 */ /* 0x000fe400078e022b */
[----:B------:R-:W-:Y:S02]  /*5ab60*/  IMAD R42, R60, 0x100, R42 ;  /* 0x000001003c2a7824 */ /* 0x000fe400078e022a */
[----:B------:R-:W-:Y:S01]  /*5ab70*/  IMAD R43, R61, 0x100, R0 ;  /* 0x000001003d2b7824 */ /* 0x000fe200078e0200 */
[----:B------:R-:W-:Y:S02]  /*5ab80*/  F2FP.F16.E4M3.UNPACK_B R28, R40 ;  /* 0x00000028ff1c723e */ /* 0x000fe400020006ff */
[----:B------:R-:W-:Y:S02]  /*5ab90*/  F2FP.F16.E4M3.UNPACK_B R29, R41 ;  /* 0x00000029ff1d723e */ /* 0x000fe400020006ff */
[----:B------:R-:W-:-:S02]  /*5aba0*/  F2FP.F16.E4M3.UNPACK_B R30, R42 ;  /* 0x0000002aff1e723e */ /* 0x000fc400020006ff */
[----:B------:R-:W-:-:S07]  /*5abb0*/  F2FP.F16.E4M3.UNPACK_B R31, R43 ;  /* 0x0000002bff1f723e */ /* 0x000fce00020006ff */
[----:B------:R-:W-:Y:S04]  /*5abc0*/  STL.64 [R1+0x680], R8 ;  /* 0x0006800801007387 */ /* 0x000fe80000100a00 */
[----:B------:R3:W-:Y:S01]  /*5abd0*/  STL.64 [R1+0x688], R10 ;  /* 0x0006880a01007387 */ /* 0x0007e20000100a00 */
[C---:B--2---:R-:W-:Y:S08]  /*5abe0*/  HMMA.16816.F32 R12, R28.reuse, R34, R56 ;  /* 0x000000221c0c723c */ /* 0x044ff00000001838 */
[C---:B---3--:R-:W-:Y:S08]  /*5abf0*/  HMMA.16816.F32 R8, R28.reuse, R32, R52 ;  /* 0x000000201c08723c */ /* 0x048ff00000001834 */
[----:B------:R-:W-:-:S15]  /*5ac00*/  HMMA.16816.F32 R16, R28, R36, R16 ;  /* 0x000000241c10723c */ /* 0x000fde0000001810 */
[----:B------:R-:W-:-:S04]  /*5ac10*/  NOP ;  /* 0x0000000000007918 */ /* 0x000fc80000000000 */
[----:B------:R-:W-:Y:S04]  /*5ac20*/  STL.64 [R1+0x1ed0], R16 ;  /* 0x001ed01001007387 */ /* 0x000fe80000100a00 */
[----:B------:R-:W-:Y:S04]  /*5ac30*/  STL.64 [R1+0x1ed8], R18 ;  /* 0x001ed81201007387 */ /* 0x000fe80000100a00 */
[----:B------:R-:W-:Y:S04]  /*5ac40*/  STL.64 [R1+0x6240], R34 ;  /* 0x0062402201007387 */ /* 0x000fe80000100a00 */
[----:B------:R-:W-:Y:S04]  /*5ac50*/  STL.64 [R1+0x1ec0], R12 ;  /* 0x001ec00c01007387 */ /* 0x000fe80000100a00 */
[----:B------:R0:W-:Y:S04]  /*5ac60*/  STL.64 [R1+0x1ec8], R14 ;  /* 0x001ec80e01007387 */ /* 0x0001e80000100a00 */
[----:B------:R-:W-:Y:S04]  /*5ac70*/  STL.64 [R1+0x6238], R32 ;  /* 0x0062382001007387 */ /* 0x000fe80000100a00 */
[----:B------:R-:W-:Y:S04]  /*5ac80*/  STL.64 [R1+0x1eb0], R8 ;  /* 0x001eb00801007387 */ /* 0x000fe80000100a00 */
[----:B------:R1:W-:Y:S04]  /*5ac90*/  STL.64 [R1+0x1eb8], R10 ;  /* 0x001eb80a01007387 */ /* 0x0003e80000100a00 */
[----:B------:R-:W2:Y:S01]  /*5aca0*/  LDL.LU R40, [R1+0x1e30] ;  /* 0x001e300001287983 */ /* 0x000ea20000300800 */
[C---:B0-----:R-:W-:Y:S08]  /*5acb0*/  HMMA.16816.F32 R12, R28.reuse, R26, R48 ;  /* 0x0000001a1c0c723c */ /* 0x041ff00000001830 */
[C---:B-1----:R-:W-:Y:S11]  /*5acc0*/  HMMA.16816.F32 R8, R28.reuse, R24, R44 ;  /* 0x000000181c08723c */ /* 0x042ff6000000182c */
        /* <DEDUP_REMOVED lines=39> */
[----:B------:R-:W-:Y:S04]  /*5af40*/  STL.64 [R1+0x6220], R26 ;  /* 0x0062201a01007387 */ /* 0x000fe80000100a00 */
[----:B------:R0:W-:Y:S04]  /*5af50*/  STL.64 [R1+0x6218], R24 ;  /* 0x0062181801007387 */ /* 0x0001e80000100a00 */
[----:B0-----:R-:W2:Y:S04]  /*5af60*/  LDL.LU R24, [R1+0x1e20] ;  /* 0x001e200001187983 */ /* 0x001ea80000300800 */
[----:B------:R-:W2:Y:S04]  /*5af70*/  LDL.LU R25, [R1+0x1e24] ;  /* 0x001e240001197983 */ /* 0x000ea80000300800 */
[----:B------:R-:W2:Y:S04]  /*5af80*/  LDL.LU R26, [R1+0x1e28] ;  /* 0x001e2800011a7983 */ /* 0x000ea80000300800 */
[----:B------:R-:W2:Y:S01]  /*5af90*/  LDL.LU R27, [R1+0x1e2c] ;  /* 0x001e2c00011b7983 */ /* 0x000ea20000300800 */
[C---:B---3--:R-:W-:Y:S08]  /*5afa0*/  HMMA.16816.F32 R16, R28.reuse, R20, R16 ;  /* 0x000000141c10723c */ /* 0x048ff00000001810 */
[----:B----4-:R-:W-:-:S15]  /*5afb0*/  HMMA.16816.F32 R8, R28, R22, R8 ;  /* 0x000000161c08723c */ /* 0x010fde0000001808 */
[----:B------:R-:W-:-:S04]  /*5afc0*/  NOP ;  /* 0x0000000000007918 */ /* 0x000fc80000000000 */
[----:B------:R-:W-:Y:S04]  /*5afd0*/  STL.64 [R1+0x1e80], R8 ;  /* 0x001e800801007387 */ /* 0x000fe80000100a00 */
[----:B------:R0:W-:Y:S04]  /*5afe0*/  STL.64 [R1+0x1e88], R10 ;  /* 0x001e880a01007387 */ /* 0x0001e80000100a00 */
[----:B0-----:R-:W3:Y:S04]  /*5aff0*/  LDL.LU.64 R10, [R1+0x6270] ;  /* 0x00627000010a7983 */ /* 0x001ee80000300a00 */
[----:B------:R-:W4:Y:S04]  /*5b000*/  LDL.LU.64 R8, [R1+0x6268] ;  /* 0x0062680001087983 */ /* 0x000f280000300a00 */
        /* <DEDUP_REMOVED lines=16> */
[----:B---3--:R-:W-:Y:S03]  /*5b110*/  HMMA.16816.F32 R20, R28, R16, R20 ;  /* 0x000000101c14723c */ /* 0x008fe60000001814 */
[----:B------:R-:W-:Y:S04]  /*5b120*/  STL.64 [R1+0x61e0], R18 ;  /* 0x0061e01201007387 */ /* 0x000fe80000100a00 */
[----:B------:R-:W-:-:S12]  /*5b130*/  STL.64 [R1+0x61d8], R16 ;  /* 0x0061d81001007387 */ /* 0x000fd80000100a00 */
[----:B------:R-:W-:Y:S04]  /*5b140*/  STL.64 [R1+0x1e50], R20 ;  /* 0x001e501401007387 */ /* 0x000fe80000100a00 */
[----:B------:R2:W-:Y:S02]  /*5b150*/  STL.64 [R1+0x1e58], R22 ;  /* 0x001e581601007387 */ /* 0x0005e40000100a00 */
[C---:B--2---:R-:W-:Y:S08]  /*5b160*/  HMMA.16816.F32 R20, R28.reuse, R14, R32 ;  /* 0x0000000e1c14723c */ /* 0x044ff00000001820 */
[C---:B----4-:R-:W-:Y:S01]  /*5b170*/  HMMA.16816.F32 R16, R28.reuse, R12, R40 ;  /* 0x0000000c1c10723c */ /* 0x050fe20000001828 */
[----:B------:R-:W2:Y:S10]  /*5b180*/  LDL.LU R42, [R1+0x261c] ;  /* 0x00261c00012a7983 */ /* 0x000eb40000300800 */
[----:B------:R-:W-:Y:S04]  /*5b190*/  STL.64 [R1+0x1e40], R20 ;  /* 0x001e401401007387 */ /* 0x000fe80000100a00 */
[----:B------:R-:W-:Y:S04]  /*5b1a0*/  STL.64 [R1+0x1e48], R22 ;  /* 0x001e481601007387 */ /* 0x000fe80000100a00 */
[----:B------:R-:W2:Y:S04]  /*5b1b0*/  LDL.LU R60, [R1+0x2618] ;  /* 0x00261800013c7983 */ /* 0x000ea80000300800 */
[----:B------:R-:W-:Y:S04]  /*5b1c0*/  STL.64 [R1+0x1e30], R16 ;  /* 0x001e301001007387 */ /* 0x000fe80000100a00 */
[----:B------:R0:W-:Y:S04]  /*5b1d0*/  STL.64 [R1+0x1e38], R18 ;  /* 0x001e381201007387 */ /* 0x0001e80000100a00 */
[----:B------:R-:W3:Y:S04]  /*5b1e0*/  LDL.LU R0, [R1+0x2624] ;  /* 0x0026240001007983 */ /* 0x000ee80000300800 */
[----:B------:R-:W3:Y:S04]  /*5b1f0*/  LDL.LU R61, [R1+0x2620] ;  /* 0x00262000013d7983 */ /* 0x000ee80000300800 */
[----:B------:R-:W4:Y:S04]  /*5b200*/  LDL.LU R32, [R1+0x670] ;  /* 0x0006700001207983 */ /* 0x000f280000300800 */
[----:B------:R-:W4:Y:S04]  /*5b210*/  LDL.LU R33, [R1+0x674] ;  /* 0x0006740001217983 */ /* 0x000f280000300800 */
[----:B------:R-:W4:Y:S04]  /*5b220*/  LDL.LU R34, [R1+0x678] ;  /* 0x0006780001227983 */ /* 0x000f280000300800 */
[----:B------:R-:W4:Y:S04]  /*5b230*/  LDL.LU R35, [R1+0x67c] ;  /* 0x00067c0001237983 */ /* 0x000f280000300800 */
[----:B------:R-:W-:Y:S04]  /*5b240*/  STL.64 [R1+0x61f0], R14 ;  /* 0x0061f00e01007387 */ /* 0x000fe80000100a00 */
[----:B------:R1:W-:Y:S01]  /*5b250*/  STL.64 [R1+0x61e8], R12 ;  /* 0x0061e80c01007387 */ /* 0x0003e20000100a00 */
[C---:B0-----:R-:W-:Y:S08]  /*5b260*/  HMMA.16816.F32 R16, R28.reuse, R10, R24 ;  /* 0x0000000a1c10723c */ /* 0x041ff00000001818 */
[C---:B-1----:R-:W-:Y:S01]  /*5b270*/  HMMA.16816.F32 R12, R28.reuse, R8, R56 ;  /* 0x000000081c0c723c */ /* 0x042fe20000001838 */
[----:B------:R-:W-:Y:S10]  /*5b280*/  STL.64 [R1+0x6210], R10 ;  /* 0x0062100a01007387 */ /* 0x000ff40000100a00 */
[----:B------:R-:W-:Y:S04]  /*5b290*/  STL.64 [R1+0x1e20], R16 ;  /* 0x001e201001007387 */ /* 0x000fe80000100a00 */
[----:B------:R-:W-:Y:S04]  /*5b2a0*/  STL.64 [R1+0x1e28], R18 ;  /* 0x001e281201007387 */ /* 0x000fe80000100a00 */
[----:B------:R0:W-:Y:S04]  /*5b2b0*/  STL.64 [R1+0x6208], R8 ;  /* 0x0062080801007387 */ /* 0x0001e80000100a00 */
[----:B------:R-:W-:Y:S04]  /*5b2c0*/  STL.64 [R1+0x1e10], R12 ;  /* 0x001e100c01007387 */ /* 0x000fe80000100a00 */
[----:B------:R1:W-:Y:S01]  /*5b2d0*/  STL.64 [R1+0x1e18], R14 ;  /* 0x001e180e01007387 */ /* 0x0003e20000100a00 */
[C---:B0-----:R-:W-:Y:S08]  /*5b2e0*/  HMMA.16816.F32 R8, R28.reuse, R4, R48 ;  /* 0x000000041c08723c */ /* 0x041ff00000001830 */
[----:B-1----:R-:W-:Y:S01]  /*5b2f0*/  HMMA.16816.F32 R12, R28, R6, R52 ;  /* 0x000000061c0c723c */ /* 0x002fe20000001834 */
[----:B------:R-:W-:Y:S01]  /*5b300*/  STL.64 [R1+0x6230], R6 ;  /* 0x0062300601007387 */ /* 0x000fe20000100a00 */
[----:B------:R-:W-:-:S15]  /*5b310*/  IMAD R41, R44, 0x100, R45 ;  /* 0x000001002c297824 */ /* 0x000fde00078e022d */
[----:B------:R-:W-:Y:S02]  /*5b320*/  NOP ;  /* 0x0000000000007918 */ /* 0x000fe40000000000 */
[----:B------:R-:W-:Y:S04]  /*5b330*/  STL.64 [R1+0x1e00], R12 ;  /* 0x001e000c01007387 */ /* 0x000fe80000100a00 */
[----:B------:R-:W-:Y:S04]  /*5b340*/  STL.64 [R1+0x1e08], R14 ;  /* 0x001e080e01007387 */ /* 0x000fe80000100a00 */
[----:B------:R4:W-:Y:S04]  /*5b350*/  STL.64 [R1+0x6228], R4 ;  /* 0x0062280401007387 */ /* 0x0009e80000100a00 */
[----:B------:R-:W-:Y:S04]  /*5b360*/  STL.64 [R1+0x1df0], R8 ;  /* 0x001df00801007387 */ /* 0x000fe80000100a00 */
[----:B------:R-:W-:Y:S04]  /*5b370*/  STL.64 [R1+0x1df8], R10 ;  /* 0x001df80a01007387 */ /* 0x000fe80000100a00 */
        /* <DEDUP_REMOVED lines=14> */
[----:B------:R-:W3:Y:S04]  /*5b460*/  LDL.LU R45, [R1+0x1d04] ;  /* 0x001d0400012d7983 */ /* 0x000ee80000300800 */
[----:B------:R-:W3:Y:S04]  /*5b470*/  LDL.LU R46, [R1+0x1d08] ;  /* 0x001d0800012e7983 */ /* 0x000ee80000300800 */
[----:B------:R-:W3:Y:S01]  /*5b480*/  LDL.LU R47, [R1+0x1d0c] ;  /* 0x001d0c00012f7983 */ /* 0x000ee20000300800 */
[----:B----4-:R-:W-:Y:S03]  /*5b490*/  HMMA.16816.F32 R4, R28, R2, R32 ;  /* 0x000000021c04723c */ /* 0x010fe60000001820 */
[----:B------:R-:W4:-:S15]  /*5b4a0*/  LDL.LU R32, [R1+0x1de0] ;  /* 0x001de00001207983 */ /* 0x000f1e0000300800 */
[----:B------:R-:W-:Y:S01]  /*5b4b0*/  NOP ;  /* 0x0000000000007918 */ /* 0x000fe20000000000 */
[----:B------:R0:W-:Y:S04]  /*5b4c0*/  STL.64 [R1+0x670], R4 ;  /* 0x0006700401007387 */ /* 0x0001e80000100a00 */
[----:B------:R1:W-:Y:S04]  /*5b4d0*/  STL.64 [R1+0x678], R6 ;  /* 0x0006780601007387 */ /* 0x0003e80000100a00 */
[----:B------:R-:W4:Y:S04]  /*5b4e0*/  LDL.LU R33, [R1+0x1de4] ;  /* 0x001de40001217983 */ /* 0x000f280000300800 */
[----:B------:R-:W4:Y:S04]  /*5b4f0*/  LDL.LU R34, [R1+0x1de8] ;  /* 0x001de80001227983 */ /* 0x000f280000300800 */
[----:B------:R-:W4:Y:S01]  /*5b500*/  LDL.LU R35, [R1+0x1dec] ;  /* 0x001dec0001237983 */ /* 0x000f220000300800 */
[----:B--2---:R-:W-:-:S02]  /*5b510*/  IMAD R42, R60, 0x100, R42 ;  /* 0x000001003c2a7824 */ /* 0x004fc400078e022a */
[----:B---3--:R-:W-:Y:S01]  /*5b520*/  IMAD R43, R61, 0x100, R0 ;  /* 0x000001003d2b7824 */ /* 0x008fe200078e0200 */
[----:B------:R-:W2:Y:S04]  /*5b530*/  LDL.LU R24, [R1+0x1dc0] ;  /* 0x001dc00001187983 */ /* 0x000ea80000300800 */
[----:B------:R-:W2:Y:S04]  /*5b540*/  LDL.LU R25, [R1+0x1dc4] ;  /* 0x001dc40001197983 */ /* 0x000ea80000300800 */
[----:B------:R-:W2:Y:S04]  /*5b550*/  LDL.LU R26, [R1+0x1dc8] ;  /* 0x001dc800011a7983 */ /* 0x000ea80000300800 */
[----:B------:R-:W2:Y:S01]  /*5b560*/  LDL.LU R27, [R1+0x1dcc] ;  /* 0x001dcc00011b7983 */ /* 0x000ea20000300800 */
[----:B------:R-:W-:-:S02]  /*5b570*/  F2FP.F16.E4M3.UNPACK_B R28, R40 ;  /* 0x00000028ff1c723e */ /* 0x000fc400020006ff */
[----:B------:R-:W-:Y:S02]  /*5b580*/  F2FP.F16.E4M3.UNPACK_B R29, R41 ;  /* 0x00000029ff1d723e */ /* 0x000fe400020006ff */
[----:B------:R-:W-:Y:S02]  /*5b590*/  F2FP.F16.E4M3.UNPACK_B R30, R42 ;  /* 0x0000002aff1e723e */ /* 0x000fe400020006ff */
[----:B------:R-:W-:Y:S01]  /*5b5a0*/  F2FP.F16.E4M3.UNPACK_B R31, R43 ;  /* 0x0000002bff1f723e */ /* 0x000fe200020006ff */
[----:B0-----:R-:W3:Y:S04]  /*5b5b0*/  LDL.LU R4, [R1+0x1dd0] ;  /* 0x001dd00001047983 */ /* 0x001ee80000300800 */
[----:B------:R-:W3:Y:S04]  /*5b5c0*/  LDL.LU R5, [R1+0x1dd4] ;  /* 0x001dd40001057983 */ /* 0x000ee80000300800 */
[----:B-1----:R-:W3:Y:S04]  /*5b5d0*/  LDL.LU R6, [R1+0x1dd8] ;  /* 0x001dd80001067983 */ /* 0x002ee80000300800 */
[----:B------:R-:W3:Y:S04]  /*5b5e0*/  LDL.LU R7, [R1+0x1ddc] ;  /* 0x001ddc0001077983 */ /* 0x000ee80000300800 */
        /* <DEDUP_REMOVED lines=16> */
[----:B------:R-:W-:Y:S04]  /*5b6f0*/  STL [R1+0x61d0], R3 ;  /* 0x0061d00301007387 */ /* 0x000fe80000100800 */
[----:B------:R-:W2:Y:S04]  /*5b700*/  LDL.LU R40, [R1+0x1d40] ;  /* 0x001d400001287983 */ /* 0x000ea80000300800 */
[----:B------:R-:W2:Y:S04]  /*5b710*/  LDL.LU R41, [R1+0x1d44] ;  /* 0x001d440001297983 */ /* 0x000ea80000300800 */
[----:B------:R-:W2:Y:S04]  /*5b720*/  LDL.LU R42, [R1+0x1d48] ;  /* 0x001d4800012a7983 */ /* 0x000ea80000300800 */
[----:B------:R-:W2:Y:S01]  /*5b730*/  LDL.LU R43, [R1+0x1d4c] ;  /* 0x001d4c00012b7983 */ /* 0x000ea20000300800 */
[----:B----4-:R-:W-:-:S15]  /*5b740*/  HMMA.16816.F32 R32, R28, R36, R32 ;  /* 0x000000241c20723c */ /* 0x010fde0000001820 */
[----:B------:R-:W-:-:S04]  /*5b750*/  NOP ;  /* 0x0000000000007918 */ /* 0x000fc80000000000 */
[----:B------:R-:W-:Y:S04]  /*5b760*/  STL.64 [R1+0x1de0], R32 ;  /* 0x001de02001007387 */ /* 0x000fe80000100a00 */
[----:B------:R0:W-:Y:S04]  /*5b770*/  STL.64 [R1+0x1de8], R34 ;  /* 0x001de82201007387 */ /* 0x0001e80000100a00 */
[----:B0-----:R-:W3:Y:S04]  /*5b780*/  LDL.LU.64 R34, [R1+0x6240] ;  /* 0x0062400001227983 */ /* 0x001ee80000300a00 */
[----:B------:R-:W2:Y:S04]  /*5b790*/  LDL.LU.64 R32, [R1+0x6238] ;  /* 0x0062380001207983 */ /* 0x000ea80000300a00 */
[----:B------:R-:W-:Y:S04]  /*5b7a0*/  STL.64 [R1+0x61c8], R38 ;  /* 0x0061c82601007387 */ /* 0x000fe80000100a00 */
[----:B------:R0:W-:Y:S04]  /*5b7b0*/  STL.64 [R1+0x61c0], R36 ;  /* 0x0061c02401007387 */ /* 0x0001e80000100a00 */
[----:B0-----:R-:W4:Y:S04]  /*5b7c0*/  LDL.LU R36, [R1+0x1d50] ;  /* 0x001d500001247983 */ /* 0x001f280000300800 */
[----:B------:R-:W4:Y:S04]  /*5b7d0*/  LDL.LU R37, [R1+0x1d54] ;  /* 0x001d540001257983 */ /* 0x000f280000300800 */
[----:B------:R-:W4:Y:S04]  /*5b7e0*/  LDL.LU R38, [R1+0x1d58] ;  /* 0x001d580001267983 */ /* 0x000f280000300800 */
[----:B------:R-:W4:Y:S01]  /*5b7f0*/  LDL.LU R39, [R1+0x1d5c] ;  /* 0x001d5c0001277983 */ /* 0x000f220000300800 */
        /* <DEDUP_REMOVED lines=43> */
[----:B------:R2:W-:Y:S01]  /*5bab0*/  STL.64 [R1+0x61a0], R20 ;  /* 0x0061a01401007387 */ /* 0x0005e20000100a00 */
[C---:B----4-:R-:W-:Y:S08]  /*5bac0*/  HMMA.16816.F32 R24, R28.reuse, R18, R24 ;  /* 0x000000121c18723c */ /* 0x050ff00000001818 */
[C---:B--2---:R-:W-:Y:S08]  /*5bad0*/  HMMA.16816.F32 R20, R28.reuse, R16, R32 ;  /* 0x000000101c14723c */ /* 0x044ff00000001820 */
[C---:B------:R-:W-:Y:S03]  /*5bae0*/  HMMA.16816.F32 R32, R28.reuse, R14, R36 ;  /* 0x0000000e1c20723c */ /* 0x040fe60000001824 */
[----:B------:R-:W-:Y:S04]  /*5baf0*/  STL.64 [R1+0x1d70], R24 ;  /* 0x001d701801007387 */ /* 0x000fe80000100a00 */
[----:B------:R3:W-:Y:S04]  /*5bb00*/  STL.64 [R1+0x1d78], R26 ;  /* 0x001d781a01007387 */ /* 0x0007e80000100a00 */
[----:B------:R-:W-:Y:S04]  /*5bb10*/  STL.64 [R1+0x1d60], R20 ;  /* 0x001d601401007387 */ /* 0x000fe80000100a00 */
[----:B------:R0:W-:Y:S01]  /*5bb20*/  STL.64 [R1+0x1d68], R22 ;  /* 0x001d681601007387 */ /* 0x0001e20000100a00 */
[C---:B---3--:R-:W-:Y:S08]  /*5bb30*/  HMMA.16816.F32 R24, R28.reuse, R12, R40 ;  /* 0x0000000c1c18723c */ /* 0x048ff00000001828 */
[C---:B0-----:R-:W-:Y:S01]  /*5bb40*/  HMMA.16816.F32 R20, R28.reuse, R10, R56 ;  /* 0x0000000a1c14723c */ /* 0x041fe20000001838 */
[----:B------:R-:W-:Y:S04]  /*5bb50*/  STL.64 [R1+0x1d50], R32 ;  /* 0x001d502001007387 */ /* 0x000fe80000100a00 */
[----:B------:R0:W-:Y:S03]  /*5bb60*/  STL.64 [R1+0x1d58], R34 ;  /* 0x001d582201007387 */ /* 0x0001e60000100a00 */
[C---:B0-----:R-:W-:Y:S03]  /*5bb70*/  HMMA.16816.F32 R32, R28.reuse, R8, R52 ;  /* 0x000000081c20723c */ /* 0x041fe60000001834 */
[----:B------:R-:W-:Y:S04]  /*5bb80*/  STL.64 [R1+0x1d40], R24 ;  /* 0x001d401801007387 */ /* 0x000fe80000100a00 */
[----:B------:R0:W-:Y:S04]  /*5bb90*/  STL.64 [R1+0x1d48], R26 ;  /* 0x001d481a01007387 */ /* 0x0001e80000100a00 */
[----:B------:R-:W-:Y:S04]  /*5bba0*/  STL.64 [R1+0x1d30], R20 ;  /* 0x001d301401007387 */ /* 0x000fe80000100a00 */
[----:B------:R1:W-:Y:S01]  /*5bbb0*/  STL.64 [R1+0x1d38], R22 ;  /* 0x001d381601007387 */ /* 0x0003e20000100a00 */
[C---:B0-----:R-:W-:Y:S08]  /*5bbc0*/  HMMA.16816.F32 R24, R28.reuse, R6, R48 ;  /* 0x000000061c18723c */ /* 0x041ff00000001830 */
[----:B-1----:R-:W-:Y:S01]  /*5bbd0*/  HMMA.16816.F32 R20, R28, R4, R44 ;  /* 0x000000041c14723c */ /* 0x002fe2000000182c */
[----:B------:R0:W-:Y:S04]  /*5bbe0*/  STL.64 [R1+0x1d20], R32 ;  /* 0x001d202001007387 */ /* 0x0001e80000100a00 */
[----:B------:R1:W-:Y:S04]  /*5bbf0*/  STL.64 [R1+0x1d28], R34 ;  /* 0x001d282201007387 */ /* 0x0003e80000100a00 */
[----:B------:R-:W2:Y:S04]  /*5bc00*/  LDL.LU R48, [R1+0x1c60] ;  /* 0x001c600001307983 */ /* 0x000ea80000300800 */
[----:B------:R3:W-:Y:S04]  /*5bc10*/  STL.64 [R1+0x1d10], R24 ;  /* 0x001d101801007387 */ /* 0x0007e80000100a00 */
[----:B------:R4:W-:Y:S04]  /*5bc20*/  STL.64 [R1+0x1d18], R26 ;  /* 0x001d181a01007387 */ /* 0x0009e80000100a00 */
[----:B------:R0:W-:Y:S04]  /*5bc30*/  STL.64 [R1+0x1d00], R20 ;  /* 0x001d001401007387 */ /* 0x0001e80000100a00 */
[----:B------:R0:W-:Y:S04]  /*5bc40*/  STL.64 [R1+0x1d08], R22 ;  /* 0x001d081601007387 */ /* 0x0001e80000100a00 */
        /* <DEDUP_REMOVED lines=25> */
[----:B-1----:R-:W2:Y:S04]  /*5bde0*/  LDL.LU R34, [R1+0x1cf8] ;  /* 0x001cf80001227983 */ /* 0x002ea80000300800 */
[----:B------:R-:W2:Y:S04]  /*5bdf0*/  LDL.LU R35, [R1+0x1cfc] ;  /* 0x001cfc0001237983 */ /* 0x000ea80000300800 */
[----:B---3--:R-:W3:Y:S04]  /*5be00*/  LDL.LU R24, [R1+0x1cd0] ;  /* 0x001cd00001187983 */ /* 0x008ee80000300800 */
[----:B------:R-:W3:Y:S04]  /*5be10*/  LDL.LU R25, [R1+0x1cd4] ;  /* 0x001cd40001197983 */ /* 0x000ee80000300800 */
[----:B----4-:R-:W3:Y:S04]  /*5be20*/  LDL.LU R26, [R1+0x1cd8] ;  /* 0x001cd800011a7983 */ /* 0x010ee80000300800 */
        /* <DEDUP_REMOVED lines=9> */
[----:B------:R-:W-:Y:S04]  /*5bec0*/  STL.64 [R1+0x6178], R6 ;  /* 0x0061780601007387 */ /* 0x000fe80000100a00 */
[----:B------:R0:W-:Y:S04]  /*5bed0*/  STL.64 [R1+0x6170], R4 ;  /* 0x0061700401007387 */ /* 0x0001e80000100a00 */
[----:B0-----:R-:W3:Y:S04]  /*5bee0*/  LDL.LU R4, [R1+0x1c90] ;  /* 0x001c900001047983 */ /* 0x001ee80000300800 */
[----:B------:R-:W3:Y:S04]  /*5bef0*/  LDL.LU R5, [R1+0x1c94] ;  /* 0x001c940001057983 */ /* 0x000ee80000300800 */
[----:B------:R-:W3:Y:S04]  /*5bf00*/  LDL.LU R6, [R1+0x1c98] ;  /* 0x001c980001067983 */ /* 0x000ee80000300800 */
[----:B------:R-:W3:Y:S01]  /*5bf10*/  LDL.LU R7, [R1+0x1c9c] ;  /* 0x001c9c0001077983 */ /* 0x000ee20000300800 */
[----:B--2---:R-:W-:-:S03]  /*5bf20*/  IMAD R40, R40, 0x100, R3 ;  /* 0x0000010028287824 */ /* 0x004fc600078e0203 */
[----:B------:R-:W2:Y:S01]  /*5bf30*/  LDL.LU R3, [R1+0x61d0] ;  /* 0x0061d00001037983 */ /* 0x000ea20000300800 */
[----:B------:R-:W-:Y:S02]  /*5bf40*/  IMAD R41, R41, 0x100, R43 ;  /* 0x0000010029297824 */ /* 0x000fe400078e022b */
[----:B------:R-:W-:Y:S02]  /*5bf50*/  IMAD R42, R60, 0x100, R42 ;  /* 0x000001003c2a7824 */ /* 0x000fe400078e022a */
[----:B------:R-:W-:Y:S01]  /*5bf60*/  IMAD R43, R61, 0x100, R0 ;  /* 0x000001003d2b7824 */ /* 0x000fe200078e0200 */
[----:B--2---:R-:W-:Y:S01]  /*5bf70*/  HMMA.16816.F32 R28, R28, R2, R36 ;  /* 0x000000021c1c723c */ /* 0x004fe20000001824 */
[----:B------:R-:W2:Y:S04]  /*5bf80*/  LDL.LU.64 R38, [R1+0x61c8] ;  /* 0x0061c80001267983 */ /* 0x000ea80000300a00 */
[----:B------:R-:W2:Y:S04]  /*5bf90*/  LDL.LU.64 R36, [R1+0x61c0] ;  /* 0x0061c00001247983 */ /* 0x000ea80000300a00 */
[----:B------:R-:W-:Y:S10]  /*5bfa0*/  STL [R1+0x6148], R3 ;  /* 0x0061480301007387 */ /* 0x000ff40000100800 */
[----:B------:R0:W-:Y:S04]  /*5bfb0*/  STL.64 [R1+0x660], R28 ;  /* 0x0006601c01007387 */ /* 0x0001e80000100a00 */
[----:B------:R1:W-:Y:S01]  /*5bfc0*/  STL.64 [R1+0x668], R30 ;  /* 0x0006681e01007387 */ /* 0x0003e20000100a00 */
[----:B0-----:R-:W-:-:S02]  /*5bfd0*/  F2FP.F16.E4M3.UNPACK_B R28, R40 ;  /* 0x00000028ff1c723e */ /* 0x001fc400020006ff */
[----:B------:R-:W-:Y:S02]  /*5bfe0*/  F2FP.F16.E4M3.UNPACK_B R29, R41 ;  /* 0x00000029ff1d723e */ /* 0x000fe400020006ff */
[----:B-1----:R-:W-:Y:S02]  /*5bff0*/  F2FP.F16.E4M3.UNPACK_B R30, R42 ;  /* 0x0000002aff1e723e */ /* 0x002fe400020006ff */
[----:B------:R-:W-:Y:S01]  /*5c000*/  F2FP.F16.E4M3.UNPACK_B R31, R43 ;  /* 0x0000002bff1f723e */ /* 0x000fe200020006ff */
        /* <DEDUP_REMOVED lines=9> */
[----:B------:R-:W3:Y:S04]  /*5c0a0*/  LDL.LU.64 R32, [R1+0x61b0] ;  /* 0x0061b00001207983 */ /* 0x000ee80000300a00 */
[----:B------:R-:W-:Y:S04]  /*5c0b0*/  STL.64 [R1+0x6140], R38 ;  /* 0x0061402601007387 */ /* 0x000fe80000100a00 */
[----:B------:R0:W-:Y:S04]  /*5c0c0*/  STL.64 [R1+0x6138], R36 ;  /* 0x0061382401007387 */ /* 0x0001e80000100a00 */
[----:B0-----:R-:W2:Y:S04]  /*5c0d0*/  LDL.LU R36, [R1+0x1cb0] ;  /* 0x001cb00001247983 */ /* 0x001ea80000300800 */
[----:B------:R-:W2:Y:S04]  /*5c0e0*/  LDL.LU R37, [R1+0x1cb4] ;  /* 0x001cb40001257983 */ /* 0x000ea80000300800 */
[----:B------:R-:W2:Y:S04]  /*5c0f0*/  LDL.LU R38, [R1+0x1cb8] ;  /* 0x001cb80001267983 */ /* 0x000ea80000300800 */
[----:B------:R-:W2:Y:S01]  /*5c100*/  LDL.LU R39, [R1+0x1cbc] ;  /* 0x001cbc0001277983 */ /* 0x000ea20000300800 */
[C---:B----4-:R-:W-:Y:S08]  /*5c110*/  HMMA.16816.F32 R20, R28.reuse, R34, R20 ;  /* 0x000000221c14723c */ /* 0x050ff00000001814 */
[C---:B---3--:R-:W-:Y:S11]  /*5c120*/  HMMA.16816.F32 R24, R28.reuse, R32, R24 ;  /* 0x000000201c18723c */ /* 0x048ff60000001818 */
        /* <DEDUP_REMOVED lines=14> */
[C---:B----4-:R-:W-:Y:S08]  /*5c210*/  HMMA.16816.F32 R4, R28.reuse, R20, R4 ;  /* 0x000000141c04723c */ /* 0x050ff00000001804 */
[----:B--2---:R-:W-:-:S15]  /*5c220*/  HMMA.16816.F32 R32, R28, R26, R32 ;  /* 0x0000001a1c20723c */ /* 0x004fde0000001820 */
[----:B------:R-:W-:-:S04]  /*5c230*/  NOP ;  /* 0x0000000000007918 */ /* 0x000fc80000000000 */
[----:B------:R-:W-:Y:S04]  /*5c240*/  STL.64 [R1+0x1cc0], R32 ;  /* 0x001cc02001007387 */ /* 0x000fe80000100a00 */
[----:B------:R0:W-:Y:S04]  /*5c250*/  STL.64 [R1+0x1cc8], R34 ;  /* 0x001cc82201007387 */ /* 0x0001e80000100a00 */
[----:B------:R-:W-:Y:S04]  /*5c260*/  STL.64 [R1+0x6168], R26 ;  /* 0x0061681a01007387 */ /* 0x000fe80000100a00 */
[----:B------:R3:W-:Y:S01]  /*5c270*/  STL.64 [R1+0x6160], R24 ;  /* 0x0061601801007387 */ /* 0x0007e20000100a00 */
[C---:B0-----:R-:W-:Y:S08]  /*5c280*/  HMMA.16816.F32 R32, R28.reuse, R24, R36 ;  /* 0x000000181c20723c */ /* 0x041ff00000001824 */
[C---:B---3--:R-:W-:Y:S11]  /*5c290*/  HMMA.16816.F32 R24, R28.reuse, R22, R40 ;  /* 0x000000161c18723c */ /* 0x048ff60000001828 */
        /* <DEDUP_REMOVED lines=8> */
[C---:B0-----:R-:W-:Y:S08]  /*5c320*/  HMMA.16816.F32 R4, R28.reuse, R18, R56 ;  /* 0x000000121c04723c */ /* 0x041ff00000001838 */
[C---:B------:R-:W-:Y:S08]  /*5c330*/  HMMA.16816.F32 R24, R28.reuse, R16, R52 ;  /* 0x000000101c18723c */ /* 0x040ff00000001834 */
[C---:B------:R-:W-:Y:S03]  /*5c340*/  HMMA.16816.F32 R20, R28.reuse, R14, R48 ;  /* 0x0000000e1c14723c */ /* 0x040fe60000001830 */
[----:B------:R-:W-:Y:S04]  /*5c350*/  STL.64 [R1+0x1c80], R4 ;  /* 0x001c800401007387 */ /* 0x000fe80000100a00 */
[----:B------:R0:W-:Y:S02]  /*5c360*/  STL.64 [R1+0x1c88], R6 ;  /* 0x001c880601007387 */ /* 0x0001e40000100a00 */
[C---:B0-----:R-:W-:Y:S02]  /*5c370*/  HMMA.16816.F32 R4, R28.reuse, R12, R44 ;  /* 0x0000000c1c04723c */ /* 0x041fe4000000182c */
        /* <DEDUP_REMOVED lines=20> */
[----:B-1----:R-:W2:Y:S04]  /*5c4c0*/  LDL.LU R6, [R1+0x1c38] ;  /* 0x001c380001067983 */ /* 0x002ea80000300800 */
        /* <DEDUP_REMOVED lines=36> */
[----:B---3--:R-:W-:-:S15]  /*5c710*/  HMMA.16816.F32 R20, R28, R10, R20 ;  /* 0x0000000a1c14723c */ /* 0x008fde0000001814 */
[----:B------:R-:W-:-:S04]  /*5c720*/  NOP ;  /* 0x0000000000007918 */ /* 0x000fc80000000000 */
        /* <DEDUP_REMOVED lines=14> */
[----:B----4-:R-:W-:Y:S01]  /*5c810*/  IMAD R40, R40, 0x100, R3 ;  /* 0x0000010028287824 */ /* 0x010fe200078e0203 */
        /* <DEDUP_REMOVED lines=12> */
[----:B0-----:R-:W2:Y:S04]  /*5c8e0*/  LDL.LU R4, [R1+0x1c00] ;  /* 0x001c000001047983 */ /* 0x001ea80000300800 */
[----:B------:R-:W2:Y:S04]  /*5c8f0*/  LDL.LU R5, [R1+0x1c04] ;  /* 0x001c040001057983 */ /* 0x000ea80000300800 */
[----:B------:R-:W2:Y:S04]  /*5c900*/  LDL.LU R6, [R1+0x1c08] ;  /* 0x001c080001067983 */ /* 0x000ea80000300800 */
[----:B------:R-:W2:Y:S04]  /*5c910*/  LDL.LU R7, [R1+0x1c0c] ;  /* 0x001c0c0001077983 */ /* 0x000ea80000300800 */
[----:B------:R-:W2:Y:S01]  /*5c920*/  LDL.LU R3, [R1+0x6148] ;  /* 0x0061480001037983 */ /* 0x000ea20000300800 */
[----:B------:R-:W-:-:S02]  /*5c930*/  IMAD R41, R41, 0x100, R43 ;  /* 0x0000010029297824 */ /* 0x000fc400078e022b */
[----:B------:R-:W-:Y:S02]  /*5c940*/  IMAD R42, R60, 0x100, R42 ;  /* 0x000001003c2a7824 */ /* 0x000fe400078e022a */
[----:B------:R-:W-:Y:S01]  /*5c950*/  IMAD R43, R61, 0x100, R0 ;  /* 0x000001003d2b7824 */ /* 0x000fe200078e0200 */
[----:B--2---:R-:W-:Y:S01]  /*5c960*/  HMMA.16816.F32 R28, R28, R2, R36 ;  /* 0x000000021c1c723c */ /* 0x004fe20000001824 */
[----:B------:R-:W2:Y:S04]  /*5c970*/  LDL.LU.64 R38, [R1+0x6140] ;  /* 0x0061400001267983 */ /* 0x000ea80000300a00 */
[----:B------:R-:W2:-:S14]  /*5c980*/  LDL.LU.64 R36, [R1+0x6138] ;  /* 0x0061380001247983 */ /* 0x000e9c0000300a00 */
[----:B------:R0:W-:Y:S04]  /*5c990*/  STL.64 [R1+0x650], R28 ;  /* 0x0006501c01007387 */ /* 0x0001e80000100a00 */
[----:B------:R1:W-:Y:S01]  /*5c9a0*/  STL.64 [R1+0x658], R30 ;  /* 0x0006581e01007387 */ /* 0x0003e20000100a00 */
[----:B0-----:R-:W-:Y:S02]  /*5c9b0*/  F2FP.F16.E4M3.UNPACK_B R28, R40 ;  /* 0x00000028ff1c723e */ /* 0x001fe400020006ff */
[----:B------:R-:W-:Y:S02]  /*5c9c0*/  F2FP.F16.E4M3.UNPACK_B R29, R41 ;  /* 0x00000029ff1d723e */ /* 0x000fe400020006ff */
[----:B-1----:R-:W-:Y:S02]  /*5c9d0*/  F2FP.F16.E4M3.UNPACK_B R30, R42 ;  /* 0x0000002aff1e723e */ /* 0x002fe400020006ff */
[----:B------:R-:W-:-:S07]  /*5c9e0*/  F2FP.F16.E4M3.UNPACK_B R31, R43 ;  /* 0x0000002bff1f723e */ /* 0x000fce00020006ff */
[C---:B----4-:R-:W-:Y:S08]  /*5c9f0*/  HMMA.16816.F32 R8, R28.reuse, R34, R8 ;  /* 0x000000221c08723c */ /* 0x050ff00000001808 */
[----:B--2---:R-:W-:Y:S01]  /*5ca00*/  HMMA.16816.F32 R4, R28, R36, R4 ;  /* 0x000000241c04723c */ /* 0x004fe20000001804 */
[----:B------:R-:W-:Y:S04]  /*5ca10*/  STL.64 [R1+0x60f0], R38 ;  /* 0x0060f02601007387 */ /* 0x000fe80000100a00 */
[----:B------:R-:W-:-:S14]  /*5ca20*/  STL.64 [R1+0x60e8], R36 ;  /* 0x0060e82401007387 */ /* 0x000fdc0000100a00 */
        /* <DEDUP_REMOVED lines=18> */
[C---:B0-----:R-:W-:Y:S02]  /*5cb50*/  HMMA.16816.F32 R4, R28.reuse, R20, R44 ;  /* 0x000000141c04723c */ /* 0x041fe4000000182c */
[----:B------:R-:W2:Y:S08]  /*5cb60*/  LDL.LU R44, [R1+0x1af0] ;  /* 0x001af000012c7983 */ /* 0x000eb00000300800 */
[----:B------:R-:W-:Y:S04]  /*5cb70*/  STL.64 [R1+0x1bb0], R8 ;  /* 0x001bb00801007387 */ /* 0x000fe80000100a00 */
[----:B------:R-:W-:Y:S05]  /*5cb80*/  STL.64 [R1+0x1bb8], R10 ;  /* 0x001bb80a01007387 */ /* 0x000fea0000100a00 */
[----:B------:R0:W-:Y:S04]  /*5cb90*/  STL.64 [R1+0x1ba0], R4 ;  /* 0x001ba00401007387 */ /* 0x0001e80000100a00 */
[----:B------:R1:W-:Y:S04]  /*5cba0*/  STL.64 [R1+0x1ba8], R6 ;  /* 0x001ba80601007387 */ /* 0x0003e80000100a00 */
        /* <DEDUP_REMOVED lines=46> */
[----:B------:R0:W-:Y:S04]  /*5ce90*/  STL.64 [R1+0x60c0], R22 ;  /* 0x0060c01601007387 */ /* 0x0001e80000100a00 */
[----:B0-----:R-:W4:Y:S04]  /*5cea0*/  LDL.LU R23, [R1+0x266c] ;  /* 0x00266c0001177983 */ /* 0x001f280000300800 */
[----:B------:R-:W-:Y:S01]  /*5ceb0*/  STL.64 [R1+0x60b8], R20 ;  /* 0x0060b81401007387 */ /* 0x000fe20000100a00 */
        /* <DEDUP_REMOVED lines=45> */
[----:B------:R-:W-:-:S02]  /*5d190*/  IMAD R41, R41, 0x100, R43 ;  /* 0x0000010029297824 */ /* 0x000fc400078e022b */
[----:B------:R-:W-:Y:S02]  /*5d1a0*/  IMAD R40, R40, 0x100, R23 ;  /* 0x0000010028287824 */ /* 0x000fe400078e0217 */
[----:B------:R-:W-:Y:S02]  /*5d1b0*/  IMAD R42, R60, 0x100, R42 ;  /* 0x000001003c2a7824 */ /* 0x000fe400078e022a */
[----:B------:R-:W-:Y:S01]  /*5d1c0*/  IMAD R43, R61, 0x100, R0 ;  /* 0x000001003d2b7824 */ /* 0x000fe200078e0200 */
[C---:B----4-:R-:W-:Y:S01]  /*5d1d0*/  HMMA.16816.F32 R12, R28.reuse, R6, R12 ;  /* 0x000000061c0c723c */ /* 0x050fe2000000180c */
[----:B------:R-:W-:Y:S07]  /*5d1e0*/  STL.64 [R1+0x60b0], R6 ;  /* 0x0060b00601007387 */ /* 0x000fee0000100a00 */
[C---:B--2---:R-:W-:Y:S11]  /*5d1f0*/  HMMA.16816.F32 R8, R28.reuse, R4, R16 ;  /* 0x000000041c08723c */ /* 0x044ff60000001810 */
[----:B------:R-:W-:Y:S04]  /*5d200*/  STL.64 [R1+0x1b30], R12 ;  /* 0x001b300c01007387 */ /* 0x000fe80000100a00 */
[----:B------:R-:W-:Y:S04]  /*5d210*/  STL.64 [R1+0x1b38], R14 ;  /* 0x001b380e01007387 */ /* 0x000fe80000100a00 */
[----:B------:R0:W-:Y:S02]  /*5d220*/  STL.64 [R1+0x60a8], R4 ;  /* 0x0060a80401007387 */ /* 0x0001e40000100a00 */
[----:B0-----:R-:W-:Y:S01]  /*5d230*/  HMMA.16816.F32 R4, R28, R2, R56 ;  /* 0x000000021c04723c */ /* 0x001fe20000001838 */
[----:B------:R-:W-:-:S02]  /*5d240*/  F2FP.F16.E4M3.UNPACK_B R28, R40 ;  /* 0x00000028ff1c723e */ /* 0x000fc400020006ff */
[----:B------:R-:W-:Y:S02]  /*5d250*/  F2FP.F16.E4M3.UNPACK_B R29, R41 ;  /* 0x00000029ff1d723e */ /* 0x000fe400020006ff */
[----:B------:R-:W-:Y:S02]  /*5d260*/  F2FP.F16.E4M3.UNPACK_B R30, R42 ;  /* 0x0000002aff1e723e */ /* 0x000fe400020006ff */
[----:B------:R-:W-:Y:S01]  /*5d270*/  F2FP.F16.E4M3.UNPACK_B R31, R43 ;  /* 0x0000002bff1f723e */ /* 0x000fe200020006ff */
[----:B------:R-:W-:Y:S04]  /*5d280*/  STL.64 [R1+0x1b20], R8 ;  /* 0x001b200801007387 */ /* 0x000fe80000100a00 */
[----:B------:R-:W-:Y:S07]  /*5d290*/  STL.64 [R1+0x1b28], R10 ;  /* 0x001b280a01007387 */ /* 0x000fee0000100a00 */
[----:B------:R-:W-:Y:S04]  /*5d2a0*/  STL.64 [R1+0x640], R4 ;  /* 0x0006400401007387 */ /* 0x000fe80000100a00 */
[----:B------:R3:W-:Y:S02]  /*5d2b0*/  STL.64 [R1+0x648], R6 ;  /* 0x0006480601007387 */ /* 0x0007e40000100a00 */
[C---:B---3--:R-:W-:Y:S02]  /*5d2c0*/  HMMA.16816.F32 R4, R28.reuse, R36, R52 ;  /* 0x000000241c04723c */ /* 0x048fe40000001834 */
[----:B------:R-:W-:Y:S04]  /*5d2d0*/  STL.64 [R1+0x60d0], R38 ;  /* 0x0060d02601007387 */ /* 0x000fe80000100a00 */
[----:B------:R-:W-:Y:S02]  /*5d2e0*/  STL.64 [R1+0x60c8], R36 ;  /* 0x0060c82401007387 */ /* 0x000fe40000100a00 */
[C---:B------:R-:W-:Y:S11]  /*5d2f0*/  HMMA.16816.F32 R8, R28.reuse, R34, R48 ;  /* 0x000000221c08723c */ /* 0x040ff60000001830 */
[----:B------:R-:W-:Y:S04]  /*5d300*/  STL.64 [R1+0x1b10], R4 ;  /* 0x001b100401007387 */ /* 0x000fe80000100a00 */
[----:B------:R0:W-:Y:S04]  /*5d310*/  STL.64 [R1+0x1b18], R6 ;  /* 0x001b180601007387 */ /* 0x0001e80000100a00 */
[----:B------:R-:W2:Y:S01]  /*5d320*/  LDL.LU R56, [R1+0x1a30] ;  /* 0x001a300001387983 */ /* 0x000ea20000300800 */
[----:B0-----:R-:W-:Y:S03]  /*5d330*/  HMMA.16816.F32 R4, R28, R32, R44 ;  /* 0x000000201c04723c */ /* 0x001fe6000000182c */
[----:B------:R-:W-:Y:S04]  /*5d340*/  STL.64 [R1+0x1b00], R8 ;  /* 0x001b000801007387 */ /* 0x000fe80000100a00 */
[----:B------:R-:W-:-:S12]  /*5d350*/  STL.64 [R1+0x1b08], R10 ;  /* 0x001b080a01007387 */ /* 0x000fd80000100a00 */
        /* <DEDUP_REMOVED lines=25> */
[----:B0-----:R-:W4:Y:S04]  /*5d4f0*/  LDL.LU R4, [R1+0x1ac0] ;  /* 0x001ac00001047983 */ /* 0x001f280000300800 */
[----:B------:R-:W4:Y:S04]  /*5d500*/  LDL.LU R5, [R1+0x1ac4] ;  /* 0x001ac40001057983 */ /* 0x000f280000300800 */
[----:B-1----:R-:W4:Y:S04]  /*5d510*/  LDL.LU R6, [R1+0x1ac8] ;  /* 0x001ac80001067983 */ /* 0x002f280000300800 */
        /* <DEDUP_REMOVED lines=76> */
[C---:B----4-:R-:W-:Y:S02]  /*5d9e0*/  HMMA.16816.F32 R16, R28.reuse, R12, R20 ;  /* 0x0000000c1c10723c */ /* 0x050fe40000001814 */
[----:B------:R-:W-:Y:S04]  /*5d9f0*/  STL.64 [R1+0x6020], R14 ;  /* 0x0060200e01007387 */ /* 0x000fe80000100a00 */
[----:B------:R3:W-:Y:S02]  /*5da00*/  STL.64 [R1+0x6018], R12 ;  /* 0x0060180c01007387 */ /* 0x0007e40000100a00 */
[C---:B---3--:R-:W-:Y:S11]  /*5da10*/  HMMA.16816.F32 R12, R28.reuse, R8, R32 ;  /* 0x000000081c0c723c */ /* 0x048ff60000001820 */
[----:B------:R-:W-:Y:S04]  /*5da20*/  STL.64 [R1+0x1a70], R16 ;  /* 0x001a701001007387 */ /* 0x000fe80000100a00 */
[----:B------:R0:W-:Y:S02]  /*5da30*/  STL.64 [R1+0x1a78], R18 ;  /* 0x001a781201007387 */ /* 0x0001e40000100a00 */
[----:B0-----:R-:W-:Y:S02]  /*5da40*/  HMMA.16816.F32 R16, R28, R10, R24 ;  /* 0x0000000a1c10723c */ /* 0x001fe40000001818 */
[----:B------:R-:W-:-:S15]  /*5da50*/  STL.64 [R1+0x6040], R10 ;  /* 0x0060400a01007387 */ /* 0x000fde0000100a00 */
[----:B------:R-:W-:Y:S02]  /*5da60*/  NOP ;  /* 0x0000000000007918 */ /* 0x000fe40000000000 */
[----:B------:R-:W-:Y:S04]  /*5da70*/  STL.64 [R1+0x1a60], R16 ;  /* 0x001a601001007387 */ /* 0x000fe80000100a00 */
[----:B------:R-:W-:Y:S04]  /*5da80*/  STL.64 [R1+0x1a68], R18 ;  /* 0x001a681201007387 */ /* 0x000fe80000100a00 */
[----:B------:R-:W-:Y:S04]  /*5da90*/  STL.64 [R1+0x6038], R8 ;  /* 0x0060380801007387 */ /* 0x000fe80000100a00 */
[----:B------:R-:W-:Y:S04]  /*5daa0*/  STL.64 [R1+0x1a50], R12 ;  /* 0x001a500c01007387 */ /* 0x000fe80000100a00 */
[----:B------:R0:W-:Y:S02]  /*5dab0*/  STL.64 [R1+0x1a58], R14 ;  /* 0x001a580e01007387 */ /* 0x0001e40000100a00 */
[C---:B0-----:R-:W-:Y:S02]  /*5dac0*/  HMMA.16816.F32 R12, R28.reuse, R6, R40 ;  /* 0x000000061c0c723c */ /* 0x041fe40000001828 */
[----:B------:R-:W-:Y:S06]  /*5dad0*/  STL.64 [R1+0x6060], R6 ;  /* 0x0060600601007387 */ /* 0x000fec0000100a00 */
[C---:B------:R-:W-:Y:S11]  /*5dae0*/  HMMA.16816.F32 R8, R28.reuse, R4, R56 ;  /* 0x000000041c08723c */ /* 0x040ff60000001838 */
[----:B------:R-:W-:Y:S04]  /*5daf0*/  STL.64 [R1+0x1a40], R12 ;  /* 0x001a400c01007387 */ /* 0x000fe80000100a00 */
[----:B------:R-:W-:Y:S04]  /*5db00*/  STL.64 [R1+0x1a48], R14 ;  /* 0x001a480e01007387 */ /* 0x000fe80000100a00 */
[----:B------:R0:W-:Y:S02]  /*5db10*/  STL.64 [R1+0x6058], R4 ;  /* 0x0060580401007387 */ /* 0x0001e40000100a00 */
[----:B0-----:R-:W-:Y:S02]  /*5db20*/  HMMA.16816.F32 R4, R28, R2, R44 ;  /* 0x000000021c04723c */ /* 0x001fe4000000182c */
[----:B------:R-:W-:Y:S04]  /*5db30*/  STL.64 [R1+0x1a30], R8 ;  /* 0x001a300801007387 */ /* 0x000fe80000100a00 */
[----:B------:R-:W-:Y:S04]  /*5db40*/  STL.64 [R1+0x1a38], R10 ;  /* 0x001a380a01007387 */ /* 0x000fe80000100a00 */
[----:B------:R-:W2:Y:S01]  /*5db50*/  LDL.LU R44, [R1+0x1940] ;  /* 0x00194000012c7983 */ /* 0x000ea20000300800 */
[----:B------:R-:W-:-:S02]  /*5db60*/  IMAD R40, R51, 0x100, R52 ;  /* 0x0000010033287824 */ /* 0x000fc400078e0234 */
[----:B------:R-:W-:Y:S02]  /*5db70*/  IMAD R42, R60, 0x100, R48 ;  /* 0x000001003c2a7824 */ /* 0x000fe400078e0230 */
[----:B------:R-:W-:-:S04]  /*5db80*/  IMAD R41, R49, 0x100, R50 ;  /* 0x0000010031297824 */ /* 0x000fc800078e0232 */
        /* <DEDUP_REMOVED lines=21> */
[----:B------:R-:W-:-:S03]  /*5dce0*/  IMAD R43, R61, 0x100, R0 ;  /* 0x000001003d2b7824 */ /* 0x000fc600078e0200 */
[----:B------:R-:W3:Y:S04]  /*5dcf0*/  LDL.LU R24, [R1+0x1a00] ;  /* 0x001a000001187983 */ /* 0x000ee80000300800 */
[----:B------:R-:W3:Y:S04]  /*5dd00*/  LDL.LU R25, [R1+0x1a04] ;  /* 0x001a040001197983 */ /* 0x000ee80000300800 */
[----:B------:R-:W3:Y:S04]  /*5dd10*/  LDL.LU R26, [R1+0x1a08] ;  /* 0x001a0800011a7983 */ /* 0x000ee80000300800 */
[----:B------:R-:W3:Y:S01]  /*5dd20*/  LDL.LU R27, [R1+0x1a0c] ;  /* 0x001a0c00011b7983 */ /* 0x000ee20000300800 */
        /* <DEDUP_REMOVED lines=86> */
[C---:B--2---:R-:W-:Y:S01]  /*5e290*/  HMMA.16816.F32 R20, R28.reuse, R16, R32 ;  /* 0x000000101c14723c */ /* 0x044fe20000001820 */
[----:B------:R-:W-:Y:S10]  /*5e2a0*/  STL.64 [R1+0x5fb8], R18 ;  /* 0x005fb81201007387 */ /* 0x000ff40000100a00 */
[----:B------:R-:W-:Y:S04]  /*5e2b0*/  STL.64 [R1+0x19b0], R24 ;  /* 0x0019b01801007387 */ /* 0x000fe80000100a00 */
[----:B------:R-:W-:Y:S04]  /*5e2c0*/  STL.64 [R1+0x19b8], R26 ;  /* 0x0019b81a01007387 */ /* 0x000fe80000100a00 */
[----:B------:R-:W-:Y:S04]  /*5e2d0*/  STL.64 [R1+0x5fb0], R16 ;  /* 0x005fb01001007387 */ /* 0x000fe80000100a00 */
[----:B------:R-:W-:Y:S04]  /*5e2e0*/  STL.64 [R1+0x19a0], R20 ;  /* 0x0019a01401007387 */ /* 0x000fe80000100a00 */
[----:B------:R0:W-:Y:S02]  /*5e2f0*/  STL.64 [R1+0x19a8], R22 ;  /* 0x0019a81601007387 */ /* 0x0001e40000100a00 */
[C---:B0-----:R-:W-:Y:S02]  /*5e300*/  HMMA.16816.F32 R20, R28.reuse, R14, R36 ;  /* 0x0000000e1c14723c */ /* 0x041fe40000001824 */
[----:B------:R-:W-:Y:S06]  /*5e310*/  STL.64 [R1+0x5fd8], R14 ;  /* 0x005fd80e01007387 */ /* 0x000fec0000100a00 */
[C---:B---3--:R-:W-:Y:S11]  /*5e320*/  HMMA.16816.F32 R16, R28.reuse, R12, R40 ;  /* 0x0000000c1c10723c */ /* 0x048ff60000001828 */
[----:B------:R-:W-:Y:S04]  /*5e330*/  STL.64 [R1+0x1990], R20 ;  /* 0x0019901401007387 */ /* 0x000fe80000100a00 */
[----:B------:R-:W-:Y:S04]  /*5e340*/  STL.64 [R1+0x1998], R22 ;  /* 0x0019981601007387 */ /* 0x000fe80000100a00 */
[----:B------:R0:W-:Y:S02]  /*5e350*/  STL.64 [R1+0x5fd0], R12 ;  /* 0x005fd00c01007387 */ /* 0x0001e40000100a00 */
[C---:B0-----:R-:W-:Y:S08]  /*5e360*/  HMMA.16816.F32 R12, R28.reuse, R10, R56 ;  /* 0x0000000a1c0c723c */ /* 0x041ff00000001838 */
[C---:B------:R-:W-:Y:S01]  /*5e370*/  HMMA.16816.F32 R20, R28.reuse, R8, R52 ;  /* 0x000000081c14723c */ /* 0x040fe20000001834 */
[----:B------:R-:W-:Y:S04]  /*5e380*/  STL.64 [R1+0x1980], R16 ;  /* 0x0019801001007387 */ /* 0x000fe80000100a00 */
[----:B------:R0:W-:Y:S03]  /*5e390*/  STL.64 [R1+0x1988], R18 ;  /* 0x0019881201007387 */ /* 0x0001e60000100a00 */
[C---:B0-----:R-:W-:Y:S03]  /*5e3a0*/  HMMA.16816.F32 R16, R28.reuse, R6, R48 ;  /* 0x000000061c10723c */ /* 0x041fe60000001830 */
[----:B------:R-:W-:Y:S04]  /*5e3b0*/  STL.64 [R1+0x1970], R12 ;  /* 0x0019700c01007387 */ /* 0x000fe80000100a00 */
[----:B------:R0:W-:Y:S02]  /*5e3c0*/  STL.64 [R1+0x1978], R14 ;  /* 0x0019780e01007387 */ /* 0x0001e40000100a00 */
[----:B0-----:R-:W-:Y:S02]  /*5e3d0*/  HMMA.16816.F32 R12, R28, R4, R44 ;  /* 0x000000041c0c723c */ /* 0x001fe4000000182c */
        /* <DEDUP_REMOVED lines=54> */
[----:B--2---:R-:W-:-:S03]  /*5e740*/  IMAD R40, R40, 0x100, R3 ;  /* 0x0000010028287824 */ /* 0x004fc600078e0203 */
[----:B------:R-:W2:Y:S01]  /*5e750*/  LDL.LU R3, [R1+0x6000] ;  /* 0x0060000001037983 */ /* 0x000ea20000300800 */
[----:B---3--:R-:W-:Y:S02]  /*5e760*/  IMAD R41, R41, 0x100, R43 ;  /* 0x0000010029297824 */ /* 0x008fe400078e022b */
[----:B----4-:R-:W-:Y:S02]  /*5e770*/  IMAD R42, R60, 0x100, R42 ;  /* 0x000001003c2a7824 */ /* 0x010fe400078e022a */
[----:B------:R-:W-:Y:S01]  /*5e780*/  IMAD R43, R61, 0x100, R0 ;  /* 0x000001003d2b7824 */ /* 0x000fe200078e0200 */
[----:B--2---:R-:W-:Y:S01]  /*5e790*/  HMMA.16816.F32 R28, R28, R2, R36 ;  /* 0x000000021c1c723c */ /* 0x004fe20000001824 */
[----:B------:R-:W2:Y:S04]  /*5e7a0*/  LDL.LU.64 R38, [R1+0x5ff8] ;  /* 0x005ff80001267983 */ /* 0x000ea80000300a00 */
[----:B------:R-:W3:Y:S04]  /*5e7b0*/  LDL.LU.64 R36, [R1+0x5ff0] ;  /* 0x005ff00001247983 */ /* 0x000ee80000300a00 */
[----:B------:R-:W-:Y:S10]  /*5e7c0*/  STL [R1+0x5f78], R3 ;  /* 0x005f780301007387 */ /* 0x000ff40000100800 */
[----:B------:R0:W-:Y:S04]  /*5e7d0*/  STL.64 [R1+0x620], R28 ;  /* 0x0006201c01007387 */ /* 0x0001e80000100a00 */
[----:B------:R1:W-:Y:S01]  /*5e7e0*/  STL.64 [R1+0x628], R30 ;  /* 0x0006281e01007387 */ /* 0x0003e20000100a00 */
[----:B0-----:R-:W-:-:S02]  /*5e7f0*/  F2FP.F16.E4M3.UNPACK_B R28, R40 ;  /* 0x00000028ff1c723e */ /* 0x001fc400020006ff */
[----:B------:R-:W-:Y:S02]  /*5e800*/  F2FP.F16.E4M3.UNPACK_B R29, R41 ;  /* 0x00000029ff1d723e */ /* 0x000fe400020006ff */
[----:B-1----:R-:W-:Y:S02]  /*5e810*/  F2FP.F16.E4M3.UNPACK_B R30, R42 ;  /* 0x0000002aff1e723e */ /* 0x002fe400020006ff */
[----:B------:R-:W-:Y:S01]  /*5e820*/  F2FP.F16.E4M3.UNPACK_B R31, R43 ;  /* 0x0000002bff1f723e */ /* 0x000fe200020006ff */
[----:B------:R-:W4:Y:S04]  /*5e830*/  LDL.LU R40, [R1+0x18b0] ;  /* 0x0018b00001287983 */ /* 0x000f280000300800 */
[----:B------:R-:W4:Y:S04]  /*5e840*/  LDL.LU R41, [R1+0x18b4] ;  /* 0x0018b40001297983 */ /* 0x000f280000300800 */
[----:B------:R-:W4:Y:S04]  /*5e850*/  LDL.LU R42, [R1+0x18b8] ;  /* 0x0018b800012a7983 */ /* 0x000f280000300800 */
        /* <DEDUP_REMOVED lines=52> */
[C---:B------:R-:W-:Y:S08]  /*5eba0*/  HMMA.16816.F32 R32, R28.reuse, R18, R36 ;  /* 0x000000121c20723c */ /* 0x040ff00000001824 */
[C---:B0-----:R-:W-:Y:S03]  /*5ebb0*/  HMMA.16816.F32 R20, R28.reuse, R14, R56 ;  /* 0x0000000e1c14723c */ /* 0x041fe60000001838 */
[----:B------:R-:W-:Y:S04]  /*5ebc0*/  STL.64 [R1+0x18d0], R24 ;  /* 0x0018d01801007387 */ /* 0x000fe80000100a00 */
[----:B------:R3:W-:Y:S02]  /*5ebd0*/  STL.64 [R1+0x18d8], R26 ;  /* 0x0018d81a01007387 */ /* 0x0007e40000100a00 */
[C---:B---3--:R-:W-:Y:S02]  /*5ebe0*/  HMMA.16816.F32 R24, R28.reuse, R16, R40 ;  /* 0x000000101c18723c */ /* 0x048fe40000001828 */
[----:B------:R-:W-:Y:S04]  /*5ebf0*/  STL.64 [R1+0x18c0], R32 ;  /* 0x0018c02001007387 */ /* 0x000fe80000100a00 */
[----:B------:R0:W-:Y:S02]  /*5ec00*/  STL.64 [R1+0x18c8], R34 ;  /* 0x0018c82201007387 */ /* 0x0001e40000100a00 */
[C---:B0-----:R-:W-:Y:S11]  /*5ec10*/  HMMA.16816.F32 R32, R28.reuse, R12, R52 ;  /* 0x0000000c1c20723c */ /* 0x041ff60000001834 */
        /* <DEDUP_REMOVED lines=59> */
[----:B---3--:R-:W-:Y:S01]  /*5efd0*/  HMMA.16816.F32 R20, R28, R6, R20 ;  /* 0x000000061c14723c */ /* 0x008fe20000001814 */
[----:B----4-:R-:W-:-:S15]  /*5efe0*/  IMAD R40, R40, 0x100, R3 ;  /* 0x0000010028287824 */ /* 0x010fde00078e0203 */
[----:B------:R-:W-:-:S03]  /*5eff0*/  NOP ;  /* 0x0000000000007918 */ /* 0x000fc60000000000 */
        /* <DEDUP_REMOVED lines=10> */
[----:B0-----:R-:W4:Y:S04]  /*5f0a0*/  LDL.LU R4, [R1+0x1810] ;  /* 0x0018100001047983 */ /* 0x001f280000300800 */
[----:B------:R-:W4:Y:S04]  /*5f0b0*/  LDL.LU R5, [R1+0x1814] ;  /* 0x0018140001057983 */ /* 0x000f280000300800 */
[----:B------:R-:W4:Y:S04]  /*5f0c0*/  LDL.LU R6, [R1+0x1818] ;  /* 0x0018180001067983 */ /* 0x000f280000300800 */
[----:B------:R-:W4:Y:S04]  /*5f0d0*/  LDL.LU R7, [R1+0x181c] ;  /* 0x00181c0001077983 */ /* 0x000f280000300800 */
        /* <DEDUP_REMOVED lines=32> */
[----:B------:R3:W-:Y:S04]  /*5f2e0*/  STL.64 [R1+0x1838], R38 ;  /* 0x0018382601007387 */ /* 0x0007e80000100a00 */
[----:B------:R-:W-:Y:S04]  /*5f2f0*/  STL.64 [R1+0x5f10], R34 ;  /* 0x005f102201007387 */ /* 0x000fe80000100a00 */
[----:B------:R4:W-:Y:S01]  /*5f300*/  STL.64 [R1+0x5f08], R32 ;  /* 0x005f082001007387 */ /* 0x0009e20000100a00 */
[C---:B---3--:R-:W-:Y:S08]  /*5f310*/  HMMA.16816.F32 R36, R28.reuse, R32, R40 ;  /* 0x000000201c24723c */ /* 0x048ff00000001828 */
[C---:B----4-:R-:W-:Y:S08]  /*5f320*/  HMMA.16816.F32 R32, R28.reuse, R26, R4 ;  /* 0x0000001a1c20723c */ /* 0x050ff00000001804 */
[C---:B------:R-:W-:Y:S08]  /*5f330*/  HMMA.16816.F32 R4, R28.reuse, R24, R8 ;  /* 0x000000181c04723c */ /* 0x040ff00000001808 */
[C---:B------:R-:W-:Y:S01]  /*5f340*/  HMMA.16816.F32 R8, R28.reuse, R22, R56 ;  /* 0x000000161c08723c */ /* 0x040fe20000001838 */
        /* <DEDUP_REMOVED lines=17> */
[----:B------:R-:W2:Y:S07]  /*5f460*/  LDL.LU R44, [R1+0x1710] ;  /* 0x00171000012c7983 */ /* 0x000eae0000300800 */
[----:B------:R0:W-:Y:S04]  /*5f470*/  STL.64 [R1+0x17d0], R8 ;  /* 0x0017d00801007387 */ /* 0x0001e80000100a00 */
[----:B------:R1:W-:Y:S06]  /*5f480*/  STL.64 [R1+0x17d8], R10 ;  /* 0x0017d80a01007387 */ /* 0x0003ec0000100a00 */
        /* <DEDUP_REMOVED lines=25> */
[----:B------:R-:W2:Y:S04]  /*5f620*/  LDL.LU R24, [R1+0x1790] ;  /* 0x0017900001187983 */ /* 0x000ea80000300800 */
[----:B------:R-:W2:Y:S04]  /*5f630*/  LDL.LU R25, [R1+0x1794] ;  /* 0x0017940001197983 */ /* 0x000ea80000300800 */
[----:B------:R-:W2:Y:S04]  /*5f640*/  LDL.LU R26, [R1+0x1798] ;  /* 0x00179800011a7983 */ /* 0x000ea80000300800 */
[----:B------:R-:W2:Y:S04]  /*5f650*/  LDL.LU R27, [R1+0x179c] ;  /* 0x00179c00011b7983 */ /* 0x000ea80000300800 */
[----:B---3--:R-:W3:Y:S04]  /*5f660*/  LDL.LU R4, [R1+0x1780] ;  /* 0x0017800001047983 */ /* 0x008ee80000300800 */
[----:B------:R-:W3:Y:S04]  /*5f670*/  LDL.LU R5, [R1+0x1784] ;  /* 0x0017840001057983 */ /* 0x000ee80000300800 */
[----:B----4-:R-:W3:Y:S04]  /*5f680*/  LDL.LU R6, [R1+0x1788] ;  /* 0x0017880001067983 */ /* 0x010ee80000300800 */
[----:B------:R-:W3:Y:S04]  /*5f690*/  LDL.LU R7, [R1+0x178c] ;  /* 0x00178c0001077983 */ /* 0x000ee80000300800 */
        /* <DEDUP_REMOVED lines=61> */
[----:B------:R0:W-:Y:S01]  /*5fa70*/  STL.64 [R1+0x5ea8], R4 ;  /* 0x005ea80401007387 */ /* 0x0001e20000100a00 */
[----:B------:R-:W-:-:S02]  /*5fa80*/  IMAD R41, R41, 0x100, R43 ;  /* 0x0000010029297824 */ /* 0x000fc400078e022b */
[----:B----4-:R-:W-:Y:S02]  /*5fa90*/  IMAD R40, R40, 0x100, R11 ;  /* 0x0000010028287824 */ /* 0x010fe400078e020b */
[----:B------:R-:W-:Y:S01]  /*5faa0*/  IMAD R42, R60, 0x100, R42 ;  /* 0x000001003c2a7824 */ /* 0x000fe200078e022a */
[----:B0-----:R-:W-:Y:S01]  /*5fab0*/  HMMA.16816.F32 R4, R28, R2, R12 ;  /* 0x000000021c04723c */ /* 0x001fe2000000180c */
[----:B------:R-:W-:Y:S01]  /*5fac0*/  IMAD R43, R61, 0x100, R0 ;  /* 0x000001003d2b7824 */ /* 0x000fe200078e0200 */
[----:B------:R-:W-:Y:S02]  /*5fad0*/  F2FP.F16.E4M3.UNPACK_B R28, R40 ;  /* 0x00000028ff1c723e */ /* 0x000fe400020006ff */
[----:B------:R-:W-:Y:S02]  /*5fae0*/  F2FP.F16.E4M3.UNPACK_B R29, R41 ;  /* 0x00000029ff1d723e */ /* 0x000fe400020006ff */
[----:B------:R-:W-:Y:S02]  /*5faf0*/  F2FP.F16.E4M3.UNPACK_B R30, R42 ;  /* 0x0000002aff1e723e */ /* 0x000fe400020006ff */
[----:B------:R-:W-:-:S11]  /*5fb00*/  F2FP.F16.E4M3.UNPACK_B R31, R43 ;  /* 0x0000002bff1f723e */ /* 0x000fd600020006ff */
[----:B------:R-:W-:Y:S04]  /*5fb10*/  STL.64 [R1+0x600], R4 ;  /* 0x0006000401007387 */ /* 0x000fe80000100a00 */
[----:B------:R2:W-:Y:S02]  /*5fb20*/  STL.64 [R1+0x608], R6 ;  /* 0x0006080601007387 */ /* 0x0005e40000100a00 */
[C---:B--2---:R-:W-:Y:S02]  /*5fb30*/  HMMA.16816.F32 R4, R28.reuse, R36, R16 ;  /* 0x000000241c04723c */ /* 0x044fe40000001810 */
[----:B------:R-:W-:Y:S04]  /*5fb40*/  STL.64 [R1+0x5ed0], R38 ;  /* 0x005ed02601007387 */ /* 0x000fe80000100a00 */
[----:B------:R-:W-:Y:S02]  /*5fb50*/  STL.64 [R1+0x5ec8], R36 ;  /* 0x005ec82401007387 */ /* 0x000fe40000100a00 */
[C---:B------:R-:W-:Y:S11]  /*5fb60*/  HMMA.16816.F32 R8, R28.reuse, R34, R56 ;  /* 0x000000221c08723c */ /* 0x040ff60000001838 */
[----:B------:R-:W-:Y:S04]  /*5fb70*/  STL.64 [R1+0x1750], R4 ;  /* 0x0017500401007387 */ /* 0x000fe80000100a00 */
[----:B------:R3:W-:Y:S02]  /*5fb80*/  STL.64 [R1+0x1758], R6 ;  /* 0x0017580601007387 */ /* 0x0007e40000100a00 */
[C---:B---3--:R-:W-:Y:S02]  /*5fb90*/  HMMA.16816.F32 R4, R28.reuse, R32, R52 ;  /* 0x000000201c04723c */ /* 0x048fe40000001834 */
[----:B------:R-:W-:Y:S04]  /*5fba0*/  STL.64 [R1+0x5ef0], R34 ;  /* 0x005ef02201007387 */ /* 0x000fe80000100a00 */
[----:B------:R-:W-:Y:S04]  /*5fbb0*/  STL.64 [R1+0x1740], R8 ;  /* 0x0017400801007387 */ /* 0x000fe80000100a00 */
[----:B------:R0:W-:Y:S04]  /*5fbc0*/  STL.64 [R1+0x1748], R10 ;  /* 0x0017480a01007387 */ /* 0x0001e80000100a00 */
[----:B------:R-:W-:Y:S01]  /*5fbd0*/  STL.64 [R1+0x5ee8], R32 ;  /* 0x005ee82001007387 */ /* 0x000fe20000100a00 */
[C---:B0-----:R-:W-:Y:S04]  /*5fbe0*/  HMMA.16816.F32 R8, R28.reuse, R26, R48 ;  /* 0x0000001a1c08723c */ /* 0x041fe80000001830 */
[----:B------:R-:W-:Y:S04]  /*5fbf0*/  STL.64 [R1+0x1730], R4 ;  /* 0x0017300401007387 */ /* 0x000fe80000100a00 */
[----:B------:R0:W-:Y:S04]  /*5fc00*/  STL.64 [R1+0x1738], R6 ;  /* 0x0017380601007387 */ /* 0x0001e80000100a00 */
[----:B------:R-:W2:Y:S01]  /*5fc10*/  LDL.LU R40, [R1+0x1670] ;  /* 0x0016700001287983 */ /* 0x000ea20000300800 */
[C---:B0-----:R-:W-:Y:S06]  /*5fc20*/  HMMA.16816.F32 R4, R28.reuse, R24, R44 ;  /* 0x000000181c04723c */ /* 0x041fec000000182c */
[----:B------:R0:W-:Y:S04]  /*5fc30*/  STL.64 [R1+0x1720], R8 ;  /* 0x0017200801007387 */ /* 0x0001e80000100a00 */
[----:B------:R1:W-:Y:S09]  /*5fc40*/  STL.64 [R1+0x1728], R10 ;  /* 0x0017280a01007387 */ /* 0x0003f20000100a00 */
[----:B------:R3:W-:Y:S04]  /*5fc50*/  STL.64 [R1+0x1710], R4 ;  /* 0x0017100401007387 */ /* 0x0007e80000100a00 */
[----:B------:R4:W-:Y:S04]  /*5fc60*/  STL.64 [R1+0x1718], R6 ;  /* 0x0017180601007387 */ /* 0x0009e80000100a00 */
        /* <DEDUP_REMOVED lines=49> */
[C---:B----4-:R-:W-:Y:S08]  /*5ff80*/  HMMA.16816.F32 R16, R28.reuse, R20, R16 ;  /* 0x000000141c10723c */ /* 0x050ff00000001810 */
[----:B--2---:R-:W-:-:S15]  /*5ff90*/  HMMA.16816.F32 R32, R28, R22, R32 ;  /* 0x000000161c20723c */ /* 0x004fde0000001820 */
[----:B------:R-:W-:-:S04]  /*5ffa0*/  NOP ;  /* 0x0000000000007918 */ /* 0x000fc80000000000 */
        /* <DEDUP_REMOVED lines=52> */
[----:B---3--:R-:W-:Y:S01]  /*602f0*/  HMMA.16816.F32 R8, R28, R4, R40 ;  /* 0x000000041c08723c */ /* 0x008fe20000001828 */
[----:B------:R-:W-:-:S02]  /*60300*/  IMAD R40, R55, 0x100, R56 ;  /* 0x0000010037287824 */ /* 0x000fc400078e0238 */
[----:B------:R-:W-:Y:S02]  /*60310*/  IMAD R41, R53, 0x100, R54 ;  /* 0x0000010035297824 */ /* 0x000fe400078e0236 */
[----:B------:R-:W-:Y:S02]  /*60320*/  IMAD R42, R60, 0x100, R52 ;  /* 0x000001003c2a7824 */ /* 0x000fe400078e0234 */
[----:B------:R-:W-:-:S04]  /*60330*/  IMAD R43, R61, 0x100, R0 ;  /* 0x000001003d2b7824 */ /* 0x000fc800078e0200 */
        /* <DEDUP_REMOVED lines=12> */
[----:B0-----:R-:W-:Y:S02]  /*60400*/  HMMA.16816.F32 R4, R28, R36, R44 ;  /* 0x000000241c04723c */ /* 0x001fe4000000182c */
[----:B------:R-:W-:Y:S04]  /*60410*/  STL.64 [R1+0x5e70], R38 ;  /* 0x005e702601007387 */ /* 0x000fe80000100a00 */
[----:B------:R-:W-:-:S13]  /*60420*/  STL.64 [R1+0x5e68], R36 ;  /* 0x005e682401007387 */ /* 0x000fda0000100a00 */
[----:B------:R-:W-:Y:S04]  /*60430*/  STL.64 [R1+0x1660], R4 ;  /* 0x0016600401007387 */ /* 0x000fe80000100a00 */
[----:B------:R-:W-:Y:S04]  /*60440*/  STL.64 [R1+0x1668], R6 ;  /* 0x0016680601007387 */ /* 0x000fe80000100a00 */
        /* <DEDUP_REMOVED lines=113> */
[----:B------:R-:W3:Y:S01]  /*60b60*/  LDL.LU R0, [R1+0x2744] ;  /* 0x0027440001007983 */ /* 0x000ee20000300800 */
[C---:B----4-:R-:W-:Y:S08]  /*60b70*/  HMMA.16816.F32 R20, R28.reuse, R14, R20 ;  /* 0x0000000e1c14723c */ /* 0x050ff00000001814 */
[C---:B--2---:R-:W-:Y:S11]  /*60b80*/  HMMA.16816.F32 R16, R28.reuse, R12, R24 ;  /* 0x0000000c1c10723c */ /* 0x044ff60000001818 */
[----:B------:R-:W-:Y:S04]  /*60b90*/  STL.64 [R1+0x15d0], R20 ;  /* 0x0015d01401007387 */ /* 0x000fe80000100a00 */
[----:B------:R-:W-:Y:S04]  /*60ba0*/  STL.64 [R1+0x15d8], R22 ;  /* 0x0015d81601007387 */ /* 0x000fe80000100a00 */
[----:B------:R-:W2:Y:S04]  /*60bb0*/  LDL.LU R61, [R1+0x2740] ;  /* 0x00274000013d7983 */ /* 0x000ea80000300800 */
[----:B------:R-:W-:Y:S04]  /*60bc0*/  STL.64 [R1+0x15c0], R16 ;  /* 0x0015c01001007387 */ /* 0x000fe80000100a00 */
[----:B------:R0:W-:Y:S04]  /*60bd0*/  STL.64 [R1+0x15c8], R18 ;  /* 0x0015c81201007387 */ /* 0x0001e80000100a00 */
[----:B------:R-:W-:Y:S04]  /*60be0*/  STL.64 [R1+0x5de0], R14 ;  /* 0x005de00e01007387 */ /* 0x000fe80000100a00 */
[----:B------:R3:W-:Y:S01]  /*60bf0*/  STL.64 [R1+0x5dd8], R12 ;  /* 0x005dd80c01007387 */ /* 0x0007e20000100a00 */
[C---:B0-----:R-:W-:Y:S08]  /*60c00*/  HMMA.16816.F32 R16, R28.reuse, R10, R32 ;  /* 0x0000000a1c10723c */ /* 0x041ff00000001820 */
[C---:B---3--:R-:W-:Y:S01]  /*60c10*/  HMMA.16816.F32 R12, R28.reuse, R8, R40 ;  /* 0x000000081c0c723c */ /* 0x048fe20000001828 */
        /* <DEDUP_REMOVED lines=8> */
[----:B------:R-:W-:-:S15]  /*60ca0*/  IMAD R40, R47, 0x100, R48 ;  /* 0x000001002f287824 */ /* 0x000fde00078e0230 */
[----:B------:R-:W-:-:S03]  /*60cb0*/  NOP ;  /* 0x0000000000007918 */ /* 0x000fc60000000000 */
[----:B------:R-:W-:Y:S04]  /*60cc0*/  STL.64 [R1+0x1590], R12 ;  /* 0x0015900c01007387 */ /* 0x000fe80000100a00 */
[----:B------:R-:W-:Y:S04]  /*60cd0*/  STL.64 [R1+0x1598], R14 ;  /* 0x0015980e01007387 */ /* 0x000fe80000100a00 */
        /* <DEDUP_REMOVED lines=2268> */
[----:B---3--:R-:W-:-:S03]  /*69aa0*/  IMAD R41, R41, 0x100, R61 ;  /* 0x0000010029297824 */ /* 0x008fc600078e023d */
[----:B------:R-:W3:Y:S01]  /*69ab0*/  LDL.LU R61, [R1+0x57b8] ;  /* 0x0057b800013d7983 */ /* 0x000ee20000300800 */
[----:B------:R-:W-:Y:S02]  /*69ac0*/  IMAD R42, R42, 0x100, R0 ;  /* 0x000001002a2a7824 */ /* 0x000fe400078e0200 */
[----:B------:R-:W-:Y:S01]  /*69ad0*/  IMAD R43, R43, 0x100, R60 ;  /* 0x000001002b2b7824 */ /* 0x000fe200078e023c */
[----:B------:R-:W3:Y:S04]  /*69ae0*/  LDL.LU R0, [R1+0x57b4] ;  /* 0x0057b40001007983 */ /* 0x000ee80000300800 */
[----:B------:R-:W3:Y:S01]  /*69af0*/  LDL.LU R60, [R1+0x57b0] ;  /* 0x0057b000013c7983 */ /* 0x000ee20000300800 */
[----:B--2---:R-:W-:Y:S03]  /*69b00*/  HMMA.16816.F32 R28, R28, R2, R36 ;  /* 0x000000021c1c723c */ /* 0x004fe60000001824 */
[----:B------:R-:W2:Y:S04]  /*69b10*/  LDL.LU.64 R38, [R1+0x57a8] ;  /* 0x0057a80001267983 */ /* 0x000ea80000300a00 */
[----:B------:R-:W2:-:S12]  /*69b20*/  LDL.LU.64 R36, [R1+0x57a0] ;  /* 0x0057a00001247983 */ /* 0x000e980000300a00 */
        /* <DEDUP_REMOVED lines=49> */
[C---:B---3--:R-:W-:Y:S08]  /*69e40*/  HMMA.16816.F32 R32, R28.reuse, R20, R4 ;  /* 0x000000141c20723c */ /* 0x048ff00000001804 */
        /* <DEDUP_REMOVED lines=81> */
[----:B--2---:R-:W-:Y:S11]  /*6a360*/  HMMA.16816.F32 R36, R28, R4, R36 ;  /* 0x000000041c24723c */ /* 0x004ff60000001824 */
        /* <DEDUP_REMOVED lines=8> */
[----:B------:R0:W-:Y:S04]  /*6a3f0*/  STL.64 [R1+0x56c8], R6 ;  /* 0x0056c80601007387 */ /* 0x0001e80000100a00 */
[----:B0-----:R-:W2:Y:S04]  /*6a400*/  LDL.LU R6, [R1+0x3d2c] ;  /* 0x003d2c0001067983 */ /* 0x001ea80000300800 */
[----:B------:R-:W3:Y:S04]  /*6a410*/  LDL.LU R7, [R1+0x3d34] ;  /* 0x003d340001077983 */ /* 0x000ee80000300800 */
[----:B------:R0:W-:Y:S04]  /*6a420*/  STL.64 [R1+0x56c0], R4 ;  /* 0x0056c00401007387 */ /* 0x0001e80000100a00 */
[----:B0-----:R-:W4:Y:S04]  /*6a430*/  LDL.LU R4, [R1+0x3d1c] ;  /* 0x003d1c0001047983 */ /* 0x001f280000300800 */
[----:B------:R-:W4:Y:S01]  /*6a440*/  LDL.LU R5, [R1+0x3d24] ;  /* 0x003d240001057983 */ /* 0x000f220000300800 */
[----:B--2---:R-:W-:-:S02]  /*6a450*/  IMAD R42, R42, 0x100, R6 ;  /* 0x000001002a2a7824 */ /* 0x004fc400078e0206 */
[----:B---3--:R-:W-:Y:S02]  /*6a460*/  IMAD R43, R43, 0x100, R7 ;  /* 0x000001002b2b7824 */ /* 0x008fe400078e0207 */
[----:B----4-:R-:W-:Y:S02]  /*6a470*/  IMAD R40, R40, 0x100, R4 ;  /* 0x0000010028287824 */ /* 0x010fe400078e0204 */
[----:B------:R-:W-:Y:S02]  /*6a480*/  IMAD R41, R41, 0x100, R5 ;  /* 0x0000010029297824 */ /* 0x000fe400078e0205 */
[----:B------:R-:W-:Y:S01]  /*6a490*/  HMMA.16816.F32 R4, R28, R2, R8 ;  /* 0x000000021c04723c */ /* 0x000fe20000001808 */
        /* <DEDUP_REMOVED lines=96> */
[----:B------:R-:W3:Y:S01]  /*6aaa0*/  LDL.LU.64 R16, [R1+0x5720] ;  /* 0x0057200001107983 */ /* 0x000ee20000300a00 */
[C---:B----4-:R-:W-:Y:S08]  /*6aab0*/  HMMA.16816.F32 R56, R28.reuse, R18, R56 ;  /* 0x000000121c38723c */ /* 0x050ff00000001838 */
[C---:B---3--:R-:W-:Y:S11]  /*6aac0*/  HMMA.16816.F32 R12, R28.reuse, R16, R12 ;  /* 0x000000101c0c723c */ /* 0x048ff6000000180c */
        /* <DEDUP_REMOVED lines=42> */
[----:B------:R-:W4:Y:S04]  /*6ad70*/  LDL.LU R11, [R1+0x3d54] ;  /* 0x003d5400010b7983 */ /* 0x000f280000300800 */
[----:B------:R0:W-:Y:S04]  /*6ad80*/  STL.64 [R1+0x5680], R8 ;  /* 0x0056800801007387 */ /* 0x0001e80000100a00 */
[----:B0-----:R-:W4:Y:S04]  /*6ad90*/  LDL.LU R8, [R1+0x3d3c] ;  /* 0x003d3c0001087983 */ /* 0x001f280000300800 */
        /* <DEDUP_REMOVED lines=12> */
[----:B------:R-:W-:Y:S02]  /*6ae60*/  IMAD R41, R41, 0x100, R9 ;  /* 0x0000010029297824 */ /* 0x000fe400078e0209 */
[----:B------:R-:W-:Y:S02]  /*6ae70*/  IMAD R42, R42, 0x100, R10 ;  /* 0x000001002a2a7824 */ /* 0x000fe400078e020a */
[----:B------:R-:W-:Y:S02]  /*6ae80*/  IMAD R43, R43, 0x100, R11 ;  /* 0x000001002b2b7824 */ /* 0x000fe400078e020b */
[----:B------:R-:W-:Y:S01]  /*6ae90*/  HMMA.16816.F32 R8, R28, R2, R12 ;  /* 0x000000021c08723c */ /* 0x000fe2000000180c */
[----:B------:R-:W-:Y:S02]  /*6aea0*/  F2FP.F16.E4M3.UNPACK_B R28, R40 ;  /* 0x00000028ff1c723e */ /* 0x000fe400020006ff */
[----:B------:R-:W-:Y:S02]  /*6aeb0*/  F2FP.F16.E4M3.UNPACK_B R29, R41 ;  /* 0x00000029ff1d723e */ /* 0x000fe400020006ff */
[----:B------:R-:W-:-:S02]  /*6aec0*/  F2FP.F16.E4M3.UNPACK_B R30, R42 ;  /* 0x0000002aff1e723e */ /* 0x000fc400020006ff */
[----:B------:R-:W-:-:S12]  /*6aed0*/  F2FP.F16.E4M3.UNPACK_B R31, R43 ;  /* 0x0000002bff1f723e */ /* 0x000fd800020006ff */
        /* <DEDUP_REMOVED lines=67> */
[----:B------:R-:W2:Y:S01]  /*6b310*/  LDL.LU.64 R16, [R1+0x5690] ;  /* 0x0056900001107983 */ /* 0x000ea20000300a00 */
[----:B------:R-:W-:-:S15]  /*6b320*/  HMMA.16816.F32 R44, R28, R20, R44 ;  /* 0x000000141c2c723c */ /* 0x000fde000000182c */
[----:B------:R-:W-:-:S04]  /*6b330*/  NOP ;  /* 0x0000000000007918 */ /* 0x000fc80000000000 */
[----:B------:R0:W-:Y:S04]  /*6b340*/  STL.64 [R1+0x1f80], R44 ;  /* 0x001f802c01007387 */ /* 0x0001e80000100a00 */
[----:B------:R1:W-:Y:S04]  /*6b350*/  STL.64 [R1+0x1f88], R46 ;  /* 0x001f882e01007387 */ /* 0x0003e80000100a00 */
[----:B0-----:R-:W4:Y:S04]  /*6b360*/  LDL.LU R44, [R1+0x2010] ;  /* 0x00201000012c7983 */ /* 0x001f280000300800 */
[----:B------:R-:W4:Y:S04]  /*6b370*/  LDL.LU R45, [R1+0x2014] ;  /* 0x00201400012d7983 */ /* 0x000f280000300800 */
[----:B-1----:R-:W4:Y:S04]  /*6b380*/  LDL.LU R46, [R1+0x2018] ;  /* 0x00201800012e7983 */ /* 0x002f280000300800 */
[----:B------:R-:W4:Y:S04]  /*6b390*/  LDL.LU R47, [R1+0x201c] ;  /* 0x00201c00012f7983 */ /* 0x000f280000300800 */
        /* <DEDUP_REMOVED lines=40> */
[C---:B0-----:R-:W-:Y:S08]  /*6b620*/  HMMA.16816.F32 R12, R28.reuse, R6, R40 ;  /* 0x000000061c0c723c */ /* 0x041ff00000001828 */
[----:B------:R-:W-:Y:S01]  /*6b630*/  HMMA.16816.F32 R8, R28, R4, R56 ;  /* 0x000000041c08723c */ /* 0x000fe20000001838 */
[----:B------:R-:W-:Y:S01]  /*6b640*/  STL.64 [R1+0x55c8], R6 ;  /* 0x0055c80601007387 */ /* 0x000fe20000100a00 */
[----:B------:R-:W-:-:S09]  /*6b650*/  IMAD R41, R52, 0x100, R53 ;  /* 0x0000010034297824 */ /* 0x000fd200078e0235 */
[----:B------:R-:W-:Y:S04]  /*6b660*/  STL.64 [R1+0x1f10], R12 ;  /* 0x001f100c01007387 */ /* 0x000fe80000100a00 */
[----:B------:R-:W-:Y:S04]  /*6b670*/  STL.64 [R1+0x1f18], R14 ;  /* 0x001f180e01007387 */ /* 0x000fe80000100a00 */
[----:B------:R0:W-:Y:S04]  /*6b680*/  STL.64 [R1+0x55c0], R4 ;  /* 0x0055c00401007387 */ /* 0x0001e80000100a00 */
[----:B------:R1:W-:Y:S04]  /*6b690*/  STL.64 [R1+0x2020], R8 ;  /* 0x0020200801007387 */ /* 0x0003e80000100a00 */
[----:B------:R2:W-:Y:S04]  /*6b6a0*/  STL.64 [R1+0x2028], R10 ;  /* 0x0020280a01007387 */ /* 0x0005e80000100a00 */
[----:B------:R-:W3:Y:S01]  /*6b6b0*/  LDL.LU R52, [R1+0x2800] ;  /* 0x0028000001347983 */ /* 0x000ee20000300800 */
[----:B------:R-:W-:-:S02]  /*6b6c0*/  IMAD.MOV.U32 R56, RZ, RZ, R39 ;  /* 0x000000ffff387224 */ /* 0x000fc400078e0027 */
[----:B------:R-:W-:Y:S02]  /*6b6d0*/  IMAD.MOV.U32 R57, RZ, RZ, R60 ;  /* 0x000000ffff397224 */ /* 0x000fe400078e003c */
[----:B------:R-:W-:Y:S02]  /*6b6e0*/  IMAD.MOV.U32 R58, RZ, RZ, R0 ;  /* 0x000000ffff3a7224 */ /* 0x000fe400078e0000 */
[----:B------:R-:W-:Y:S01]  /*6b6f0*/  IMAD.MOV.U32 R59, RZ, RZ, R61 ;  /* 0x000000ffff3b7224 */ /* 0x000fe200078e003d */
[----:B0-----:R-:W-:Y:S01]  /*6b700*/  HMMA.16816.F32 R4, R28, R2, R44 ;  /* 0x000000021c04723c */ /* 0x001fe2000000182c */
[----:B---3--:R-:W-:Y:S04]  /*6b710*/  STL [R1+0x55e0], R52 ;  /* 0x0055e03401007387 */ /* 0x008fe80000100800 */
[----:B------:R-:W3:Y:S04]  /*6b720*/  LDL.LU R39, [R1+0x566c] ;  /* 0x00566c0001277983 */ /* 0x000ee80000300800 */
[----:B------:R-:W4:Y:S04]  /*6b730*/  LDL.LU R60, [R1+0x5668] ;  /* 0x00566800013c7983 */ /* 0x000f280000300800 */
[----:B------:R-:W3:Y:S04]  /*6b740*/  LDL.LU R0, [R1+0x5664] ;  /* 0x0056640001007983 */ /* 0x000ee80000300800 */
[----:B------:R-:W3:Y:S04]  /*6b750*/  LDL.LU R61, [R1+0x5660] ;  /* 0x00566000013d7983 */ /* 0x000ee80000300800 */
[----:B------:R-:W-:Y:S04]  /*6b760*/  STL.64 [R1+0x5610], R58 ;  /* 0x0056103a01007387 */ /* 0x000fe80000100a00 */
[----:B------:R-:W-:Y:S04]  /*6b770*/  STL.64 [R1+0x5608], R56 ;  /* 0x0056083801007387 */ /* 0x000fe80000100a00 */
[----:B-1----:R-:W4:Y:S04]  /*6b780*/  LDL.LU R8, [R1+0xe0] ;  /* 0x0000e00001087983 */ /* 0x002f280000300800 */
[----:B------:R0:W-:Y:S04]  /*6b790*/  STL.64 [R1+0x2010], R4 ;  /* 0x0020100401007387 */ /* 0x0001e80000100a00 */
[----:B------:R1:W-:Y:S04]  /*6b7a0*/  STL.64 [R1+0x2018], R6 ;  /* 0x0020180601007387 */ /* 0x0003e80000100a00 */
[----:B------:R-:W4:Y:S04]  /*6b7b0*/  LDL.LU R9, [R1+0xe4] ;  /* 0x0000e40001097983 */ /* 0x000f280000300800 */
[----:B--2---:R-:W2:Y:S01]  /*6b7c0*/  LDL.LU R10, [R1+0xe8] ;  /* 0x0000e800010a7983 */ /* 0x004ea20000300800 */
[----:B---3--:R-:W-:-:S03]  /*6b7d0*/  IMAD.MOV.U32 R11, RZ, RZ, R61 ;  /* 0x000000ffff0b7224 */ /* 0x008fc600078e003d */
[----:B------:R-:W3:Y:S04]  /*6b7e0*/  LDL.LU R61, [R1+0x565c] ;  /* 0x00565c00013d7983 */ /* 0x000ee80000300800 */
[----:B--2---:R-:W-:Y:S04]  /*6b7f0*/  STL.64 [R1+0x5630], R10 ;  /* 0x0056300a01007387 */ /* 0x004fe80000100a00 */
[----:B----4-:R2:W-:Y:S04]  /*6b800*/  STL.64 [R1+0x5628], R8 ;  /* 0x0056280801007387 */ /* 0x0105e80000100a00 */
[----:B------:R-:W4:Y:S04]  /*6b810*/  LDL.LU R12, [R1+0x100] ;  /* 0x00010000010c7983 */ /* 0x000f280000300800 */
[----:B------:R-:W4:Y:S04]  /*6b820*/  LDL.LU R13, [R1+0x104] ;  /* 0x00010400010d7983 */ /* 0x000f280000300800 */
[----:B------:R-:W4:Y:S04]  /*6b830*/  LDL.LU R14, [R1+0x108] ;  /* 0x00010800010e7983 */ /* 0x000f280000300800 */
[----:B------:R-:W4:Y:S04]  /*6b840*/  LDL.LU R15, [R1+0x10c] ;  /* 0x00010c00010f7983 */ /* 0x000f280000300800 */
[----:B0-----:R-:W2:Y:S04]  /*6b850*/  LDL.LU R4, [R1+0x120] ;  /* 0x0001200001047983 */ /* 0x001ea80000300800 */
[----:B------:R-:W2:Y:S04]  /*6b860*/  LDL.LU R5, [R1+0x124] ;  /* 0x0001240001057983 */ /* 0x000ea80000300800 */
[----:B-1----:R-:W2:Y:S01]  /*6b870*/  LDL.LU R6, [R1+0x128] ;  /* 0x0001280001067983 */ /* 0x002ea20000300800 */
[----:B---3--:R-:W-:-:S03]  /*6b880*/  IMAD.MOV.U32 R7, RZ, RZ, R61 ;  /* 0x000000ffff077224 */ /* 0x008fc600078e003d */
        /* <DEDUP_REMOVED lines=13> */
[----:B------:R-:W-:-:S02]  /*6b960*/  IMAD R40, R54, 0x100, R55 ;  /* 0x0000010036287824 */ /* 0x000fc400078e0237 */
[----:B------:R-:W-:Y:S02]  /*6b970*/  IMAD R42, R50, 0x100, R51 ;  /* 0x00000100322a7824 */ /* 0x000fe400078e0233 */
[----:B------:R-:W-:Y:S01]  /*6b980*/  IMAD R43, R48, 0x100, R49 ;  /* 0x00000100302b7824 */ /* 0x000fe200078e0231 */
[----:B--2---:R-:W2:Y:S04]  /*6b990*/  LDL.LU R8, [R1+0x1f00] ;  /* 0x001f000001087983 */ /* 0x004ea80000300800 */
[----:B------:R-:W2:Y:S04]  /*6b9a0*/  LDL.LU R9, [R1+0x1f04] ;  /* 0x001f040001097983 */ /* 0x000ea80000300800 */
[----:B------:R-:W2:Y:S01]  /*6b9b0*/  LDL.LU R10, [R1+0x1f08] ;  /* 0x001f0800010a7983 */ /* 0x000ea20000300800 */
[----:B------:R-:W-:-:S02]  /*6b9c0*/  F2FP.F16.E4M3.UNPACK_B R28, R40 ;  /* 0x00000028ff1c723e */ /* 0x000fc400020006ff */
[----:B------:R-:W-:Y:S02]  /*6b9d0*/  F2FP.F16.E4M3.UNPACK_B R29, R41 ;  /* 0x00000029ff1d723e */ /* 0x000fe400020006ff */
[----:B------:R-:W-:Y:S02]  /*6b9e0*/  F2FP.F16.E4M3.UNPACK_B R30, R42 ;  /* 0x0000002aff1e723e */ /* 0x000fe400020006ff */
[----:B------:R-:W-:Y:S01]  /*6b9f0*/  F2FP.F16.E4M3.UNPACK_B R31, R43 ;  /* 0x0000002bff1f723e */ /* 0x000fe200020006ff */
        /* <DEDUP_REMOVED lines=20> */
[----:B------:R-:W-:-:S02]  /*6bb40*/  IMAD.MOV.U32 R40, RZ, RZ, R0 ;  /* 0x000000ffff287224 */ /* 0x000fc400078e0000 */
[----:B------:R-:W-:Y:S02]  /*6bb50*/  IMAD.MOV.U32 R41, RZ, RZ, R60 ;  /* 0x000000ffff297224 */ /* 0x000fe400078e003c */
[----:B------:R-:W-:Y:S02]  /*6bb60*/  IMAD.MOV.U32 R42, RZ, RZ, R39 ;  /* 0x000000ffff2a7224 */ /* 0x000fe400078e0027 */
[----:B------:R-:W-:Y:S01]  /*6bb70*/  IMAD.MOV.U32 R43, RZ, RZ, R38 ;  /* 0x000000ffff2b7224 */ /* 0x000fe200078e0026 */
[C---:B---3--:R-:W-:Y:S01]  /*6bb80*/  HMMA.16816.F32 R32, R28.reuse, R36, R32 ;  /* 0x000000241c20723c */ /* 0x048fe20000001820 */
[----:B------:R-:W-:Y:S02]  /*6bb90*/  IMAD.MOV.U32 R55, RZ, RZ, R61 ;  /* 0x000000ffff377224 */ /* 0x000fe400078e003d */
[----:B------:R-:W3:Y:S04]  /*6bba0*/  LDL.LU R61, [R1+0x27e4] ;  /* 0x0027e400013d7983 */ /* 0x000ee80000300800 */
[----:B------:R-:W2:Y:S04]  /*6bbb0*/  LDL.LU R0, [R1+0x5654] ;  /* 0x0056540001007983 */ /* 0x000ea80000300800 */
[----:B------:R-:W2:Y:S04]  /*6bbc0*/  LDL.LU R60, [R1+0x5650] ;  /* 0x00565000013c7983 */ /* 0x000ea80000300800 */
[----:B------:R-:W2:Y:S04]  /*6bbd0*/  LDL.LU R39, [R1+0x564c] ;  /* 0x00564c0001277983 */ /* 0x000ea80000300800 */
[----:B------:R-:W2:Y:S04]  /*6bbe0*/  LDL.LU R38, [R1+0x5648] ;  /* 0x0056480001267983 */ /* 0x000ea80000300800 */
[----:B------:R-:W-:Y:S04]  /*6bbf0*/  STL.64 [R1+0x2000], R32 ;  /* 0x0020002001007387 */ /* 0x000fe80000100a00 */
[----:B------:R0:W-:Y:S04]  /*6bc00*/  STL.64 [R1+0x2008], R34 ;  /* 0x0020082201007387 */ /* 0x0001e80000100a00 */
[----:B0-----:R-:W2:Y:S04]  /*6bc10*/  LDL.LU.64 R34, [R1+0x5640] ;  /* 0x0056400001227983 */ /* 0x001ea80000300a00 */
[----:B------:R-:W3:Y:S01]  /*6bc20*/  LDL.LU.64 R32, [R1+0x5638] ;  /* 0x0056380001207983 */ /* 0x000ee20000300a00 */
[C---:B--2---:R-:W-:Y:S08]  /*6bc30*/  HMMA.16816.F32 R8, R28.reuse, R34, R8 ;  /* 0x000000221c08723c */ /* 0x044ff00000001808 */
[C---:B---3--:R-:W-:Y:S11]  /*6bc40*/  HMMA.16816.F32 R32, R28.reuse, R32, R24 ;  /* 0x000000201c20723c */ /* 0x048ff60000001818 */
[----:B------:R-:W-:Y:S04]  /*6bc50*/  STL.64 [R1+0x1f00], R8 ;  /* 0x001f000801007387 */ /* 0x000fe80000100a00 */
[----:B------:R0:W-:Y:S04]  /*6bc60*/  STL.64 [R1+0x1f08], R10 ;  /* 0x001f080a01007387 */ /* 0x0001e80000100a00 */
[----:B0-----:R-:W2:Y:S04]  /*6bc70*/  LDL.LU.64 R10, [R1+0x5630] ;  /* 0x00563000010a7983 */ /* 0x001ea80000300a00 */
[----:B------:R-:W2:Y:S04]  /*6bc80*/  LDL.LU.64 R8, [R1+0x5628] ;  /* 0x0056280001087983 */ /* 0x000ea80000300a00 */
[----:B------:R-:W3:Y:S04]  /*6bc90*/  LDL.LU.64 R26, [R1+0x5620] ;  /* 0x00562000011a7983 */ /* 0x000ee80000300a00 */
[----:B------:R-:W2:Y:S04]  /*6bca0*/  LDL.LU.64 R24, [R1+0x5618] ;  /* 0x0056180001187983 */ /* 0x000ea80000300a00 */
[----:B------:R0:W-:Y:S04]  /*6bcb0*/  STL.64 [R1+0x1c0], R32 ;  /* 0x0001c02001007387 */ /* 0x0001e80000100a00 */
[----:B------:R1:W-:Y:S04]  /*6bcc0*/  STL.64 [R1+0x1c8], R34 ;  /* 0x0001c82201007387 */ /* 0x0003e80000100a00 */
[----:B0-----:R-:W4:Y:S04]  /*6bcd0*/  LDL.LU R32, [R1+0x60] ;  /* 0x0000600001207983 */ /* 0x001f280000300800 */
[----:B------:R-:W4:Y:S04]  /*6bce0*/  LDL.LU R33, [R1+0x64] ;  /* 0x0000640001217983 */ /* 0x000f280000300800 */
[----:B-1----:R-:W4:Y:S04]  /*6bcf0*/  LDL.LU R34, [R1+0x68] ;  /* 0x0000680001227983 */ /* 0x002f280000300800 */
[----:B------:R-:W4:Y:S01]  /*6bd00*/  LDL.LU R35, [R1+0x6c] ;  /* 0x00006c0001237983 */ /* 0x000f220000300800 */
[C---:B---3--:R-:W-:Y:S08]  /*6bd10*/  HMMA.16816.F32 R56, R28.reuse, R26, R56 ;  /* 0x0000001a1c38723c */ /* 0x048ff00000001838 */
[----:B--2---:R-:W-:Y:S11]  /*6bd20*/  HMMA.16816.F32 R24, R28, R24, R20 ;  /* 0x000000181c18723c */ /* 0x004ff60000001814 */
[----:B------:R-:W-:Y:S04]  /*6bd30*/  STL.64 [R1+0x1a0], R56 ;  /* 0x0001a03801007387 */ /* 0x000fe80000100a00 */
[----:B------:R0:W-:Y:S04]  /*6bd40*/  STL.64 [R1+0x1a8], R58 ;  /* 0x0001a83a01007387 */ /* 0x0001e80000100a00 */
[----:B0-----:R-:W2:Y:S04]  /*6bd50*/  LDL.LU.64 R58, [R1+0x5610] ;  /* 0x00561000013a7983 */ /* 0x001ea80000300a00 */
[----:B------:R-:W2:Y:S04]  /*6bd60*/  LDL.LU.64 R56, [R1+0x5608] ;  /* 0x0056080001387983 */ /* 0x000ea80000300a00 */
[----:B------:R-:W3:Y:S04]  /*6bd70*/  LDL.LU.64 R22, [R1+0x5600] ;  /* 0x0056000001167983 */ /* 0x000ee80000300a00 */
[----:B------:R-:W2:Y:S04]  /*6bd80*/  LDL.LU.64 R20, [R1+0x55f8] ;  /* 0x0055f80001147983 */ /* 0x000ea80000300a00 */
[----:B------:R0:W-:Y:S04]  /*6bd90*/  STL.64 [R1+0x180], R24 ;  /* 0x0001801801007387 */ /* 0x0001e80000100a00 */
[----:B------:R1:W-:Y:S01]  /*6bda0*/  STL.64 [R1+0x188], R26 ;  /* 0x0001881a01007387 */ /* 0x0003e20000100a00 */
[----:B0-----:R-:W-:-:S02]  /*6bdb0*/  IMAD.MOV.U32 R24, RZ, RZ, R38 ;  /* 0x000000ffff187224 */ /* 0x001fc400078e0026 */
[----:B------:R-:W-:Y:S01]  /*6bdc0*/  IMAD.MOV.U32 R25, RZ, RZ, R39 ;  /* 0x000000ffff197224 */ /* 0x000fe200078e0027 */
[----:B------:R-:W4:Y:S04]  /*6bdd0*/  LDL.LU R38, [R1+0x55f0] ;  /* 0x0055f00001267983 */ /* 0x000f280000300800 */
[----:B------:R-:W4:Y:S01]  /*6bde0*/  LDL.LU R39, [R1+0x55ec] ;  /* 0x0055ec0001277983 */ /* 0x000f220000300800 */
[----:B-1----:R-:W-:Y:S02]  /*6bdf0*/  IMAD.MOV.U32 R26, RZ, RZ, R60 ;  /* 0x000000ffff1a7224 */ /* 0x002fe400078e003c */
[----:B------:R-:W-:Y:S01]  /*6be00*/  IMAD.MOV.U32 R27, RZ, RZ, R0 ;  /* 0x000000ffff1b7224 */ /* 0x000fe200078e0000 */
[----:B------:R-:W4:Y:S04]  /*6be10*/  LDL.LU R60, [R1+0x55e8] ;  /* 0x0055e800013c7983 */ /* 0x000f280000300800 */
[----:B------:R-:W4:Y:S01]  /*6be20*/  LDL.LU R0, [R1+0x55e4] ;  /* 0x0055e40001007983 */ /* 0x000f220000300800 */
[C---:B---3--:R-:W-:Y:S08]  /*6be30*/  HMMA.16816.F32 R52, R28.reuse, R22, R52 ;  /* 0x000000161c34723c */ /* 0x048ff00000001834 */
[C---:B--2---:R-:W-:Y:S11]  /*6be40*/  HMMA.16816.F32 R20, R28.reuse, R20, R16 ;  /* 0x000000141c14723c */ /* 0x044ff60000001810 */
[----:B------:R0:W-:Y:S04]  /*6be50*/  STL.64 [R1+0x160], R52 ;  /* 0x0001603401007387 */ /* 0x0001e80000100a00 */
[----:B------:R-:W-:Y:S04]  /*6be60*/  STL.64 [R1+0x168], R54 ;  /* 0x0001683601007387 */ /* 0x000fe80000100a00 */
[----:B0-----:R-:W2:Y:S04]  /*6be70*/  LDL.LU R52, [R1+0x55e0] ;  /* 0x0055e00001347983 */ /* 0x001ea80000300800 */
[----:B------:R-:W3:Y:S04]  /*6be80*/  LDL.LU.64 R18, [R1+0x55d8] ;  /* 0x0055d80001127983 */ /* 0x000ee80000300a00 */
[----:B------:R-:W4:Y:S04]  /*6be90*/  LDL.LU.64 R16, [R1+0x55d0] ;  /* 0x0055d00001107983 */ /* 0x000f280000300a00 */
[----:B------:R0:W-:Y:S04]  /*6bea0*/  STL.64 [R1+0x140], R20 ;  /* 0x0001401401007387 */ /* 0x0001e80000100a00 */
[----:B------:R1:W-:Y:S04]  /*6beb0*/  STL.64 [R1+0x148], R22 ;  /* 0x0001481601007387 */ /* 0x0003e80000100a00 */
[----:B0-----:R-:W2:Y:S04]  /*6bec0*/  LDL.LU R20, [R1+0xa0] ;  /* 0x0000a00001147983 */ /* 0x001ea80000300800 */
[----:B------:R-:W2:Y:S04]  /*6bed0*/  LDL.LU R21, [R1+0xa4] ;  /* 0x0000a40001157983 */ /* 0x000ea80000300800 */
[----:B-1----:R-:W2:Y:S04]  /*6bee0*/  LDL.LU R22, [R1+0xa8] ;  /* 0x0000a80001167983 */ /* 0x002ea80000300800 */
[----:B------:R-:W2:Y:S01]  /*6bef0*/  LDL.LU R23, [R1+0xac] ;  /* 0x0000ac0001177983 */ /* 0x000ea20000300800 */
[C---:B---3--:R-:W-:Y:S08]  /*6bf00*/  HMMA.16816.F32 R4, R28.reuse, R18, R4 ;  /* 0x000000121c04723c */ /* 0x048ff00000001804 */
[----:B----4-:R-:W-:Y:S11]  /*6bf10*/  HMMA.16816.F32 R16, R28, R16, R12 ;  /* 0x000000101c10723c */ /* 0x010ff6000000180c */
[----:B------:R-:W-:Y:S04]  /*6bf20*/  STL.64 [R1+0x120], R4 ;  /* 0x0001200401007387 */ /* 0x000fe80000100a00 */
[----:B------:R0:W-:Y:S04]  /*6bf30*/  STL.64 [R1+0x128], R6 ;  /* 0x0001280601007387 */ /* 0x0001e80000100a00 */
[----:B0-----:R-:W3:Y:S04]  /*6bf40*/  LDL.LU.64 R6, [R1+0x55c8] ;  /* 0x0055c80001067983 */ /* 0x001ee80000300a00 */
[----:B------:R-:W4:Y:S04]  /*6bf50*/  LDL.LU.64 R4, [R1+0x55c0] ;  /* 0x0055c00001047983 */ /* 0x000f280000300a00 */
[----:B------:R-:W2:Y:S04]  /*6bf60*/  LDL.LU.64 R14, [R1+0x55b8] ;  /* 0x0055b800010e7983 */ /* 0x000ea80000300a00 */
[----:B------:R-:W3:Y:S04]  /*6bf70*/  LDL.LU.64 R12, [R1+0x55b0] ;  /* 0x0055b000010c7983 */ /* 0x000ee80000300a00 */
[----:B------:R0:W-:Y:S04]  /*6bf80*/  STL.64 [R1+0x100], R16 ;  /* 0x0001001001007387 */ /* 0x0001e80000100a00 */
[----:B------:R-:W-:Y:S01]  /*6bf90*/  STL.64 [R1+0x108], R18 ;  /* 0x0001081201007387 */ /* 0x000fe20000100a00 */
[----:B0-----:R-:W-:-:S03]  /*6bfa0*/  IMAD.MOV.U32 R16, RZ, RZ, R0 ;  /* 0x000000ffff107224 */ /* 0x001fc600078e0000 */
[----:B------:R0:W5:Y:S01]  /*6bfb0*/  LDL.LU R0, [R1+0x55a8] ;  /* 0x0055a80001007983 */ /* 0x0001620000300800 */
[----:B--2---:R-:W-:-:S15]  /*6bfc0*/  HMMA.16816.F32 R8, R28, R14, R8 ;  /* 0x0000000e1c08723c */ /* 0x004fde0000001808 */
[----:B------:R-:W-:-:S04]  /*6bfd0*/  NOP ;  /* 0x0000000000007918 */ /* 0x000fc80000000000 */
[----:B------:R-:W-:Y:S04]  /*6bfe0*/  STL.64 [R1+0xe0], R8 ;  /* 0x0000e00801007387 */ /* 0x000fe80000100a00 */
[----:B------:R1:W-:Y:S04]  /*6bff0*/  STL.64 [R1+0xe8], R10 ;  /* 0x0000e80a01007387 */ /* 0x0003e80000100a00 */
[----:B-1----:R-:W2:Y:S04]  /*6c000*/  LDL.LU.64 R10, [R1+0x55a0] ;  /* 0x0055a000010a7983 */ /* 0x002ea80000300a00 */
[----:B------:R-:W4:Y:S01]  /*6c010*/  LDL.LU.64 R8, [R1+0x5598] ;  /* 0x0055980001087983 */ /* 0x000f220000300a00 */
[----:B------:R-:W-:-:S02]  /*6c020*/  IMAD.MOV.U32 R17, RZ, RZ, R60 ;  /* 0x000000ffff117224 */ /* 0x000fc400078e003c */
[----:B------:R-:W-:Y:S02]  /*6c030*/  IMAD.MOV.U32 R18, RZ, RZ, R39 ;  /* 0x000000ffff127224 */ /* 0x000fe400078e0027 */
[----:B------:R-:W-:-:S07]  /*6c040*/  IMAD.MOV.U32 R19, RZ, RZ, R38 ;  /* 0x000000ffff137224 */ /* 0x000fce00078e0026 */
[----:B---3--:R-:W-:-:S15]  /*6c050*/  HMMA.16816.F32 R12, R28, R12, R16 ;  /* 0x0000000c1c0c723c */ /* 0x008fde0000001810 */
[----:B------:R-:W-:-:S04]  /*6c060*/  NOP ;  /* 0x0000000000007918 */ /* 0x000fc80000000000 */
[----:B------:R-:W-:Y:S04]  /*6c070*/  STL.64 [R1+0xc0], R12 ;  /* 0x0000c00c01007387 */ /* 0x000fe80000100a00 */
[----:B------:R1:W-:Y:S02]  /*6c080*/  STL.64 [R1+0xc8], R14 ;  /* 0x0000c80e01007387 */ /* 0x0003e40000100a00 */
[----:B-1----:R-:W-:Y:S01]  /*6c090*/  HMMA.16816.F32 R12, R28, R6, R32 ;  /* 0x000000061c0c723c */ /* 0x002fe20000001820 */
[----:B------:R-:W-:Y:S01]  /*6c0a0*/  VIADD R52, R52, 0x1 ;  /* 0x0000000134347836 */ /* 0x000fe20000000000 */
[----:B------:R-:W-:Y:S02]  /*6c0b0*/  IADD3 R51, P2, PT, R51, UR32, RZ ;  /* 0x0000002033337c10 */ /* 0x000fe4000ff5e0ff */
[----:B------:R-:W-:-:S02]  /*6c0c0*/  IADD3 R50, P3, PT, R50, UR32, RZ ;  /* 0x0000002032327c10 */ /* 0x000fc4000ff7e0ff */
[----:B------:R-:W-:Y:S02]  /*6c0d0*/  IADD3 R49, P4, PT, R49, UR32, RZ ;  /* 0x0000002031317c10 */ /* 0x000fe4000ff9e0ff */
[----:B------:R-:W-:Y:S02]  /*6c0e0*/  IADD3 R48, P5, PT, R48, UR32, RZ ;  /* 0x0000002030307c10 */ /* 0x000fe4000ffbe0ff */
[----:B------:R-:W-:Y:S02]  /*6c0f0*/  IADD3 R47, P6, PT, R47, UR32, RZ ;  /* 0x000000202f2f7c10 */ /* 0x000fe4000ffde0ff */
[----:B------:R-:W-:Y:S02]  /*6c100*/  IADD3 R46, P1, PT, R46, UR32, RZ ;  /* 0x000000202e2e7c10 */ /* 0x000fe4000ff3e0ff */
[----:B------:R-:W-:Y:S02]  /*6c110*/  IADD3.X R45, PT, PT, R45, UR77, RZ, P2, !PT ;  /* 0x0000004d2d2d7c10 */ /* 0x000fe400097fe4ff */
[----:B------:R-:W-:-:S02]  /*6c120*/  IADD3 R44, P2, PT, R44, UR32, RZ ;  /* 0x000000202c2c7c10 */ /* 0x000fc4000ff5e0ff */
[----:B------:R-:W-:Y:S02]  /*6c130*/  IADD3.X R61, PT, PT, R61, UR77, RZ, P3, !PT ;  /* 0x0000004d3d3d7c10 */ /* 0x000fe40009ffe4ff */
[----:B------:R-:W-:Y:S01]  /*6c140*/  ISETP.NE.U32.AND P0, PT, R52, UR30, PT ;  /* 0x0000001e34007c0c */ /* 0x000fe2000bf05070 */
[C---:B--2---:R-:W-:Y:S08]  /*6c150*/  HMMA.16816.F32 R20, R28.reuse, R10, R20 ;  /* 0x0000000a1c14723c */ /* 0x044ff00000001814 */
[C---:B----4-:R-:W-:Y:S08]  /*6c160*/  HMMA.16816.F32 R16, R28.reuse, R8, R24 ;  /* 0x000000081c10723c */ /* 0x050ff00000001818 */
[C---:B------:R-:W-:Y:S08]  /*6c170*/  HMMA.16816.F32 R8, R28.reuse, R4, R40 ;  /* 0x000000041c08723c */ /* 0x040ff00000001828 */
[----:B------:R-:W-:Y:S01]  /*6c180*/  HMMA.16816.F32 R4, R28, R2, R56 ;  /* 0x000000021c04723c */ /* 0x000fe20000001838 */
[----:B------:R-:W-:Y:S04]  /*6c190*/  STL.64 [R1+0xa0], R20 ;  /* 0x0000a01401007387 */ /* 0x000fe80000100a00 */
[----:B------:R-:W-:Y:S04]  /*6c1a0*/  STL.64 [R1+0xa8], R22 ;  /* 0x0000a81601007387 */ /* 0x000fe80000100a00 */
[----:B------:R-:W-:Y:S04]  /*6c1b0*/  STL.64 [R1+0x80], R16 ;  /* 0x0000801001007387 */ /* 0x000fe80000100a00 */
[----:B------:R-:W-:Y:S04]  /*6c1c0*/  STL.64 [R1+0x88], R18 ;  /* 0x0000881201007387 */ /* 0x000fe80000100a00 */
[----:B------:R-:W-:Y:S04]  /*6c1d0*/  STL.64 [R1+0x60], R12 ;  /* 0x0000600c01007387 */ /* 0x000fe80000100a00 */
[----:B------:R-:W-:Y:S04]  /*6c1e0*/  STL.64 [R1+0x68], R14 ;  /* 0x0000680e01007387 */ /* 0x000fe80000100a00 */
[----:B------:R-:W-:Y:S04]  /*6c1f0*/  STL.64 [R1+0x40], R8 ;  /* 0x0000400801007387 */ /* 0x000fe80000100a00 */
[----:B------:R-:W-:Y:S04]  /*6c200*/  STL.64 [R1+0x48], R10 ;  /* 0x0000480a01007387 */ /* 0x000fe80000100a00 */
[----:B------:R1:W-:Y:S04]  /*6c210*/  STL [R1+0x2800], R52 ;  /* 0x0028003401007387 */ /* 0x0003e80000100800 */
[----:B------:R-:W-:Y:S04]  /*6c220*/  STL.64 [R1+0x30], R4 ;  /* 0x0000300401007387 */ /* 0x000fe80000100a00 */
[----:B------:R-:W-:Y:S04]  /*6c230*/  STL.64 [R1+0x38], R6 ;  /* 0x0000380601007387 */ /* 0x000fe80000100a00 */
[----:B------:R2:W-:Y:S04]  /*6c240*/  STL [R1+0x27f0], R51 ;  /* 0x0027f03301007387 */ /* 0x0005e80000100800 */
[----:B------:R3:W-:Y:S04]  /*6c250*/  STL [R1+0x27e8], R50 ;  /* 0x0027e83201007387 */ /* 0x0007e80000100800 */
[----:B------:R4:W-:Y:S04]  /*6c260*/  STL [R1+0x27e0], R49 ;  /* 0x0027e03101007387 */ /* 0x0009e80000100800 */
[----:B------:R0:W-:Y:S04]  /*6c270*/  STL [R1+0x27d8], R48 ;  /* 0x0027d83001007387 */ /* 0x0001e80000100800 */
[----:B------:R0:W-:Y:S04]  /*6c280*/  STL [R1+0x27d0], R47 ;  /* 0x0027d02f01007387 */ /* 0x0001e80000100800 */
[----:B------:R0:W-:Y:S04]  /*6c290*/  STL [R1+0x27c8], R46 ;  /* 0x0027c82e01007387 */ /* 0x0001e80000100800 */
[----:B------:R-:W4:Y:S04]  /*6c2a0*/  LDL.LU R24, [R1+0x27b8] ;  /* 0x0027b80001187983 */ /* 0x000f280000300800 */
[----:B------:R0:W-:Y:S04]  /*6c2b0*/  STL [R1+0x27ec], R45 ;  /* 0x0027ec2d01007387 */ /* 0x0001e80000100800 */
[----:B------:R-:W4:Y:S04]  /*6c2c0*/  LDL.LU R25, [R1+0x27dc] ;  /* 0x0027dc0001197983 */ /* 0x000f280000300800 */
[----:B------:R0:W-:Y:S04]  /*6c2d0*/  STL [R1+0x27c0], R44 ;  /* 0x0027c02c01007387 */ /* 0x0001e80000100800 */
[----:B------:R-:W4:Y:S04]  /*6c2e0*/  LDL.LU R26, [R1+0x27b0] ;  /* 0x0027b000011a7983 */ /* 0x000f280000300800 */
[----:B------:R0:W-:Y:S04]  /*6c2f0*/  STL [R1+0x27e4], R61 ;  /* 0x0027e43d01007387 */ /* 0x0001e80000100800 */
        /* <DEDUP_REMOVED lines=18> */
[----:B-1----:R-:W4:Y:S04]  /*6c420*/  LDL.LU R52, [R1+0x278c] ;  /* 0x00278c0001347983 */ /* 0x002f280000300800 */
[----:B--2---:R-:W2:Y:S04]  /*6c430*/  LDL.LU R51, [R1+0x3774] ;  /* 0x0037740001337983 */ /* 0x004ea80000300800 */
[----:B---3--:R-:W3:Y:S04]  /*6c440*/  LDL.LU R50, [R1+0x2784] ;  /* 0x0027840001327983 */ /* 0x008ee80000300800 */
[----:B----4-:R-:W4:Y:S04]  /*6c450*/  LDL.LU R49, [R1+0x376c] ;  /* 0x00376c0001317983 */ /* 0x010f280000300800 */
[----:B0-----:R-:W4:Y:S04]  /*6c460*/  LDL.LU R48, [R1+0x277c] ;  /* 0x00277c0001307983 */ /* 0x001f280000300800 */
[----:B------:R-:W4:Y:S04]  /*6c470*/  LDL.LU R47, [R1+0x3764] ;  /* 0x00376400012f7983 */ /* 0x000f280000300800 */
[----:B------:R-:W4:Y:S04]  /*6c480*/  LDL.LU R46, [R1+0x2774] ;  /* 0x00277400012e7983 */ /* 0x000f280000300800 */
[----:B------:R-:W4:Y:S04]  /*6c490*/  LDL.LU R45, [R1+0x375c] ;  /* 0x00375c00012d7983 */ /* 0x000f280000300800 */
[----:B------:R-:W4:Y:S04]  /*6c4a0*/  LDL.LU R44, [R1+0x3780] ;  /* 0x00378000012c7983 */ /* 0x000f280000300800 */
[----:B------:R-:W4:Y:S01]  /*6c4b0*/  LDL.LU R61, [R1+0x3754] ;  /* 0x00375400013d7983 */ /* 0x000f220000300800 */
[----:B------:R-:W-:-:S02]  /*6c4c0*/  IADD3 R24, P3, PT, R24, UR32, RZ ;  /* 0x0000002018187c10 */ /* 0x000fc4000ff7e0ff */
[----:B------:R-:W-:Y:S02]  /*6c4d0*/  IADD3.X R25, PT, PT, R25, UR77, RZ, P4, !PT ;  /* 0x0000004d19197c10 */ /* 0x000fe4000a7fe4ff */
[----:B------:R-:W-:Y:S02]  /*6c4e0*/  IADD3 R26, P4, PT, R26, UR32, RZ ;  /* 0x000000201a1a7c10 */ /* 0x000fe4000ff9e0ff */
[----:B------:R-:W-:Y:S02]  /*6c4f0*/  IADD3.X R27, PT, PT, R27, UR77, RZ, P5, !PT ;  /* 0x0000004d1b1b7c10 */ /* 0x000fe4000affe4ff */
[----:B------:R-:W-:Y:S01]  /*6c500*/  IADD3 R32, P5, PT, R32, UR32, RZ ;  /* 0x0000002020207c10 */ /* 0x000fe2000ffbe0ff */
[----:B------:R0:W-:Y:S01]  /*6c510*/  STL [R1+0x27b8], R24 ;  /* 0x0027b81801007387 */ /* 0x0001e20000100800 */
[----:B------:R-:W-:-:S03]  /*6c520*/  IADD3.X R33, PT, PT, R33, UR77, RZ, P6, !PT ;  /* 0x0000004d21217c10 */ /* 0x000fc6000b7fe4ff */
[----:B------:R1:W-:Y:S01]  /*6c530*/  STL [R1+0x27dc], R25 ;  /* 0x0027dc1901007387 */ /* 0x0003e20000100800 */
[----:B------:R-:W-:-:S03]  /*6c540*/  IADD3 R34, P6, PT, R34, UR32, RZ ;  /* 0x0000002022227c10 */ /* 0x000fc6000ffde0ff */
        /* <DEDUP_REMOVED lines=31> */
[----:B--2---:R-:W-:-:S03]  /*6c740*/  IADD3 R51, P2, PT, R51, UR32, RZ ;  /* 0x0000002033337c10 */ /* 0x004fc6000ff5e0ff */
[----:B------:R2:W-:Y:S01]  /*6c750*/  STL [R1+0x3784], R55 ;  /* 0x0037843701007387 */ /* 0x0005e20000100800 */
[----:B---3--:R-:W-:-:S03]  /*6c760*/  IADD3.X R50, PT, PT, R50, UR77, RZ, P3, !PT ;  /* 0x0000004d32327c10 */ /* 0x008fc60009ffe4ff */
[----:B------:R3:W-:Y:S01]  /*6c770*/  STL [R1+0x2794], R54 ;  /* 0x0027943601007387 */ /* 0x0007e20000100800 */
[----:B----4-:R-:W-:-:S03]  /*6c780*/  IADD3 R49, P3, PT, R49, UR32, RZ ;  /* 0x0000002031317c10 */ /* 0x010fc6000ff7e0ff */
[----:B------:R4:W-:Y:S01]  /*6c790*/  STL [R1+0x377c], R53 ;  /* 0x00377c3501007387 */ /* 0x0009e20000100800 */
[----:B------:R-:W-:-:S03]  /*6c7a0*/  IADD3.X R48, PT, PT, R48, UR77, RZ, P4, !PT ;  /* 0x0000004d30307c10 */ /* 0x000fc6000a7fe4ff */
[----:B------:R0:W-:Y:S01]  /*6c7b0*/  STL [R1+0x278c], R52 ;  /* 0x00278c3401007387 */ /* 0x0001e20000100800 */
[----:B------:R-:W-:-:S03]  /*6c7c0*/  IADD3 R47, P4, PT, R47, UR32, RZ ;  /* 0x000000202f2f7c10 */ /* 0x000fc6000ff9e0ff */
[----:B------:R0:W-:Y:S01]  /*6c7d0*/  STL [R1+0x3774], R51 ;  /* 0x0037743301007387 */ /* 0x0001e20000100800 */
[----:B------:R-:W-:-:S03]  /*6c7e0*/  IADD3.X R46, PT, PT, R46, UR77, RZ, P5, !PT ;  /* 0x0000004d2e2e7c10 */ /* 0x000fc6000affe4ff */
[----:B------:R0:W-:Y:S04]  /*6c7f0*/  STL [R1+0x2784], R50 ;  /* 0x0027843201007387 */ /* 0x0001e80000100800 */
[----:B------:R0:W-:Y:S01]  /*6c800*/  STL [R1+0x376c], R49 ;  /* 0x00376c3101007387 */ /* 0x0001e20000100800 */
[----:B------:R-:W-:-:S03]  /*6c810*/  IADD3 R45, P5, PT, R45, UR32, RZ ;  /* 0x000000202d2d7c10 */ /* 0x000fc6000ffbe0ff */
[----:B------:R0:W-:Y:S01]  /*6c820*/  STL [R1+0x277c], R48 ;  /* 0x00277c3001007387 */ /* 0x0001e20000100800 */
[----:B------:R-:W-:-:S03]  /*6c830*/  IADD3.X R44, PT, PT, R44, UR77, RZ, P6, !PT ;  /* 0x0000004d2c2c7c10 */ /* 0x000fc6000b7fe4ff */
[----:B------:R1:W-:Y:S04]  /*6c840*/  STL [R1+0x3764], R47 ;  /* 0x0037642f01007387 */ /* 0x0003e80000100800 */
[----:B------:R1:W-:Y:S01]  /*6c850*/  STL [R1+0x2774], R46 ;  /* 0x0027742e01007387 */ /* 0x0003e20000100800 */
[----:B------:R-:W-:-:S03]  /*6c860*/  IADD3 R61, P6, PT, R61, UR32, RZ ;  /* 0x000000203d3d7c10 */ /* 0x000fc6000ffde0ff */
[----:B0-----:R-:W4:Y:S04]  /*6c870*/  LDL.LU R24, [R1+0x3778] ;  /* 0x0037780001187983 */ /* 0x001f280000300800 */
[----:B------:R0:W-:Y:S04]  /*6c880*/  STL [R1+0x375c], R45 ;  /* 0x00375c2d01007387 */ /* 0x0001e80000100800 */
[----:B-1----:R-:W4:Y:S04]  /*6c890*/  LDL.LU R25, [R1+0x374c] ;  /* 0x00374c0001197983 */ /* 0x002f280000300800 */
        /* <DEDUP_REMOVED lines=18> */
[----:B--2---:R-:W2:Y:S04]  /*6c9c0*/  LDL.LU R55, [R1+0x3730] ;  /* 0x0037300001377983 */ /* 0x004ea80000300800 */
        /* <DEDUP_REMOVED lines=10> */
[----:B-1----:R-:W4:Y:S04]  /*6ca70*/  LDL.LU R44, [R1+0x36dc] ;  /* 0x0036dc00012c7983 */ /* 0x002f280000300800 */
[----:B------:R-:W4:Y:S01]  /*6ca80*/  LDL.LU R61, [R1+0x3700] ;  /* 0x00370000013d7983 */ /* 0x000f220000300800 */
[----:B------:R-:W-:-:S02]  /*6ca90*/  IADD3.X R24, PT, PT, R24, UR77, RZ, P1, !PT ;  /* 0x0000004d18187c10 */ /* 0x000fc40008ffe4ff */
[----:B------:R-:W-:Y:S02]  /*6caa0*/  IADD3 R25, P1, PT, R25, UR32, RZ ;  /* 0x0000002019197c10 */ /* 0x000fe4000ff3e0ff */
[----:B------:R-:W-:Y:S02]  /*6cab0*/  IADD3.X R26, PT, PT, R26, UR77, RZ, P2, !PT ;  /* 0x0000004d1a1a7c10 */ /* 0x000fe400097fe4ff */
[----:B------:R-:W-:Y:S02]  /*6cac0*/  IADD3 R27, P2, PT, R27, UR32, RZ ;  /* 0x000000201b1b7c10 */ /* 0x000fe4000ff5e0ff */
[----:B------:R-:W-:Y:S01]  /*6cad0*/  IADD3.X R32, PT, PT, R32, UR77, RZ, P3, !PT ;  /* 0x0000004d20207c10 */ /* 0x000fe20009ffe4ff */
        /* <DEDUP_REMOVED lines=27> */
[----:B--2---:R-:W-:-:S03]  /*6cc90*/  IADD3.X R55, PT, PT, R55, UR77, RZ, P4, !PT ;  /* 0x0000004d37377c10 */ /* 0x004fc6000a7fe4ff */
[----:B------:R2:W-:Y:S01]  /*6cca0*/  STL [R1+0x3740], R59 ;  /* 0x0037403b01007387 */ /* 0x0005e20000100800 */
[----:B---3--:R-:W-:-:S03]  /*6ccb0*/  IADD3 R54, P4, PT, R54, UR32, RZ ;  /* 0x0000002036367c10 */ /* 0x008fc6000ff9e0ff */
[----:B------:R3:W-:Y:S01]  /*6ccc0*/  STL [R1+0x3714], R58 ;  /* 0x0037143a01007387 */ /* 0x0007e20000100800 */
[----:B----4-:R-:W-:-:S03]  /*6ccd0*/  IADD3.X R53, PT, PT, R53, UR77, RZ, P5, !PT ;  /* 0x0000004d35357c10 */ /* 0x010fc6000affe4ff */
        /* <DEDUP_REMOVED lines=14> */
[----:B------:R0:W-:Y:S04]  /*6cdc0*/  STL [R1+0x36f4], R50 ;  /* 0x0036f43201007387 */ /* 0x0001e80000100800 */
[----:B------:R0:W-:Y:S01]  /*6cdd0*/  STL [R1+0x3718], R49 ;  /* 0x0037183101007387 */ /* 0x0001e20000100800 */
[----:B------:R-:W-:-:S03]  /*6cde0*/  IADD3.X R45, PT, PT, R45, UR77, RZ, P3, !PT ;  /* 0x0000004d2d2d7c10 */ /* 0x000fc60009ffe4ff */
[----:B------:R0:W-:Y:S01]  /*6cdf0*/  STL [R1+0x36ec], R48 ;  /* 0x0036ec3001007387 */ /* 0x0001e20000100800 */
[----:B------:R-:W-:-:S03]  /*6ce00*/  IADD3 R44, P3, PT, R44, UR32, RZ ;  /* 0x000000202c2c7c10 */ /* 0x000fc6000ff7e0ff */
[----:B------:R1:W-:Y:S04]  /*6ce10*/  STL [R1+0x3710], R47 ;  /* 0x0037102f01007387 */ /* 0x0003e80000100800 */
[----:B------:R1:W-:Y:S01]  /*6ce20*/  STL [R1+0x36e4], R46 ;  /* 0x0036e42e01007387 */ /* 0x0003e20000100800 */
[----:B------:R-:W-:-:S03]  /*6ce30*/  IADD3.X R61, PT, PT, R61, UR77, RZ, P4, !PT ;  /* 0x0000004d3d3d7c10 */ /* 0x000fc6000a7fe4ff */
        /* <DEDUP_REMOVED lines=283> */
[----:B--2---:R-:W2:Y:S04]  /*6dff0*/  LDL.LU R26, [R1+0x3580] ;  /* 0x00358000011a7983 */ /* 0x004ea80000300800 */
[----:B------:R0:W-:Y:S04]  /*6e000*/  STL [R1+0x3564], R61 ;  /* 0x0035643d01007387 */ /* 0x0001e80000100800 */
        /* <DEDUP_REMOVED lines=30> */
[----:B--2---:R-:W-:Y:S02]  /*6e1f0*/  IADD3.X R26, PT, PT, R26, UR77, RZ, P4, !PT ;  /* 0x0000004d1a1a7c10 */ /* 0x004fe4000a7fe4ff */
[----:B---3--:R-:W-:Y:S02]  /*6e200*/  IADD3 R27, P4, PT, R27, UR32, RZ ;  /* 0x000000201b1b7c10 */ /* 0x008fe4000ff9e0ff */
[----:B----4-:R-:W-:Y:S01]  /*6e210*/  IADD3.X R32, PT, PT, R32, UR77, RZ, P5, !PT ;  /* 0x0000004d20207c10 */ /* 0x010fe2000affe4ff */
        /* <DEDUP_REMOVED lines=90> */
[----:B--2---:R-:W-:Y:S02]  /*6e7c0*/  IADD3 R26, P1, PT, R26, UR32, RZ ;  /* 0x000000201a1a7c10 */ /* 0x004fe4000ff3e0ff */
[----:B---3--:R-:W-:Y:S02]  /*6e7d0*/  IADD3.X R27, PT, PT, R27, UR77, RZ, P2, !PT ;  /* 0x0000004d1b1b7c10 */ /* 0x008fe400097fe4ff */
[----:B----4-:R-:W-:Y:S01]  /*6e7e0*/  IADD3 R32, P2, PT, R32, UR32, RZ ;  /* 0x0000002020207c10 */ /* 0x010fe2000ff5e0ff */
        /* <DEDUP_REMOVED lines=3157> */
[----:B------:R-:W0:Y:S01]  /*7ad40*/  S2R R60, SR_TID.X ;  /* 0x00000000003c7919 */ /* 0x000e220000002100 */
[----:B------:R-:W1:Y:S01]  /*7ad50*/  S2R R39, SR_TID.X ;  /* 0x0000000000277919 */ /* 0x000e620000002100 */
[----:B------:R-:W1:Y:S01]  /*7ad60*/  S2R R38, SR_TID.X ;  /* 0x0000000000267919 */ /* 0x000e620000002100 */
[----:B0-----:R-:W-:-:S02]  /*7ad70*/  LOP3.LUT R60, R60, 0x1f, RZ, 0xc0, !PT ;  /* 0x0000001f3c3c7812 */ /* 0x001fc400078ec0ff */
[----:B-1----:R-:W-:Y:S02]  /*7ad80*/  LOP3.LUT R39, R39, 0x1f, RZ, 0xc0, !PT ;  /* 0x0000001f27277812 */ /* 0x002fe400078ec0ff */
[----:B------:R-:W-:Y:S02]  /*7ad90*/  LOP3.LUT R38, R38, 0x1f, RZ, 0xc0, !PT ;  /* 0x0000001f26267812 */ /* 0x000fe400078ec0ff */
[----:B------:R-:W-:Y:S02]  /*7ada0*/  LOP3.LUT R60, R60, 0x8, RZ, 0x3c, !PT ;  /* 0x000000083c3c7812 */ /* 0x000fe400078e3cff */
[----:B------:R-:W-:Y:S02]  /*7adb0*/  LOP3.LUT R39, R39, 0x18, RZ, 0x3c, !PT ;  /* 0x0000001827277812 */ /* 0x000fe400078e3cff */
[----:B------:R-:W-:Y:S02]  /*7adc0*/  LOP3.LUT R38, R38, 0x10, RZ, 0x3c, !PT ;  /* 0x0000001026267812 */ /* 0x000fe400078e3cff */
        /* <DEDUP_REMOVED lines=57> */
[----:B------:R0:W-:Y:S04]  /*7b160*/  STL [R1+0x3b40], R47 ;  /* 0x003b402f01007387 */ /* 0x0001e80000100800 */
[----:B------:R0:W-:Y:S04]  /*7b170*/  STL [R1+0x3b48], R46 ;  /* 0x003b482e01007387 */ /* 0x0001e80000100800 */
[----:B------:R0:W-:Y:S04]  /*7b180*/  STL [R1+0x3b60], R61 ;  /* 0x003b603d01007387 */ /* 0x0001e80000100800 */
[----:B------:R0:W-:Y:S04]  /*7b190*/  STL [R1+0x3b50], R45 ;  /* 0x003b502d01007387 */ /* 0x0001e80000100800 */
[----:B------:R0:W-:Y:S01]  /*7b1a0*/  STL [R1+0x3b58], R44 ;  /* 0x003b582c01007387 */ /* 0x0001e20000100800 */
[----:B------:R-:W-:Y:S05]  /*7b1b0*/  @P0 BRA `(.L_x_1) ;  /* 0xfffffacc00b40947 */ /* 0x000fea000383ffff */
.L_x_0:
[----:B0-----:R-:W2:Y:S01]  /*7b1c0*/  LDL.LU R40, [R1+0x58] ;  /* 0x0000580001287983 */ /* 0x001ea20000300800 */
[----:B------:R-:W0:Y:S03]  /*7b1d0*/  LDCU UR14, c[0x0][0x3b8] ;  /* 0x00007700ff0e77ac */ /* 0x000e260008000800 */
[----:B------:R-:W2:Y:S01]  /*7b1e0*/  LDL.LU R37, [R1+0x5c] ;  /* 0x00005c0001257983 */ /* 0x000ea20000300800 */
[----:B------:R-:W3:Y:S03]  /*7b1f0*/  LDCU UR15, c[0x0][0x3b8] ;  /* 0x00007700ff0f77ac */ /* 0x000ee60008000800 */
[----:B------:R-:W4:Y:S01]  /*7b200*/  LDL.LU R36, [R1+0x70] ;  /* 0x0000700001247983 */ /* 0x000f220000300800 */
[----:B------:R-:W1:Y:S03]  /*7b210*/  LDCU UR16, c[0x0][0x3b8] ;  /* 0x00007700ff1077ac */ /* 0x000e660008000800 */
[----:B------:R-:W4:Y:S01]  /*7b220*/  LDL.LU R35, [R1+0x74] ;  /* 0x0000740001237983 */ /* 0x000f220000300800 */
[----:B------:R-:W0:Y:S03]  /*7b230*/  LDCU UR17, c[0x0][0x3b8] ;  /* 0x00007700ff1177ac */ /* 0x000e260008000800 */
[----:B------:R-:W3:Y:S01]  /*7b240*/  LDL.LU R34, [R1+0x78] ;  /* 0x0000780001227983 */ /* 0x000ee20000300800 */
        /* <DEDUP_REMOVED lines=25> */
[----:B-1----:R-:W3:Y:S01]  /*7b3e0*/  LDL.LU R21, [R1+0xdc] ;  /* 0x0000dc0001157983 */ /* 0x002ee20000300800 */
[----:B------:R-:W1:Y:S03]  /*7b3f0*/  LDCU UR34, c[0x0][0x3b8] ;  /* 0x00007700ff2277ac */ /* 0x000e660008000800 */
        /* <DEDUP_REMOVED lines=31> */
[----:B-----5:R-:W-:Y:S01]  /*7b5f0*/  LOP3.LUT R0, R0, 0xffdfffff, RZ, 0xc0, !PT ;  /* 0xffdfffff00007812 */ /* 0x020fe200078ec0ff */
[----:B------:R-:W0:Y:S02]  /*7b600*/  LDCU UR64, c[0x0][0x3b8] ;  /* 0x00007700ff4077ac */ /* 0x000e240008000800 */
[----:B------:R-:W3:Y:S01]  /*7b610*/  LDL.LU R4, [R1+0x170] ;  /* 0x0001700001047983 */ /* 0x000ee20000300800 */
[----:B------:R-:W0:Y:S03]  /*7b620*/  LDCU UR6, c[0x0][0x3b8] ;  /* 0x00007700ff0677ac */ /* 0x000e260008000800 */
[----:B------:R-:W3:Y:S01]  /*7b630*/  LDL.LU R3, [R1+0x174] ;  /* 0x0001740001037983 */ /* 0x000ee20000300800 */
[----:B------:R-:W0:Y:S01]  /*7b640*/  LDCU UR63, c[0x0][0x3b8] ;  /* 0x00007700ff3f77ac */ /* 0x000e220008000800 */
[----:B------:R-:W-:Y:S01]  /*7b650*/  LOP3.LUT R2, R2, 0xfffbffff, RZ, 0xc0, !PT ;  /* 0xfffbffff02027812 */ /* 0x000fe200078ec0ff */
[----:B------:R-:W0:Y:S01]  /*7b660*/  LDCU UR61, c[0x0][0x3b8] ;  /* 0x00007700ff3d77ac */ /* 0x000e220008000800 */
        /* <DEDUP_REMOVED lines=35> */
[----:B--2---:R-:W-:-:S05]  /*7b8a0*/  F2FP.SATFINITE.E4M3.F32.PACK_AB_MERGE_C R37, R37, R40, RZ ;  /* 0x000000282525723e */ /* 0x004fca00048070ff */
[----:B------:R-:W-:Y:S01]  /*7b8b0*/  STL [R1+0x5460], R37 ;  /* 0x0054602501007387 */ /* 0x000fe20000100800 */
[----:B----4-:R-:W-:-:S05]  /*7b8c0*/  F2FP.SATFINITE.E4M3.F32.PACK_AB_MERGE_C R35, R35, R36, RZ ;  /* 0x000000242323723e */ /* 0x010fca00048070ff */
[----:B------:R-:W-:Y:S01]  /*7b8d0*/  STL [R1+0x5364], R35 ;  /* 0x0053642301007387 */ /* 0x000fe20000100800 */
[----:B---3--:R-:W-:-:S05]  /*7b8e0*/  F2FP.SATFINITE.E4M3.F32.PACK_AB_MERGE_C R33, R33, R34, RZ ;  /* 0x000000222121723e */ /* 0x008fca00048070ff */
[----:B------:R-:W-:Y:S01]  /*7b8f0*/  STL [R1+0x5394], R33 ;  /* 0x0053942101007387 */ /* 0x000fe20000100800 */
[----:B------:R-:W-:-:S05]  /*7b900*/  F2FP.SATFINITE.E4M3.F32.PACK_AB_MERGE_C R31, R31, R32, RZ ;  /* 0x000000201f1f723e */ /* 0x000fca00048070ff */
        /* <DEDUP_REMOVED lines=24> */
[----:B------:R2:W-:Y:S01]  /*7ba90*/  STL [R1+0x4dec], R7 ;  /* 0x004dec0701007387 */ /* 0x0005e20000100800 */
[----:B------:R-:W-:-:S03]  /*7baa0*/  F2FP.SATFINITE.E4M3.F32.PACK_AB_MERGE_C R5, R5, R6, RZ ;  /* 0x000000060505723e */ /* 0x000fc600048070ff */
[----:B------:R-:W3:Y:S04]  /*7bab0*/  LDL.LU R8, [R1+0x178] ;  /* 0x0001780001087983 */ /* 0x000ee80000300800 */
[----:B------:R4:W-:Y:S01]  /*7bac0*/  STL [R1+0x4de4], R5 ;  /* 0x004de40501007387 */ /* 0x0009e20000100800 */
[----:B------:R-:W-:-:S03]  /*7bad0*/  F2FP.SATFINITE.E4M3.F32.PACK_AB_MERGE_C R3, R3, R4, RZ ;  /* 0x000000040303723e */ /* 0x000fc600048070ff */
[----:B--2---:R-:W3:Y:S04]  /*7bae0*/  LDL.LU R7, [R1+0x17c] ;  /* 0x00017c0001077983 */ /* 0x004ee80000300800 */
[----:B------:R2:W-:Y:S04]  /*7baf0*/  STL [R1+0x4d64], R3 ;  /* 0x004d640301007387 */ /* 0x0005e80000100800 */
[----:B------:R-:W3:Y:S04]  /*7bb00*/  LDL.LU R6, [R1+0x190] ;  /* 0x0001900001067983 */ /* 0x000ee80000300800 */
[----:B----4-:R-:W4:Y:S04]  /*7bb10*/  LDL.LU R5, [R1+0x194] ;  /* 0x0001940001057983 */ /* 0x010f280000300800 */
[----:B------:R-:W4:Y:S04]  /*7bb20*/  LDL.LU R4, [R1+0x198] ;  /* 0x0001980001047983 */ /* 0x000f280000300800 */
[----:B--2---:R-:W2:Y:S04]  /*7bb30*/  LDL.LU R3, [R1+0x19c] ;  /* 0x00019c0001037983 */ /* 0x004ea80000300800 */
        /* <DEDUP_REMOVED lines=32> */
[----:B---3--:R-:W-:-:S05]  /*7bd40*/  F2FP.SATFINITE.E4M3.F32.PACK_AB_MERGE_C R7, R7, R8, RZ ;  /* 0x000000080707723e */ /* 0x008fca00048070ff */
[----:B------:R3:W-:Y:S04]  /*7bd50*/  STL [R1+0x4d78], R7 ;  /* 0x004d780701007387 */ /* 0x0007e80000100800 */
[----:B------:R-:W2:Y:S01]  /*7bd60*/  LDL.LU R8, [R1+0x4a0] ;  /* 0x0004a00001087983 */ /* 0x000ea20000300800 */
[----:B----4-:R-:W-:-:S05]  /*7bd70*/  F2FP.SATFINITE.E4M3.F32.PACK_AB_MERGE_C R5, R5, R6, RZ ;  /* 0x000000060505723e */ /* 0x010fca00048070ff */
[----:B------:R4:W-:Y:S01]  /*7bd80*/  STL [R1+0x4cf0], R5 ;  /* 0x004cf00501007387 */ /* 0x0009e20000100800 */
[----:B--2---:R-:W-:-:S03]  /*7bd90*/  F2FP.SATFINITE.E4M3.F32.PACK_AB_MERGE_C R3, R3, R4, RZ ;  /* 0x000000040303723e */ /* 0x004fc600048070ff */
[----:B---3--:R-:W2:Y:S04]  /*7bda0*/  LDL.LU R7, [R1+0x4a4] ;  /* 0x0004a40001077983 */ /* 0x008ea80000300800 */
[----:B------:R3:W-:Y:S04]  /*7bdb0*/  STL [R1+0x4cf4], R3 ;  /* 0x004cf40301007387 */ /* 0x0007e80000100800 */
[----:B------:R-:W2:Y:S04]  /*7bdc0*/  LDL.LU R6, [R1+0x4a8] ;  /* 0x0004a80001067983 */ /* 0x000ea80000300800 */
[----:B----4-:R-:W4:Y:S04]  /*7bdd0*/  LDL.LU R5, [R1+0x4ac] ;  /* 0x0004ac0001057983 */ /* 0x010f280000300800 */
[----:B------:R-:W4:Y:S04]  /*7bde0*/  LDL.LU R4, [R1+0x490] ;  /* 0x0004900001047983 */ /* 0x000f280000300800 */
[----:B---3--:R-:W3:Y:S01]  /*7bdf0*/  LDL.LU R3, [R1+0x494] ;  /* 0x0004940001037983 */ /* 0x008ee20000300800 */
[----:B------:R-:W-:-:S02]  /*7be00*/  F2FP.SATFINITE.E4M3.F32.PACK_AB_MERGE_C R38, R41, R42, RZ ;  /* 0x0000002a2926723e */ /* 0x000fc400048070ff */
[----:B------:R-:W-:Y:S02]  /*7be10*/  F2FP.SATFINITE.E4M3.F32.PACK_AB_MERGE_C R37, R37, R40, RZ ;  /* 0x000000282525723e */ /* 0x000fe400048070ff */
[----:B------:R-:W-:Y:S01]  /*7be20*/  F2FP.SATFINITE.E4M3.F32.PACK_AB_MERGE_C R35, R35, R36, RZ ;  /* 0x000000242323723e */ /* 0x000fe200048070ff */
[----:B------:R-:W-:Y:S01]  /*7be30*/  STL [R1+0x4ca0], R38 ;  /* 0x004ca02601007387 */ /* 0x000fe20000100800 */
[----:B------:R-:W-:-:S03]  /*7be40*/  F2FP.SATFINITE.E4M3.F32.PACK_AB_MERGE_C R33, R33, R34, RZ ;  /* 0x000000222121723e */ /* 0x000fc600048070ff */
[----:B------:R0:W-:Y:S04]  /*7be50*/  STL [R1+0x4c9c], R37 ;  /* 0x004c9c2501007387 */ /* 0x0001e80000100800 */
[----:B------:R-:W-:Y:S01]  /*7be60*/  STL [R1+0x4c88], R35 ;  /* 0x004c882301007387 */ /* 0x000fe20000100800 */
[----:B------:R-:W-:-:S03]  /*7be70*/  F2FP.SATFINITE.E4M3.F32.PACK_AB_MERGE_C R31, R31, R32, RZ ;  /* 0x000000201f1f723e */ /* 0x000fc600048070ff */
[----:B------:R-:W-:Y:S01]  /*7be80*/  STL [R1+0x4c8c], R33 ;  /* 0x004c8c2101007387 */ /* 0x000fe20000100800 */
[----:B0-----:R-:W0:Y:S01]  /*7be90*/  LDC R37, c[0x0][0x3b4] ;  /* 0x0000ed00ff257b82 */ /* 0x001e220000000800 */
[----:B------:R-:W-:Y:S02]  /*7bea0*/  F2FP.SATFINITE.E4M3.F32.PACK_AB_MERGE_C R29, R29, R30, RZ ;  /* 0x0000001e1d1d723e */ /* 0x000fe400048070ff */
[----:B------:R-:W-:Y:S01]  /*7beb0*/  STL [R1+0x4c78], R31 ;  /* 0x004c781f01007387 */ /* 0x000fe20000100800 */
[----:B------:R-:W-:-:S03]  /*7bec0*/  F2FP.SATFINITE.E4M3.F32.PACK_AB_MERGE_C R27, R27, R28, RZ ;  /* 0x0000001c1b1b723e */ /* 0x000fc600048070ff */
        /* <DEDUP_REMOVED lines=12> */
[----:B------:R0:W-:Y:S01]  /*7bf90*/  STL [R1+0x545c], R17 ;  /* 0x00545c1101007387 */ /* 0x0001e20000100800 */
[----:B------:R-:W-:-:S03]  /*7bfa0*/  F2FP.SATFINITE.E4M3.F32.PACK_AB_MERGE_C R13, R13, R14, RZ ;  /* 0x0000000e0d0d723e */ /* 0x000fc600048070ff */
[----:B------:R0:W-:Y:S04]  /*7bfb0*/  STL [R1+0x5334], R15 ;  /* 0x0053340f01007387 */ /* 0x0001e80000100800 */
[----:B------:R-:W-:Y:S01]  /*7bfc0*/  STL [R1+0x538c], R13 ;  /* 0x00538c0d01007387 */ /* 0x000fe20000100800 */
[----:B------:R-:W-:-:S03]  /*7bfd0*/  F2FP.SATFINITE.E4M3.F32.PACK_AB_MERGE_C R11, R11, R12, RZ ;  /* 0x0000000c0b0b723e */ /* 0x000fc600048070ff */
[----:B------:R-:W3:Y:S04]  /*7bfe0*/  LDL.LU R18, [R1+0x498] ;  /* 0x0004980001127983 */ /* 0x000ee80000300800 */
[----:B------:R1:W-:Y:S01]  /*7bff0*/  STL [R1+0x5208], R11 ;  /* 0x0052080b01007387 */ /* 0x0003e20000100800 */
[----:B------:R-:W-:-:S03]  /*7c000*/  F2FP.SATFINITE.E4M3.F32.PACK_AB_MERGE_C R9, R9, R10, RZ ;  /* 0x0000000a0909723e */ /* 0x000fc600048070ff */
[----:B0-----:R-:W3:Y:S04]  /*7c010*/  LDL.LU R17, [R1+0x49c] ;  /* 0x00049c0001117983 */ /* 0x001ee80000300800 */
[----:B------:R0:W-:Y:S04]  /*7c020*/  STL [R1+0x51e8], R9 ;  /* 0x0051e80901007387 */ /* 0x0001e80000100800 */
[----:B------:R-:W3:Y:S04]  /*7c030*/  LDL.LU R16, [R1+0x480] ;  /* 0x0004800001107983 */ /* 0x000ee80000300800 */
[----:B------:R-:W3:Y:S04]  /*7c040*/  LDL.LU R15, [R1+0x484] ;  /* 0x00048400010f7983 */ /* 0x000ee80000300800 */
[----:B------:R-:W3:Y:S04]  /*7c050*/  LDL.LU R12, [R1+0x488] ;  /* 0x00048800010c7983 */ /* 0x000ee80000300800 */
[----:B------:R-:W3:Y:S01]  /*7c060*/  LDL.LU R10, [R1+0x48c] ;  /* 0x00048c00010a7983 */ /* 0x000ee20000300800 */
[----:B--2---:R-:W-:-:S05]  /*7c070*/  F2FP.SATFINITE.E4M3.F32.PACK_AB_MERGE_C R7, R7, R8, RZ ;  /* 0x000000080707723e */ /* 0x004fca00048070ff */
[----:B------:R-:W-:Y:S04]  /*7c080*/  STL [R1+0x5158], R7 ;  /* 0x0051580701007387 */ /* 0x000fe80000100800 */
[----:B------:R-:W2:Y:S01]  /*7c090*/  LDL.LU R14, [R1+0x470] ;  /* 0x00047000010e7983 */ /* 0x000ea20000300800 */
[----:B----4-:R-:W-:-:S05]  /*7c0a0*/  F2FP.SATFINITE.E4M3.F32.PACK_AB_MERGE_C R5, R5, R6, RZ ;  /* 0x000000060505723e */ /* 0x010fca00048070ff */
[----:B------:R4:W-:Y:S01]  /*7c0b0*/  STL [R1+0x514c], R5 ;  /* 0x00514c0501007387 */ /* 0x0009e20000100800 */
[----:B---3--:R-:W-:-:S03]  /*7c0c0*/  F2FP.SATFINITE.E4M3.F32.PACK_AB_MERGE_C R3, R3, R4, RZ ;  /* 0x000000040303723e */ /* 0x008fc600048070ff */
[----:B-1----:R-:W2:Y:S04]  /*7c0d0*/  LDL.LU R11, [R1+0x474] ;  /* 0x00047400010b7983 */ /* 0x002ea80000300800 */
[----:B------:R1:W-:Y:S04]  /*7c0e0*/  STL [R1+0x50b4], R3 ;  /* 0x0050b40301007387 */ /* 0x0003e80000100800 */
[----:B0-----:R-:W3:Y:S04]  /*7c0f0*/  LDL.LU R9, [R1+0x478] ;  /* 0x0004780001097983 */ /* 0x001ee80000300800 */
[----:B----4-:R-:W3:Y:S04]  /*7c100*/  LDL.LU R5, [R1+0x47c] ;  /* 0x00047c0001057983 */ /* 0x010ee80000300800 */
        /* <DEDUP_REMOVED lines=19> */
[----:B-1----:R-:W4:Y:S01]  /*7c240*/  LDL.LU R3, [R1+0x42c] ;  /* 0x00042c0001037983 */ /* 0x002f220000300800 */
[----:B------:R-:W-:-:S05]  /*7c250*/  F2FP.SATFINITE.E4M3.F32.PACK_AB_MERGE_C R17, R17, R18, RZ ;  /* 0x000000121111723e */ /* 0x000fca00048070ff */
[----:B------:R0:W-:Y:S04]  /*7c260*/  STL [R1+0x5094], R17 ;  /* 0x0050941101007387 */ /* 0x0001e80000100800 */
[----:B------:R-:W4:Y:S01]  /*7c270*/  LDL.LU R18, [R1+0x410] ;  /* 0x0004100001127983 */ /* 0x000f220000300800 */
[----:B------:R-:W-:-:S05]  /*7c280*/  F2FP.SATFINITE.E4M3.F32.PACK_AB_MERGE_C R15, R15, R16, RZ ;  /* 0x000000100f0f723e */ /* 0x000fca00048070ff */
[----:B------:R1:W-:Y:S01]  /*7c290*/  STL [R1+0x4fd4], R15 ;  /* 0x004fd40f01007387 */ /* 0x0003e20000100800 */
[----:B------:R-:W-:-:S03]  /*7c2a0*/  F2FP.SATFINITE.E4M3.F32.PACK_AB_MERGE_C R10, R10, R12, RZ ;  /* 0x0000000c0a0a723e */ /* 0x000fc600048070ff */
[----:B0-----:R-:W4:Y:S04]  /*7c2b0*/  LDL.LU R17, [R1+0x414] ;  /* 0x0004140001117983 */ /* 0x001f280000300800 */
[----:B------:R0:W-:Y:S04]  /*7c2c0*/  STL [R1+0x4fd0], R10 ;  /* 0x004fd00a01007387 */ /* 0x0001e80000100800 */
[----:B------:R-:W4:Y:S04]  /*7c2d0*/  LDL.LU R16, [R1+0x418] ;  /* 0x0004180001107983 */ /* 0x000f280000300800 */
[----:B-1----:R-:W4:Y:S04]  /*7c2e0*/  LDL.LU R15, [R1+0x41c] ;  /* 0x00041c00010f7983 */ /* 0x002f280000300800 */
[----:B------:R-:W4:Y:S04]  /*7c2f0*/  LDL.LU R12, [R1+0x400] ;  /* 0x00040000010c7983 */ /* 0x000f280000300800 */
[----:B0-----:R-:W4:Y:S01]  /*7c300*/  LDL.LU R10, [R1+0x404] ;  /* 0x00040400010a7983 */ /* 0x001f220000300800 */
[----:B--2---:R-:W-:-:S03]  /*7c310*/  F2FP.SATFINITE.E4M3.F32.PACK_AB_MERGE_C R11, R11, R14, RZ ;  /* 0x0000000e0b0b723e */ /* 0x004fc600048070ff */
[----:B------:R-:W2:Y:S04]  /*7c320*/  LDL.LU R14, [R1+0x408] ;  /* 0x00040800010e7983 */ /* 0x000ea80000300800 */
[----:B------:R0:W-:Y:S01]  /*7c330*/  STL [R1+0x4efc], R11 ;  /* 0x004efc0b01007387 */ /* 0x0001e20000100800 */
[----:B---3--:R-:W-:-:S03]  /*7c340*/  F2FP.SATFINITE.E4M3.F32.PACK_AB_MERGE_C R5, R5, R9, RZ ;  /* 0x000000090505723e */ /* 0x008fc600048070ff */
[----:B0-----:R-:W2:Y:S04]  /*7c350*/  LDL.LU R11, [R1+0x40c] ;  /* 0x00040c00010b7983 */ /* 0x001ea80000300800 */
[----:B------:R0:W-:Y:S04]  /*7c360*/  STL [R1+0x4eec], R5 ;  /* 0x004eec0501007387 */ /* 0x0001e80000100800 */
[----:B------:R-:W3:Y:S01]  /*7c370*/  LDL.LU R9, [R1+0x3f0] ;  /* 0x0003f00001097983 */ /* 0x000ee20000300800 */
[----:B----4-:R-:W-:-:S03]  /*7c380*/  F2FP.SATFINITE.E4M3.F32.PACK_AB_MERGE_C R33, R7, R8, RZ ;  /* 0x000000080721723e */ /* 0x010fc600048070ff */
[----:B0-----:R-:W3:Y:S04]  /*7c390*/  LDL.LU R5, [R1+0x3f4] ;  /* 0x0003f40001057983 */ /* 0x001ee80000300800 */
[----:B------:R-:W4:Y:S04]  /*7c3a0*/  LDL.LU R8, [R1+0x3f8] ;  /* 0x0003f80001087983 */ /* 0x000f280000300800 */
[----:B------:R-:W4:Y:S01]  /*7c3b0*/  LDL.LU R7, [R1+0x3fc] ;  /* 0x0003fc0001077983 */ /* 0x000f220000300800 */
[----:B------:R-:W-:Y:S02]  /*7c3c0*/  F2FP.SATFINITE.E4M3.F32.PACK_AB_MERGE_C R31, R31, R32, RZ ;  /* 0x000000201f1f723e */ /* 0x000fe400048070ff */
[----:B------:R-:W-:Y:S01]  /*7c3d0*/  F2FP.SATFINITE.E4M3.F32.PACK_AB_MERGE_C R29, R29, R30, RZ ;  /* 0x0000001e1d1d723e */ /* 0x000fe200048070ff */
[----:B------:R-:W-:Y:S01]  /*7c3e0*/  STL [R1+0x4e74], R33 ;  /* 0x004e742101007387 */ /* 0x000fe20000100800 */
[----:B------:R-:W-:-:S03]  /*7c3f0*/  F2FP.SATFINITE.E4M3.F32.PACK_AB_MERGE_C R27, R27, R28, RZ ;  /* 0x0000001c1b1b723e */ /* 0x000fc600048070ff */
[----:B------:R-:W-:Y:S01]  /*7c400*/  STL [R1+0x4e6c], R31 ;  /* 0x004e6c1f01007387 */ /* 0x000fe20000100800 */
[----:B------:R-:W-:-:S03]  /*7c410*/  F2FP.SATFINITE.E4M3.F32.PACK_AB_MERGE_C R25, R25, R26, RZ ;  /* 0x0000001a1919723e */ /* 0x000fc600048070ff */
[----:B------:R-:W-:Y:S04]  /*7c420*/  STL [R1+0x4ddc], R29 ;  /* 0x004ddc1d01007387 */ /* 0x000fe80000100800 */
[----:B------:R-:W-:Y:S01]  /*7c430*/  STL [R1+0x4dd0], R27 ;  /* 0x004dd01b01007387 */ /* 0x000fe20000100800 */
[----:B------:R-:W-:-:S03]  /*7c440*/  F2FP.SATFINITE.E4M3.F32.PACK_AB_MERGE_C R23, R23, R24, RZ ;  /* 0x000000181717723e */ /* 0x000fc600048070ff */
[----:B------:R-:W-:Y:S01]  /*7c450*/  STL [R1+0x4d50], R25 ;  /* 0x004d501901007387 */ /* 0x000fe20000100800 */
[----:B------:R-:W-:-:S03]  /*7c460*/  F2FP.SATFINITE.E4M3.F32.PACK_AB_MERGE_C R21, R21, R22, RZ ;  /* 0x000000161515723e */ /* 0x000fc600048070ff */
[----:B------:R0:W-:Y:S01]  /*7c470*/  STL [R1+0x4d58], R23 ;  /* 0x004d581701007387 */ /* 0x0001e20000100800 */
[----:B------:R-:W-:-:S03]  /*7c480*/  F2FP.SATFINITE.E4M3.F32.PACK_AB_MERGE_C R19, R19, R20, RZ ;  /* 0x000000141313723e */ /* 0x000fc600048070ff */
[----:B------:R-:W-:Y:S04]  /*7c490*/  STL [R1+0x4ce4], R21 ;  /* 0x004ce41501007387 */ /* 0x000fe80000100800 */
[----:B------:R-:W-:Y:S01]  /*7c4a0*/  STL [R1+0x4cd8], R19 ;  /* 0x004cd81301007387 */ /* 0x000fe20000100800 */
[----:B------:R-:W-:-:S03]  /*7c4b0*/  F2FP.SATFINITE.E4M3.F32.PACK_AB_MERGE_C R6, R6, R13, RZ ;  /* 0x0000000d0606723e */ /* 0x000fc600048070ff */
[----:B0-----:R-:W4:Y:S04]  /*7c4c0*/  LDL.LU R23, [R1+0x200] ;  /* 0x0002000001177983 */ /* 0x001f280000300800 */
[----:B------:R0:W-:Y:S01]  /*7c4d0*/  STL [R1+0x4c94], R6 ;  /* 0x004c940601007387 */ /* 0x0001e20000100800 */
[----:B------:R-:W-:-:S03]  /*7c4e0*/  F2FP.SATFINITE.E4M3.F32.PACK_AB_MERGE_C R3, R3, R4, RZ ;  /* 0x000000040303723e */ /* 0x000fc600048070ff */
[----:B------:R-:W4:Y:S04]  /*7c4f0*/  LDL.LU R13, [R1+0x204] ;  /* 0x00020400010d7983 */ /* 0x000f280000300800 */
[----:B------:R1:W-:Y:S04]  /*7c500*/  STL [R1+0x4c98], R3 ;  /* 0x004c980301007387 */ /* 0x0003e80000100800 */
[----:B0-----:R-:W4:Y:S04]  /*7c510*/  LDL R6, [R1+0x2118] ;  /* 0x0021180001067983 */ /* 0x001f280000100800 */
[----:B------:R-:W4:Y:S04]  /*7c520*/  LDL.LU R4, [R1+0x208] ;  /* 0x0002080001047983 */ /* 0x000f280000300800 */
[----:B-1----:R-:W4:Y:S01]  /*7c530*/  LDL.LU R3, [R1+0x20c] ;  /* 0x00020c0001037983 */ /* 0x002f220000300800 */
[----:B------:R-:W-:-:S05]  /*7c540*/  F2FP.SATFINITE.E4M3.F32.PACK_AB_MERGE_C R17, R17, R18, RZ ;  /* 0x000000121111723e */ /* 0x000fca00048070ff */
[----:B------:R-:W-:Y:S04]  /*7c550*/  STL [R1+0x4c84], R17 ;  /* 0x004c841101007387 */ /* 0x000fe80000100800 */
[----:B------:R-:W4:Y:S01]  /*7c560*/  LDL.LU R27, [R1+0x3e0] ;  /* 0x0003e000011b7983 */ /* 0x000f220000300800 */
[----:B------:R-:W-:-:S05]  /*7c570*/  F2FP.SATFINITE.E4M3.F32.PACK_AB_MERGE_C R15, R15, R16, RZ ;  /* 0x000000100f0f723e */ /* 0x000fca00048070ff */
[----:B------:R-:W-:Y:S01]  /*7c580*/  STL [R1+0x4c80], R15 ;  /* 0x004c800f01007387 */ /* 0x000fe20000100800 */
[----:B------:R-:W-:-:S03]  /*7c590*/  F2FP.SATFINITE.E4M3.F32.PACK_AB_MERGE_C R10, R10, R12, RZ ;  /* 0x0000000c0a0a723e */ /* 0x000fc600048070ff */
[----:B------:R-:W4:Y:S04]  /*7c5a0*/  LDL.LU R26, [R1+0x3e4] ;  /* 0x0003e400011a7983 */ /* 0x000f280000300800 */
[----:B------:R0:W-:Y:S04]  /*7c5b0*/  STL [R1+0x4c68], R10 ;  /* 0x004c680a01007387 */ /* 0x0001e80000100800 */
[----:B------:R-:W4:Y:S04]  /*7c5c0*/  LDL.LU R12, [R1+0x3e8] ;  /* 0x0003e800010c7983 */ /* 0x000f280000300800 */
[----:B0-----:R-:W4:Y:S01]  /*7c5d0*/  LDL.LU R10, [R1+0x3ec] ;  /* 0x0003ec00010a7983 */ /* 0x001f220000300800 */
[----:B--2---:R-:W-:-:S02]  /*7c5e0*/  F2FP.SATFINITE.E4M3.F32.PACK_AB_MERGE_C R14, R11, R14, RZ ;  /* 0x0000000e0b0e723e */ /* 0x004fc400048070ff */
[----:B---3--:R-:W-:Y:S02]  /*7c5f0*/  F2FP.SATFINITE.E4M3.F32.PACK_AB_MERGE_C R11, R5, R9, RZ ;  /* 0x00000009050b723e */ /* 0x008fe400048070ff */
[----:B------:R-:W2:Y:S04]  /*7c600*/  LDL.LU R9, [R1+0x3d0] ;  /* 0x0003d00001097983 */ /* 0x000ea80000300800 */
[----:B------:R0:W-:Y:S04]  /*7c610*/  STL [R1+0x4c60], R14 ;  /* 0x004c600e01007387 */ /* 0x0001e80000100800 */
[----:B------:R-:W2:Y:S01]  /*7c620*/  LDL.LU R5, [R1+0x3d4] ;  /* 0x0003d40001057983 */ /* 0x000ea20000300800 */
[----:B----4-:R-:W-:-:S03]  /*7c630*/  F2FP.SATFINITE.E4M3.F32.PACK_AB_MERGE_C R7, R7, R8, RZ ;  /* 0x000000080707723e */ /* 0x010fc600048070ff */
[----:B------:R1:W-:Y:S04]  /*7c640*/  STL [R1+0x4c50], R11 ;  /* 0x004c500b01007387 */ /* 0x0003e80000100800 */
[----:B------:R-:W3:Y:S04]  /*7c650*/  LDL.LU R25, [R1+0x3d8] ;  /* 0x0003d80001197983 */ /* 0x000ee80000300800 */
        /* <DEDUP_REMOVED lines=10> */
[----:B------:R-:W3:Y:S04]  /*7c700*/  LDL R15, [R1+0x3a0] ;  /* 0x0003a000010f7983 */ /* 0x000ee80000100800 */
[----:B0-----:R-:W3:Y:S04]  /*7c710*/  LDL R14, [R1+0x3a4] ;  /* 0x0003a400010e7983 */ /* 0x001ee80000100800 */
[----:B-1----:R-:W3:Y:S04]  /*7c720*/  LDL R11, [R1+0x3a8] ;  /* 0x0003a800010b7983 */ /* 0x002ee80000100800 */
[----:B----4-:R-:W4:Y:S01]  /*7c730*/  LDL R7, [R1+0x3ac] ;  /* 0x0003ac0001077983 */ /* 0x010f220000100800 */
[----:B------:R-:W-:Y:S01]  /*7c740*/  F2FP.SATFINITE.E4M3.F32.PACK_AB_MERGE_C R13, R13, R23, RZ ;  /* 0x000000170d0d723e */ /* 0x000fe200048070ff */
[----:B------:R-:W-:Y:S01]  /*7c750*/  IMAD R23, R6, UR14, RZ ;  /* 0x0000000e06177c24 */ /* 0x000fe2000f8e02ff */
[----:B------:R-:W0:Y:S01]  /*7c760*/  LDCU UR14, c[0x0][0x3b8] ;  /* 0x00007700ff0e77ac */ /* 0x000e220008000800 */
[----:B------:R-:W-:-:S02]  /*7c770*/  F2FP.SATFINITE.E4M3.F32.PACK_AB_MERGE_C R3, R3, R4, RZ ;  /* 0x000000040303723e */ /* 0x000fc400048070ff */
[----:B------:R1:W-:Y:S04]  /*7c780*/  STL [R1+0x23a4], R13 ;  /* 0x0023a40d01007387 */ /* 0x0003e80000100800 */
[----:B------:R-:W4:Y:S04]  /*7c790*/  LDL R6, [R1+0x390] ;  /* 0x0003900001067983 */ /* 0x000f280000100800 */
[----:B------:R-:W4:Y:S04]  /*7c7a0*/  LDL R4, [R1+0x394] ;  /* 0x0003940001047983 */ /* 0x000f280000100800 */
[----:B------:R0:W-:Y:S04]  /*7c7b0*/  STL [R1+0x239c], R3 ;  /* 0x00239c0301007387 */ /* 0x0001e80000100800 */
[----:B------:R0:W-:Y:S04]  /*7c7c0*/  STL [R1+0x3f0], R23 ;  /* 0x0003f01701007387 */ /* 0x0001e80000100800 */
[----:B-1----:R-:W4:Y:S04]  /*7c7d0*/  LDL R13, [R1+0x398] ;  /* 0x00039800010d7983 */ /* 0x002f280000100800 */
[----:B0-----:R-:W4:Y:S01]  /*7c7e0*/  LDL R3, [R1+0x39c] ;  /* 0x00039c0001037983 */ /* 0x001f220000100800 */
[----:B------:R-:W-:Y:S01]  /*7c7f0*/  VIADD R23, R23, UR15 ;  /* 0x0000000f17177c36 */ /* 0x000fe20008000000 */
[----:B------:R-:W0:Y:S01]  /*7c800*/  LDCU UR15, c[0x0][0x3b8] ;  /* 0x00007700ff0f77ac */ /* 0x000e220008000800 */
[----:B------:R-:W-:-:S02]  /*7c810*/  F2FP.SATFINITE.E4M3.F32.PACK_AB_MERGE_C R27, R26, R27, RZ ;  /* 0x0000001b1a1b723e */ /* 0x000fc400048070ff */
[----:B------:R-:W-:Y:S01]  /*7c820*/  VIADD R39, R23, UR16 ;  /* 0x0000001017277c36 */ /* 0x000fe20008000000 */
[----:B------:R-:W1:Y:S01]  /*7c830*/  LDCU UR16, c[0x0][0x3b8] ;  /* 0x00007700ff1077ac */ /* 0x000e620008000800 */
[----:B------:R-:W-:Y:S02]  /*7c840*/  F2FP.SATFINITE.E4M3.F32.PACK_AB_MERGE_C R26, R10, R12, RZ ;  /* 0x0000000c0a1a723e */ /* 0x000fe400048070ff */
[----:B------:R-:W4:Y:S04]  /*7c850*/  LDL R12, [R1+0x380] ;  /* 0x00038000010c7983 */ /* 0x000f280000100800 */
[----:B------:R-:W-:Y:S04]  /*7c860*/  STL [R1+0x5420], R27 ;  /* 0x0054201b01007387 */ /* 0x000fe80000100800 */
[----:B------:R-:W4:Y:S04]  /*7c870*/  LDL R10, [R1+0x384] ;  /* 0x00038400010a7983 */ /* 0x000f280000100800 */
[----:B------:R-:W-:Y:S01]  /*7c880*/  STL [R1+0x5424], R26 ;  /* 0x0054241a01007387 */ /* 0x000fe20000100800 */
[----:B------:R-:W-:Y:S01]  /*7c890*/  VIADD R43, R39, UR17 ;  /* 0x00000011272b7c36 */ /* 0x000fe20008000000 */
[----:B------:R-:W0:Y:S01]  /*7c8a0*/  LDCU UR17, c[0x0][0x3b8] ;  /* 0x00007700ff1177ac */ /* 0x000e220008000800 */
[----:B--2---:R-:W-:-:S02]  /*7c8b0*/  F2FP.SATFINITE.E4M3.F32.PACK_AB_MERGE_C R5, R5, R9, RZ ;  /* 0x000000090505723e */ /* 0x004fc400048070ff */
[----:B------:R-:W2:Y:S04]  /*7c8c0*/  LDL R9, [R1+0x388] ;  /* 0x0003880001097983 */ /* 0x000ea80000100800 */
[----:B------:R-:W-:Y:S04]  /*7c8d0*/  STL [R1+0x3e0], R23 ;  /* 0x0003e01701007387 */ /* 0x000fe80000100800 */
[----:B------:R0:W-:Y:S01]  /*7c8e0*/  STL [R1+0x52b0], R5 ;  /* 0x0052b00501007387 */ /* 0x0001e20000100800 */
[----:B---3--:R-:W-:-:S03]  /*7c8f0*/  F2FP.SATFINITE.E4M3.F32.PACK_AB_MERGE_C R24, R24, R25, RZ ;  /* 0x000000191818723e */ /* 0x008fc600048070ff */
[----:B0-----:R-:W2:Y:S01]  /*7c900*/  LDL R5, [R1+0x38c] ;  /* 0x00038c0001057983 */ /* 0x001ea20000100800 */
[----:B------:R-:W-:-:S03]  /*7c910*/  F2FP.SATFINITE.E4M3.F32.PACK_AB_MERGE_C R21, R21, R22, RZ ;  /* 0x000000161515723e */ /* 0x000fc600048070ff */
[----:B------:R-:W-:Y:S04]  /*7c920*/  STL [R1+0x52e0], R24 ;  /* 0x0052e01801007387 */ /* 0x000fe80000100800 */
[----:B------:R-:W-:Y:S01]  /*7c930*/  STL [R1+0x51c0], R21 ;  /* 0x0051c01501007387 */ /* 0x000fe20000100800 */
[----:B------:R-:W-:-:S03]  /*7c940*/  F2FP.SATFINITE.E4M3.F32.PACK_AB_MERGE_C R19, R19, R20, RZ ;  /* 0x000000141313723e */ /* 0x000fc600048070ff */
[----:B------:R-:W-:Y:S01]  /*7c950*/  STL [R1+0x65d8], R39 ;  /* 0x0065d82701007387 */ /* 0x000fe20000100800 */
[----:B------:R-:W-:-:S03]  /*7c960*/  F2FP.SATFINITE.E4M3.F32.PACK_AB_MERGE_C R17, R17, R18, RZ ;  /* 0x000000121111723e */ /* 0x000fc600048070ff */
[----:B------:R-:W-:Y:S01]  /*7c970*/  STL [R1+0x51ac], R19 ;  /* 0x0051ac1301007387 */ /* 0x000fe20000100800 */
[----:B------:R-:W-:Y:S01]  /*7c980*/  F2FP.SATFINITE.E4M3.F32.PACK_AB_MERGE_C R16, R8, R16, RZ ;  /* 0x000000100810723e */ /* 0x000fe200048070ff */
[----:B------:R-:W-:Y:S02]  /*7c990*/  VIADD R8, R43, UR18 ;  /* 0x000000122b087c36 */ /* 0x000fe40008000000 */
[----:B------:R-:W-:Y:S01]  /*7c9a0*/  STL [R1+0x5128], R17 ;  /* 0x0051281101007387 */ /* 0x000fe20000100800 */
[----:B------:R-:W0:Y:S01]  /*7c9b0*/  LDCU UR18, c[0x0][0x3b8] ;  /* 0x00007700ff1277ac */ /* 0x000e220008000800 */
[----:B------:R-:W-:Y:S02]  /*7c9c0*/  F2FP.SATFINITE.E4M3.F32.PACK_AB_MERGE_C R14, R14, R15, RZ ;  /* 0x0000000f0e0e723e */ /* 0x000fe400048070ff */
[----:B------:R-:W-:Y:S04]  /*7c9d0*/  STL [R1+0x512c], R16 ;  /* 0x00512c1001007387 */ /* 0x000fe80000100800 */
[----:B------:R-:W-:Y:S01]  /*7c9e0*/  STL [R1+0x3b4], R8 ;  /* 0x0003b40801007387 */ /* 0x000fe20000100800 */
[----:B----4-:R-:W-:-:S03]  /*7c9f0*/  F2FP.SATFINITE.E4M3.F32.PACK_AB_MERGE_C R7, R7, R11, RZ ;  /* 0x0000000b0707723e */ /* 0x010fc600048070ff */
[----:B------:R-:W-:Y:S04]  /*7ca00*/  STL [R1+0x505c], R14 ;  /* 0x00505c0e01007387 */ /* 0x000fe80000100800 */
[----:B------:R-:W3:Y:S04]  /*7ca10*/  LDL.LU R11, [R1+0x370] ;  /* 0x00037000010b7983 */ /* 0x000ee80000300800 */
[----:B------:R4:W-:Y:S04]  /*7ca20*/  STL [R1+0x5068], R7 ;  /* 0x0050680701007387 */ /* 0x0009e80000100800 */
[----:B----4-:R-:W3:Y:S01]  /*7ca30*/  LDL R7, [R1+0x374] ;  /* 0x0003740001077983 */ /* 0x010ee20000100800 */
[----:B------:R-:W-:-:S03]  /*7ca40*/  F2FP.SATFINITE.E4M3.F32.PACK_AB_MERGE_C R14, R4, R6, RZ ;  /* 0x00000006040e723e */ /* 0x000fc600048070ff */
[----:B------:R-:W4:Y:S04]  /*7ca50*/  LDL R6, [R1+0x378] ;  /* 0x0003780001067983 */ /* 0x000f280000100800 */
[----:B------:R-:W4:Y:S01]  /*7ca60*/  LDL R4, [R1+0x37c] ;  /* 0x00037c0001047983 */ /* 0x000f220000100800 */
[----:B------:R-:W-:Y:S01]  /*7ca70*/  VIADD R8, R8, UR19 ;  /* 0x0000001308087c36 */ /* 0x000fe20008000000 */
[----:B------:R-:W0:Y:S01]  /*7ca80*/  LDCU UR19, c[0x0][0x3b8] ;  /* 0x00007700ff1377ac */ /* 0x000e220008000800 */
[----:B------:R-:W-:Y:S01]  /*7ca90*/  F2FP.SATFINITE.E4M3.F32.PACK_AB_MERGE_C R13, R3, R13, RZ ;  /* 0x0000000d030d723e */ /* 0x000fe200048070ff */
[----:B------:R-:W-:Y:S01]  /*7caa0*/  STL [R1+0x4f68], R14 ;  /* 0x004f680e01007387 */ /* 0x000fe20000100800 */
[----:B------:R-:W-:-:S03]  /*7cab0*/  VIADD R3, R8, UR21 ;  /* 0x0000001508037c36 */ /* 0x000fc60008000000 */
[----:B------:R0:W-:Y:S04]  /*7cac0*/  STL [R1+0x65d4], R8 ;  /* 0x0065d40801007387 */ /* 0x0001e80000100800 */
[----:B------:R0:W-:Y:S04]  /*7cad0*/  STL [R1+0x4f64], R13 ;  /* 0x004f640d01007387 */ /* 0x0001e80000100800 */
[----:B------:R-:W4:Y:S04]  /*7cae0*/  LDL.LU R28, [R1+0x360] ;  /* 0x00036000011c7983 */ /* 0x000f280000300800 */
[----:B------:R-:W4:Y:S01]  /*7caf0*/  LDL.LU R27, [R1+0x364] ;  /* 0x00036400011b7983 */ /* 0x000f220000300800 */
[----:B0-----:R-:W-:-:S05]  /*7cb00*/  F2FP.SATFINITE.E4M3.F32.PACK_AB_MERGE_C R8, R10, R12, RZ ;  /* 0x0000000c0a08723e */ /* 0x001fca00048070ff */
[----:B------:R-:W-:Y:S04]  /*7cb10*/  STL [R1+0x4ed0], R8 ;  /* 0x004ed00801007387 */ /* 0x000fe80000100800 */
[----:B------:R-:W4:Y:S04]  /*7cb20*/  LDL.LU R26, [R1+0x368] ;  /* 0x00036800011a7983 */ /* 0x000f280000300800 */
[----:B------:R-:W4:Y:S04]  /*7cb30*/  LDL.LU R25, [R1+0x36c] ;  /* 0x00036c0001197983 */ /* 0x000f280000300800 */
[----:B------:R-:W4:Y:S04]  /*7cb40*/  LDL.LU R24, [R1+0x350] ;  /* 0x0003500001187983 */ /* 0x000f280000300800 */
[----:B------:R-:W4:Y:S01]  /*7cb50*/  LDL.LU R23, [R1+0x354] ;  /* 0x0003540001177983 */ /* 0x000f220000300800 */
[----:B------:R-:W-:Y:S01]  /*7cb60*/  VIADD R42, R3, UR24 ;  /* 0x00000018032a7c36 */ /* 0x000fe20008000000 */
[----:B--2---:R-:W-:-:S05]  /*7cb70*/  F2FP.SATFINITE.E4M3.F32.PACK_AB_MERGE_C R5, R5, R9, RZ ;  /* 0x000000090505723e */ /* 0x004fca00048070ff */
[----:B------:R0:W-:Y:S04]  /*7cb80*/  STL [R1+0x4ed8], R5 ;  /* 0x004ed80501007387 */ /* 0x0001e80000100800 */
        /* <DEDUP_REMOVED lines=10> */
[----:B------:R3:W-:Y:S04]  /*7cc30*/  STL [R1+0x65d0], R3 ;  /* 0x0065d00301007387 */ /* 0x0007e80000100800 */
[----:B------:R-:W2:Y:S04]  /*7cc40*/  LDL.LU R17, [R1+0x320] ;  /* 0x0003200001117983 */ /* 0x000ea80000300800 */
[----:B------:R-:W2:Y:S01]  /*7cc50*/  LDL.LU R16, [R1+0x324] ;  /* 0x0003240001107983 */ /* 0x000ea20000300800 */
[----:B---3--:R-:W-:-:S05]  /*7cc60*/  F2FP.SATFINITE.E4M3.F32.PACK_AB_MERGE_C R3, R7, R11, RZ ;  /* 0x0000000b0703723e */ /* 0x008fca00048070ff */
[----:B------:R4:W-:Y:S04]  /*7cc70*/  STL [R1+0x4e20], R3 ;  /* 0x004e200301007387 */ /* 0x0009e80000100800 */
[----:B------:R-:W3:Y:S04]  /*7cc80*/  LDL.LU R15, [R1+0x328] ;  /* 0x00032800010f7983 */ /* 0x000ee80000300800 */
[----:B------:R-:W3:Y:S04]  /*7cc90*/  LDL.LU R14, [R1+0x32c] ;  /* 0x00032c00010e7983 */ /* 0x000ee80000300800 */
[----:B------:R-:W3:Y:S04]  /*7cca0*/  LDL.LU R11, [R1+0x310] ;  /* 0x00031000010b7983 */ /* 0x000ee80000300800 */
[----:B------:R-:W3:Y:S01]  /*7ccb0*/  LDL.LU R7, [R1+0x314] ;  /* 0x0003140001077983 */ /* 0x000ee20000300800 */
[----:B----4-:R-:W-:-:S05]  /*7ccc0*/  F2FP.SATFINITE.E4M3.F32.PACK_AB_MERGE_C R3, R4, R6, RZ ;  /* 0x000000060403723e */ /* 0x010fca00048070ff */
[----:B------:R0:W-:Y:S04]  /*7ccd0*/  STL [R1+0x4e30], R3 ;  /* 0x004e300301007387 */ /* 0x0001e80000100800 */
[----:B------:R-:W4:Y:S04]  /*7cce0*/  LDL.LU R6, [R1+0x318] ;  /* 0x0003180001067983 */ /* 0x000f280000300800 */
[----:B------:R-:W4:Y:S01]  /*7ccf0*/  LDL.LU R4, [R1+0x31c] ;  /* 0x00031c0001047983 */ /* 0x000f220000300800 */
[----:B------:R-:W-:Y:S01]  /*7cd00*/  F2FP.SATFINITE.E4M3.F32.PACK_AB_MERGE_C R27, R27, R28, RZ ;  /* 0x0000001c1b1b723e */ /* 0x000fe200048070ff */
[----:B------:R-:W-:-:S02]  /*7cd10*/  VIADD R8, R42, UR25 ;  /* 0x000000192a087c36 */ /* 0x000fc40008000000 */
[----:B------:R-:W-:Y:S04]  /*7cd20*/  STL [R1+0x65e4], R42 ;  /* 0x0065e42a01007387 */ /* 0x000fe80000100800 */
[----:B------:R-:W-:Y:S04]  /*7cd30*/  STL [R1+0x4dac], R27 ;  /* 0x004dac1b01007387 */ /* 0x000fe80000100800 */
[----:B------:R-:W-:Y:S01]  /*7cd40*/  STL [R1+0x65dc], R8 ;  /* 0x0065dc0801007387 */ /* 0x000fe20000100800 */
[----:B0-----:R-:W-:-:S05]  /*7cd50*/  F2FP.SATFINITE.E4M3.F32.PACK_AB_MERGE_C R3, R25, R26, RZ ;  /* 0x0000001a1903723e */ /* 0x001fca00048070ff */
[----:B------:R2:W-:Y:S01]  /*7cd60*/  STL [R1+0x4da8], R3 ;  /* 0x004da80301007387 */ /* 0x0005e20000100800 */
[----:B------:R-:W-:-:S05]  /*7cd70*/  F2FP.SATFINITE.E4M3.F32.PACK_AB_MERGE_C R23, R23, R24, RZ ;  /* 0x000000181717723e */ /* 0x000fca00048070ff */
[----:B------:R-:W-:Y:S01]  /*7cd80*/  STL [R1+0x4d24], R23 ;  /* 0x004d241701007387 */ /* 0x000fe20000100800 */
[----:B--2---:R-:W-:-:S05]  /*7cd90*/  F2FP.SATFINITE.E4M3.F32.PACK_AB_MERGE_C R3, R21, R22, RZ ;  /* 0x000000161503723e */ /* 0x004fca00048070ff */
[----:B------:R0:W-:Y:S01]  /*7cda0*/  STL [R1+0x4d28], R3 ;  /* 0x004d280301007387 */ /* 0x0001e20000100800 */
[----:B------:R-:W-:Y:S02]  /*7cdb0*/  F2FP.SATFINITE.E4M3.F32.PACK_AB_MERGE_C R19, R19, R20, RZ ;  /* 0x000000141313723e */ /* 0x000fe400048070ff */
[----:B0-----:R-:W-:-:S03]  /*7cdc0*/  F2FP.SATFINITE.E4M3.F32.PACK_AB_MERGE_C R3, R13, R18, RZ ;  /* 0x000000120d03723e */ /* 0x001fc600048070ff */
[----:B------:R-:W-:Y:S04]  /*7cdd0*/  STL [R1+0x4cac], R19 ;  /* 0x004cac1301007387 */ /* 0x000fe80000100800 */
[----:B------:R0:W-:Y:S01]  /*7cde0*/  STL [R1+0x4cb0], R3 ;  /* 0x004cb00301007387 */ /* 0x0001e20000100800 */
[----:B------:R-:W-:-:S03]  /*7cdf0*/  F2FP.SATFINITE.E4M3.F32.PACK_AB_MERGE_C R10, R10, R12, RZ ;  /* 0x0000000c0a0a723e */ /* 0x000fc600048070ff */
[----:B------:R-:W2:Y:S04]  /*7ce00*/  LDL.LU R13, [R1+0x300] ;  /* 0x00030000010d7983 */ /* 0x000ea80000300800 */
[----:B------:R1:W-:Y:S01]  /*7ce10*/  STL [R1+0x4c90], R10 ;  /* 0x004c900a01007387 */ /* 0x0003e20000100800 */
[----:B0-----:R-:W-:-:S03]  /*7ce20*/  F2FP.SATFINITE.E4M3.F32.PACK_AB_MERGE_C R3, R5, R9, RZ ;  /* 0x000000090503723e */ /* 0x001fc600048070ff */
[----:B------:R-:W2:Y:S04]  /*7ce30*/  LDL.LU R12, [R1+0x304] ;  /* 0x00030400010c7983 */ /* 0x000ea80000300800 */
[----:B------:R-:W-:Y:S04]  /*7ce40*/  STL [R1+0x4c7c], R3 ;  /* 0x004c7c0301007387 */ /* 0x000fe80000100800 */
[----:B-1----:R-:W2:Y:S01]  /*7ce50*/  LDL.LU R10, [R1+0x308] ;  /* 0x00030800010a7983 */ /* 0x002ea20000300800 */
[----:B------:R-:W-:-:S03]  /*7ce60*/  F2FP.SATFINITE.E4M3.F32.PACK_AB_MERGE_C R16, R16, R17, RZ ;  /* 0x000000111010723e */ /* 0x000fc600048070ff */
[----:B------:R-:W2:Y:S04]  /*7ce70*/  LDL.LU R5, [R1+0x30c] ;  /* 0x00030c0001057983 */ /* 0x000ea80000300800 */
[----:B------:R-:W-:Y:S01]  /*7ce80*/  STL [R1+0x4c54], R16 ;  /* 0x004c541001007387 */ /* 0x000fe20000100800 */
[----:B---3--:R-:W-:-:S05]  /*7ce90*/  F2FP.SATFINITE.E4M3.F32.PACK_AB_MERGE_C R14, R14, R15, RZ ;  /* 0x0000000f0e0e723e */ /* 0x008fca00048070ff */
[----:B------:R-:W-:Y:S01]  /*7cea0*/  STL [R1+0x4c58], R14 ;  /* 0x004c580e01007387 */ /* 0x000fe20000100800 */
[----:B------:R-:W-:-:S03]  /*7ceb0*/  F2FP.SATFINITE.E4M3.F32.PACK_AB_MERGE_C R7, R7, R11, RZ ;  /* 0x0000000b0707723e */ /* 0x000fc600048070ff */
[----:B------:R-:W3:Y:S04]  /*7cec0*/  LDL.LU R31, [R1+0x1f0] ;  /* 0x0001f000011f7983 */ /* 0x000ee80000300800 */
[----:B------:R-:W3:Y:S04]  /*7ced0*/  LDL.LU R30, [R1+0x1f4] ;  /* 0x0001f400011e7983 */ /* 0x000ee80000300800 */
[----:B------:R0:W-:Y:S04]  /*7cee0*/  STL [R1+0x23d8], R7 ;  /* 0x0023d80701007387 */ /* 0x0001e80000100800 */
[----:B------:R-:W3:Y:S04]  /*7cef0*/  LDL.LU R29, [R1+0x1f8] ;  /* 0x0001f800011d7983 */ /* 0x000ee80000300800 */
[----:B------:R-:W3:Y:S01]  /*7cf00*/  LDL.LU R20, [R1+0x1fc] ;  /* 0x0001fc0001147983 */ /* 0x000ee20000300800 */
[----:B----4-:R-:W-:-:S03]  /*7cf10*/  F2FP.SATFINITE.E4M3.F32.PACK_AB_MERGE_C R4, R4, R6, RZ ;  /* 0x000000060404723e */ /* 0x010fc600048070ff */
[----:B------:R-:W4:Y:S04]  /*7cf20*/  LDL.LU R19, [R1+0x2f0] ;  /* 0x0002f00001137983 */ /* 0x000f280000300800 */
[----:B------:R-:W4:Y:S04]  /*7cf30*/  LDL.LU R11, [R1+0x2f4] ;  /* 0x0002f400010b7983 */ /* 0x000f280000300800 */
[----:B------:R1:W-:Y:S04]  /*7cf40*/  STL [R1+0x23b8], R4 ;  /* 0x0023b80401007387 */ /* 0x0003e80000100800 */
[----:B0-----:R-:W4:Y:S04]  /*7cf50*/  LDL.LU R7, [R1+0x2f8] ;  /* 0x0002f80001077983 */ /* 0x001f280000300800 */
[----:B------:R-:W4:Y:S01]  /*7cf60*/  LDL.LU R6, [R1+0x2fc] ;  /* 0x0002fc0001067983 */ /* 0x000f220000300800 */
[----:B------:R-:W-:-:S03]  /*7cf70*/  VIADD R41, R8, UR26 ;  /* 0x0000001a08297c36 */ /* 0x000fc60008000000 */
[----:B------:R-:W4:Y:S01]  /*7cf80*/  LDL.LU R28, [R1+0x2e0] ;  /* 0x0002e000011c7983 */ /* 0x000f220000300800 */
[----:B------:R-:W-:Y:S01]  /*7cf90*/  VIADD R8, R41, UR27 ;  /* 0x0000001b29087c36 */ /* 0x000fe20008000000 */
[----:B------:R-:W0:Y:S02]  /*7cfa0*/  LDCU.128 UR24, c[0x0][0x390] ;  /* 0x00007200ff1877ac */ /* 0x000e240008000c00 */
[----:B------:R-:W4:Y:S01]  /*7cfb0*/  LDL.LU R27, [R1+0x2e4] ;  /* 0x0002e400011b7983 */ /* 0x000f220000300800 */
[----:B------:R-:W-:-:S03]  /*7cfc0*/  VIADD R22, R8, UR28 ;  /* 0x0000001c08167c36 */ /* 0x000fc60008000000 */
[----:B------:R-:W4:Y:S01]  /*7cfd0*/  LDL.LU R26, [R1+0x2e8] ;  /* 0x0002e800011a7983 */ /* 0x000f220000300800 */
[----:B------:R-:W-:-:S03]  /*7cfe0*/  VIADD R9, R22, UR29 ;  /* 0x0000001d16097c36 */ /* 0x000fc60008000000 */
[----:B------:R-:W4:Y:S04]  /*7cff0*/  LDL.LU R17, [R1+0x2ec] ;  /* 0x0002ec0001117983 */ /* 0x000f280000300800 */
[----:B------:R-:W4:Y:S04]  /*7d000*/  LDL.LU R25, [R1+0x2d0] ;  /* 0x0002d00001197983 */ /* 0x000f280000300800 */
[----:B------:R-:W4:Y:S01]  /*7d010*/  LDL.LU R24, [R1+0x2d4] ;  /* 0x0002d40001187983 */ /* 0x000f220000300800 */
[----:B------:R-:W-:-:S03]  /*7d020*/  VIADD R3, R9, UR30 ;  /* 0x0000001e09037c36 */ /* 0x000fc60008000000 */
[----:B------:R-:W4:Y:S04]  /*7d030*/  LDL.LU R23, [R1+0x2d8] ;  /* 0x0002d80001177983 */ /* 0x000f280000300800 */
[----:B------:R-:W4:Y:S04]  /*7d040*/  LDL.LU R18, [R1+0x2dc] ;  /* 0x0002dc0001127983 */ /* 0x000f280000300800 */
[----:B------:R-:W4:Y:S04]  /*7d050*/  LDL.LU R21, [R1+0x2c0] ;  /* 0x0002c00001157983 */ /* 0x000f280000300800 */
[----:B------:R-:W4:Y:S04]  /*7d060*/  LDL.LU R16, [R1+0x2c4] ;  /* 0x0002c40001107983 */ /* 0x000f280000300800 */
[----:B------:R-:W4:Y:S04]  /*7d070*/  LDL.LU R15, [R1+0x2c8] ;  /* 0x0002c800010f7983 */ /* 0x000f280000300800 */
[----:B-1----:R-:W4:Y:S04]  /*7d080*/  LDL.LU R4, [R1+0x2cc] ;  /* 0x0002cc0001047983 */ /* 0x002f280000300800 */
[----:B------:R-:W-:Y:S04]  /*7d090*/  STL [R1+0x154], R3 ;  /* 0x0001540301007387 */ /* 0x000fe80000100800 */
[----:B------:R-:W4:Y:S01]  /*7d0a0*/  LDL.LU R14, [R1+0x2b0] ;  /* 0x0002b000010e7983 */ /* 0x000f220000300800 */
[----:B------:R-:W-:Y:S01]  /*7d0b0*/  VIADD R45, R3, UR31 ;  /* 0x0000001f032d7c36 */ /* 0x000fe20008000000 */
[----:B------:R-:W1:Y:S01]  /*7d0c0*/  LDCU.128 UR28, c[0x0][0x390] ;  /* 0x00007200ff1c77ac */ /* 0x000e620008000c00 */
[----:B--2---:R-:W-:-:S05]  /*7d0d0*/  F2FP.SATFINITE.E4M3.F32.PACK_AB_MERGE_C R12, R12, R13, RZ ;  /* 0x0000000d0c0c723e */ /* 0x004fca00048070ff */
[----:B------:R2:W-:Y:S04]  /*7d0e0*/  STL [R1+0x2388], R12 ;  /* 0x0023880c01007387 */ /* 0x0005e80000100800 */
[----:B------:R-:W4:Y:S01]  /*7d0f0*/  LDL.LU R13, [R1+0x2b4] ;  /* 0x0002b400010d7983 */ /* 0x000f220000300800 */
[----:B------:R-:W-:-:S05]  /*7d100*/  F2FP.SATFINITE.E4M3.F32.PACK_AB_MERGE_C R5, R5, R10, RZ ;  /* 0x0000000a0505723e */ /* 0x000fca00048070ff */
[----:B------:R0:W-:Y:S04]  /*7d110*/  STL [R1+0x2390], R5 ;  /* 0x0023900501007387 */ /* 0x0001e80000100800 */
[----:B--2---:R-:W2:Y:S01]  /*7d120*/  LDL.LU R12, [R1+0x2b8] ;  /* 0x0002b800010c7983 */ /* 0x004ea20000300800 */
[----:B------:R-:W-:Y:S01]  /*7d130*/  VIADD R10, R45, UR32 ;  /* 0x000000202d0a7c36 */ /* 0x000fe20008000000 */
[----:B---3--:R-:W-:Y:S02]  /*7d140*/  F2FP.SATFINITE.E4M3.F32.PACK_AB_MERGE_C R30, R30, R31, RZ ;  /* 0x0000001f1e1e723e */ /* 0x008fe400048070ff */
[----:B0-----:R-:W2:Y:S01]  /*7d150*/  LDL.LU R5, [R1+0x2bc] ;  /* 0x0002bc0001057983 */ /* 0x001ea20000300800 */
[----:B------:R-:W-:-:S03]  /*7d160*/  F2FP.SATFINITE.E4M3.F32.PACK_AB_MERGE_C R20, R20, R29, RZ ;  /* 0x0000001d1414723e */ /* 0x000fc600048070ff */
[----:B------:R-:W-:Y:S01]  /*7d170*/  STL [R1+0x150], R45 ;  /* 0x0001502d01007387 */ /* 0x000fe20000100800 */
[----:B------:R-:W-:Y:S01]  /*7d180*/  SHF.R.S32.HI R40, RZ, 0x1f, R8 ;  /* 0x0000001fff287819 */ /* 0x000fe20000011408 */
[----:B------:R-:W0:Y:S02]  /*7d190*/  LDCU UR32, c[0x0][0x3b8] ;  /* 0x00007700ff2077ac */ /* 0x000e240008000800 */
[----:B------:R-:W-:Y:S04]  /*7d1a0*/  STL [R1+0x13c], R10 ;  /* 0x00013c0a01007387 */ /* 0x000fe80000100800 */
[----:B------:R-:W-:Y:S04]  /*7d1b0*/  STL [R1+0x2034], R30 ;  /* 0x0020341e01007387 */ /* 0x000fe80000100800 */
[----:B------:R4:W-:Y:S02]  /*7d1c0*/  STL [R1+0x211c], R20 ;  /* 0x00211c1401007387 */ /* 0x0009e40000100800 */
[----:B----4-:R-:W-:-:S02]  /*7d1d0*/  F2FP.SATFINITE.E4M3.F32.PACK_AB_MERGE_C R20, R11, R19, RZ ;  /* 0x000000130b14723e */ /* 0x010fc400048070ff */
[----:B------:R-:W3:Y:S04]  /*7d1e0*/  LDL.LU R19, [R1+0x2a0] ;  /* 0x0002a00001137983 */ /* 0x000ee80000300800 */
[----:B------:R-:W3:Y:S04]  /*7d1f0*/  LDL.LU R11, [R1+0x2a4] ;  /* 0x0002a400010b7983 */ /* 0x000ee80000300800 */
[----:B------:R4:W-:Y:S02]  /*7d200*/  STL [R1+0x5408], R20 ;  /* 0x0054081401007387 */ /* 0x0009e40000100800 */
[----:B----4-:R-:W-:-:S02]  /*7d210*/  F2FP.SATFINITE.E4M3.F32.PACK_AB_MERGE_C R20, R6, R7, RZ ;  /* 0x000000070614723e */ /* 0x010fc400048070ff */
[----:B------:R-:W4:Y:S04]  /*7d220*/  LDL.LU R7, [R1+0x2a8] ;  /* 0x0002a80001077983 */ /* 0x000f280000300800 */
[----:B------:R-:W4:Y:S01]  /*7d230*/  LDL.LU R6, [R1+0x2ac] ;  /* 0x0002ac0001067983 */ /* 0x000f220000300800 */
[----:B------:R-:W-:Y:S01]  /*7d240*/  VIADD R10, R10, UR33 ;  /* 0x000000210a0a7c36 */ /* 0x000fe20008000000 */
[----:B------:R-:W-:Y:S01]  /*7d250*/  F2FP.SATFINITE.E4M3.F32.PACK_AB_MERGE_C R27, R27, R28, RZ ;  /* 0x0000001c1b1b723e */ /* 0x000fe200048070ff */
[----:B------:R-:W0:Y:S01]  /*7d260*/  LDCU UR33, c[0x0][0x3b8] ;  /* 0x00007700ff2177ac */ /* 0x000e220008000800 */
[----:B------:R1:W-:Y:S01]  /*7d270*/  STL [R1+0x5410], R20 ;  /* 0x0054101401007387 */ /* 0x0003e20000100800 */
[----:B------:R-:W-:Y:S02]  /*7d280*/  F2FP.SATFINITE.E4M3.F32.PACK_AB_MERGE_C R26, R17, R26, RZ ;  /* 0x0000001a111a723e */ /* 0x000fe400048070ff */
[----:B------:R-:W-:-:S02]  /*7d290*/  F2FP.SATFINITE.E4M3.F32.PACK_AB_MERGE_C R24, R24, R25, RZ ;  /* 0x000000191818723e */ /* 0x000fc400048070ff */
[----:B------:R-:W-:Y:S01]  /*7d2a0*/  F2FP.SATFINITE.E4M3.F32.PACK_AB_MERGE_C R23, R18, R23, RZ ;  /* 0x000000171217723e */ /* 0x000fe200048070ff */
[----:B------:R-:W-:Y:S01]  /*7d2b0*/  STL [R1+0x5288], R27 ;  /* 0x0052881b01007387 */ /* 0x000fe20000100800 */
[----:B-1----:R-:W-:Y:S01]  /*7d2c0*/  VIADD R20, R10, UR34 ;  /* 0x000000220a147c36 */ /* 0x002fe20008000000 */
[----:B------:R-:W-:Y:S02]  /*7d2d0*/  F2FP.SATFINITE.E4M3.F32.PACK_AB_MERGE_C R16, R16, R21, RZ ;  /* 0x000000151010723e */ /* 0x000fe400048070ff */
[----:B------:R-:W-:Y:S01]  /*7d2e0*/  STL [R1+0x52c0], R26 ;  /* 0x0052c01a01007387 */ /* 0x000fe20000100800 */
[----:B------:R-:W1:Y:S01]  /*7d2f0*/  LDCU UR34, c[0x0][0x3b8] ;  /* 0x00007700ff2277ac */ /* 0x000e620008000800 */
[----:B------:R-:W-:Y:S01]  /*7d300*/  VIADD R17, R20, UR35 ;  /* 0x0000002314117c36 */ /* 0x000fe20008000000 */
[----:B------:R-:W-:Y:S01]  /*7d310*/  F2FP.SATFINITE.E4M3.F32.PACK_AB_MERGE_C R4, R4, R15, RZ ;  /* 0x0000000f0404723e */ /* 0x000fe200048070ff */
[----:B------:R-:W-:Y:S01]  /*7d320*/  STL [R1+0x51a0], R24 ;  /* 0x0051a01801007387 */ /* 0x000fe20000100800 */
[----:B------:R-:W0:Y:S01]  /*7d330*/  LDCU UR35, c[0x0][0x3b8] ;  /* 0x00007700ff2377ac */ /* 0x000e220008000800 */
[----:B------:R-:W-:-:S02]  /*7d340*/  VIADD R18, R17, UR36 ;  /* 0x0000002411127c36 */ /* 0x000fc40008000000 */
[----:B------:R-:W-:Y:S01]  /*7d350*/  STL [R1+0x5190], R23 ;  /* 0x0051901701007387 */ /* 0x000fe20000100800 */
[----:B------:R-:W0:Y:S03]  /*7d360*/  LDCU UR36, c[0x0][0x3b8] ;  /* 0x00007700ff2477ac */ /* 0x000e260008000800 */
[----:B------:R-:W4:Y:S04]  /*7d370*/  LDL.LU R35, [R1+0x290] ;  /* 0x0002900001237983 */ /* 0x000f280000300800 */
[----:B------:R0:W-:Y:S04]  /*7d380*/  STL [R1+0x5114], R16 ;  /* 0x0051141001007387 */ /* 0x0001e80000100800 */
[----:B------:R-:W4:Y:S04]  /*7d390*/  LDL.LU R34, [R1+0x294] ;  /* 0x0002940001227983 */ /* 0x000f280000300800 */
[----:B------:R1:W-:Y:S04]  /*7d3a0*/  STL [R1+0x5108], R4 ;  /* 0x0051080401007387 */ /* 0x0003e80000100800 */
[----:B0-----:R-:W4:Y:S04]  /*7d3b0*/  LDL.LU R16, [R1+0x298] ;  /* 0x0002980001107983 */ /* 0x001f280000300800 */
[----:B------:R-:W4:Y:S01]  /*7d3c0*/  LDL.LU R15, [R1+0x29c] ;  /* 0x00029c00010f7983 */ /* 0x000f220000300800 */
[----:B-1----:R-:W-:Y:S01]  /*7d3d0*/  VIADD R4, R18, UR37 ;  /* 0x0000002512047c36 */ /* 0x002fe20008000000 */
[----:B------:R-:W-:Y:S01]  /*7d3e0*/  SHF.R.S32.HI R3, RZ, 0x1f, R3 ;  /* 0x0000001fff037819 */ /* 0x000fe20000011403 */
[----:B------:R-:W0:Y:S03]  /*7d3f0*/  LDCU UR37, c[0x0][0x3b8] ;  /* 0x00007700ff2577ac */ /* 0x000e260008000800 */
[----:B------:R-:W-:Y:S01]  /*7d400*/  STL [R1+0x118], R4 ;  /* 0x0001180401007387 */ /* 0x000fe20000100800 */
[----:B------:R-:W-:-:S05]  /*7d410*/  F2FP.SATFINITE.E4M3.F32.PACK_AB_MERGE_C R13, R13, R14, RZ ;  /* 0x0000000e0d0d723e */ /* 0x000fca00048070ff */
[----:B------:R1:W-:Y:S04]  /*7d420*/  STL [R1+0x5060], R13 ;  /* 0x0050600d01007387 */ /* 0x0003e80000100800 */
[----:B------:R-:W4:Y:S01]  /*7d430*/  LDL.LU R14, [R1+0x280] ;  /* 0x00028000010e7983 */ /* 0x000f220000300800 */
[----:B--2---:R-:W-:-:S05]  /*7d440*/  F2FP.SATFINITE.E4M3.F32.PACK_AB_MERGE_C R5, R5, R12, RZ ;  /* 0x0000000c0505723e */ /* 0x004fca00048070ff */
[----:B------:R2:W-:Y:S04]  /*7d450*/  STL [R1+0x5050], R5 ;  /* 0x0050500501007387 */ /* 0x0005e80000100800 */
[----:B-1----:R-:W4:Y:S04]  /*7d460*/  LDL.LU R13, [R1+0x284] ;  /* 0x00028400010d7983 */ /* 0x002f280000300800 */
[----:B------:R-:W4:Y:S01]  /*7d470*/  LDL.LU R12, [R1+0x288] ;  /* 0x00028800010c7983 */ /* 0x000f220000300800 */
[----:B--2---:R-:W-:Y:S01]  /*7d480*/  VIADD R5, R4, UR38 ;  /* 0x0000002604057c36 */ /* 0x004fe20008000000 */
[----:B------:R-:W1:Y:S02]  /*7d490*/  LDCU UR38, c[0x0][0x3b8] ;  /* 0x00007700ff2677ac */ /* 0x000e640008000800 */
[----:B------:R-:W2:Y:S04]  /*7d4a0*/  LDL.LU R4, [R1+0x28c] ;  /* 0x00028c0001047983 */ /* 0x000ea80000300800 */
[----:B------:R-:W-:Y:S04]  /*7d4b0*/  STL [R1+0x114], R5 ;  /* 0x0001140501007387 */ /* 0x000fe80000100800 */
[----:B------:R-:W2:Y:S04]  /*7d4c0*/  LDL.LU R33, [R1+0x270] ;  /* 0x0002700001217983 */ /* 0x000ea80000300800 */
[----:B------:R-:W2:Y:S01]  /*7d4d0*/  LDL.LU R32, [R1+0x274] ;  /* 0x0002740001207983 */ /* 0x000ea20000300800 */
[----:B---3--:R-:W-:-:S05]  /*7d4e0*/  F2FP.SATFINITE.E4M3.F32.PACK_AB_MERGE_C R11, R11, R19, RZ ;  /* 0x000000130b0b723e */ /* 0x008fca00048070ff */
[----:B------:R3:W-:Y:S04]  /*7d4f0*/  STL [R1+0x4f5c], R11 ;  /* 0x004f5c0b01007387 */ /* 0x0007e80000100800 */
[----:B------:R-:W2:Y:S04]  /*7d500*/  LDL.LU R31, [R1+0x278] ;  /* 0x00027800011f7983 */ /* 0x000ea80000300800 */
[----:B---3--:R-:W3:Y:S04]  /*7d510*/  LDL.LU R11, [R1+0x27c] ;  /* 0x00027c00010b7983 */ /* 0x008ee80000300800 */
[----:B------:R-:W3:Y:S01]  /*7d520*/  LDL.LU R30, [R1+0x260] ;  /* 0x00026000011e7983 */ /* 0x000ee20000300800 */
[----:B----4-:R-:W-:-:S03]  /*7d530*/  F2FP.SATFINITE.E4M3.F32.PACK_AB_MERGE_C R6, R6, R7, RZ ;  /* 0x000000070606723e */ /* 0x010fc600048070ff */
[----:B------:R-:W4:Y:S04]  /*7d540*/  LDL.LU R29, [R1+0x264] ;  /* 0x00026400011d7983 */ /* 0x000f280000300800 */
[----:B------:R0:W-:Y:S04]  /*7d550*/  STL [R1+0x4f4c], R6 ;  /* 0x004f4c0601007387 */ /* 0x0001e80000100800 */
[----:B------:R-:W4:Y:S04]  /*7d560*/  LDL.LU R28, [R1+0x268] ;  /* 0x00026800011c7983 */ /* 0x000f280000300800 */
[----:B------:R-:W4:Y:S01]  /*7d570*/  LDL.LU R23, [R1+0x26c] ;  /* 0x00026c0001177983 */ /* 0x000f220000300800 */
[----:B------:R-:W-:Y:S01]  /*7d580*/  VIADD R7, R5, UR39 ;  /* 0x0000002705077c36 */ /* 0x000fe20008000000 */
[----:B------:R-:W0:Y:S02]  /*7d590*/  LDCU UR39, c[0x0][0x3b8] ;  /* 0x00007700ff2777ac */ /* 0x000e240008000800 */
[----:B------:R-:W4:Y:S04]  /*7d5a0*/  LDL.LU R27, [R1+0x250] ;  /* 0x00025000011b7983 */ /* 0x000f280000300800 */
[----:B------:R-:W4:Y:S04]  /*7d5b0*/  LDL.LU R26, [R1+0x254] ;  /* 0x00025400011a7983 */ /* 0x000f280000300800 */
[----:B------:R-:W4:Y:S04]  /*7d5c0*/  LDL.LU R25, [R1+0x258] ;  /* 0x0002580001197983 */ /* 0x000f280000300800 */
[----:B------:R0:W-:Y:S04]  /*7d5d0*/  STL [R1+0x110], R7 ;  /* 0x0001100701007387 */ /* 0x0001e80000100800 */
[----:B------:R-:W4:Y:S04]  /*7d5e0*/  LDL.LU R24, [R1+0x25c] ;  /* 0x00025c0001187983 */ /* 0x000f280000300800 */
[----:B------:R-:W4:Y:S04]  /*7d5f0*/  LDL.LU R21, [R1+0x240] ;  /* 0x0002400001157983 */ /* 0x000f280000300800 */
[----:B------:R-:W4:Y:S04]  /*7d600*/  LDL.LU R19, [R1+0x244] ;  /* 0x0002440001137983 */ /* 0x000f280000300800 */
[----:B0-----:R-:W4:Y:S04]  /*7d610*/  LDL.LU R6, [R1+0x248] ;  /* 0x0002480001067983 */ /* 0x001f280000300800 */
[----:B------:R-:W4:Y:S01]  /*7d620*/  LDL.LU R5, [R1+0x24c] ;  /* 0x00024c0001057983 */ /* 0x000f220000300800 */
[----:B------:R-:W-:-:S02]  /*7d630*/  F2FP.SATFINITE.E4M3.F32.PACK_AB_MERGE_C R35, R34, R35, RZ ;  /* 0x000000232223723e */ /* 0x000fc400048070ff */
[----:B------:R-:W-:Y:S01]  /*7d640*/  F2FP.SATFINITE.E4M3.F32.PACK_AB_MERGE_C R34, R15, R16, RZ ;  /* 0x000000100f22723e */ /* 0x000fe200048070ff */
[----:B------:R-:W-:Y:S01]  /*7d650*/  VIADD R7, R7, UR65 ;  /* 0x0000004107077c36 */ /* 0x000fe20008000000 */
[----:B------:R-:W4:Y:S01]  /*7d660*/  LDL.LU R16, [R1+0x230] ;  /* 0x0002300001107983 */ /* 0x000f220000300800 */
[----:B------:R-:W0:Y:S03]  /*7d670*/  LDCU UR65, c[0x0][0x398] ;  /* 0x00007300ff4177ac */ /* 0x000e260008000800 */
[----:B------:R1:W-:Y:S04]  /*7d680*/  STL [R1+0x4eb8], R35 ;  /* 0x004eb82301007387 */ /* 0x0003e80000100800 */
[----:B------:R-:W4:Y:S04]  /*7d690*/  LDL.LU R15, [R1+0x234] ;  /* 0x00023400010f7983 */ /* 0x000f280000300800 */
[----:B------:R2:W-:Y:S01]  /*7d6a0*/  STL [R1+0x4ea0], R34 ;  /* 0x004ea02201007387 */ /* 0x0005e20000100800 */
[----:B-1----:R-:W1:Y:S01]  /*7d6b0*/  LDC R35, c[0x0][0x3b4] ;  /* 0x0000ed00ff237b82 */ /* 0x002e620000000800 */
[----:B------:R-:W-:-:S02]  /*7d6c0*/  F2FP.SATFINITE.E4M3.F32.PACK_AB_MERGE_C R13, R13, R14, RZ ;  /* 0x0000000e0d0d723e */ /* 0x000fc400048070ff */
[----:B------:R-:W4:Y:S04]  /*7d6d0*/  LDL.LU R14, [R1+0x238] ;  /* 0x00023800010e7983 */ /* 0x000f280000300800 */
[----:B------:R0:W-:Y:S01]  /*7d6e0*/  STL [R1+0xfc], R7 ;  /* 0x0000fc0701007387 */ /* 0x0001e20000100800 */
[----:B--2---:R-:W-:-:S03]  /*7d6f0*/  F2FP.SATFINITE.E4M3.F32.PACK_AB_MERGE_C R34, R4, R12, RZ ;  /* 0x0000000c0422723e */ /* 0x004fc600048070ff */
[----:B------:R2:W-:Y:S01]  /*7d700*/  STL [R1+0x4e1c], R13 ;  /* 0x004e1c0d01007387 */ /* 0x0005e20000100800 */
[----:B0-----:R-:W-:Y:S01]  /*7d710*/  VIADD R7, R7, UR20 ;  /* 0x0000001407077c36 */ /* 0x001fe20008000000 */
[----:B------:R-:W0:Y:S02]  /*7d720*/  LDCU.64 UR20, c[0x0][0x398] ;  /* 0x00007300ff1477ac */ /* 0x000e240008000a00 */
[----:B--2---:R-:W2:Y:S01]  /*7d730*/  LDL.LU R13, [R1+0x23c] ;  /* 0x00023c00010d7983 */ /* 0x004ea20000300800 */
[----:B------:R-:W-:Y:S02]  /*7d740*/  F2FP.SATFINITE.E4M3.F32.PACK_AB_MERGE_C R32, R32, R33, RZ ;  /* 0x000000212020723e */ /* 0x000fe400048070ff */
[----:B------:R-:W0:Y:S01]  /*7d750*/  LDC R33, c[0x0][0x3b4] ;  /* 0x0000ed00ff217b82 */ /* 0x000e220000000800 */
[----:B------:R-:W2:Y:S04]  /*7d760*/  LDL.LU R12, [R1+0x3d78] ;  /* 0x003d7800010c7983 */ /* 0x000ea80000300800 */
[----:B------:R-:W2:Y:S04]  /*7d770*/  LDL.LU R4, [R1+0x3ac] ;  /* 0x0003ac0001047983 */ /* 0x000ea80000300800 */
[----:B------:R-:W-:Y:S04]  /*7d780*/  STL [R1+0x4e10], R34 ;  /* 0x004e102201007387 */ /* 0x000fe80000100800 */
[----:B------:R1:W-:Y:S04]  /*7d790*/  STL [R1+0xf8], R7 ;  /* 0x0000f80701007387 */ /* 0x0003e80000100800 */
[----:B------:R-:W-:Y:S01]  /*7d7a0*/  STL [R1+0x4da0], R32 ;  /* 0x004da02001007387 */ /* 0x000fe20000100800 */
[----:B---3--:R-:W-:-:S03]  /*7d7b0*/  F2FP.SATFINITE.E4M3.F32.PACK_AB_MERGE_C R31, R11, R31, RZ ;  /* 0x0000001f0b1f723e */ /* 0x008fc600048070ff */
[----:B------:R-:W3:Y:S01]  /*7d7c0*/  LDL.LU R11, [R1+0x3d7c] ;  /* 0x003d7c00010b7983 */ /* 0x000ee20000300800 */
[----:B-1----:R-:W-:Y:S01]  /*7d7d0*/  VIADD R7, R7, UR23 ;  /* 0x0000001707077c36 */ /* 0x002fe20008000000 */
[----:B----4-:R-:W-:Y:S02]  /*7d7e0*/  F2FP.SATFINITE.E4M3.F32.PACK_AB_MERGE_C R29, R29, R30, RZ ;  /* 0x0000001e1d1d723e */ /* 0x010fe400048070ff */
[----:B------:R1:W-:Y:S04]  /*7d7f0*/  STL [R1+0x4d98], R31 ;  /* 0x004d981f01007387 */ /* 0x0003e80000100800 */
[----:B------:R4:W-:Y:S01]  /*7d800*/  STL [R1+0xf4], R7 ;  /* 0x0000f40701007387 */ /* 0x0009e20000100800 */
[----:B------:R-:W-:-:S03]  /*7d810*/  F2FP.SATFINITE.E4M3.F32.PACK_AB_MERGE_C R28, R23, R28, RZ ;  /* 0x0000001c171c723e */ /* 0x000fc600048070ff */
[----:B------:R0:W-:Y:S01]  /*7d820*/  STL [R1+0x4d10], R29 ;  /* 0x004d101d01007387 */ /* 0x0001e20000100800 */
[----:B------:R-:W-:Y:S01]  /*7d830*/  VIADD R23, R7, UR22 ;  /* 0x0000001607177c36 */ /* 0x000fe20008000000 */
[----:B------:R-:W0:Y:S01]  /*7d840*/  LDCU.64 UR22, c[0x0][0x398] ;  /* 0x00007300ff1677ac */ /* 0x000e220008000a00 */
[----:B-1----:R-:W1:Y:S01]  /*7d850*/  LDC R31, c[0x0][0x3b4] ;  /* 0x0000ed00ff1f7b82 */ /* 0x002e620000000800 */
[----:B------:R-:W-:Y:S04]  /*7d860*/  STL [R1+0x4d14], R28 ;  /* 0x004d141c01007387 */ /* 0x000fe80000100800 */
[----:B----4-:R-:W4:Y:S01]  /*7d870*/  LDL.LU R7, [R1+0x3d80] ;  /* 0x003d800001077983 */ /* 0x010f220000300800 */
[----:B------:R-:W-:Y:S02]  /*7d880*/  F2FP.SATFINITE.E4M3.F32.PACK_AB_MERGE_C R26, R26, R27, RZ ;  /* 0x0000001b1a1a723e */ /* 0x000fe400048070ff */
[----:B------:R-:W-:Y:S01]  /*7d890*/  F2FP.SATFINITE.E4M3.F32.PACK_AB_MERGE_C R24, R24, R25, RZ ;  /* 0x000000191818723e */ /* 0x000fe200048070ff */
[----:B------:R0:W-:Y:S01]  /*7d8a0*/  STL [R1+0xf0], R23 ;  /* 0x0000f01701007387 */ /* 0x0001e20000100800 */
[----:B------:R-:W-:-:S03]  /*7d8b0*/  F2FP.SATFINITE.E4M3.F32.PACK_AB_MERGE_C R21, R19, R21, RZ ;  /* 0x000000151315723e */ /* 0x000fc600048070ff */
[----:B------:R-:W-:Y:S01]  /*7d8c0*/  STL [R1+0x4ca8], R26 ;  /* 0x004ca81a01007387 */ /* 0x000fe20000100800 */
[----:B------:R-:W-:Y:S01]  /*7d8d0*/  VIADD R46, R23, UR13 ;  /* 0x0000000d172e7c36 */ /* 0x000fe20008000000 */
[----:B0-----:R-:W0:Y:S02]  /*7d8e0*/  LDC R29, c[0x0][0x3b4] ;  /* 0x0000ed00ff1d7b82 */ /* 0x001e240000000800 */
[----:B------:R-:W-:Y:S01]  /*7d8f0*/  STL [R1+0x4ca4], R24 ;  /* 0x004ca41801007387 */ /* 0x000fe20000100800 */
[----:B------:R-:W-:-:S03]  /*7d900*/  F2FP.SATFINITE.E4M3.F32.PACK_AB_MERGE_C R19, R5, R6, RZ ;  /* 0x000000060513723e */ /* 0x000fc600048070ff */
[----:B------:R-:W4:Y:S02]  /*7d910*/  LDL.LU R6, [R1+0x3d84] ;  /* 0x003d840001067983 */ /* 0x000f240000300800 */
[----:B------:R-:W0:Y:S02]  /*7d920*/  LDC R27, c[0x0][0x3b4] ;  /* 0x0000ed00ff1b7b82 */ /* 0x000e240000000800 */
[----:B------:R1:W-:Y:S04]  /*7d930*/  STL [R1+0x4c70], R21 ;  /* 0x004c701501007387 */ /* 0x0003e80000100800 */
[----:B------:R-:W4:Y:S01]  /*7d940*/  LDL R5, [R1+0x2178] ;  /* 0x0021780001057983 */ /* 0x000f220000100800 */
[----:B------:R-:W-:Y:S01]  /*7d950*/  VIADD R44, R46, UR9 ;  /* 0x000000092e2c7c36 */ /* 0x000fe20008000000 */
[----:B------:R-:W0:Y:S01]  /*7d960*/  LDC R25, c[0x0][0x3b4] ;  /* 0x0000ed00ff197b82 */ /* 0x000e220000000800 */
[----:B------:R-:W-:-:S02]  /*7d970*/  F2FP.SATFINITE.E4M3.F32.PACK_AB_MERGE_C R15, R15, R16, RZ ;  /* 0x000000100f0f723e */ /* 0x000fc400048070ff */
[----:B------:R-:W-:Y:S01]  /*7d980*/  VIADD R42, R44, UR8 ;  /* 0x000000082c2a7c36 */ /* 0x000fe20008000000 */
[----:B------:R1:W-:Y:S01]  /*7d990*/  STL [R1+0x4c6c], R19 ;  /* 0x004c6c1301007387 */ /* 0x0003e20000100800 */
[----:B------:R-:W0:Y:S02]  /*7d9a0*/  LDCU.64 UR8, c[0x0][0x390] ;  /* 0x00007200ff0877ac */ /* 0x000e240008000a00 */
[----:B------:R-:W-:Y:S01]  /*7d9b0*/  VIADD R39, R42, UR12 ;  /* 0x0000000c2a277c36 */ /* 0x000fe20008000000 */
[----:B------:R-:W-:Y:S01]  /*7d9c0*/  STL [R1+0xd8], R44 ;  /* 0x0000d82c01007387 */ /* 0x000fe20000100800 */
[----:B------:R-:W0:Y:S01]  /*7d9d0*/  LDCU.64 UR12, c[0x0][0x390] ;  /* 0x00007200ff0c77ac */ /* 0x000e220008000a00 */
[----:B------:R-:W0:Y:S02]  /*7d9e0*/  LDC R23, c[0x0][0x3b4] ;  /* 0x0000ed00ff177b82 */ /* 0x000e240000000800 */
[----:B------:R-:W-:Y:S04]  /*7d9f0*/  STL [R1+0x23e4], R15 ;  /* 0x0023e40f01007387 */ /* 0x000fe80000100800 */
[----:B------:R-:W-:Y:S02]  /*7da00*/  STL [R1+0xd4], R42 ;  /* 0x0000d42a01007387 */ /* 0x000fe40000100800 */
[----:B-1----:R-:W1:Y:S08]  /*7da10*/  LDC R21, c[0x0][0x3b4] ;  /* 0x0000ed00ff157b82 */ /* 0x002e700000000800 */
[----:B------:R-:W0:Y:S08]  /*7da20*/  LDC R19, c[0x0][0x3b4] ;  /* 0x0000ed00ff137b82 */ /* 0x000e300000000800 */
[----:B------:R-:W-:Y:S01]  /*7da30*/  BAR.SYNC.DEFER_BLOCKING 0x0 ;  /* 0x0000000000007b1d */ /* 0x000fe20000010000 */
[----:B--2---:R-:W-:-:S05]  /*7da40*/  ISETP.GE.AND P1, PT, R12, UR31, PT ;  /* 0x0000001f0c007c0c */ /* 0x004fca000bf26270 */
[----:B------:R-:W2:Y:S01]  /*7da50*/  LDCU UR31, c[0x0][0x3b8] ;  /* 0x00007700ff1f77ac */ /* 0x000ea20008000800 */
[----:B------:R-:W-:-:S07]  /*7da60*/  LOP3.LUT R4, R4, 0xffffdfff, RZ, 0xc0, !PT ;  /* 0xffffdfff04047812 */ /* 0x000fce00078ec0ff */
[----:B------:R-:W-:Y:S02]  /*7da70*/  @P1 LOP3.LUT R4, R4, 0x2000, RZ, 0xfc, !PT ;  /* 0x0000200004041812 */ /* 0x000fe400078efcff */
[----:B---3--:R-:W-:Y:S01]  /*7da80*/  ISETP.GE.AND P0, PT, R11, UR27, PT ;  /* 0x0000001b0b007c0c */ /* 0x008fe2000bf06270 */
[----:B------:R-:W3:Y:S01]  /*7da90*/  LDCU UR27, c[0x0][0x3b8] ;  /* 0x00007700ff1b77ac */ /* 0x000ee20008000800 */
[----:B------:R-:W-:Y:S01]  /*7daa0*/  LOP3.LUT R4, R4, 0xffffbfff, RZ, 0xc0, !PT ;  /* 0xffffbfff04047812 */ /* 0x000fe200078ec0ff */
[----:B------:R-:W0:Y:S01]  /*7dab0*/  LDC R11, c[0x0][0x3b4] ;  /* 0x0000ed00ff0b7b82 */ /* 0x000e220000000800 */
[----:B------:R-:W-:-:S09]  /*7dac0*/  F2FP.SATFINITE.E4M3.F32.PACK_AB_MERGE_C R13, R13, R14, RZ ;  /* 0x0000000e0d0d723e */ /* 0x000fd200048070ff */
[----:B------:R-:W-:Y:S01]  /*7dad0*/  @P0 LOP3.LUT R4, R4, 0x4000, RZ, 0xfc, !PT ;  /* 0x0000400004040812 */ /* 0x000fe200078efcff */
[----:B------:R1:W-:Y:S04]  /*7dae0*/  STL [R1+0x23c4], R13 ;  /* 0x0023c40d01007387 */ /* 0x0003e80000100800 */
[----:B------:R-:W-:Y:S01]  /*7daf0*/  STL [R1+0xd0], R39 ;  /* 0x0000d02701007387 */ /* 0x000fe20000100800 */
[----:B----4-:R-:W-:-:S03]  /*7db00*/  ISETP.GE.AND P0, PT, R7, UR21, PT ;  /* 0x0000001507007c0c */ /* 0x010fc6000bf06270 */
[----:B------:R4:W-:Y:S01]  /*7db10*/  STL [R1+0x3ac], R4 ;  /* 0x0003ac0401007387 */ /* 0x0009e20000100800 */
[----:B-1----:R-:W1:Y:S01]  /*7db20*/  LDC R13, c[0x0][0x3b4] ;  /* 0x0000ed00ff0d7b82 */ /* 0x002e620000000800 */
[----:B------:R-:W0:Y:S07]  /*7db30*/  LDCU UR21, c[0x0][0x3b8] ;  /* 0x00007700ff1577ac */ /* 0x000e2e0008000800 */
[----:B------:R-:W1:Y:S01]  /*7db40*/  LDC R7, c[0x0][0x3b4] ;  /* 0x0000ed00ff077b82 */ /* 0x000e620000000800 */
[----:B----4-:R-:W-:Y:S01]  /*7db50*/  VIADD R4, R39, UR11 ;  /* 0x0000000b27047c36 */ /* 0x010fe20008000000 */
[----:B------:R-:W-:-:S04]  /*7db60*/  @P0 LOP3.LUT R0, R0, 0x200000, RZ, 0xfc, !PT ;  /* 0x0020000000000812 */ /* 0x000fc800078efcff */
[----:B------:R4:W-:Y:S04]  /*7db70*/  STL [R1+0xbc], R4 ;  /* 0x0000bc0401007387 */ /* 0x0009e80000100800 */
[----:B------:R0:W-:Y:S01]  /*7db80*/  STL [R1+0x56a0], R0 ;  /* 0x0056a00001007387 */ /* 0x0001e20000100800 */
[----:B----4-:R-:W-:Y:S01]  /*7db90*/  VIADD R4, R4, UR10 ;  /* 0x0000000a04047c36 */ /* 0x010fe20008000000 */
[----:B------:R-:W4:Y:S04]  /*7dba0*/  LDCU.64 UR10, c[0x0][0x390] ;  /* 0x00007200ff0a77ac */ /* 0x000f280008000a00 */
[----:B------:R2:W-:Y:S04]  /*7dbb0*/  STL [R1+0xb8], R4 ;  /* 0x0000b80401007387 */ /* 0x0005e80000100800 */
[----:B0-----:R-:W3:Y:S01]  /*7dbc0*/  LDL.LU R0, [R1+0x118] ;  /* 0x0001180001007983 */ /* 0x001ee20000300800 */
[----:B------:R-:W-:Y:S01]  /*7dbd0*/  ISETP.GE.AND P0, PT, R6, UR23, PT ;  /* 0x0000001706007c0c */ /* 0x000fe2000bf06270 */
[----:B------:R-:W-:Y:S01]  /*7dbe0*/  IMAD R38, R5, UR7, RZ ;  /* 0x0000000705267c24 */ /* 0x000fe2000f8e02ff */
[----:B------:R-:W-:Y:S01]  /*7dbf0*/  SHF.R.S32.HI R39, RZ, 0x1f, R39 ;  /* 0x0000001fff277819 */ /* 0x000fe20000011427 */
[----:B------:R-:W0:Y:S01]  /*7dc00*/  LDC R5, c[0x0][0x3b4] ;  /* 0x0000ed00ff057b82 */ /* 0x000e220000000800 */
[----:B------:R-:W0:Y:S01]  /*7dc10*/  LDCU UR23, c[0x0][0x3b8] ;  /* 0x00007700ff1777ac */ /* 0x000e220008000800 */
[----:B--2---:R-:W-:-:S08]  /*7dc20*/  VIADD R4, R4, UR64 ;  /* 0x0000004004047c36 */ /* 0x004fd00008000000 */
[----:B------:R-:W-:Y:S01]  /*7dc30*/  @P0 LOP3.LUT R2, R2, 0x40000, RZ, 0xfc, !PT ;  /* 0x0004000002020812 */ /* 0x000fe200078efcff */
[----:B------:R-:W-:Y:S01]  /*7dc40*/  IMAD R37, R37, 0x20, R38 ;  /* 0x0000002025257824 */ /* 0x000fe200078e0226 */
[----:B------:R-:W-:Y:S01]  /*7dc50*/  IADD3 R16, P2, PT, R38, UR8, RZ ;  /* 0x0000000826107c10 */ /* 0x000fe2000ff5e0ff */
[----:B------:R-:W2:Y:S02]  /*7dc60*/  LDCU UR64, c[0x0][0x398] ;  /* 0x00007300ff4077ac */ /* 0x000ea40008000800 */
[----:B------:R-:W-:Y:S04]  /*7dc70*/  STL [R1+0x65e0], R2 ;  /* 0x0065e00201007387 */ /* 0x000fe80000100800 */
[----:B------:R1:W-:Y:S02]  /*7dc80*/  STL [R1+0xb4], R4 ;  /* 0x0000b40401007387 */ /* 0x0003e40000100800 */
[----:B-1----:R-:W-:Y:S01]  /*7dc90*/  VIADD R4, R4, UR6 ;  /* 0x0000000604047c36 */ /* 0x002fe20008000000 */
[----:B------:R-:W1:Y:S03]  /*7dca0*/  LDCU.64 UR6, c[0x0][0x390] ;  /* 0x00007200ff0677ac */ /* 0x000e660008000a00 */
[----:B------:R-:W-:Y:S01]  /*7dcb0*/  VIADD R2, R4, UR63 ;  /* 0x0000003f04027c36 */ /* 0x000fe20008000000 */
[----:B------:R2:W-:Y:S01]  /*7dcc0*/  STL [R1+0xb0], R4 ;  /* 0x0000b00401007387 */ /* 0x0005e20000100800 */
[----:B------:R-:W-:Y:S01]  /*7dcd0*/  LEA.HI.X.SX32 R38, R38, UR9, 0x1, P2 ;  /* 0x0000000926267c11 */ /* 0x000fe200090f0eff */
[----:B------:R-:W0:Y:S02]  /*7dce0*/  LDCU.64 UR8, c[0x0][0x390] ;  /* 0x00007200ff0877ac */ /* 0x000e240008000a00 */
[----:B------:R1:W-:Y:S01]  /*7dcf0*/  STL [R1+0x9c], R2 ;  /* 0x00009c0201007387 */ /* 0x0003e20000100800 */
[----:B------:R-:W-:Y:S01]  /*7dd00*/  IMAD R13, R13, 0x20, R37 ;  /* 0x000000200d0d7824 */ /* 0x000fe200078e0225 */
[----:B------:R-:W0:Y:S01]  /*7dd10*/  LDCU UR63, c[0x0][0x398] ;  /* 0x00007300ff3f77ac */ /* 0x000e220008000800 */
[----:B--2---:R-:W2:Y:S01]  /*7dd20*/  LDC R4, c[0x0][0x3b4] ;  /* 0x0000ed00ff047b82 */ /* 0x004ea20000000800 */
[----:B-1----:R-:W-:-:S05]  /*7dd30*/  VIADD R2, R2, UR61 ;  /* 0x0000003d02027c36 */ /* 0x002fca0008000000 */
[----:B------:R1:W-:Y:S02]  /*7dd40*/  STL [R1+0x98], R2 ;  /* 0x0000980201007387 */ /* 0x0003e40000100800 */
[----:B-1----:R-:W-:Y:S01]  /*7dd50*/  VIADD R2, R2, UR62 ;  /* 0x0000003e02027c36 */ /* 0x002fe20008000000 */
[----:B------:R-:W-:Y:S01]  /*7dd60*/  IADD3 R15, P2, PT, R37, UR12, RZ ;  /* 0x0000000c250f7c10 */ /* 0x000fe2000ff5e0ff */
[----:B------:R-:W-:Y:S01]  /*7dd70*/  IMAD R11, R11, 0x20, R13 ;  /* 0x000000200b0b7824 */ /* 0x000fe200078e020d */
[----:B------:R-:W1:Y:S02]  /*7dd80*/  LDCU UR62, c[0x0][0x398] ;  /* 0x00007300ff3e77ac */ /* 0x000e640008000800 */
[----:B------:R0:W-:Y:S02]  /*7dd90*/  STL [R1+0x94], R2 ;  /* 0x0000940201007387 */ /* 0x0001e40000100800 */
[----:B0-----:R-:W-:Y:S01]  /*7dda0*/  VIADD R2, R2, UR60 ;  /* 0x0000003c02027c36 */ /* 0x001fe20008000000 */
[----:B------:R-:W-:Y:S01]  /*7ddb0*/  LEA.HI.X.SX32 R37, R37, UR13, 0x1, P2 ;  /* 0x0000000d25257c11 */ /* 0x000fe200090f0eff */
[----:B------:R-:W0:Y:S03]  /*7ddc0*/  LDCU.64 UR12, c[0x0][0x390] ;  /* 0x00007200ff0c77ac */ /* 0x000e260008000a00 */
[----:B------:R1:W-:Y:S01]  /*7ddd0*/  STL [R1+0x90], R2 ;  /* 0x0000900201007387 */ /* 0x0003e20000100800 */
[----:B----4-:R-:W-:Y:S01]  /*7dde0*/  IADD3 R14, P2, PT, R13, UR10, RZ ;  /* 0x0000000a0d0e7c10 */ /* 0x010fe2000ff5e0ff */
[----:B------:R-:W-:Y:S01]  /*7ddf0*/  IMAD R7, R7, 0x20, R11 ;  /* 0x0000002007077824 */ /* 0x000fe200078e020b */
[----:B------:R-:W4:Y:S01]  /*7de00*/  LDCU.64 UR60, c[0x0][0x398] ;  /* 0x00007300ff3c77ac */ /* 0x000f220008000a00 */
[----:B-1----:R-:W-:-:S05]  /*7de10*/  VIADD R2, R2, UR58 ;  /* 0x0000003a02027c36 */ /* 0x002fca0008000000 */
[----:B------:R1:W-:Y:S01]  /*7de20*/  STL [R1+0x7c], R2 ;  /* 0x00007c0201007387 */ /* 0x0003e20000100800 */
[----:B------:R-:W-:Y:S01]  /*7de30*/  LEA.HI.X.SX32 R13, R13, UR11, 0x1, P2 ;  /* 0x0000000b0d0d7c11 */ /* 0x000fe200090f0eff */
[----:B------:R-:W-:Y:S01]  /*7de40*/  IMAD R5, R5, 0x20, R7 ;  /* 0x0000002005057824 */ /* 0x000fe200078e0207 */
[C---:B------:R-:W-:Y:S01]  /*7de50*/  IADD3 R12, P2, PT, R11.reuse, UR6, RZ ;  /* 0x000000060b0c7c10 */ /* 0x040fe2000ff5e0ff */
[----:B------:R-:W0:Y:S01]  /*7de60*/  LDCU.64 UR10, c[0x0][0x390] ;  /* 0x00007200ff0a77ac */ /* 0x000e220008000a00 */
[----:B-1----:R-:W-:Y:S02]  /*7de70*/  VIADD R2, R2, UR59 ;  /* 0x0000003b02027c36 */ /* 0x002fe40008000000 */
[----:B------:R-:W-:Y:S01]  /*7de80*/  LEA.HI.X.SX32 R11, R11, UR7, 0x1, P2 ;  /* 0x000000070b0b7c11 */ /* 0x000fe200090f0eff */
[----:B------:R-:W-:Y:S01]  /*7de90*/  IMAD R35, R35, 0x20, R5 ;  /* 0x0000002023237824 */ /* 0x000fe200078e0205 */
[----:B------:R-:W1:Y:S01]  /*7dea0*/  LDCU.64 UR58, c[0x0][0x398] ;  /* 0x00007300ff3a77ac */ /* 0x000e620008000a00 */
[----:B------:R0:W-:Y:S01]  /*7deb0*/  STL [R1+0x78], R2 ;  /* 0x0000780201007387 */ /* 0x0001e20000100800 */
[----:B------:R-:W-:Y:S01]  /*7dec0*/  IADD3 R6, P2, PT, R5, UR8, RZ ;  /* 0x0000000805067c10 */ /* 0x000fe2000ff5e0ff */
[----:B------:R-:W1:Y:S01]  /*7ded0*/  LDCU.64 UR6, c[0x0][0x390] ;  /* 0x00007200ff0677ac */ /* 0x000e620008000a00 */
[----:B0-----:R-:W-:-:S05]  /*7dee0*/  VIADD R2, R2, UR56 ;  /* 0x0000003802027c36 */ /* 0x001fca0008000000 */
[----:B------:R0:W-:Y:S01]  /*7def0*/  STL [R1+0x74], R2 ;  /* 0x0000740201007387 */ /* 0x0001e20000100800 */
[----:B------:R-:W-:Y:S01]  /*7df00*/  LEA.HI.X.SX32 R5, R5, UR9, 0x1, P2 ;  /* 0x0000000905057c11 */ /* 0x000fe200090f0eff */
[----:B------:R-:W-:Y:S01]  /*7df10*/  IMAD R33, R33, 0x20, R35 ;  /* 0x0000002021217824 */ /* 0x000fe200078e0223 */
[C---:B------:R-:W-:Y:S01]  /*7df20*/  IADD3 R36, P2, PT, R35.reuse, UR12, RZ ;  /* 0x0000000c23247c10 */ /* 0x040fe2000ff5e0ff */
[----:B------:R-:W1:Y:S01]  /*7df30*/  LDCU.64 UR8, c[0x0][0x390] ;  /* 0x00007200ff0877ac */ /* 0x000e620008000a00 */
[----:B0-----:R-:W-:Y:S02]  /*7df40*/  VIADD R2, R2, UR57 ;  /* 0x0000003902027c36 */ /* 0x001fe40008000000 */
[----:B------:R-:W-:Y:S01]  /*7df50*/  LEA.HI.X.SX32 R35, R35, UR13, 0x1, P2 ;  /* 0x0000000d23237c11 */ /* 0x000fe200090f0eff */
[----:B------:R-:W-:Y:S01]  /*7df60*/  IMAD R31, R31, 0x20, R33 ;  /* 0x000000201f1f7824 */ /* 0x000fe200078e0221 */
[----:B------:R-:W0:Y:S01]  /*7df70*/  LDCU.64 UR56, c[0x0][0x398] ;  /* 0x00007300ff3877ac */ /* 0x000e220008000a00 */
[----:B------:R1:W-:Y:S01]  /*7df80*/  STL [R1+0x70], R2 ;  /* 0x0000700201007387 */ /* 0x0003e20000100800 */
[----:B------:R-:W0:Y:S03]  /*7df90*/  LDCU.64 UR12, c[0x0][0x390] ;  /* 0x00007200ff0c77ac */ /* 0x000e260008000a00 */
[----:B------:R-:W-:Y:S01]  /*7dfa0*/  STL.64 [R1+0x65c0], R36 ;  /* 0x0065c02401007387 */ /* 0x000fe20000100a00 */
[----:B-1----:R-:W-:Y:S01]  /*7dfb0*/  VIADD R2, R2, UR54 ;  /* 0x0000003602027c36 */ /* 0x002fe20008000000 */
[----:B------:R-:W-:Y:S01]  /*7dfc0*/  IADD3 R34, P2, PT, R33, UR10, RZ ;  /* 0x0000000a21227c10 */ /* 0x000fe2000ff5e0ff */
[----:B------:R-:W-:Y:S01]  /*7dfd0*/  IMAD R29, R29, 0x20, R31 ;  /* 0x000000201d1d7824 */ /* 0x000fe200078e021f */
[----:B------:R-:W1:Y:S02]  /*7dfe0*/  LDCU UR54, c[0x0][0x3b8] ;  /* 0x00007700ff3677ac */ /* 0x000e640008000800 */
[----:B------:R0:W-:Y:S02]  /*7dff0*/  STL [R1+0x5c], R2 ;  /* 0x00005c0201007387 */ /* 0x0001e40000100800 */
[----:B0-----:R-:W-:-:S05]  /*7e000*/  VIADD R2, R2, UR55 ;  /* 0x0000003702027c36 */ /* 0x001fca0008000000 */
[----:B------:R0:W-:Y:S04]  /*7e010*/  STL [R1+0x58], R2 ;  /* 0x0000580201007387 */ /* 0x0001e80000100800 */
[----:B------:R-:W-:Y:S01]  /*7e020*/  STL.64 [R1+0x65a0], R34 ;  /* 0x0065a02201007387 */ /* 0x000fe20000100a00 */
[----:B0-----:R-:W-:-:S05]  /*7e030*/  VIADD R2, R2, UR52 ;  /* 0x0000003402027c36 */ /* 0x001fca0008000000 */
[----:B------:R0:W-:Y:S01]  /*7e040*/  STL [R1+0x2c], R2 ;  /* 0x00002c0201007387 */ /* 0x0001e20000100800 */
[----:B------:R-:W-:Y:S01]  /*7e050*/  LEA.HI.X.SX32 R33, R33, UR11, 0x1, P2 ;  /* 0x0000000b21217c11 */ /* 0x000fe200090f0eff */
[----:B------:R-:W1:Y:S01]  /*7e060*/  LDCU.64 UR10, c[0x0][0x390] ;  /* 0x00007200ff0a77ac */ /* 0x000e620008000a00 */
[----:B------:R-:W-:Y:S01]  /*7e070*/  IADD3 R32, P2, PT, R31, UR6, RZ ;  /* 0x000000061f207c10 */ /* 0x000fe2000ff5e0ff */
[----:B0-----:R-:W-:-:S03]  /*7e080*/  VIADD R2, R2, UR53 ;  /* 0x0000003502027c36 */ /* 0x001fc60008000000 */
[----:B------:R-:W-:Y:S01]  /*7e090*/  LEA.HI.X.SX32 R31, R31, UR7, 0x1, P2 ;  /* 0x000000071f1f7c11 */ /* 0x000fe200090f0eff */
[----:B------:R-:W-:Y:S01]  /*7e0a0*/  IMAD R27, R27, 0x20, R29 ;  /* 0x000000201b1b7824 */ /* 0x000fe200078e021d */
[----:B------:R-:W0:Y:S01]  /*7e0b0*/  LDCU.64 UR52, c[0x0][0x398] ;  /* 0x00007300ff3477ac */ /* 0x000e220008000a00 */
[----:B------:R1:W-:Y:S01]  /*7e0c0*/  STL [R1+0x28], R2 ;  /* 0x0000280201007387 */ /* 0x0003e20000100800 */
[----:B------:R-:W0:Y:S03]  /*7e0d0*/  LDCU.64 UR6, c[0x0][0x390] ;  /* 0x00007200ff0677ac */ /* 0x000e260008000a00 */
[----:B------:R-:W-:Y:S01]  /*7e0e0*/  STL.64 [R1+0x65a8], R32 ;  /* 0x0065a82001007387 */ /* 0x000fe20000100a00 */
[----:B-1----:R-:W-:-:S05]  /*7e0f0*/  VIADD R2, R2, UR50 ;  /* 0x0000003202027c36 */ /* 0x002fca0008000000 */
[----:B------:R1:W-:Y:S01]  /*7e100*/  STL [R1+0x24], R2 ;  /* 0x0000240201007387 */ /* 0x0003e20000100800 */
[----:B------:R-:W-:Y:S01]  /*7e110*/  IADD3 R30, P2, PT, R29, UR8, RZ ;  /* 0x000000081d1e7c10 */ /* 0x000fe2000ff5e0ff */
[----:B-1----:R-:W-:-:S03]  /*7e120*/  VIADD R2, R2, UR51 ;  /* 0x0000003302027c36 */ /* 0x002fc60008000000 */
[----:B------:R-:W-:Y:S01]  /*7e130*/  LEA.HI.X.SX32 R29, R29, UR9, 0x1, P2 ;  /* 0x000000091d1d7c11 */ /* 0x000fe200090f0eff */
[----:B------:R-:W-:Y:S02]  /*7e140*/  IMAD R25, R25, 0x20, R27 ;  /* 0x0000002019197824 */ /* 0x000fe400078e021b */
[----:B------:R-:W-:Y:S01]  /*7e150*/  IMAD.MOV.U32 R37, RZ, RZ, R22 ;  /* 0x000000ffff257224 */ /* 0x000fe200078e0016 */
[----:B------:R1:W-:Y:S01]  /*7e160*/  STL [R1+0x20], R2 ;  /* 0x0000200201007387 */ /* 0x0003e20000100800 */
[----:B------:R-:W-:Y:S01]  /*7e170*/  IMAD.MOV.U32 R33, RZ, RZ, R18 ;  /* 0x000000ffff217224 */ /* 0x000fe200078e0012 */
[----:B------:R-:W0:Y:S02]  /*7e180*/  LDCU.64 UR8, c[0x0][0x390] ;  /* 0x00007200ff0877ac */ /* 0x000e240008000a00 */
[----:B------:R-:W-:Y:S01]  /*7e190*/  STL.64 [R1+0x65b0], R30 ;  /* 0x0065b01e01007387 */ /* 0x000fe20000100a00 */
[----:B------:R-:W-:Y:S01]  /*7e1a0*/  SHF.R.S32.HI R32, RZ, 0x1f, R9 ;  /* 0x0000001fff207819 */ /* 0x000fe20000011409 */
[----:B------:R-:W0:Y:S01]  /*7e1b0*/  LDCU.64 UR50, c[0x0][0x398] ;  /* 0x00007300ff3277ac */ /* 0x000e220008000a00 */
        /* <DEDUP_REMOVED lines=11> */
[----:B------:R-:W-:Y:S02]  /*7e270*/  IMAD R21, R21, 0x20, R23 ;  /* 0x0000002015157824 */ /* 0x000fe400078e0217 */
[----:B0-----:R-:W-:Y:S01]  /*7e280*/  VIADD R2, R2, UR43 ;  /* 0x0000002b02027c36 */ /* 0x001fe20008000000 */
[C---:B------:R-:W-:Y:S01]  /*7e290*/  IADD3 R24, P2, PT, R23.reuse, UR6, RZ ;  /* 0x0000000617187c10 */ /* 0x040fe2000ff5e0ff */
[----:B------:R-:W-:Y:S01]  /*7e2a0*/  IMAD.MOV.U32 R29, RZ, RZ, R10 ;  /* 0x000000ffff1d7224 */ /* 0x000fe200078e000a */
[----:B------:R-:W0:Y:S02]  /*7e2b0*/  LDCU UR6, c[0x0][0x3b8] ;  /* 0x00007700ff0677ac */ /* 0x000e240008000800 */
[----:B------:R1:W-:Y:S01]  /*7e2c0*/  STL [R1+0x10], R2 ;  /* 0x0000100201007387 */ /* 0x0003e20000100800 */
[----:B------:R-:W-:Y:S01]  /*7e2d0*/  LEA.HI.X.SX32 R23, R23, UR7, 0x1, P2 ;  /* 0x0000000717177c11 */ /* 0x000fe200090f0eff */
[----:B------:R-:W-:Y:S01]  /*7e2e0*/  IMAD R19, R19, 0x20, R21 ;  /* 0x0000002013137824 */ /* 0x000fe200078e0215 */
[----:B------:R-:W0:Y:S01]  /*7e2f0*/  LDCU.64 UR10, c[0x0][0x390] ;  /* 0x00007200ff0a77ac */ /* 0x000e220008000a00 */
[----:B------:R-:W-:-:S02]  /*7e300*/  IMAD.MOV.U32 R31, RZ, RZ, R46 ;  /* 0x000000ffff1f7224 */ /* 0x000fc400078e002e */
[----:B------:R-:W-:Y:S01]  /*7e310*/  IMAD.MOV.U32 R30, RZ, RZ, R17 ;  /* 0x000000ffff1e7224 */ /* 0x000fe200078e0011 */
[----:B------:R-:W0:Y:S01]  /*7e320*/  LDCU.64 UR42, c[0x0][0x398] ;  /* 0x00007300ff2a77ac */ /* 0x000e220008000a00 */
[----:B-1----:R-:W-:Y:S01]  /*7e330*/  VIADD R2, R2, UR44 ;  /* 0x0000002c02027c36 */ /* 0x002fe20008000000 */
[C---:B------:R-:W-:Y:S01]  /*7e340*/  IADD3 R22, P2, PT, R21.reuse, UR12, RZ ;  /* 0x0000000c15167c10 */ /* 0x040fe2000ff5e0ff */
[----:B--2---:R-:W-:Y:S01]  /*7e350*/  IMAD R17, R4, 0x20, R19 ;  /* 0x0000002004117824 */ /* 0x004fe200078e0213 */
[----:B------:R-:W1:Y:S02]  /*7e360*/  LDCU UR7, c[0x0][0x3b8] ;  /* 0x00007700ff0777ac */ /* 0x000e640008000800 */
[----:B------:R2:W-:Y:S01]  /*7e370*/  STL [R1+0xc], R2 ;  /* 0x00000c0201007387 */ /* 0x0005e20000100800 */
[----:B------:R-:W1:Y:S01]  /*7e380*/  LDCU UR12, c[0x0][0x3b8] ;  /* 0x00007700ff0c77ac */ /* 0x000e620008000800 */
[----:B--2---:R-:W-:Y:S01]  /*7e390*/  VIADD R2, R2, UR45 ;  /* 0x0000002d02027c36 */ /* 0x004fe20008000000 */
[----:B------:R-:W-:Y:S01]  /*7e3a0*/  SHF.R.S32.HI R4, RZ, 0x1f, R45 ;  /* 0x0000001fff047819 */ /* 0x000fe2000001142d */
[----:B------:R-:W-:Y:S01]  /*7e3b0*/  IMAD.MOV.U32 R28, RZ, RZ, R20 ;  /* 0x000000ffff1c7224 */ /* 0x000fe200078e0014 */
[----:B------:R-:W-:Y:S01]  /*7e3c0*/  LEA.HI.X.SX32 R21, R21, UR13, 0x1, P2 ;  /* 0x0000000d15157c11 */ /* 0x000fe200090f0eff */
[----:B------:R-:W-:Y:S01]  /*7e3d0*/  VIADD R10, R2, UR46 ;  /* 0x0000002e020a7c36 */ /* 0x000fe20008000000 */
[----:B------:R2:W-:Y:S01]  /*7e3e0*/  STL [R1+0x8], R2 ;  /* 0x0000080201007387 */ /* 0x0005e20000100800 */
[----:B0-----:R-:W-:Y:S01]  /*7e3f0*/  IADD3 R18, P3, PT, R17, UR10, RZ ;  /* 0x0000000a11127c10 */ /* 0x001fe2000ff7e0ff */
[----:B------:R-:W0:Y:S02]  /*7e400*/  LDCU.64 UR44, c[0x0][0x398] ;  /* 0x00007300ff2c77ac */ /* 0x000e240008000a00 */
[----:B------:R-:W-:Y:S04]  /*7e410*/  STL.64 [R1+0x65c8], R22 ;  /* 0x0065c81601007387 */ /* 0x000fe80000100a00 */
[----:B--2---:R-:W2:Y:S04]  /*7e420*/  LDL.LU R2, [R1+0x13c] ;  /* 0x00013c0001027983 */ /* 0x004ea80000300800 */
[----:B------:R0:W-:Y:S02]  /*7e430*/  STL [R1+0x4], R10 ;  /* 0x0000040a01007387 */ /* 0x0001e40000100800 */
[----:B0-----:R-:W-:Y:S01]  /*7e440*/  VIADD R10, R10, UR47 ;  /* 0x0000002f0a0a7c36 */ /* 0x001fe20008000000 */
[----:B------:R-:W-:Y:S01]  /*7e450*/  SHF.R.S32.HI R22, RZ, 0x1f, R33 ;  /* 0x0000001fff167819 */ /* 0x000fe20000011421 */
[----:B------:R-:W0:Y:S03]  /*7e460*/  LDCU.64 UR46, c[0x0][0x398] ;  /* 0x00007300ff2e77ac */ /* 0x000e260008000a00 */
[----:B------:R-:W-:Y:S04]  /*7e470*/  STL [R1], R10 ;  /* 0x0000000a01007387 */ /* 0x000fe80000100800 */
[----:B---3--:R3:W-:Y:S04]  /*7e480*/  STL [R1+0x56e8], R0 ;  /* 0x0056e80001007387 */ /* 0x0087e80000100800 */
[----:B---3--:R-:W3:Y:S04]  /*7e490*/  LDL.LU R0, [R1+0x114] ;  /* 0x0001140001007983 */ /* 0x008ee80000300800 */
[----:B------:R3:W-:Y:S02]  /*7e4a0*/  STL [R1+0x1d8], R22 ;  /* 0x0001d81601007387 */ /* 0x0007e40000100800 */
[----:B---3--:R-:W-:-:S02]  /*7e4b0*/  SHF.R.S32.HI R22, RZ, 0x1f, R0 ;  /* 0x0000001fff167819 */ /* 0x008fc40000011400 */
[----:B------:R3:W-:Y:S04]  /*7e4c0*/  STL [R1+0x5728], R0 ;  /* 0x0057280001007387 */ /* 0x0007e80000100800 */
[----:B---3--:R-:W3:Y:S04]  /*7e4d0*/  LDL.LU R0, [R1+0x110] ;  /* 0x0001100001007983 */ /* 0x008ee80000300800 */
[----:B------:R-:W-:Y:S04]  /*7e4e0*/  STL [R1+0x1e0], R22 ;  /* 0x0001e01601007387 */ /* 0x000fe80000100800 */
[----:B---3--:R3:W-:Y:S04]  /*7e4f0*/  STL [R1+0x5758], R0 ;  /* 0x0057580001007387 */ /* 0x0087e80000100800 */
[----:B---3--:R-:W3:Y:S04]  /*7e500*/  LDL.LU R0, [R1+0xfc] ;  /* 0x0000fc0001007983 */ /* 0x008ee80000300800 */
[----:B---3--:R3:W-:Y:S04]  /*7e510*/  STL [R1+0x5790], R0 ;  /* 0x0057900001007387 */ /* 0x0087e80000100800 */
[----:B---3--:R-:W3:Y:S04]  /*7e520*/  LDL.LU R0, [R1+0xf8] ;  /* 0x0000f80001007983 */ /* 0x008ee80000300800 */
[----:B---3--:R3:W-:Y:S04]  /*7e530*/  STL [R1+0x57c0], R0 ;  /* 0x0057c00001007387 */ /* 0x0087e80000100800 */
[----:B---3--:R-:W3:Y:S04]  /*7e540*/  LDL.LU R0, [R1+0xf4] ;  /* 0x0000f40001007983 */ /* 0x008ee80000300800 */
[----:B---3--:R3:W-:Y:S04]  /*7e550*/  STL [R1+0x57f0], R0 ;  /* 0x0057f00001007387 */ /* 0x0087e80000100800 */
[----:B---3--:R-:W3:Y:S04]  /*7e560*/  LDL.LU R0, [R1+0xf0] ;  /* 0x0000f00001007983 */ /* 0x008ee80000300800 */
[----:B---3--:R3:W-:Y:S02]  /*7e570*/  STL [R1+0x5850], R0 ;  /* 0x0058500001007387 */ /* 0x0087e40000100800 */
[----:B---3--:R-:W-:-:S05]  /*7e580*/  SHF.R.S32.HI R0, RZ, 0x1f, R44 ;  /* 0x0000001fff007819 */ /* 0x008fca000001142c */
[----:B------:R3:W-:Y:S02]  /*7e590*/  STL [R1+0x5888], R0 ;  /* 0x0058880001007387 */ /* 0x0007e40000100800 */
[----:B---3--:R-:W-:-:S05]  /*7e5a0*/  SHF.R.S32.HI R0, RZ, 0x1f, R42 ;  /* 0x0000001fff007819 */ /* 0x008fca000001142a */
[----:B------:R3:W-:Y:S04]  /*7e5b0*/  STL [R1+0x5900], R0 ;  /* 0x0059000001007387 */ /* 0x0007e80000100800 */
[----:B---3--:R-:W3:Y:S04]  /*7e5c0*/  LDL.LU R0, [R1+0xbc] ;  /* 0x0000bc0001007983 */ /* 0x008ee80000300800 */
[----:B---3--:R3:W-:Y:S04]  /*7e5d0*/  STL [R1+0x5948], R0 ;  /* 0x0059480001007387 */ /* 0x0087e80000100800 */
[----:B---3--:R-:W3:Y:S02]  /*7e5e0*/  LDL.LU R0, [R1+0xb8] ;  /* 0x0000b80001007983 */ /* 0x008ee40000300800 */
[----:B---3--:R-:W-:-:S02]  /*7e5f0*/  SHF.R.S32.HI R36, RZ, 0x1f, R0 ;  /* 0x0000001fff247819 */ /* 0x008fc40000011400 */
[----:B------:R3:W-:Y:S04]  /*7e600*/  STL [R1+0x5984], R0 ;  /* 0x0059840001007387 */ /* 0x0007e80000100800 */
[----:B---3--:R-:W3:Y:S04]  /*7e610*/  LDL.LU R0, [R1+0xb4] ;  /* 0x0000b40001007983 */ /* 0x008ee80000300800 */
[----:B------:R3:W-:Y:S02]  /*7e620*/  STL [R1+0x20c], R36 ;  /* 0x00020c2401007387 */ /* 0x0007e40000100800 */
        /* <DEDUP_REMOVED lines=83> */
[----:B------:R-:W-:Y:S01]  /*7eb60*/  STL [R1+0x260], R36 ;  /* 0x0002602401007387 */ /* 0x000fe20000100800 */
[----:B---3--:R-:W-:-:S03]  /*7eb70*/  SHF.R.S32.HI R42, RZ, 0x1f, R0 ;  /* 0x0000001fff2a7819 */ /* 0x008fc60000011400 */
[----:B------:R3:W-:Y:S04]  /*7eb80*/  STL [R1+0x5eac], R0 ;  /* 0x005eac0001007387 */ /* 0x0007e80000100800 */
[----:B------:R0:W-:Y:S04]  /*7eb90*/  STL [R1+0x264], R42 ;  /* 0x0002642a01007387 */ /* 0x0001e80000100800 */
[----:B---3--:R-:W0:Y:S02]  /*7eba0*/  LDL.LU R0, [R1+0x4] ;  /* 0x0000040001007983 */ /* 0x008e240000300800 */
[----:B0-----:R-:W-:-:S02]  /*7ebb0*/  SHF.R.S32.HI R42, RZ, 0x1f, R0 ;  /* 0x0000001fff2a7819 */ /* 0x001fc40000011400 */
[----:B------:R0:W-:Y:S04]  /*7ebc0*/  STL [R1+0x5ee8], R0 ;  /* 0x005ee80001007387 */ /* 0x0001e80000100800 */
[----:B0-----:R-:W3:Y:S01]  /*7ebd0*/  LDL.LU R0, [R1] ;  /* 0x0000000001007983 */ /* 0x001ee20000300800 */
[----:B------:R-:W-:-:S03]  /*7ebe0*/  VIADD R61, R10, UR48 ;  /* 0x000000300a3d7c36 */ /* 0x000fc60008000000 */
[----:B------:R3:W-:Y:S01]  /*7ebf0*/  STL [R1+0x268], R42 ;  /* 0x0002682a01007387 */ /* 0x0007e20000100800 */
[----:B------:R-:W-:Y:S01]  /*7ec00*/  VIADD R60, R61, UR49 ;  /* 0x000000313d3c7c36 */ /* 0x000fe20008000000 */
[----:B--2---:R-:W-:Y:S01]  /*7ec10*/  SHF.R.S32.HI R34, RZ, 0x1f, R2 ;  /* 0x0000001fff227819 */ /* 0x004fe20000011402 */
[----:B------:R-:W-:Y:S01]  /*7ec20*/  IMAD.MOV.U32 R36, RZ, RZ, R43 ;  /* 0x000000ffff247224 */ /* 0x000fe200078e002b */
[----:B------:R-:W-:Y:S01]  /*7ec30*/  IADD3 R20, P2, PT, R19, UR8, RZ ;  /* 0x0000000813147c10 */ /* 0x000fe2000ff5e0ff */
[----:B------:R-:W-:Y:S01]  /*7ec40*/  VIADD R59, R60, UR14 ;  /* 0x0000000e3c3b7c36 */ /* 0x000fe20008000000 */
[----:B------:R-:W0:Y:S03]  /*7ec50*/  LDCU UR8, c[0x0][0x3b8] ;  /* 0x00007700ff0877ac */ /* 0x000e260008000800 */
[----:B------:R-:W-:Y:S01]  /*7ec60*/  VIADD R58, R59, UR15 ;  /* 0x0000000f3b3a7c36 */ /* 0x000fe20008000000 */
[----:B---3--:R-:W-:Y:S01]  /*7ec70*/  SHF.R.S32.HI R42, RZ, 0x1f, R0 ;  /* 0x0000001fff2a7819 */ /* 0x008fe20000011400 */
[----:B------:R-:W2:Y:S04]  /*7ec80*/  LDCU.64 UR48, c[0x0][0x398] ;  /* 0x00007300ff3077ac */ /* 0x000ea80008000a00 */
[----:B------:R3:W-:Y:S01]  /*7ec90*/  STL [R1+0x26c], R42 ;  /* 0x00026c2a01007387 */ /* 0x0007e20000100800 */
[----:B------:R-:W-:Y:S01]  /*7eca0*/  LEA.HI.X.SX32 R19, R19, UR9, 0x1, P2 ;  /* 0x0000000913137c11 */ /* 0x000fe200090f0eff */
[----:B------:R-:W-:Y:S01]  /*7ecb0*/  VIADD R57, R58, UR16 ;  /* 0x000000103a397c36 */ /* 0x000fe20008000000 */
[----:B------:R-:W0:Y:S01]  /*7ecc0*/  LDCU UR9, c[0x0][0x3b8] ;  /* 0x00007700ff0977ac */ /* 0x000e220008000800 */
[----:B------:R-:W-:-:S02]  /*7ecd0*/  SHF.R.S32.HI R22, RZ, 0x1f, R31 ;  /* 0x0000001fff167819 */ /* 0x000fc4000001141f */
[----:B------:R-:W-:Y:S01]  /*7ece0*/  LEA.HI.X.SX32 R17, R17, UR11, 0x1, P3 ;  /* 0x0000000b11117c11 */ /* 0x000fe200098f0eff */
[----:B------:R-:W0:Y:S01]  /*7ecf0*/  LDCU.64 UR14, c[0x0][0x398] ;  /* 0x00007300ff0e77ac */ /* 0x000e220008000a00 */
[----:B---3--:R-:W3:Y:S01]  /*7ed00*/  LDL.LU R42, [R1+0x65e4] ;  /* 0x0065e400012a7983 */ /* 0x008ee20000300800 */
[----:B------:R-:W-:Y:S01]  /*7ed10*/  VIADD R56, R57, UR17 ;  /* 0x0000001139387c36 */ /* 0x000fe20008000000 */
[----:B------:R-:W-:Y:S01]  /*7ed20*/  IADD3 R10, P2, PT, R7, UR28, RZ ;  /* 0x0000001c070a7c10 */ /* 0x000fe2000ff5e0ff */
[----:B------:R-:W0:Y:S01]  /*7ed30*/  LDCU.64 UR16, c[0x0][0x398] ;  /* 0x00007300ff1077ac */ /* 0x000e220008000a00 */
[----:B------:R-:W-:Y:S01]  /*7ed40*/  STL [R1+0x6028], R0 ;  /* 0x0060280001007387 */ /* 0x000fe20000100800 */
[----:B------:R-:W-:Y:S02]  /*7ed50*/  SHF.R.S32.HI R23, RZ, 0x1f, R37 ;  /* 0x0000001fff177819 */ /* 0x000fe40000011425 */
[----:B------:R-:W-:Y:S01]  /*7ed60*/  SHF.R.S32.HI R35, RZ, 0x1f, R29 ;  /* 0x0000001fff237819 */ /* 0x000fe2000001141d */
[----:B------:R1:W-:Y:S01]  /*7ed70*/  STL.64 [R1+0x5fb0], R60 ;  /* 0x005fb03c01007387 */ /* 0x0003e20000100a00 */
[----:B------:R-:W0:Y:S01]  /*7ed80*/  LDCU.64 UR10, c[0x0][0x398] ;  /* 0x00007300ff0a77ac */ /* 0x000e220008000a00 */
[----:B-1----:R-:W-:-:S02]  /*7ed90*/  IMAD.MOV.U32 R60, RZ, RZ, R2 ;  /* 0x000000ffff3c7224 */ /* 0x002fc400078e0002 */
[----:B------:R-:W2:Y:S01]  /*7eda0*/  LDL.LU R2, [R1+0x65e0] ;  /* 0x0065e00001027983 */ /* 0x000ea20000300800 */
[----:B------:R-:W-:-:S03]  /*7edb0*/  IMAD.MOV.U32 R61, RZ, RZ, R8 ;  /* 0x000000ffff3d7224 */ /* 0x000fc600078e0008 */
[----:B------:R-:W2:Y:S01]  /*7edc0*/  LDL.LU R8, [R1+0x65dc] ;  /* 0x0065dc0001087983 */ /* 0x000ea20000300800 */
[----:B------:R-:W-:-:S04]  /*7edd0*/  VIADD R55, R56, UR18 ;  /* 0x0000001238377c36 */ /* 0x000fc80008000000 */
[----:B------:R-:W-:Y:S01]  /*7ede0*/  VIADD R54, R55, UR19 ;  /* 0x0000001337367c36 */ /* 0x000fe20008000000 */
[----:B------:R1:W-:Y:S01]  /*7edf0*/  STL.64 [R1+0x6038], R58 ;  /* 0x0060383a01007387 */ /* 0x0003e20000100a00 */
[----:B------:R-:W-:Y:S01]  /*7ee00*/  LEA.HI.X.SX32 R7, R7, UR29, 0x1, P2 ;  /* 0x0000001d07077c11 */ /* 0x000fe200090f0eff */
[----:B------:R-:W0:Y:S01]  /*7ee10*/  LDCU.64 UR28, c[0x0][0x398] ;  /* 0x00007300ff1c77ac */ /* 0x000e220008000a00 */
[----:B------:R-:W-:Y:S01]  /*7ee20*/  VIADD R53, R54, UR32 ;  /* 0x0000002036357c36 */ /* 0x000fe20008000000 */
[----:B------:R4:W-:Y:S01]  /*7ee30*/  STL.64 [R1+0x60b8], R56 ;  /* 0x0060b83801007387 */ /* 0x0009e20000100a00 */
[----:B------:R-:W0:Y:S02]  /*7ee40*/  LDCU.64 UR18, c[0x0][0x398] ;  /* 0x00007300ff1277ac */ /* 0x000e240008000a00 */
[----:B------:R-:W-:Y:S02]  /*7ee50*/  VIADD R52, R53, UR33 ;  /* 0x0000002135347c36 */ /* 0x000fe40008000000 */
[----:B-1----:R-:W-:Y:S01]  /*7ee60*/  IMAD.MOV.U32 R59, RZ, RZ, R41 ;  /* 0x000000ffff3b7224 */ /* 0x002fe200078e0029 */
[----:B------:R-:W-:Y:S01]  /*7ee70*/  IADD3 R26, P2, PT, R25, UR24, RZ ;  /* 0x00000018191a7c10 */ /* 0x000fe2000ff5e0ff */
[----:B------:R-:W-:Y:S01]  /*7ee80*/  VIADD R51, R52, UR34 ;  /* 0x0000002234337c36 */ /* 0x000fe20008000000 */
[----:B------:R-:W1:Y:S01]  /*7ee90*/  LDCU.64 UR32, c[0x0][0x398] ;  /* 0x00007300ff2077ac */ /* 0x000e620008000a00 */
[----:B----4-:R-:W-:-:S02]  /*7eea0*/  IMAD.MOV.U32 R56, RZ, RZ, R39 ;  /* 0x000000ffff387224 */ /* 0x010fc400078e0027 */
[----:B------:R-:W4:Y:S01]  /*7eeb0*/  LDL.LU R39, [R1+0x65d8] ;  /* 0x0065d80001277983 */ /* 0x000f220000300800 */
[----:B------:R-:W-:Y:S01]  /*7eec0*/  VIADD R50, R51, UR35 ;  /* 0x0000002333327c36 */ /* 0x000fe20008000000 */
[----:B------:R-:W-:Y:S01]  /*7eed0*/  LEA.HI.X.SX32 R25, R25, UR25, 0x1, P2 ;  /* 0x0000001919197c11 */ /* 0x000fe200090f0eff */
[----:B------:R-:W0:Y:S01]  /*7eee0*/  LDCU.64 UR34, c[0x0][0x398] ;  /* 0x00007300ff2277ac */ /* 0x000e220008000a00 */
[----:B------:R2:W-:Y:S01]  /*7eef0*/  STL.64 [R1+0x6130], R54 ;  /* 0x0061303601007387 */ /* 0x0005e20000100a00 */
[----:B------:R-:W-:Y:S01]  /*7ef00*/  VIADD R49, R50, UR36 ;  /* 0x0000002432317c36 */ /* 0x000fe20008000000 */
[----:B------:R-:W0:Y:S03]  /*7ef10*/  LDCU.64 UR24, c[0x0][0x398] ;  /* 0x00007300ff1877ac */ /* 0x000e260008000a00 */
[----:B------:R-:W-:Y:S01]  /*7ef20*/  VIADD R48, R49, UR37 ;  /* 0x0000002531307c36 */ /* 0x000fe20008000000 */
[----:B------:R-:W0:Y:S01]  /*7ef30*/  LDCU.64 UR36, c[0x0][0x398] ;  /* 0x00007300ff2477ac */ /* 0x000e220008000a00 */
[----:B--2---:R-:W-:-:S02]  /*7ef40*/  IMAD.MOV.U32 R54, RZ, RZ, R8 ;  /* 0x000000ffff367224 */ /* 0x004fc400078e0008 */
[----:B------:R-:W2:Y:S04]  /*7ef50*/  LDL.LU R8, [R1+0x65d4] ;  /* 0x0065d40001087983 */ /* 0x000ea80000300800 */
[----:B------:R-:W2:Y:S04]  /*7ef60*/  LDL.LU R55, [R1+0x3f0] ;  /* 0x0003f00001377983 */ /* 0x000ea80000300800 */
[----:B------:R0:W-:Y:S02]  /*7ef70*/  STL.64 [R1+0x61b0], R52 ;  /* 0x0061b03401007387 */ /* 0x0001e40000100a00 */
[----:B0-----:R-:W-:-:S02]  /*7ef80*/  IMAD.MOV.U32 R53, RZ, RZ, R3 ;  /* 0x000000ffff357224 */ /* 0x001fc400078e0003 */
[----:B------:R-:W2:Y:S04]  /*7ef90*/  LDL.LU R3, [R1+0x65d0] ;  /* 0x0065d00001037983 */ /* 0x000ea80000300800 */
[----:B------:R0:W-:Y:S04]  /*7efa0*/  STL.64 [R1+0x6230], R50 ;  /* 0x0062303201007387 */ /* 0x0001e80000100a00 */
[----:B0-----:R-:W2:Y:S01]  /*7efb0*/  LDL.LU R50, [R1+0x3b4] ;  /* 0x0003b40001327983 */ /* 0x001ea20000300800 */
[----:B------:R-:W-:-:S04]  /*7efc0*/  VIADD R47, R48, UR38 ;  /* 0x00000026302f7c36 */ /* 0x000fc80008000000 */
[----:B------:R-:W-:Y:S02]  /*7efd0*/  VIADD R46, R47, UR39 ;  /* 0x000000272f2e7c36 */ /* 0x000fe40008000000 */
[----:B---3--:R-:W-:Y:S02]  /*7efe0*/  IMAD.MOV.U32 R0, RZ, RZ, R42 ;  /* 0x000000ffff007224 */ /* 0x008fe400078e002a */
[----:B----4-:R-:W-:Y:S01]  /*7eff0*/  IMAD.MOV.U32 R52, RZ, RZ, R39 ;  /* 0x000000ffff347224 */ /* 0x010fe200078e0027 */
[----:B------:R0:W-:Y:S01]  /*7f000*/  STL.64 [R1+0x62b0], R48 ;  /* 0x0062b03001007387 */ /* 0x0001e20000100a00 */
[----:B------:R-:W-:Y:S01]  /*7f010*/  VIADD R45, R46, UR31 ;  /* 0x0000001f2e2d7c36 */ /* 0x000fe20008000000 */
[----:B------:R-:W3:Y:S03]  /*7f020*/  LDCU.64 UR38, c[0x0][0x398] ;  /* 0x00007300ff2677ac */ /* 0x000ee60008000a00 */
[----:B------:R-:W-:-:S02]  /*7f030*/  VIADD R44, R45, UR21 ;  /* 0x000000152d2c7c36 */ /* 0x000fc40008000000 */
[----:B------:R-:W-:Y:S02]  /*7f040*/  IMAD.MOV.U32 R58, RZ, RZ, R0 ;  /* 0x000000ffff3a7224 */ /* 0x000fe400078e0000 */
[----:B------:R-:W-:Y:S01]  /*7f050*/  IMAD.MOV.U32 R51, RZ, RZ, R9 ;  /* 0x000000ffff337224 */ /* 0x000fe200078e0009 */
[----:B------:R4:W-:Y:S01]  /*7f060*/  STL.64 [R1+0x6330], R46 ;  /* 0x0063302e01007387 */ /* 0x0009e20000100a00 */
[----:B------:R-:W-:Y:S01]  /*7f070*/  VIADD R43, R44, UR23 ;  /* 0x000000172c2b7c36 */ /* 0x000fe20008000000 */
[----:B------:R-:W-:Y:S01]  /*7f080*/  SHF.R.S32.HI R0, RZ, 0x1f, R57 ;  /* 0x0000001fff007819 */ /* 0x000fe20000011439 */
[----:B0-----:R-:W-:Y:S01]  /*7f090*/  IMAD.MOV.U32 R48, RZ, RZ, R60 ;  /* 0x000000ffff307224 */ /* 0x001fe200078e003c */
[----:B------:R-:W-:Y:S01]  /*7f0a0*/  STL.64 [R1+0x63b0], R44 ;  /* 0x0063b02c01007387 */ /* 0x000fe20000100a00 */
[----:B------:R-:W-:Y:S01]  /*7f0b0*/  VIADD R42, R43, UR27 ;  /* 0x0000001b2b2a7c36 */ /* 0x000fe20008000000 */
[----:B------:R-:W0:Y:S03]  /*7f0c0*/  LDCU UR23, c[0x0][0x398] ;  /* 0x00007300ff1777ac */ /* 0x000e260008000800 */
[----:B------:R-:W-:Y:S01]  /*7f0d0*/  VIADD R41, R42, UR54 ;  /* 0x000000362a297c36 */ /* 0x000fe20008000000 */
[----:B------:R-:W0:Y:S01]  /*7f0e0*/  LDCU UR31, c[0x0][0x398] ;  /* 0x00007300ff1f77ac */ /* 0x000e220008000800 */
[----:B------:R-:W-:-:S02]  /*7f0f0*/  IMAD.MOV.U32 R57, RZ, RZ, R40 ;  /* 0x000000ffff397224 */ /* 0x000fc400078e0028 */
[----:B------:R-:W-:Y:S01]  /*7f100*/  VIADD R40, R41, UR40 ;  /* 0x0000002829287c36 */ /* 0x000fe20008000000 */
[----:B------:R-:W0:Y:S03]  /*7f110*/  LDCU UR21, c[0x0][0x398] ;  /* 0x00007300ff1577ac */ /* 0x000e260008000800 */
[----:B------:R-:W-:Y:S02]  /*7f120*/  VIADD R39, R40, UR6 ;  /* 0x0000000628277c36 */ /* 0x000fe40008000000 */
[----:B----4-:R-:W-:Y:S01]  /*7f130*/  IMAD.MOV.U32 R46, RZ, RZ, R48 ;  /* 0x000000ffff2e7224 */ /* 0x010fe200078e0030 */
[----:B------:R-:W-:Y:S01]  /*7f140*/  SHF.R.S32.HI R60, RZ, 0x1f, R30 ;  /* 0x0000001fff3c7819 */ /* 0x000fe2000001141e */
[----:B------:R-:W-:Y:S01]  /*7f150*/  VIADD R9, R39, UR7 ;  /* 0x0000000727097c36 */ /* 0x000fe20008000000 */
[----:B------:R-:W-:Y:S01]  /*7f160*/  STL.64 [R1+0x6430], R42 ;  /* 0x0064302a01007387 */ /* 0x000fe20000100a00 */
[----:B------:R-:W4:Y:S03]  /*7f170*/  LDCU UR6, c[0x0][0x3b8] ;  /* 0x00007700ff0677ac */ /* 0x000f260008000800 */
[----:B------:R0:W-:Y:S01]  /*7f180*/  STL.64 [R1+0x64b0], R40 ;  /* 0x0064b02801007387 */ /* 0x0001e20000100a00 */
[----:B------:R-:W0:Y:S01]  /*7f190*/  LDCU.64 UR54, c[0x0][0x398] ;  /* 0x00007300ff3677ac */ /* 0x000e220008000a00 */
[----:B------:R-:W0:Y:S01]  /*7f1a0*/  LDCU.64 UR40, c[0x0][0x398] ;  /* 0x00007300ff2877ac */ /* 0x000e220008000a00 */
[----:B------:R-:W0:Y:S01]  /*7f1b0*/  LDCU UR27, c[0x0][0x398] ;  /* 0x00007300ff1b77ac */ /* 0x000e220008000800 */
[----:B--2---:R-:W-:-:S02]  /*7f1c0*/  IMAD.MOV.U32 R49, RZ, RZ, R8 ;  /* 0x000000ffff317224 */ /* 0x004fc400078e0008 */
[----:B------:R-:W-:Y:S01]  /*7f1d0*/  VIADD R8, R9, UR12 ;  /* 0x0000000c09087c36 */ /* 0x000fe20008000000 */
[----:B------:R-:W2:Y:S01]  /*7f1e0*/  LDCU.64 UR12, c[0x0][0x398] ;  /* 0x00007300ff0c77ac */ /* 0x000ea20008000a00 */
[----:B------:R-:W-:Y:S02]  /*7f1f0*/  IMAD.MOV.U32 R47, RZ, RZ, R49 ;  /* 0x000000ffff2f7224 */ /* 0x000fe400078e0031 */
[----:B------:R-:W-:Y:S02]  /*7f200*/  IMAD.MOV.U32 R49, RZ, RZ, R51 ;  /* 0x000000ffff317224 */ /* 0x000fe400078e0033 */
[----:B------:R-:W-:Y:S02]  /*7f210*/  IMAD.MOV.U32 R51, RZ, RZ, R57 ;  /* 0x000000ffff337224 */ /* 0x000fe400078e0039 */
[----:B------:R-:W-:Y:S02]  /*7f220*/  IMAD.MOV.U32 R57, RZ, RZ, R59 ;  /* 0x000000ffff397224 */ /* 0x000fe400078e003b */
[----:B------:R-:W-:-:S02]  /*7f230*/  IMAD.MOV.U32 R59, RZ, RZ, R4 ;  /* 0x000000ffff3b7224 */ /* 0x000fc400078e0004 */
[----:B------:R-:W-:Y:S01]  /*7f240*/  VIADD R4, R8, UR8 ;  /* 0x0000000808047c36 */ /* 0x000fe20008000000 */
[----:B------:R1:W-:Y:S01]  /*7f250*/  STL.64 [R1+0x6578], R8 ;  /* 0x0065780801007387 */ /* 0x0003e20000100a00 */
[----:B0-----:R-:W-:Y:S02]  /*7f260*/  IMAD.MOV.U32 R41, RZ, RZ, R47 ;  /* 0x000000ffff297224 */ /* 0x001fe400078e002f */
[----:B------:R-:W-:Y:S02]  /*7f270*/  IMAD.MOV.U32 R48, RZ, RZ, R50 ;  /* 0x000000ffff307224 */ /* 0x000fe400078e0032 */
[----:B------:R-:W-:Y:S02]  /*7f280*/  IMAD.MOV.U32 R50, RZ, RZ, R52 ;  /* 0x000000ffff327224 */ /* 0x000fe400078e0034 */
[----:B------:R-:W-:Y:S02]  /*7f290*/  IMAD.MOV.U32 R52, RZ, RZ, R58 ;  /* 0x000000ffff347224 */ /* 0x000fe400078e003a */
[----:B------:R-:W-:-:S02]  /*7f2a0*/  IMAD.MOV.U32 R58, RZ, RZ, R61 ;  /* 0x000000ffff3a7224 */ /* 0x000fc400078e003d */
[----:B------:R-:W-:Y:S02]  /*7f2b0*/  IMAD.MOV.U32 R61, RZ, RZ, R30 ;  /* 0x000000ffff3d7224 */ /* 0x000fe400078e001e */
[----:B------:R-:W-:Y:S02]  /*7f2c0*/  IMAD.MOV.U32 R30, RZ, RZ, R36 ;  /* 0x000000ffff1e7224 */ /* 0x000fe400078e0024 */
[----:B------:R-:W-:Y:S02]  /*7f2d0*/  IMAD.MOV.U32 R36, RZ, RZ, R3 ;  /* 0x000000ffff247224 */ /* 0x000fe400078e0003 */
[----:B------:R-:W-:Y:S01]  /*7f2e0*/  VIADD R3, R4, UR9 ;  /* 0x0000000904037c36 */ /* 0x000fe20008000000 */
[----:B------:R-:W0:Y:S01]  /*7f2f0*/  LDCU.64 UR8, c[0x0][0x398] ;  /* 0x00007300ff0877ac */ /* 0x000e220008000a00 */
[----:B------:R-:W-:Y:S02]  /*7f300*/  IMAD.MOV.U32 R42, RZ, RZ, R48 ;  /* 0x000000ffff2a7224 */ /* 0x000fe400078e0030 */
[----:B------:R-:W-:Y:S01]  /*7f310*/  IMAD.MOV.U32 R48, RZ, RZ, R52 ;  /* 0x000000ffff307224 */ /* 0x000fe200078e0034 */
[----:B-1----:R-:W-:Y:S01]  /*7f320*/  SHF.R.S32.HI R8, RZ, 0x1f, R3 ;  /* 0x0000001fff087819 */ /* 0x002fe20000011403 */
[----:B------:R-:W-:Y:S01]  /*7f330*/  IMAD.MOV.U32 R52, RZ, RZ, R36 ;  /* 0x000000ffff347224 */ /* 0x000fe200078e0024 */
[C---:B------:R-:W-:Y:S01]  /*7f340*/  IADD3 R36, P3, PT, R3.reuse, R6, RZ ;  /* 0x0000000603247210 */ /* 0x040fe20007f7e0ff */
[----:B------:R-:W-:Y:S01]  /*7f350*/  IMAD.MOV.U32 R9, RZ, RZ, R22 ;  /* 0x000000ffff097224 */ /* 0x000fe200078e0016 */
[----:B------:R-:W-:Y:S01]  /*7f360*/  IADD3 R22, P4, PT, R3, R10, RZ ;  /* 0x0000000a03167210 */ /* 0x000fe20007f9e0ff */
[----:B------:R-:W-:-:S02]  /*7f370*/  IMAD.MOV.U32 R44, RZ, RZ, R50 ;  /* 0x000000ffff2c7224 */ /* 0x000fc400078e0032 */
[----:B------:R-:W-:Y:S02]  /*7f380*/  IMAD.MOV.U32 R50, RZ, RZ, R61 ;  /* 0x000000ffff327224 */ /* 0x000fe400078e003d */
[----:B------:R-:W-:Y:S02]  /*7f390*/  IMAD.MOV.U32 R47, RZ, RZ, R58 ;  /* 0x000000ffff2f7224 */ /* 0x000fe400078e003a */
[----:B------:R-:W-:Y:S02]  /*7f3a0*/  IMAD.MOV.U32 R61, RZ, RZ, R37 ;  /* 0x000000ffff3d7224 */ /* 0x000fe400078e0025 */
[----:B------:R-:W-:Y:S02]  /*7f3b0*/  IMAD.MOV.U32 R58, RZ, RZ, R23 ;  /* 0x000000ffff3a7224 */ /* 0x000fe400078e0017 */
[C---:B------:R-:W-:Y:S02]  /*7f3c0*/  IMAD.X R37, R8.reuse, 0x1, R5, P3 ;  /* 0x0000000108257824 */ /* 0x040fe400018e0605 */
[----:B------:R-:W-:-:S03]  /*7f3d0*/  IMAD.X R23, R8, 0x1, R7, P4 ;  /* 0x0000000108177824 */ /* 0x000fc600020e0607 */
[----:B------:R1:W-:Y:S01]  /*7f3e0*/  STL.64 [R1+0x4c28], R36 ;  /* 0x004c282401007387 */ /* 0x0003e20000100a00 */
[----:B------:R-:W-:-:S03]  /*7f3f0*/  IMAD.MOV.U32 R45, RZ, RZ, R51 ;  /* 0x000000ffff2d7224 */ /* 0x000fc600078e0033 */
[----:B------:R0:W-:Y:S01]  /*7f400*/  STL.64 [R1+0x4c20], R22 ;  /* 0x004c201601007387 */ /* 0x0001e20000100a00 */
[----:B------:R-:W-:Y:S01]  /*7f410*/  IMAD.MOV.U32 R51, RZ, RZ, R30 ;  /* 0x000000ffff337224 */ /* 0x000fe200078e001e */
[C---:B------:R-:W-:Y:S01]  /*7f420*/  IADD3 R30, P2, PT, R3.reuse, R12, RZ ;  /* 0x0000000c031e7210 */ /* 0x040fe20007f5e0ff */
[----:B------:R-:W-:Y:S01]  /*7f430*/  IMAD.MOV.U32 R43, RZ, RZ, R49 ;  /* 0x000000ffff2b7224 */ /* 0x000fe200078e0031 */
[----:B-1----:R-:W-:Y:S01]  /*7f440*/  IADD3 R36, P3, PT, R3, R14, RZ ;  /* 0x0000000e03247210 */ /* 0x002fe20007f7e0ff */
[----:B0-----:R-:W2:Y:S04]  /*7f450*/  LDL.LU.64 R22, [R1+0x65c8] ;  /* 0x0065c80001167983 */ /* 0x001ea80000300a00 */
[----:B------:R-:W-:Y:S04]  /*7f460*/  STL.64 [R1+0x6598], R6 ;  /* 0x0065980601007387 */ /* 0x000fe80000100a00 */
[----:B------:R0:W-:Y:S01]  /*7f470*/  STL.64 [R1+0x6588], R14 ;  /* 0x0065880e01007387 */ /* 0x0001e20000100a00 */
[----:B------:R-:W-:-:S02]  /*7f480*/  IMAD.MOV.U32 R49, RZ, RZ, R59 ;  /* 0x000000ffff317224 */ /* 0x000fc400078e003b */
[----:B------:R-:W-:Y:S01]  /*7f490*/  IMAD.MOV.U32 R59, RZ, RZ, R31 ;  /* 0x000000ffff3b7224 */ /* 0x000fe200078e001f */
[----:B0-----:R-:W-:Y:S01]  /*7f4a0*/  SHF.R.S32.HI R14, RZ, 0x1f, R3 ;  /* 0x0000001fff0e7819 */ /* 0x001fe20000011403 */
[----:B------:R-:W-:Y:S04]  /*7f4b0*/  STL.64 [R1+0x6590], R10 ;  /* 0x0065900a01007387 */ /* 0x000fe80000100a00 */
[C---:B------:R-:W-:Y:S02]  /*7f4c0*/  IMAD.X R31, R14.reuse, 0x1, R11, P2 ;  /* 0x000000010e1f7824 */ /* 0x040fe400010e060b */
[----:B------:R-:W-:-:S03]  /*7f4d0*/  IMAD.X R37, R14, 0x1, R13, P3 ;  /* 0x000000010e257824 */ /* 0x000fc600018e060d */
[----:B------:R-:W-:Y:S04]  /*7f4e0*/  STL.64 [R1+0x4c18], R30 ;  /* 0x004c181e01007387 */ /* 0x000fe80000100a00 */
[----:B------:R-:W-:Y:S04]  /*7f4f0*/  STL.64 [R1+0x55f8], R2 ;  /* 0x0055f80201007387 */ /* 0x000fe80000100a00 */
[----:B------:R-:W-:Y:S04]  /*7f500*/  STL [R1+0x5610], R3 ;  /* 0x0056100301007387 */ /* 0x000fe80000100800 */
[----:B------:R0:W-:Y:S04]  /*7f510*/  STL.64 [R1+0x4c10], R36 ;  /* 0x004c102401007387 */ /* 0x0001e80000100a00 */
[----:B0-----:R-:W2:Y:S01]  /*7f520*/  LDL.LU.64 R36, [R1+0x65c0] ;  /* 0x0065c00001247983 */ /* 0x001ea20000300a00 */
[----:B------:R-:W-:-:S02]  /*7f530*/  IMAD.MOV.U32 R40, RZ, RZ, R46 ;  /* 0x000000ffff287224 */ /* 0x000fc400078e002e */
[----:B------:R-:W-:Y:S02]  /*7f540*/  IMAD.MOV.U32 R8, RZ, RZ, R9 ;  /* 0x000000ffff087224 */ /* 0x000fe400078e0009 */
[----:B------:R-:W-:Y:S02]  /*7f550*/  IMAD.MOV.U32 R9, RZ, RZ, R40 ;  /* 0x000000ffff097224 */ /* 0x000fe400078e0028 */
[----:B------:R-:W-:Y:S02]  /*7f560*/  IMAD.MOV.U32 R40, RZ, RZ, R41 ;  /* 0x000000ffff287224 */ /* 0x000fe400078e0029 */
[----:B------:R-:W-:Y:S02]  /*7f570*/  IMAD.MOV.U32 R46, RZ, RZ, R57 ;  /* 0x000000ffff2e7224 */ /* 0x000fe400078e0039 */
[----:B------:R-:W-:Y:S02]  /*7f580*/  IMAD.MOV.U32 R41, RZ, RZ, R42 ;  /* 0x000000ffff297224 */ /* 0x000fe400078e002a */
[----:B------:R-:W-:-:S02]  /*7f590*/  IMAD.MOV.U32 R42, RZ, RZ, R43 ;  /* 0x000000ffff2a7224 */ /* 0x000fc400078e002b */
[----:B------:R-:W-:Y:S02]  /*7f5a0*/  IMAD.MOV.U32 R43, RZ, RZ, R44 ;  /* 0x000000ffff2b7224 */ /* 0x000fe400078e002c */
[----:B------:R-:W-:Y:S02]  /*7f5b0*/  IMAD.MOV.U32 R44, RZ, RZ, R45 ;  /* 0x000000ffff2c7224 */ /* 0x000fe400078e002d */
[----:B------:R-:W-:Y:S02]  /*7f5c0*/  IMAD.MOV.U32 R45, RZ, RZ, R46 ;  /* 0x000000ffff2d7224 */ /* 0x000fe400078e002e */
[----:B------:R-:W-:Y:S02]  /*7f5d0*/  IMAD.MOV.U32 R46, RZ, RZ, R47 ;  /* 0x000000ffff2e7224 */ /* 0x000fe400078e002f */
[----:B------:R-:W-:Y:S02]  /*7f5e0*/  IMAD.MOV.U32 R47, RZ, RZ, R49 ;  /* 0x000000ffff2f7224 */ /* 0x000fe400078e0031 */
[----:B------:R-:W-:-:S02]  /*7f5f0*/  IMAD.MOV.U32 R49, RZ, RZ, R50 ;  /* 0x000000ffff317224 */ /* 0x000fc400078e0032 */
[----:B------:R-:W-:Y:S01]  /*7f600*/  IMAD.MOV.U32 R50, RZ, RZ, R51 ;  /* 0x000000ffff327224 */ /* 0x000fe200078e0033 */
[----:B------:R-:W-:Y:S01]  /*7f610*/  SHF.R.S32.HI R57, RZ, 0x1f, R28 ;  /* 0x0000001fff397819 */ /* 0x000fe2000001141c */
[----:B------:R-:W-:Y:S02]  /*7f620*/  IMAD.MOV.U32 R51, RZ, RZ, R52 ;  /* 0x000000ffff337224 */ /* 0x000fe400078e0034 */
[----:B------:R-:W-:Y:S01]  /*7f630*/  IMAD.MOV.U32 R52, RZ, RZ, R28 ;  /* 0x000000ffff347224 */ /* 0x000fe200078e001c */
[C---:B------:R-:W-:Y:S01]  /*7f640*/  IADD3 R28, P4, PT, R3.reuse, R15, RZ ;  /* 0x0000000f031c7210 */ /* 0x040fe20007f9e0ff */
[----:B------:R-:W-:Y:S01]  /*7f650*/  IMAD.MOV.U32 R7, RZ, RZ, R29 ;  /* 0x000000ffff077224 */ /* 0x000fe200078e001d */
[----:B------:R-:W-:-:S05]  /*7f660*/  IADD3 R30, P2, PT, R3, R16, RZ ;  /* 0x00000010031e7210 */ /* 0x000fca0007f5e0ff */
[C---:B------:R-:W-:Y:S02]  /*7f670*/  IMAD.X R31, R14.reuse, 0x1, R38, P2 ;  /* 0x000000010e1f7824 */ /* 0x040fe400010e0626 */
[----:B--2---:R-:W-:-:S05]  /*7f680*/  IMAD.X R29, R14, 0x1, R37, P4 ;  /* 0x000000010e1d7824 */ /* 0x004fca00020e0625 */
[----:B------:R0:W-:Y:S04]  /*7f690*/  STL.64 [R1+0x4c08], R28 ;  /* 0x004c081c01007387 */ /* 0x0001e80000100a00 */
[----:B0-----:R-:W2:Y:S04]  /*7f6a0*/  LDL.LU.64 R28, [R1+0x65b8] ;  /* 0x0065b800011c7983 */ /* 0x001ea80000300a00 */
[----:B------:R0:W-:Y:S04]  /*7f6b0*/  STL.64 [R1+0x4c00], R30 ;  /* 0x004c001e01007387 */ /* 0x0001e80000100a00 */
[----:B0-----:R-:W3:Y:S01]  /*7f6c0*/  LDL.LU.64 R30, [R1+0x65b0] ;  /* 0x0065b000011e7983 */ /* 0x001ee20000300a00 */
        /* <DEDUP_REMOVED lines=8> */
[----:B------:R-:W-:Y:S01]  /*7f750*/  IMAD.MOV.U32 R53, RZ, RZ, R60 ;  /* 0x000000ffff357224 */ /* 0x000fe200078e003c */
[----:B------:R-:W-:Y:S01]  /*7f760*/  SHF.R.S32.HI R3, RZ, 0x1f, R4 ;  /* 0x0000001fff037819 */ /* 0x000fe20000011404 */
[----:B------:R-:W-:Y:S02]  /*7f770*/  IMAD.MOV.U32 R40, RZ, RZ, R41 ;  /* 0x000000ffff287224 */ /* 0x000fe400078e0029 */
[----:B------:R-:W-:Y:S01]  /*7f780*/  IMAD.MOV.U32 R60, RZ, RZ, R32 ;  /* 0x000000ffff3c7224 */ /* 0x000fe200078e0020 */
[C---:B------:R-:W-:Y:S01]  /*7f790*/  IADD3 R32, P3, PT, R4.reuse, R18, RZ ;  /* 0x0000001204207210 */ /* 0x040fe20007f7e0ff */
[----:B------:R-:W-:Y:S01]  /*7f7a0*/  IMAD.MOV.U32 R41, RZ, RZ, R43 ;  /* 0x000000ffff297224 */ /* 0x000fe200078e002b */
[----:B------:R-:W-:Y:S01]  /*7f7b0*/  IADD3 R10, P4, PT, R4, R20, RZ ;  /* 0x00000014040a7210 */ /* 0x000fe20007f9e0ff */
[----:B------:R-:W-:-:S02]  /*7f7c0*/  IMAD.MOV.U32 R43, RZ, RZ, R47 ;  /* 0x000000ffff2b7224 */ /* 0x000fc400078e002f */
[----:B------:R-:W-:Y:S02]  /*7f7d0*/  IMAD.MOV.U32 R47, RZ, RZ, R49 ;  /* 0x000000ffff2f7224 */ /* 0x000fe400078e0031 */
[----:B------:R-:W-:Y:S01]  /*7f7e0*/  IMAD.MOV.U32 R49, RZ, RZ, R51 ;  /* 0x000000ffff317224 */ /* 0x000fe200078e0033 */
[----:B------:R0:W-:Y:S01]  /*7f7f0*/  STL.64 [R1+0x6580], R38 ;  /* 0x0065802601007387 */ /* 0x0001e20000100a00 */
[----:B------:R-:W-:Y:S02]  /*7f800*/  IMAD.MOV.U32 R51, RZ, RZ, R33 ;  /* 0x000000ffff337224 */ /* 0x000fe400078e0021 */
[C---:B------:R-:W-:Y:S02]  /*7f810*/  IMAD.X R33, R3.reuse, 0x1, R17, P3 ;  /* 0x0000000103217824 */ /* 0x040fe400018e0611 */
[----:B------:R-:W-:-:S03]  /*7f820*/  IMAD.X R11, R3, 0x1, R19, P4 ;  /* 0x00000001030b7824 */ /* 0x000fc600020e0613 */
[----:B------:R1:W-:Y:S01]  /*7f830*/  STL.64 [R1+0x4bf8], R32 ;  /* 0x004bf82001007387 */ /* 0x0003e20000100a00 */
[----:B0-----:R-:W-:-:S03]  /*7f840*/  IADD3 R38, P2, PT, R4, R22, RZ ;  /* 0x0000001604267210 */ /* 0x001fc60007f5e0ff */
[----:B------:R0:W-:Y:S02]  /*7f850*/  STL.64 [R1+0x4bf0], R10 ;  /* 0x004bf00a01007387 */ /* 0x0001e40000100a00 */
[C---:B------:R-:W-:Y:S01]  /*7f860*/  IMAD.X R39, R3.reuse, 0x1, R21, P2 ;  /* 0x0000000103277824 */ /* 0x040fe200010e0615 */
[C---:B-1----:R-:W-:Y:S01]  /*7f870*/  IADD3 R32, P3, PT, R4.reuse, R24, RZ ;  /* 0x0000001804207210 */ /* 0x042fe20007f7e0ff */
[----:B------:R-:W-:Y:S02]  /*7f880*/  IMAD.MOV.U32 R14, RZ, RZ, R15 ;  /* 0x000000ffff0e7224 */ /* 0x000fe400078e000f */
[----:B0-----:R-:W-:Y:S02]  /*7f890*/  IMAD.MOV.U32 R11, RZ, RZ, R7 ;  /* 0x000000ffff0b7224 */ /* 0x001fe400078e0007 */
[----:B------:R-:W-:Y:S01]  /*7f8a0*/  IMAD.MOV.U32 R7, RZ, RZ, R34 ;  /* 0x000000ffff077224 */ /* 0x000fe200078e0022 */
[----:B------:R-:W-:Y:S01]  /*7f8b0*/  IADD3 R34, P4, PT, R4, R26, RZ ;  /* 0x0000001a04227210 */ /* 0x000fe20007f9e0ff */
[----:B------:R-:W-:Y:S01]  /*7f8c0*/  STL.64 [R1+0x4be8], R38 ;  /* 0x004be82601007387 */ /* 0x000fe20000100a00 */
[----:B------:R-:W-:-:S02]  /*7f8d0*/  IMAD.X R33, R3, 0x1, R23, P3 ;  /* 0x0000000103217824 */ /* 0x000fc400018e0617 */
[----:B------:R-:W-:Y:S02]  /*7f8e0*/  IMAD.MOV.U32 R15, RZ, RZ, R6 ;  /* 0x000000ffff0f7224 */ /* 0x000fe400078e0006 */
[----:B------:R-:W-:Y:S02]  /*7f8f0*/  IMAD.MOV.U32 R6, RZ, RZ, R35 ;  /* 0x000000ffff067224 */ /* 0x000fe400078e0023 */
[----:B------:R-:W-:Y:S01]  /*7f900*/  IMAD.X R35, R3, 0x1, R25, P4 ;  /* 0x0000000103237824 */ /* 0x000fe200020e0619 */
[----:B------:R0:W-:Y:S01]  /*7f910*/  STL.64 [R1+0x4be0], R32 ;  /* 0x004be02001007387 */ /* 0x0001e20000100a00 */
[----:B------:R-:W-:-:S03]  /*7f920*/  IMAD.MOV.U32 R10, RZ, RZ, R6 ;  /* 0x000000ffff0a7224 */ /* 0x000fc600078e0006 */
[----:B0-----:R-:W4:Y:S04]  /*7f930*/  LDL.LU.64 R32, [R1+0x65a8] ;  /* 0x0065a80001207983 */ /* 0x001f280000300a00 */
[----:B------:R-:W-:Y:S04]  /*7f940*/  STL.64 [R1+0x6570], R22 ;  /* 0x0065701601007387 */ /* 0x000fe80000100a00 */
[----:B------:R0:W-:Y:S01]  /*7f950*/  STL.64 [R1+0x4bd8], R34 ;  /* 0x004bd82201007387 */ /* 0x0001e20000100a00 */
[----:B------:R-:W-:Y:S02]  /*7f960*/  IMAD.MOV.U32 R2, RZ, RZ, R11 ;  /* 0x000000ffff027224 */ /* 0x000fe400078e000b */
[----:B------:R-:W-:Y:S01]  /*7f970*/  IMAD.MOV.U32 R11, RZ, RZ, R7 ;  /* 0x000000ffff0b7224 */ /* 0x000fe200078e0007 */
[----:B0-----:R-:W4:Y:S04]  /*7f980*/  LDL.LU.64 R34, [R1+0x65a0] ;  /* 0x0065a00001227983 */ /* 0x001f280000300a00 */
[----:B------:R-:W-:Y:S01]  /*7f990*/  STL.64 [R1+0x6568], R24 ;  /* 0x0065681801007387 */ /* 0x000fe20000100a00 */
[----:B--2---:R-:W-:-:S05]  /*7f9a0*/  IADD3 R38, P2, PT, R4, R28, RZ ;  /* 0x0000001c04267210 */ /* 0x004fca0007f5e0ff */
[----:B------:R-:W-:-:S05]  /*7f9b0*/  IMAD.X R39, R3, 0x1, R27, P2 ;  /* 0x0000000103277824 */ /* 0x000fca00010e061b */
[----:B------:R-:W-:Y:S04]  /*7f9c0*/  STL.64 [R1+0x4bd0], R38 ;  /* 0x004bd02601007387 */ /* 0x000fe80000100a00 */
[----:B------:R0:W-:Y:S01]  /*7f9d0*/  STL.64 [R1+0x6560], R26 ;  /* 0x0065601a01007387 */ /* 0x0001e20000100a00 */
[----:B---3--:R-:W-:Y:S02]  /*7f9e0*/  IADD3 R6, P3, PT, R4, R30, RZ ;  /* 0x0000001e04067210 */ /* 0x008fe40007f7e0ff */
[----:B0-----:R-:W-:-:S05]  /*7f9f0*/  SHF.R.S32.HI R26, RZ, 0x1f, R4 ;  /* 0x0000001fff1a7819 */ /* 0x001fca0000011404 */
[----:B------:R-:W-:-:S05]  /*7fa00*/  IMAD.X R7, R26, 0x1, R29, P3 ;  /* 0x000000011a077824 */ /* 0x000fca00018e061d */
[----:B------:R0:W-:Y:S04]  /*7fa10*/  STL.64 [R1+0x4bc8], R6 ;  /* 0x004bc80601007387 */ /* 0x0001e80000100a00 */
[----:B0-----:R-:W2:Y:S01]  /*7fa20*/  LDL.LU.64 R6, [R1+0x6598] ;  /* 0x0065980001067983 */ /* 0x001ea20000300a00 */
[----:B------:R-:W-:Y:S01]  /*7fa30*/  IMAD.MOV.U32 R3, RZ, RZ, R10 ;  /* 0x000000ffff037224 */ /* 0x000fe200078e000a */
[----:B------:R-:W-:Y:S01]  /*7fa40*/  IADD3 R24, P3, PT, R4, R36, RZ ;  /* 0x0000002404187210 */ /* 0x000fe20007f7e0ff */
[----:B------:R-:W-:Y:S02]  /*7fa50*/  IMAD.MOV.U32 R39, RZ, RZ, R2 ;  /* 0x000000ffff277224 */ /* 0x000fe400078e0002 */
[----:B------:R-:W-:Y:S02]  /*7fa60*/  IMAD.MOV.U32 R2, RZ, RZ, R11 ;  /* 0x000000ffff027224 */ /* 0x000fe400078e000b */
[----:B------:R-:W-:Y:S01]  /*7fa70*/  STL [R1+0x4bb0], R24 ;  /* 0x004bb01801007387 */ /* 0x000fe20000100800 */
[----:B------:R-:W-:-:S02]  /*7fa80*/  IMAD.MOV.U32 R38, RZ, RZ, R3 ;  /* 0x000000ffff267224 */ /* 0x000fc400078e0003 */
[----:B------:R-:W-:Y:S01]  /*7fa90*/  IMAD.MOV.U32 R3, RZ, RZ, R14 ;  /* 0x000000ffff037224 */ /* 0x000fe200078e000e */
[----:B----4-:R-:W-:-:S05]  /*7faa0*/  IADD3 R22, P4, PT, R4, R32, RZ ;  /* 0x0000002004167210 */ /* 0x010fca0007f9e0ff */
[----:B------:R-:W-:-:S05]  /*7fab0*/  IMAD.X R23, R26, 0x1, R31, P4 ;  /* 0x000000011a177824 */ /* 0x000fca00020e061f */
[----:B------:R0:W-:Y:S01]  /*7fac0*/  STL.64 [R1+0x4bc0], R22 ;  /* 0x004bc01601007387 */ /* 0x0001e20000100a00 */
[----:B------:R-:W-:-:S03]  /*7fad0*/  IADD3 R10, P2, PT, R4, R34, RZ ;  /* 0x00000022040a7210 */ /* 0x000fc60007f5e0ff */
[----:B------:R1:W-:Y:S02]  /*7fae0*/  STL.64 [R1+0x6558], R30 ;  /* 0x0065581e01007387 */ /* 0x0003e40000100a00 */
[----:B------:R-:W-:-:S05]  /*7faf0*/  IMAD.X R11, R26, 0x1, R33, P2 ;  /* 0x000000011a0b7824 */ /* 0x000fca00010e0621 */
[----:B------:R3:W-:Y:S01]  /*7fb00*/  STL.64 [R1+0x4bb8], R10 ;  /* 0x004bb80a01007387 */ /* 0x0007e20000100a00 */
[----:B0-----:R-:W-:Y:S02]  /*7fb10*/  IMAD.MOV.U32 R23, RZ, RZ, R39 ;  /* 0x000000ffff177224 */ /* 0x001fe400078e0027 */
[----:B------:R-:W-:Y:S02]  /*7fb20*/  IMAD.MOV.U32 R39, RZ, RZ, R2 ;  /* 0x000000ffff277224 */ /* 0x000fe400078e0002 */
[----:B-1----:R-:W-:Y:S01]  /*7fb30*/  IMAD.MOV.U32 R31, RZ, RZ, R25 ;  /* 0x000000ffff1f7224 */ /* 0x002fe200078e0019 */
[----:B---3--:R-:W3:Y:S01]  /*7fb40*/  LDL.LU.64 R10, [R1+0x6590] ;  /* 0x00659000010a7983 */ /* 0x008ee20000300a00 */
[----:B------:R-:W-:Y:S02]  /*7fb50*/  IMAD.MOV.U32 R2, RZ, RZ, R15 ;  /* 0x000000ffff027224 */ /* 0x000fe400078e000f */
[----:B------:R-:W-:-:S05]  /*7fb60*/  IMAD.X R31, R26, 0x1, R35, P3 ;  /* 0x000000011a1f7824 */ /* 0x000fca00018e0623 */
[----:B------:R-:W-:Y:S01]  /*7fb70*/  STL [R1+0x4bb4], R31 ;  /* 0x004bb41f01007387 */ /* 0x000fe20000100800 */
[----:B--2---:R-:W-:-:S05]  /*7fb80*/  IADD3 R14, P4, PT, R4, R6, RZ ;  /* 0x00000006040e7210 */ /* 0x004fca0007f9e0ff */
[----:B------:R-:W-:-:S05]  /*7fb90*/  IMAD.X R15, R26, 0x1, R5, P4 ;  /* 0x000000011a0f7824 */ /* 0x000fca00020e0605 */
[----:B------:R0:W-:Y:S04]  /*7fba0*/  STL.64 [R1+0x4ba8], R14 ;  /* 0x004ba80e01007387 */ /* 0x0001e80000100a00 */
[----:B0-----:R-:W2:Y:S01]  /*7fbb0*/  LDL.LU.64 R14, [R1+0x6588] ;  /* 0x00658800010e7983 */ /* 0x001ea20000300a00 */
[----:B------:R-:W-:Y:S02]  /*7fbc0*/  IMAD.MOV.U32 R22, RZ, RZ, R38 ;  /* 0x000000ffff167224 */ /* 0x000fe400078e0026 */
[----:B------:R-:W-:Y:S02]  /*7fbd0*/  IMAD.MOV.U32 R25, RZ, RZ, R23 ;  /* 0x000000ffff197224 */ /* 0x000fe400078e0017 */
[----:B------:R-:W-:Y:S02]  /*7fbe0*/  IMAD.MOV.U32 R23, RZ, RZ, R39 ;  /* 0x000000ffff177224 */ /* 0x000fe400078e0027 */
[----:B------:R-:W-:-:S02]  /*7fbf0*/  IMAD.MOV.U32 R27, RZ, RZ, R25 ;  /* 0x000000ffff1b7224 */ /* 0x000fc400078e0019 */
[----:B------:R-:W-:Y:S02]  /*7fc00*/  IMAD.MOV.U32 R25, RZ, RZ, R23 ;  /* 0x000000ffff197224 */ /* 0x000fe400078e0017 */
[----:B------:R-:W-:Y:S02]  /*7fc10*/  IMAD.MOV.U32 R23, RZ, RZ, R2 ;  /* 0x000000ffff177224 */ /* 0x000fe400078e0002 */
[----:B------:R-:W-:Y:S02]  /*7fc20*/  IMAD.MOV.U32 R2, RZ, RZ, R8 ;  /* 0x000000ffff027224 */ /* 0x000fe400078e0008 */
[----:B------:R-:W-:Y:S01]  /*7fc30*/  IMAD.MOV.U32 R30, RZ, RZ, R24 ;  /* 0x000000ffff1e7224 */ /* 0x000fe200078e0018 */
[----:B------:R-:W-:Y:S01]  /*7fc40*/  IADD3 R30, P3, PT, R4, R12, RZ ;  /* 0x0000000c041e7210 */ /* 0x000fe20007f7e0ff */
[----:B------:R-:W-:Y:S02]  /*7fc50*/  IMAD.MOV.U32 R24, RZ, RZ, R22 ;  /* 0x000000ffff187224 */ /* 0x000fe400078e0016 */
[----:B------:R-:W-:-:S02]  /*7fc60*/  IMAD.MOV.U32 R22, RZ, RZ, R3 ;  /* 0x000000ffff167224 */ /* 0x000fc400078e0003 */
[----:B------:R-:W-:Y:S01]  /*7fc70*/  IMAD.MOV.U32 R3, RZ, RZ, R9 ;  /* 0x000000ffff037224 */ /* 0x000fe200078e0009 */
[----:B---3--:R-:W-:-:S05]  /*7fc80*/  IADD3 R38, P2, PT, R4, R10, RZ ;  /* 0x0000000a04267210 */ /* 0x008fca0007f5e0ff */
[----:B------:R-:W-:-:S05]  /*7fc90*/  IMAD.X R39, R26, 0x1, R7, P2 ;  /* 0x000000011a277824 */ /* 0x000fca00010e0607 */
[----:B------:R0:W-:Y:S04]  /*7fca0*/  STL.64 [R1+0x4ba0], R38 ;  /* 0x004ba02601007387 */ /* 0x0001e80000100a00 */
[----:B0-----:R-:W3:Y:S04]  /*7fcb0*/  LDL.LU.64 R38, [R1+0x6580] ;  /* 0x0065800001267983 */ /* 0x001ee80000300a00 */
[----:B------:R0:W-:Y:S01]  /*7fcc0*/  STL.64 [R1+0x6550], R6 ;  /* 0x0065500601007387 */ /* 0x0001e20000100a00 */
[----:B--2---:R-:W-:-:S03]  /*7fcd0*/  IADD3 R8, P4, PT, R4, R14, RZ ;  /* 0x0000000e04087210 */ /* 0x004fc60007f9e0ff */
[----:B------:R1:W-:Y:S01]  /*7fce0*/  STL.64 [R1+0x6540], R14 ;  /* 0x0065400e01007387 */ /* 0x0003e20000100a00 */
[----:B0-----:R-:W-:Y:S02]  /*7fcf0*/  IADD3 R6, P2, PT, R4, R15, RZ ;  /* 0x0000000f04067210 */ /* 0x001fe40007f5e0ff */
[----:B-1----:R-:W-:-:S03]  /*7fd00*/  SHF.R.S32.HI R14, RZ, 0x1f, R4 ;  /* 0x0000001fff0e7819 */ /* 0x002fc60000011404 */
[----:B------:R-:W-:Y:S02]  /*7fd10*/  STL [R1+0x4b88], R6 ;  /* 0x004b880601007387 */ /* 0x000fe40000100800 */
[C---:B------:R-:W-:Y:S02]  /*7fd20*/  IMAD.X R31, R14.reuse, 0x1, R11, P3 ;  /* 0x000000010e1f7824 */ /* 0x040fe400018e060b */
[----:B------:R-:W-:-:S03]  /*7fd30*/  IMAD.X R9, R14, 0x1, R13, P4 ;  /* 0x000000010e097824 */ /* 0x000fc600020e060d */
[----:B------:R-:W-:Y:S04]  /*7fd40*/  STL.64 [R1+0x4b98], R30 ;  /* 0x004b981e01007387 */ /* 0x000fe80000100a00 */
[----:B------:R-:W-:Y:S04]  /*7fd50*/  STL.64 [R1+0x6548], R10 ;  /* 0x0065480a01007387 */ /* 0x000fe80000100a00 */
[----:B------:R0:W-:Y:S04]  /*7fd60*/  STL.64 [R1+0x4b90], R8 ;  /* 0x004b900801007387 */ /* 0x0001e80000100a00 */
[----:B0-----:R-:W2:Y:S01]  /*7fd70*/  LDL.LU.64 R8, [R1+0x6578] ;  /* 0x0065780001087983 */ /* 0x001ea20000300a00 */
[----:B------:R-:W-:-:S02]  /*7fd80*/  IMAD.MOV.U32 R26, RZ, RZ, R24 ;  /* 0x000000ffff1a7224 */ /* 0x000fc400078e0018 */
[----:B------:R-:W-:Y:S01]  /*7fd90*/  IMAD.MOV.U32 R24, RZ, RZ, R22 ;  /* 0x000000ffff187224 */ /* 0x000fe200078e0016 */
[----:B------:R-:W-:Y:S01]  /*7fda0*/  IADD3 R22, P3, PT, R4, R16, RZ ;  /* 0x0000001004167210 */ /* 0x000fe20007f7e0ff */
[----:B------:R-:W-:Y:S02]  /*7fdb0*/  IMAD.MOV.U32 R31, RZ, RZ, R27 ;  /* 0x000000ffff1f7224 */ /* 0x000fe400078e001b */
[----:B------:R-:W-:Y:S02]  /*7fdc0*/  IMAD.MOV.U32 R30, RZ, RZ, R26 ;  /* 0x000000ffff1e7224 */ /* 0x000fe400078e001a */
[----:B------:R-:W-:Y:S02]  /*7fdd0*/  IMAD.MOV.U32 R27, RZ, RZ, R25 ;  /* 0x000000ffff1b7224 */ /* 0x000fe400078e0019 */
[----:B------:R-:W-:Y:S02]  /*7fde0*/  IMAD.MOV.U32 R10, RZ, RZ, R6 ;  /* 0x000000ffff0a7224 */ /* 0x000fe400078e0006 */
[----:B------:R-:W-:-:S02]  /*7fdf0*/  IMAD.MOV.U32 R26, RZ, RZ, R24 ;  /* 0x000000ffff1a7224 */ /* 0x000fc400078e0018 */
[----:B------:R-:W-:Y:S02]  /*7fe00*/  IMAD.MOV.U32 R25, RZ, RZ, R23 ;  /* 0x000000ffff197224 */ /* 0x000fe400078e0017 */
[----:B------:R-:W-:Y:S02]  /*7fe10*/  IMAD.MOV.U32 R11, RZ, RZ, R7 ;  /* 0x000000ffff0b7224 */ /* 0x000fe400078e0007 */
[C---:B------:R-:W-:Y:S02]  /*7fe20*/  IMAD.X R11, R14.reuse, 0x1, R37, P2 ;  /* 0x000000010e0b7824 */ /* 0x040fe400010e0625 */
[----:B------:R-:W-:Y:S02]  /*7fe30*/  IMAD.MOV.U32 R7, RZ, RZ, R31 ;  /* 0x000000ffff077224 */ /* 0x000fe400078e001f */
[----:B------:R-:W-:Y:S02]  /*7fe40*/  IMAD.MOV.U32 R31, RZ, RZ, R27 ;  /* 0x000000ffff1f7224 */ /* 0x000fe400078e001b */
[----:B------:R-:W-:Y:S01]  /*7fe50*/  IMAD.MOV.U32 R27, RZ, RZ, R25 ;  /* 0x000000ffff1b7224 */ /* 0x000fe200078e0019 */
[----:B------:R-:W-:Y:S01]  /*7fe60*/  STL [R1+0x4b8c], R11 ;  /* 0x004b8c0b01007387 */ /* 0x000fe20000100800 */
[----:B---3--:R-:W-:-:S05]  /*7fe70*/  IMAD.X R23, R14, 0x1, R38, P3 ;  /* 0x000000010e177824 */ /* 0x008fca00018e0626 */
[----:B------:R0:W-:Y:S04]  /*7fe80*/  STL.64 [R1+0x4b80], R22 ;  /* 0x004b801601007387 */ /* 0x0001e80000100a00 */
[----:B0-----:R-:W3:Y:S04]  /*7fe90*/  LDL.LU.64 R22, [R1+0x6570] ;  /* 0x0065700001167983 */ /* 0x001ee80000300a00 */
[----:B------:R-:W-:Y:S01]  /*7fea0*/  STL.64 [R1+0x6530], R38 ;  /* 0x0065302601007387 */ /* 0x000fe20000100a00 */
[----:B--2---:R-:W-:Y:S02]  /*7feb0*/  IADD3 R24, P4, PT, R8, R18, RZ ;  /* 0x0000001208187210 */ /* 0x004fe40007f9e0ff */
[----:B------:R-:W-:-:S05]  /*7fec0*/  SHF.R.S32.HI R10, RZ, 0x1f, R8 ;  /* 0x0000001fff0a7819 */ /* 0x000fca0000011408 */
[----:B------:R-:W-:-:S05]  /*7fed0*/  IMAD.X R25, R10, 0x1, R17, P4 ;  /* 0x000000010a197824 */ /* 0x000fca00020e0611 */
[----:B------:R0:W-:Y:S04]  /*7fee0*/  STL.64 [R1+0x4b78], R24 ;  /* 0x004b781801007387 */ /* 0x0001e80000100a00 */
[----:B0-----:R-:W2:Y:S01]  /*7fef0*/  LDL.LU.64 R24, [R1+0x6568] ;  /* 0x0065680001187983 */ /* 0x001ea20000300a00 */
[----:B------:R-:W-:Y:S02]  /*7ff00*/  IMAD.MOV.U32 R6, RZ, RZ, R30 ;  /* 0x000000ffff067224 */ /* 0x000fe400078e001e */
[----:B------:R-:W-:Y:S01]  /*7ff10*/  IMAD.MOV.U32 R30, RZ, RZ, R26 ;  /* 0x000000ffff1e7224 */ /* 0x000fe200078e001a */
[----:B------:R-:W-:Y:S01]  /*7ff20*/  IADD3 R26, P2, PT, R8, R20, RZ ;  /* 0x00000014081a7210 */ /* 0x000fe20007f5e0ff */
[----:B------:R-:W-:Y:S02]  /*7ff30*/  IMAD.MOV.U32 R15, RZ, RZ, R7 ;  /* 0x000000ffff0f7224 */ /* 0x000fe400078e0007 */
[----:B------:R-:W-:-:S02]  /*7ff40*/  IMAD.MOV.U32 R7, RZ, RZ, R31 ;  /* 0x000000ffff077224 */ /* 0x000fc400078e001f */
[----:B------:R-:W-:Y:S02]  /*7ff50*/  IMAD.MOV.U32 R31, RZ, RZ, R27 ;  /* 0x000000ffff1f7224 */ /* 0x000fe400078e001b */
[----:B------:R-:W-:Y:S01]  /*7ff60*/  IMAD.X R27, R10, 0x1, R19, P2 ;  /* 0x000000010a1b7824 */ /* 0x000fe200010e0613 */
[----:B------:R0:W-:Y:S01]  /*7ff70*/  STL.64 [R1+0x6538], R16 ;  /* 0x0065381001007387 */ /* 0x0001e20000100a00 */
[----:B------:R-:W-:-:S03]  /*7ff80*/  IMAD.MOV.U32 R14, RZ, RZ, R6 ;  /* 0x000000ffff0e7224 */ /* 0x000fc600078e0006 */
[----:B------:R1:W-:Y:S01]  /*7ff90*/  STL.64 [R1+0x4b70], R26 ;  /* 0x004b701a01007387 */ /* 0x0003e20000100a00 */
[----:B------:R-:W-:Y:S02]  /*7ffa0*/  IMAD.MOV.U32 R6, RZ, RZ, R30 ;  /* 0x000000ffff067224 */ /* 0x000fe400078e001e */
[----:B------:R-:W-:Y:S01]  /*7ffb0*/  IMAD.MOV.U32 R11, RZ, RZ, R15 ;  /* 0x000000ffff0b7224 */ /* 0x000fe200078e000f */
[----:B0-----:R-:W-:Y:S01]  /*7ffc0*/  SHF.R.S32.HI R17, RZ, 0x1f, R8 ;  /* 0x0000001fff117819 */ /* 0x001fe20000011408 */
[----:B-1----:R-:W4:Y:S01]  /*7ffd0*/  LDL.LU.64 R26, [R1+0x6560] ;  /* 0x00656000011a7983 */ /* 0x002f220000300a00 */
[----:B------:R-:W-:Y:S02]  /*7ffe0*/  IMAD.MOV.U32 R15, RZ, RZ, R7 ;  /* 0x000000ffff0f7224 */ /* 0x000fe400078e0007 */
[----:B------:R-:W-:Y:S01]  /*7fff0*/  IMAD.MOV.U32 R7, RZ, RZ, R31 ;  /* 0x000000ffff077224 */ /* 0x000fe200078e001f */
[----:B---3--:R-:W-:-:S05]  /*80000*/  IADD3 R38, P3, PT, R8, R22, RZ ;  /* 0x0000001608267210 */ /* 0x008fca0007f7e0ff */
[----:B------:R-:W-:-:S05]  /*80010*/  IMAD.X R39, R17, 0x1, R21, P3 ;  /* 0x0000000111277824 */ /* 0x000fca00018e0615 */
[----:B------:R-:W-:Y:S01]  /*80020*/  STL.64 [R1+0x4b68], R38 ;  /* 0x004b682601007387 */ /* 0x000fe20000100a00 */
[----:B--2---:R-:W-:-:S05]  /*80030*/  IADD3 R30, P4, PT, R8, R24, RZ ;  /* 0x00000018081e7210 */ /* 0x004fca0007f9e0ff */
[----:B------:R-:W-:-:S05]  /*80040*/  IMAD.X R31, R17, 0x1, R23, P4 ;  /* 0x00000001111f7824 */ /* 0x000fca00020e0617 */
[----:B------:R0:W-:Y:S04]  /*80050*/  STL.64 [R1+0x4b60], R30 ;  /* 0x004b601e01007387 */ /* 0x0001e80000100a00 */
[----:B0-----:R-:W2:Y:S01]  /*80060*/  LDL.LU.64 R30, [R1+0x6558] ;  /* 0x00655800011e7983 */ /* 0x001ea20000300a00 */
[----:B----4-:R-:W-:-:S05]  /*80070*/  IADD3 R16, P2, PT, R8, R26, RZ ;  /* 0x0000001a08107210 */ /* 0x010fca0007f5e0ff */
[----:B------:R-:W-:Y:S01]  /*80080*/  IMAD.X R17, R17, 0x1, R25, P2 ;  /* 0x0000000111117824 */ /* 0x000fe200010e0619 */
[----:B------:R-:W-:Y:S01]  /*80090*/  IADD3 R38, P3, PT, R8, R28, RZ ;  /* 0x0000001c08267210 */ /* 0x000fe20007f7e0ff */
[----:B------:R-:W-:-:S03]  /*800a0*/  IMAD.MOV.U32 R10, RZ, RZ, R14 ;  /* 0x000000ffff0a7224 */ /* 0x000fc600078e000e */
[----:B------:R0:W-:Y:S01]  /*800b0*/  STL.64 [R1+0x4b58], R16 ;  /* 0x004b581001007387 */ /* 0x0001e20000100a00 */
[----:B------:R-:W-:Y:S02]  /*800c0*/  IMAD.MOV.U32 R14, RZ, RZ, R6 ;  /* 0x000000ffff0e7224 */ /* 0x000fe400078e0006 */
[----:B------:R-:W-:Y:S02]  /*800d0*/  IMAD.MOV.U32 R4, RZ, RZ, R11 ;  /* 0x000000ffff047224 */ /* 0x000fe400078e000b */
[----:B------:R-:W-:Y:S01]  /*800e0*/  IMAD.MOV.U32 R11, RZ, RZ, R15 ;  /* 0x000000ffff0b7224 */ /* 0x000fe200078e000f */
[----:B0-----:R-:W-:Y:S02]  /*800f0*/  SHF.R.S32.HI R17, RZ, 0x1f, R8 ;  /* 0x0000001fff117819 */ /* 0x001fe40000011408 */
[----:B------:R-:W-:Y:S01]  /*80100*/  IADD3 R16, P2, PT, R8, R32, RZ ;  /* 0x0000002008107210 */ /* 0x000fe20007f5e0ff */
[----:B------:R-:W-:Y:S02]  /*80110*/  IMAD.MOV.U32 R15, RZ, RZ, R7 ;  /* 0x000000ffff0f7224 */ /* 0x000fe400078e0007 */
[----:B------:R-:W-:-:S05]  /*80120*/  IMAD.X R39, R17, 0x1, R27, P3 ;  /* 0x0000000111277824 */ /* 0x000fca00018e061b */
[----:B------:R0:W-:Y:S04]  /*80130*/  STL.64 [R1+0x4b50], R38 ;  /* 0x004b502601007387 */ /* 0x0001e80000100a00 */
[----:B------:R-:W-:Y:S01]  /*80140*/  STL.64 [R1+0x6528], R26 ;  /* 0x0065281a01007387 */ /* 0x000fe20000100a00 */
[----:B0-----:R-:W-:Y:S02]  /*80150*/  IMAD.MOV.U32 R38, RZ, RZ, R4 ;  /* 0x000000ffff267224 */ /* 0x001fe400078e0004 */
[----:B------:R-:W-:Y:S02]  /*80160*/  IMAD.MOV.U32 R4, RZ, RZ, R11 ;  /* 0x000000ffff047224 */ /* 0x000fe400078e000b */
[----:B------:R-:W-:Y:S01]  /*80170*/  IMAD.MOV.U32 R39, RZ, RZ, R10 ;  /* 0x000000ffff277224 */ /* 0x000fe200078e000a */
[----:B------:R-:W-:-:S02]  /*80180*/  IADD3 R10, P3, PT, R8, R34, RZ ;  /* 0x00000022080a7210 */ /* 0x000fc40007f7e0ff */
[----:B--2---:R-:W-:-:S05]  /*80190*/  IADD3 R6, P4, PT, R8, R30, RZ ;  /* 0x0000001e08067210 */ /* 0x004fca0007f9e0ff */
[C---:B------:R-:W-:Y:S02]  /*801a0*/  IMAD.X R7, R17.reuse, 0x1, R29, P4 ;  /* 0x0000000111077824 */ /* 0x040fe400020e061d */
[----:B------:R-:W-:-:S03]  /*801b0*/  IMAD.X R17, R17, 0x1, R31, P2 ;  /* 0x0000000111117824 */ /* 0x000fc600010e061f */
[----:B------:R0:W-:Y:S04]  /*801c0*/  STL.64 [R1+0x4b48], R6 ;  /* 0x004b480601007387 */ /* 0x0001e80000100a00 */
[----:B0-----:R-:W2:Y:S04]  /*801d0*/  LDL.LU.64 R6, [R1+0x6550] ;  /* 0x0065500001067983 */ /* 0x001ea80000300a00 */
[----:B------:R0:W-:Y:S02]  /*801e0*/  STL.64 [R1+0x4b40], R16 ;  /* 0x004b401001007387 */ /* 0x0001e40000100a00 */
[----:B0-----:R-:W-:-:S02]  /*801f0*/  IMAD.MOV.U32 R16, RZ, RZ, R38 ;  /* 0x000000ffff107224 */ /* 0x001fc400078e0026 */
[----:B------:R-:W-:Y:S02]  /*80200*/  IMAD.MOV.U32 R38, RZ, RZ, R4 ;  /* 0x000000ffff267224 */ /* 0x000fe400078e0004 */
[----:B------:R-:W-:Y:S01]  /*80210*/  IMAD.MOV.U32 R4, RZ, RZ, R15 ;  /* 0x000000ffff047224 */ /* 0x000fe200078e000f */
[----:B------:R-:W-:Y:S01]  /*80220*/  SHF.R.S32.HI R15, RZ, 0x1f, R8 ;  /* 0x0000001fff0f7819 */ /* 0x000fe20000011408 */
[----:B------:R-:W-:Y:S04]  /*80230*/  STL.64 [R1+0x6520], R30 ;  /* 0x0065201e01007387 */ /* 0x000fe80000100a00 */
[----:B------:R-:W-:-:S05]  /*80240*/  IMAD.X R11, R15, 0x1, R33, P3 ;  /* 0x000000010f0b7824 */ /* 0x000fca00018e0621 */
[----:B------:R0:W-:Y:S04]  /*80250*/  STL.64 [R1+0x4b38], R10 ;  /* 0x004b380a01007387 */ /* 0x0001e80000100a00 */
[----:B0-----:R-:W3:Y:S01]  /*80260*/  LDL.LU.64 R10, [R1+0x6548] ;  /* 0x00654800010a7983 */ /* 0x001ee20000300a00 */
[----:B------:R-:W-:Y:S01]  /*80270*/  IADD3 R26, P4, PT, R8, R36, RZ ;  /* 0x00000024081a7210 */ /* 0x000fe20007f9e0ff */
[----:B------:R-:W-:Y:S02]  /*80280*/  IMAD.MOV.U32 R17, RZ, RZ, R39 ;  /* 0x000000ffff117224 */ /* 0x000fe400078e0027 */
[----:B------:R-:W-:Y:S02]  /*80290*/  IMAD.MOV.U32 R39, RZ, RZ, R14 ;  /* 0x000000ffff277224 */ /* 0x000fe400078e000e */
[----:B------:R-:W-:-:S05]  /*802a0*/  IMAD.X R27, R15, 0x1, R35, P4 ;  /* 0x000000010f1b7824 */ /* 0x000fca00020e0623 */
[----:B------:R-:W-:Y:S01]  /*802b0*/  STL.64 [R1+0x4b30], R26 ;  /* 0x004b301a01007387 */ /* 0x000fe20000100a00 */
[----:B--2---:R-:W-:-:S05]  /*802c0*/  IADD3 R14, P2, PT, R8, R6, RZ ;  /* 0x00000006080e7210 */ /* 0x004fca0007f5e0ff */
[----:B------:R-:W-:Y:S01]  /*802d0*/  IMAD.X R15, R15, 0x1, R5, P2 ;  /* 0x000000010f0f7824 */ /* 0x000fe200010e0605 */
[----:B---3--:R-:W-:-:S05]  /*802e0*/  IADD3 R30, P3, PT, R8, R10, RZ ;  /* 0x0000000a081e7210 */ /* 0x008fca0007f7e0ff */
[----:B------:R-:W-:Y:S04]  /*802f0*/  STL [R1+0x4b20], R30 ;  /* 0x004b201e01007387 */ /* 0x000fe80000100800 */
[----:B------:R-:W-:Y:S04]  /*80300*/  STL.64 [R1+0x6518], R34 ;  /* 0x0065182201007387 */ /* 0x000fe80000100a00 */
[----:B------:R0:W-:Y:S04]  /*80310*/  STL.64 [R1+0x4b28], R14 ;  /* 0x004b280e01007387 */ /* 0x0001e80000100a00 */
[----:B0-----:R-:W2:Y:S01]  /*80320*/  LDL.LU.64 R14, [R1+0x6540] ;  /* 0x00654000010e7983 */ /* 0x001ea20000300a00 */
[----:B------:R-:W-:-:S02]  /*80330*/  IMAD.MOV.U32 R35, RZ, RZ, R31 ;  /* 0x000000ffff237224 */ /* 0x000fc400078e001f */
[----:B------:R-:W-:Y:S01]  /*80340*/  IMAD.MOV.U32 R31, RZ, RZ, R39 ;  /* 0x000000ffff1f7224 */ /* 0x000fe200078e0027 */
[----:B------:R-:W-:Y:S01]  /*80350*/  SHF.R.S32.HI R39, RZ, 0x1f, R8 ;  /* 0x0000001fff277819 */ /* 0x000fe20000011408 */
[----:B------:R-:W-:Y:S01]  /*80360*/  IMAD.MOV.U32 R27, RZ, RZ, R16 ;  /* 0x000000ffff1b7224 */ /* 0x000fe200078e0010 */
[----:B------:R-:W-:Y:S01]  /*80370*/  IADD3 R16, P4, PT, R8, R12, RZ ;  /* 0x0000000c08107210 */ /* 0x000fe20007f9e0ff */
[----:B------:R-:W-:Y:S02]  /*80380*/  IMAD.MOV.U32 R26, RZ, RZ, R17 ;  /* 0x000000ffff1a7224 */ /* 0x000fe400078e0011 */
[C---:B------:R-:W-:Y:S02]  /*80390*/  IMAD.X R35, R39.reuse, 0x1, R7, P3 ;  /* 0x0000000127237824 */ /* 0x040fe400018e0607 */
[----:B------:R-:W-:-:S03]  /*803a0*/  IMAD.X R17, R39, 0x1, R11, P4 ;  /* 0x0000000127117824 */ /* 0x000fc600020e060b */
[----:B------:R-:W-:Y:S01]  /*803b0*/  STL [R1+0x4b24], R35 ;  /* 0x004b242301007387 */ /* 0x000fe20000100800 */
[----:B------:R-:W-:Y:S02]  /*803c0*/  IMAD.MOV.U32 R34, RZ, RZ, R30 ;  /* 0x000000ffff227224 */ /* 0x000fe400078e001e */
[----:B------:R-:W-:Y:S01]  /*803d0*/  IMAD.MOV.U32 R30, RZ, RZ, R38 ;  /* 0x000000ffff1e7224 */ /* 0x000fe200078e0026 */
[----:B--2---:R-:W-:Y:S01]  /*803e0*/  STL.64 [R1+0x6508], R14 ;  /* 0x0065080e01007387 */ /* 0x004fe20000100a00 */
[----:B------:R-:W-:-:S03]  /*803f0*/  IADD3 R38, P2, PT, R8, R14, RZ ;  /* 0x0000000e08267210 */ /* 0x000fc60007f5e0ff */
[----:B------:R0:W-:Y:S04]  /*80400*/  STL.64 [R1+0x4b18], R16 ;  /* 0x004b181001007387 */ /* 0x0001e80000100a00 */
[----:B0-----:R-:W2:Y:S04]  /*80410*/  LDL.LU.64 R16, [R1+0x6538] ;  /* 0x0065380001107983 */ /* 0x001ea80000300a00 */
[----:B------:R0:W-:Y:S02]  /*80420*/  STL.64 [R1+0x6510], R10 ;  /* 0x0065100a01007387 */ /* 0x0001e40000100a00 */
[----:B0-----:R-:W-:-:S04]  /*80430*/  IMAD.MOV.U32 R11, RZ, RZ, R39 ;  /* 0x000000ffff0b7224 */ /* 0x001fc800078e0027 */
[----:B------:R-:W-:-:S05]  /*80440*/  IMAD.X R39, R11, 0x1, R13, P2 ;  /* 0x000000010b277824 */ /* 0x000fca00010e060d */
[----:B------:R0:W-:Y:S04]  /*80450*/  STL.64 [R1+0x4b10], R38 ;  /* 0x004b102601007387 */ /* 0x0001e80000100a00 */
[----:B0-----:R-:W3:Y:S01]  /*80460*/  LDL.LU.64 R38, [R1+0x6530] ;  /* 0x0065300001267983 */ /* 0x001ee20000300a00 */
[----:B------:R-:W-:-:S05]  /*80470*/  IADD3 R34, P3, PT, R8, R15, RZ ;  /* 0x0000000f08227210 */ /* 0x000fca0007f7e0ff */
[----:B------:R-:W-:Y:S01]  /*80480*/  IMAD.X R35, R11, 0x1, R37, P3 ;  /* 0x000000010b237824 */ /* 0x000fe200018e0625 */
[----:B------:R-:W-:-:S04]  /*80490*/  IADD3 R14, P2, PT, R9, R18, RZ ;  /* 0x00000012090e7210 */ /* 0x000fc80007f5e0ff */
[----:B------:R0:W-:Y:S02]  /*804a0*/  STL.64 [R1+0x4b08], R34 ;  /* 0x004b082201007387 */ /* 0x0001e40000100a00 */
[----:B0-----:R-:W-:Y:S01]  /*804b0*/  IMAD.MOV.U32 R34, RZ, RZ, R26 ;  /* 0x000000ffff227224 */ /* 0x001fe200078e001a */
[----:B------:R-:W-:Y:S01]  /*804c0*/  IADD3 R26, P3, PT, R9, R20, RZ ;  /* 0x00000014091a7210 */ /* 0x000fe20007f7e0ff */
[----:B------:R-:W-:Y:S01]  /*804d0*/  IMAD.MOV.U32 R35, RZ, RZ, R27 ;  /* 0x000000ffff237224 */ /* 0x000fe200078e001b */
[----:B--2---:R-:W-:Y:S02]  /*804e0*/  IADD3 R10, P4, PT, R8, R16, RZ ;  /* 0x00000010080a7210 */ /* 0x004fe40007f9e0ff */
[----:B------:R-:W-:-:S05]  /*804f0*/  SHF.R.S32.HI R8, RZ, 0x1f, R9 ;  /* 0x0000001fff087819 */ /* 0x000fca0000011409 */
[C---:B------:R-:W-:Y:S02]  /*80500*/  IMAD.X R15, R8.reuse, 0x1, R17, P2 ;  /* 0x00000001080f7824 */ /* 0x040fe400010e0611 */
[----:B------:R-:W-:Y:S02]  /*80510*/  IMAD.X R27, R8, 0x1, R19, P3 ;  /* 0x00000001081b7824 */ /* 0x000fe400018e0613 */
[----:B---3--:R-:W-:-:S05]  /*80520*/  IMAD.X R11, R11, 0x1, R38, P4 ;  /* 0x000000010b0b7824 */ /* 0x008fca00020e0626 */
[----:B------:R-:W-:Y:S04]  /*80530*/  STL.64 [R1+0x4b00], R10 ;  /* 0x004b000a01007387 */ /* 0x000fe80000100a00 */
[----:B------:R-:W-:Y:S04]  /*80540*/  STL.64 [R1+0x64f8], R38 ;  /* 0x0064f82601007387 */ /* 0x000fe80000100a00 */
[----:B------:R-:W-:Y:S04]  /*80550*/  STL.64 [R1+0x4af8], R14 ;  /* 0x004af80e01007387 */ /* 0x000fe80000100a00 */
[----:B------:R-:W-:Y:S04]  /*80560*/  STL.64 [R1+0x6500], R16 ;  /* 0x0065001001007387 */ /* 0x000fe80000100a00 */
[----:B------:R0:W-:Y:S04]  /*80570*/  STL.64 [R1+0x4af0], R26 ;  /* 0x004af01a01007387 */ /* 0x0001e80000100a00 */
[----:B0-----:R-:W2:Y:S01]  /*80580*/  LDL.LU.64 R26, [R1+0x6528] ;  /* 0x00652800011a7983 */ /* 0x001ea20000300a00 */
[----:B------:R-:W-:Y:S01]  /*80590*/  IADD3 R10, P4, PT, R9, R22, RZ ;  /* 0x00000016090a7210 */ /* 0x000fe20007f9e0ff */
[----:B------:R-:W-:-:S02]  /*805a0*/  IMAD.MOV.U32 R14, RZ, RZ, R34 ;  /* 0x000000ffff0e7224 */ /* 0x000fc400078e0022 */
[----:B------:R-:W-:Y:S01]  /*805b0*/  IMAD.MOV.U32 R34, RZ, RZ, R30 ;  /* 0x000000ffff227224 */ /* 0x000fe200078e001e */
[C---:B------:R-:W-:Y:S01]  /*805c0*/  IADD3 R30, P2, PT, R9.reuse, R24, RZ ;  /* 0x00000018091e7210 */ /* 0x040fe20007f5e0ff */
[C---:B------:R-:W-:Y:S02]  /*805d0*/  IMAD.X R11, R8.reuse, 0x1, R21, P4 ;  /* 0x00000001080b7824 */ /* 0x040fe400020e0615 */
[----:B------:R-:W-:Y:S02]  /*805e0*/  IMAD.MOV.U32 R15, RZ, RZ, R35 ;  /* 0x000000ffff0f7224 */ /* 0x000fe400078e0023 */
[----:B------:R-:W-:Y:S02]  /*805f0*/  IMAD.MOV.U32 R35, RZ, RZ, R31 ;  /* 0x000000ffff237224 */ /* 0x000fe400078e001f */
[----:B------:R-:W-:Y:S01]  /*80600*/  IMAD.X R31, R8, 0x1, R23, P2 ;  /* 0x00000001081f7824 */ /* 0x000fe200010e0617 */
[----:B--2---:R-:W-:-:S05]  /*80610*/  IADD3 R16, P3, PT, R9, R26, RZ ;  /* 0x0000001a09107210 */ /* 0x004fca0007f7e0ff */
[----:B------:R-:W-:Y:S04]  /*80620*/  STL [R1+0x4ad8], R16 ;  /* 0x004ad81001007387 */ /* 0x000fe80000100800 */
[----:B------:R-:W-:Y:S04]  /*80630*/  STL.64 [R1+0x4ae8], R10 ;  /* 0x004ae80a01007387 */ /* 0x000fe80000100a00 */
[----:B------:R0:W-:Y:S04]  /*80640*/  STL.64 [R1+0x64f0], R20 ;  /* 0x0064f01401007387 */ /* 0x0001e80000100a00 */
[----:B------:R1:W-:Y:S01]  /*80650*/  STL.64 [R1+0x4ae0], R30 ;  /* 0x004ae01e01007387 */ /* 0x0003e20000100a00 */
[----:B0-----:R-:W-:-:S02]  /*80660*/  IMAD.MOV.U32 R21, RZ, RZ, R17 ;  /* 0x000000ffff157224 */ /* 0x001fc400078e0011 */
[----:B------:R-:W-:Y:S01]  /*80670*/  IMAD.X R21, R8, 0x1, R25, P3 ;  /* 0x0000000108157824 */ /* 0x000fe200018e0619 */
[----:B-1----:R-:W2:Y:S01]  /*80680*/  LDL.LU.64 R30, [R1+0x6520] ;  /* 0x00652000011e7983 */ /* 0x002ea20000300a00 */
[----:B------:R-:W-:Y:S02]  /*80690*/  IMAD.MOV.U32 R10, RZ, RZ, R14 ;  /* 0x000000ffff0a7224 */ /* 0x000fe400078e000e */
[----:B------:R-:W-:Y:S01]  /*806a0*/  IMAD.MOV.U32 R14, RZ, RZ, R34 ;  /* 0x000000ffff0e7224 */ /* 0x000fe200078e0022 */
[----:B------:R-:W-:Y:S01]  /*806b0*/  STL [R1+0x4adc], R21 ;  /* 0x004adc1501007387 */ /* 0x000fe20000100800 */
[----:B------:R-:W-:-:S03]  /*806c0*/  IADD3 R34, P4, PT, R9, R28, RZ ;  /* 0x0000001c09227210 */ /* 0x000fc60007f9e0ff */
[----:B------:R0:W-:Y:S01]  /*806d0*/  STL.64 [R1+0x64e8], R24 ;  /* 0x0064e81801007387 */ /* 0x0001e20000100a00 */
[----:B------:R-:W-:Y:S02]  /*806e0*/  IMAD.MOV.U32 R11, RZ, RZ, R15 ;  /* 0x000000ffff0b7224 */ /* 0x000fe400078e000f */
[----:B------:R-:W-:Y:S01]  /*806f0*/  IMAD.MOV.U32 R15, RZ, RZ, R35 ;  /* 0x000000ffff0f7224 */ /* 0x000fe200078e0023 */
[----:B0-----:R-:W-:-:S05]  /*80700*/  SHF.R.S32.HI R24, RZ, 0x1f, R9 ;  /* 0x0000001fff187819 */ /* 0x001fca0000011409 */
[----:B------:R-:W-:-:S05]  /*80710*/  IMAD.X R35, R24, 0x1, R27, P4 ;  /* 0x0000000118237824 */ /* 0x000fca00020e061b */
[----:B------:R0:W-:Y:S04]  /*80720*/  STL.64 [R1+0x4ad0], R34 ;  /* 0x004ad02201007387 */ /* 0x0001e80000100a00 */
[----:B0-----:R-:W3:Y:S01]  /*80730*/  LDL.LU.64 R34, [R1+0x6518] ;  /* 0x0065180001227983 */ /* 0x001ee20000300a00 */
[----:B------:R-:W-:Y:S01]  /*80740*/  IMAD.MOV.U32 R20, RZ, RZ, R16 ;  /* 0x000000ffff147224 */ /* 0x000fe200078e0010 */
[C---:B------:R-:W-:Y:S01]  /*80750*/  IADD3 R20, P3, PT, R9.reuse, R32, RZ ;  /* 0x0000002009147210 */ /* 0x040fe20007f7e0ff */
[----:B------:R-:W-:Y:S02]  /*80760*/  IMAD.MOV.U32 R38, RZ, RZ, R10 ;  /* 0x000000ffff267224 */ /* 0x000fe400078e000a */
[----:B------:R-:W-:Y:S01]  /*80770*/  IMAD.MOV.U32 R8, RZ, RZ, R11 ;  /* 0x000000ffff087224 */ /* 0x000fe200078e000b */
[----:B--2---:R-:W-:Y:S01]  /*80780*/  IADD3 R16, P2, PT, R9, R30, RZ ;  /* 0x0000001e09107210 */ /* 0x004fe20007f5e0ff */
[----:B------:R-:W-:-:S04]  /*80790*/  IMAD.X R21, R24, 0x1, R31, P3 ;  /* 0x0000000118157824 */ /* 0x000fc800018e061f */
[----:B------:R-:W-:-:S05]  /*807a0*/  IMAD.X R17, R24, 0x1, R29, P2 ;  /* 0x0000000118117824 */ /* 0x000fca00010e061d */
[----:B------:R0:W-:Y:S04]  /*807b0*/  STL.64 [R1+0x4ac8], R16 ;  /* 0x004ac81001007387 */ /* 0x0001e80000100a00 */
[----:B------:R-:W-:Y:S04]  /*807c0*/  STL.64 [R1+0x4ac0], R20 ;  /* 0x004ac01401007387 */ /* 0x000fe80000100a00 */
[----:B------:R-:W-:Y:S01]  /*807d0*/  STL.64 [R1+0x64e0], R30 ;  /* 0x0064e01e01007387 */ /* 0x000fe20000100a00 */
[----:B0-----:R-:W-:Y:S01]  /*807e0*/  IMAD.MOV.U32 R16, RZ, RZ, R38 ;  /* 0x000000ffff107224 */ /* 0x001fe200078e0026 */
[----:B---3--:R-:W-:-:S05]  /*807f0*/  IADD3 R10, P4, PT, R9, R34, RZ ;  /* 0x00000022090a7210 */ /* 0x008fca0007f9e0ff */
[----:B------:R-:W-:-:S05]  /*80800*/  IMAD.X R11, R24, 0x1, R33, P4 ;  /* 0x00000001180b7824 */ /* 0x000fca00020e0621 */
[----:B------:R0:W-:Y:S01]  /*80810*/  STL.64 [R1+0x4ab8], R10 ;  /* 0x004ab80a01007387 */ /* 0x0001e20000100a00 */
[----:B------:R-:W-:-:S03]  /*80820*/  IMAD.MOV.U32 R38, RZ, RZ, R14 ;  /* 0x000000ffff267224 */ /* 0x000fc600078e000e */
[----:B0-----:R-:W2:Y:S01]  /*80830*/  LDL.LU.64 R10, [R1+0x6510] ;  /* 0x00651000010a7983 */ /* 0x001ea20000300a00 */
[----:B------:R-:W-:Y:S01]  /*80840*/  IADD3 R14, P2, PT, R9, R36, RZ ;  /* 0x00000024090e7210 */ /* 0x000fe20007f5e0ff */
[----:B------:R-:W-:Y:S02]  /*80850*/  IMAD.MOV.U32 R17, RZ, RZ, R8 ;  /* 0x000000ffff117224 */ /* 0x000fe400078e0008 */
[----:B------:R-:W-:Y:S02]  /*80860*/  IMAD.MOV.U32 R8, RZ, RZ, R15 ;  /* 0x000000ffff087224 */ /* 0x000fe400078e000f */
[----:B------:R-:W-:-:S05]  /*80870*/  IMAD.X R15, R24, 0x1, R35, P2 ;  /* 0x00000001180f7824 */ /* 0x000fca00010e0623 */
[----:B------:R0:W-:Y:S04]  /*80880*/  STL.64 [R1+0x4ab0], R14 ;  /* 0x004ab00e01007387 */ /* 0x0001e80000100a00 */
[----:B0-----:R-:W3:Y:S01]  /*80890*/  LDL.LU.64 R14, [R1+0x6508] ;  /* 0x00650800010e7983 */ /* 0x001ee20000300a00 */
[----:B------:R-:W-:Y:S02]  /*808a0*/  IMAD.MOV.U32 R21, RZ, RZ, R16 ;  /* 0x000000ffff157224 */ /* 0x000fe400078e0010 */
[----:B------:R-:W-:Y:S02]  /*808b0*/  IMAD.MOV.U32 R16, RZ, RZ, R17 ;  /* 0x000000ffff107224 */ /* 0x000fe400078e0011 */
[----:B------:R-:W-:Y:S01]  /*808c0*/  IMAD.MOV.U32 R17, RZ, RZ, R38 ;  /* 0x000000ffff117224 */ /* 0x000fe200078e0026 */
[----:B------:R-:W-:Y:S01]  /*808d0*/  IADD3 R38, P3, PT, R9, R6, RZ ;  /* 0x0000000609267210 */ /* 0x000fe20007f7e0ff */
[----:B------:R-:W-:-:S02]  /*808e0*/  IMAD.MOV.U32 R20, RZ, RZ, R16 ;  /* 0x000000ffff147224 */ /* 0x000fc400078e0010 */
[----:B------:R-:W-:Y:S02]  /*808f0*/  IMAD.MOV.U32 R25, RZ, RZ, R21 ;  /* 0x000000ffff197224 */ /* 0x000fe400078e0015 */
[----:B------:R-:W-:Y:S01]  /*80900*/  STL [R1+0x4aa8], R38 ;  /* 0x004aa82601007387 */ /* 0x000fe20000100800 */
[----:B------:R-:W-:-:S03]  /*80910*/  IMAD.MOV.U32 R21, RZ, RZ, R17 ;  /* 0x000000ffff157224 */ /* 0x000fc600078e0011 */
[----:B------:R0:W-:Y:S02]  /*80920*/  STL.64 [R1+0x64d8], R34 ;  /* 0x0064d82201007387 */ /* 0x0001e40000100a00 */
[----:B0-----:R-:W-:Y:S02]  /*80930*/  IMAD.MOV.U32 R35, RZ, RZ, R39 ;  /* 0x000000ffff237224 */ /* 0x001fe400078e0027 */
[----:B------:R-:W-:Y:S02]  /*80940*/  IMAD.X R35, R24, 0x1, R5, P3 ;  /* 0x0000000118237824 */ /* 0x000fe400018e0605 */
[----:B------:R-:W-:-:S03]  /*80950*/  IMAD.MOV.U32 R34, RZ, RZ, R38 ;  /* 0x000000ffff227224 */ /* 0x000fc600078e0026 */
[----:B------:R-:W-:Y:S01]  /*80960*/  STL [R1+0x4aac], R35 ;  /* 0x004aac2301007387 */ /* 0x000fe20000100800 */
[C---:B------:R-:W-:Y:S02]  /*80970*/  IADD3 R38, P2, PT, R9.reuse, R12, RZ ;  /* 0x0000000c09267210 */ /* 0x040fe40007f5e0ff */
[----:B--2---:R-:W-:-:S05]  /*80980*/  IADD3 R16, P4, PT, R9, R10, RZ ;  /* 0x0000000a09107210 */ /* 0x004fca0007f9e0ff */
[----:B------:R-:W-:-:S05]  /*80990*/  IMAD.X R17, R24, 0x1, R7, P4 ;  /* 0x0000000118117824 */ /* 0x000fca00020e0607 */
[----:B------:R0:W-:Y:S04]  /*809a0*/  STL.64 [R1+0x4aa0], R16 ;  /* 0x004aa01001007387 */ /* 0x0001e80000100a00 */
[----:B0-----:R-:W2:Y:S04]  /*809b0*/  LDL.LU.64 R16, [R1+0x6500] ;  /* 0x0065000001107983 */ /* 0x001ea80000300a00 */
[----:B------:R0:W-:Y:S02]  /*809c0*/  STL.64 [R1+0x64d0], R6 ;  /* 0x0064d00601007387 */ /* 0x0001e40000100a00 */
[----:B0-----:R-:W-:-:S02]  /*809d0*/  SHF.R.S32.HI R6, RZ, 0x1f, R9 ;  /* 0x0000001fff067819 */ /* 0x001fc40000011409 */
[----:B---3--:R-:W-:Y:S03]  /*809e0*/  STL.64 [R1+0x64c0], R14 ;  /* 0x0064c00e01007387 */ /* 0x008fe60000100a00 */
[----:B------:R-:W-:-:S05]  /*809f0*/  IMAD.X R39, R6, 0x1, R11, P2 ;  /* 0x0000000106277824 */ /* 0x000fca00010e060b */
[----:B------:R0:W-:Y:S04]  /*80a00*/  STL.64 [R1+0x4a98], R38 ;  /* 0x004a982601007387 */ /* 0x0001e80000100a00 */
[----:B0-----:R-:W3:Y:S01]  /*80a10*/  LDL.LU.64 R38, [R1+0x64f8] ;  /* 0x0064f80001267983 */ /* 0x001ee20000300a00 */
[C---:B------:R-:W-:Y:S01]  /*80a20*/  IADD3 R34, P3, PT, R9.reuse, R14, RZ ;  /* 0x0000000e09227210 */ /* 0x040fe20007f7e0ff */
[----:B------:R-:W-:Y:S01]  /*80a30*/  IMAD.MOV.U32 R24, RZ, RZ, R20 ;  /* 0x000000ffff187224 */ /* 0x000fe200078e0014 */
[----:B------:R-:W-:Y:S01]  /*80a40*/  IADD3 R20, P4, PT, R9, R15, RZ ;  /* 0x0000000f09147210 */ /* 0x000fe20007f9e0ff */
[----:B------:R-:W-:Y:S02]  /*80a50*/  IMAD.MOV.U32 R30, RZ, RZ, R25 ;  /* 0x000000ffff1e7224 */ /* 0x000fe400078e0019 */
[----:B------:R-:W-:Y:S01]  /*80a60*/  IMAD.X R35, R6, 0x1, R13, P3 ;  /* 0x0000000106237824 */ /* 0x000fe200018e060d */
[----:B------:R-:W-:Y:S01]  /*80a70*/  STL.64 [R1+0x64c8], R10 ;  /* 0x0064c80a01007387 */ /* 0x000fe20000100a00 */
[----:B------:R-:W-:-:S02]  /*80a80*/  IMAD.MOV.U32 R25, RZ, RZ, R21 ;  /* 0x000000ffff197224 */ /* 0x000fc400078e0015 */
[----:B------:R-:W-:Y:S01]  /*80a90*/  IMAD.X R21, R6, 0x1, R37, P4 ;  /* 0x0000000106157824 */ /* 0x000fe200020e0625 */
[----:B------:R0:W-:Y:S04]  /*80aa0*/  STL.64 [R1+0x4a90], R34 ;  /* 0x004a902201007387 */ /* 0x0001e80000100a00 */
[----:B------:R1:W-:Y:S01]  /*80ab0*/  STL.64 [R1+0x4a88], R20 ;  /* 0x004a881401007387 */ /* 0x0003e20000100a00 */
[----:B0-----:R-:W-:Y:S02]  /*80ac0*/  IMAD.MOV.U32 R35, RZ, RZ, R24 ;  /* 0x000000ffff237224 */ /* 0x001fe400078e0018 */
[----:B------:R-:W-:Y:S01]  /*80ad0*/  IMAD.MOV.U32 R34, RZ, RZ, R30 ;  /* 0x000000ffff227224 */ /* 0x000fe200078e001e */
[----:B-1----:R-:W4:Y:S01]  /*80ae0*/  LDL.LU.64 R20, [R1+0x64f0] ;  /* 0x0064f00001147983 */ /* 0x002f220000300a00 */
[----:B------:R-:W-:Y:S01]  /*80af0*/  IMAD.MOV.U32 R30, RZ, RZ, R25 ;  /* 0x000000ffff1e7224 */ /* 0x000fe200078e0019 */
[----:B--2---:R-:W-:-:S02]  /*80b00*/  IADD3 R14, P2, PT, R9, R16, RZ ;  /* 0x00000010090e7210 */ /* 0x004fc40007f5e0ff */
[----:B---3--:R-:W-:Y:S02]  /*80b10*/  IADD3 R24, P3, PT, R39, R18, RZ ;  /* 0x0000001227187210 */ /* 0x008fe40007f7e0ff */
[----:B------:R-:W-:Y:S01]  /*80b20*/  SHF.R.S32.HI R10, RZ, 0x1f, R39 ;  /* 0x0000001fff0a7819 */ /* 0x000fe20000011427 */
[----:B------:R-:W-:-:S04]  /*80b30*/  IMAD.X R15, R6, 0x1, R38, P2 ;  /* 0x00000001060f7824 */ /* 0x000fc800010e0626 */
[----:B------:R-:W-:Y:S01]  /*80b40*/  IMAD.X R25, R10, 0x1, R17, P3 ;  /* 0x000000010a197824 */ /* 0x000fe200018e0611 */
[----:B------:R-:W-:Y:S04]  /*80b50*/  STL.64 [R1+0x4a80], R14 ;  /* 0x004a800e01007387 */ /* 0x000fe80000100a00 */
[----:B------:R0:W-:Y:S04]  /*80b60*/  STL.64 [R1+0x4a78], R24 ;  /* 0x004a781801007387 */ /* 0x0001e80000100a00 */
[----:B0-----:R-:W2:Y:S01]  /*80b70*/  LDL.LU.64 R24, [R1+0x64e8] ;  /* 0x0064e80001187983 */ /* 0x001ea20000300a00 */
[----:B------:R-:W-:-:S02]  /*80b80*/  IMAD.MOV.U32 R7, RZ, RZ, R34 ;  /* 0x000000ffff077224 */ /* 0x000fc400078e0022 */
[----:B------:R-:W-:Y:S02]  /*80b90*/  IMAD.MOV.U32 R34, RZ, RZ, R35 ;  /* 0x000000ffff227224 */ /* 0x000fe400078e0023 */
[----:B------:R-:W-:Y:S01]  /*80ba0*/  IMAD.MOV.U32 R35, RZ, RZ, R30 ;  /* 0x000000ffff237224 */ /* 0x000fe200078e001e */
[C---:B----4-:R-:W-:Y:S02]  /*80bb0*/  IADD3 R30, P4, PT, R39.reuse, R20, RZ ;  /* 0x00000014271e7210 */ /* 0x050fe40007f9e0ff */
[----:B------:R-:W-:-:S03]  /*80bc0*/  IADD3 R14, P2, PT, R39, R22, RZ ;  /* 0x00000016270e7210 */ /* 0x000fc60007f5e0ff */
[----:B------:R-:W-:Y:S04]  /*80bd0*/  STL [R1+0x4a70], R30 ;  /* 0x004a701e01007387 */ /* 0x000fe80000100800 */
[----:B------:R0:W-:Y:S01]  /*80be0*/  STL.64 [R1+0x64b8], R16 ;  /* 0x0064b81001007387 */ /* 0x0001e20000100a00 */
[C---:B------:R-:W-:Y:S02]  /*80bf0*/  IMAD.X R15, R10.reuse, 0x1, R21, P2 ;  /* 0x000000010a0f7824 */ /* 0x040fe400010e0615 */
[----:B0-----:R-:W-:Y:S02]  /*80c00*/  IMAD.MOV.U32 R16, RZ, RZ, R30 ;  /* 0x000000ffff107224 */ /* 0x001fe400078e001e */
[----:B------:R-:W-:Y:S02]  /*80c10*/  IMAD.MOV.U32 R17, RZ, RZ, R31 ;  /* 0x000000ffff117224 */ /* 0x000fe400078e001f */
[----:B------:R-:W-:Y:S01]  /*80c20*/  IMAD.X R17, R10, 0x1, R19, P4 ;  /* 0x000000010a117824 */ /* 0x000fe200020e0613 */
[----:B------:R-:W-:-:S04]  /*80c30*/  IADD3 R16, P4, PT, R39, R26, RZ ;  /* 0x0000001a27107210 */ /* 0x000fc80007f9e0ff */
[----:B------:R-:W-:Y:S04]  /*80c40*/  STL [R1+0x4a74], R17 ;  /* 0x004a741101007387 */ /* 0x000fe80000100800 */
[----:B------:R0:W-:Y:S01]  /*80c50*/  STL.64 [R1+0x4a68], R14 ;  /* 0x004a680e01007387 */ /* 0x0001e20000100a00 */
[----:B------:R-:W-:Y:S01]  /*80c60*/  IMAD.MOV.U32 R6, RZ, RZ, R34 ;  /* 0x000000ffff067224 */ /* 0x000fe200078e0022 */
[C---:B------:R-:W-:Y:S01]  /*80c70*/  IADD3 R34, P2, PT, R39.reuse, R28, RZ ;  /* 0x0000001c27227210 */ /* 0x040fe20007f5e0ff */
[----:B0-----:R-:W-:Y:S02]  /*80c80*/  IMAD.MOV.U32 R15, RZ, RZ, R7 ;  /* 0x000000ffff0f7224 */ /* 0x001fe400078e0007 */
[----:B------:R-:W-:Y:S01]  /*80c90*/  IMAD.MOV.U32 R7, RZ, RZ, R35 ;  /* 0x000000ffff077224 */ /* 0x000fe200078e0023 */
[----:B--2---:R-:W-:Y:S01]  /*80ca0*/  IADD3 R30, P3, PT, R39, R24, RZ ;  /* 0x00000018271e7210 */ /* 0x004fe20007f7e0ff */
[----:B------:R-:W-:-:S04]  /*80cb0*/  IMAD.X R17, R10, 0x1, R25, P4 ;  /* 0x000000010a117824 */ /* 0x000fc800020e0619 */
[----:B------:R-:W-:-:S05]  /*80cc0*/  IMAD.X R31, R10, 0x1, R23, P3 ;  /* 0x000000010a1f7824 */ /* 0x000fca00018e0617 */
[----:B------:R0:W-:Y:S04]  /*80cd0*/  STL.64 [R1+0x4a60], R30 ;  /* 0x004a601e01007387 */ /* 0x0001e80000100a00 */
[----:B0-----:R-:W2:Y:S04]  /*80ce0*/  LDL.LU.64 R30, [R1+0x64e0] ;  /* 0x0064e000011e7983 */ /* 0x001ea80000300a00 */
[----:B------:R0:W-:Y:S02]  /*80cf0*/  STL.64 [R1+0x4a58], R16 ;  /* 0x004a581001007387 */ /* 0x0001e40000100a00 */
        /* <DEDUP_REMOVED lines=8> */
[----:B------:R-:W-:Y:S01]  /*80d80*/  STL.64 [R1+0x64a8], R26 ;  /* 0x0064a81a01007387 */ /* 0x000fe20000100a00 */
[----:B------:R-:W-:Y:S01]  /*80d90*/  IMAD.MOV.U32 R9, RZ, RZ, R11 ;  /* 0x000000ffff097224 */ /* 0x000fe200078e000b */
[----:B--2---:R-:W-:-:S05]  /*80da0*/  IADD3 R6, P3, PT, R39, R30, RZ ;  /* 0x0000001e27067210 */ /* 0x004fca0007f7e0ff */
[C---:B------:R-:W-:Y:S02]  /*80db0*/  IMAD.X R7, R17.reuse, 0x1, R29, P3 ;  /* 0x0000000111077824 */ /* 0x040fe400018e061d */
[----:B------:R-:W-:-:S03]  /*80dc0*/  IMAD.X R17, R17, 0x1, R31, P4 ;  /* 0x0000000111117824 */ /* 0x000fc600020e061f */
[----:B------:R0:W-:Y:S04]  /*80dd0*/  STL.64 [R1+0x4a48], R6 ;  /* 0x004a480601007387 */ /* 0x0001e80000100a00 */
[----:B0-----:R-:W2:Y:S04]  /*80de0*/  LDL.LU.64 R6, [R1+0x64d0] ;  /* 0x0064d00001067983 */ /* 0x001ea80000300a00 */
[----:B------:R0:W-:Y:S02]  /*80df0*/  STL.64 [R1+0x4a40], R16 ;  /* 0x004a401001007387 */ /* 0x0001e40000100a00 */
[----:B0-----:R-:W-:Y:S01]  /*80e00*/  IMAD.MOV.U32 R16, RZ, RZ, R9 ;  /* 0x000000ffff107224 */ /* 0x001fe200078e0009 */
[----:B---3--:R-:W-:Y:S01]  /*80e10*/  IADD3 R10, P2, PT, R39, R34, RZ ;  /* 0x00000022270a7210 */ /* 0x008fe20007f5e0ff */
[----:B------:R-:W-:Y:S01]  /*80e20*/  IMAD.MOV.U32 R9, RZ, RZ, R15 ;  /* 0x000000ffff097224 */ /* 0x000fe200078e000f */
[----:B------:R-:W-:Y:S01]  /*80e30*/  SHF.R.S32.HI R15, RZ, 0x1f, R39 ;  /* 0x0000001fff0f7819 */ /* 0x000fe20000011427 */
[----:B------:R-:W-:Y:S04]  /*80e40*/  STL.64 [R1+0x64a0], R30 ;  /* 0x0064a01e01007387 */ /* 0x000fe80000100a00 */
[----:B------:R-:W-:-:S05]  /*80e50*/  IMAD.X R11, R15, 0x1, R33, P2 ;  /* 0x000000010f0b7824 */ /* 0x000fca00010e0621 */
[----:B------:R0:W-:Y:S04]  /*80e60*/  STL.64 [R1+0x4a38], R10 ;  /* 0x004a380a01007387 */ /* 0x0001e80000100a00 */
[----:B0-----:R-:W3:Y:S01]  /*80e70*/  LDL.LU.64 R10, [R1+0x64c8] ;  /* 0x0064c800010a7983 */ /* 0x001ee20000300a00 */
[----:B------:R-:W-:Y:S01]  /*80e80*/  IADD3 R26, P3, PT, R39, R36, RZ ;  /* 0x00000024271a7210 */ /* 0x000fe20007f7e0ff */
[----:B------:R-:W-:-:S04]  /*80e90*/  IMAD.MOV.U32 R17, RZ, RZ, R14 ;  /* 0x000000ffff117224 */ /* 0x000fc800078e000e */
        /* <DEDUP_REMOVED lines=10> */
[----:B------:R-:W-:Y:S02]  /*80f40*/  IMAD.MOV.U32 R31, RZ, RZ, R9 ;  /* 0x000000ffff1f7224 */ /* 0x000fe400078e0009 */
[----:B------:R-:W-:Y:S02]  /*80f50*/  IMAD.MOV.U32 R9, RZ, RZ, R4 ;  /* 0x000000ffff097224 */ /* 0x000fe400078e0004 */
[----:B------:R-:W-:Y:S02]  /*80f60*/  IMAD.MOV.U32 R4, RZ, RZ, R3 ;  /* 0x000000ffff047224 */ /* 0x000fe400078e0003 */
[----:B------:R-:W-:Y:S01]  /*80f70*/  IMAD.MOV.U32 R3, RZ, RZ, R41 ;  /* 0x000000ffff037224 */ /* 0x000fe200078e0029 */
[----:B------:R-:W-:Y:S01]  /*80f80*/  SHF.R.S32.HI R41, RZ, 0x1f, R39 ;  /* 0x0000001fff297819 */ /* 0x000fe20000011427 */
[----:B------:R-:W-:Y:S01]  /*80f90*/  IMAD.MOV.U32 R27, RZ, RZ, R16 ;  /* 0x000000ffff1b7224 */ /* 0x000fe200078e0010 */
[----:B------:R-:W-:Y:S01]  /*80fa0*/  IADD3 R16, P3, PT, R39, R12, RZ ;  /* 0x0000000c27107210 */ /* 0x000fe20007f7e0ff */
[----:B------:R-:W-:-:S02]  /*80fb0*/  IMAD.MOV.U32 R26, RZ, RZ, R17 ;  /* 0x000000ffff1a7224 */ /* 0x000fc400078e0011 */
[C---:B------:R-:W-:Y:S02]  /*80fc0*/  IMAD.X R35, R41.reuse, 0x1, R7, P2 ;  /* 0x0000000129237824 */ /* 0x040fe400010e0607 */
[----:B------:R-:W-:Y:S02]  /*80fd0*/  IMAD.X R17, R41, 0x1, R11, P3 ;  /* 0x0000000129117824 */ /* 0x000fe400018e060b */
[----:B------:R-:W-:Y:S01]  /*80fe0*/  IMAD.MOV.U32 R34, RZ, RZ, R30 ;  /* 0x000000ffff227224 */ /* 0x000fe200078e001e */
[----:B------:R-:W-:Y:S01]  /*80ff0*/  STL [R1+0x4a24], R35 ;  /* 0x004a242301007387 */ /* 0x000fe20000100800 */
[----:B------:R-:W-:Y:S02]  /*81000*/  IMAD.MOV.U32 R30, RZ, RZ, R8 ;  /* 0x000000ffff1e7224 */ /* 0x000fe400078e0008 */
        /* <DEDUP_REMOVED lines=12> */
[----:B------:R-:W-:-:S05]  /*810d0*/  IMAD.X R35, R11, 0x1, R37, P2 ;  /* 0x000000010b237824 */ /* 0x000fca00010e0625 */
[----:B------:R0:W-:Y:S02]  /*810e0*/  STL.64 [R1+0x4a08], R34 ;  /* 0x004a082201007387 */ /* 0x0001e40000100a00 */
[----:B0-----:R-:W-:Y:S02]  /*810f0*/  IMAD.MOV.U32 R34, RZ, RZ, R26 ;  /* 0x000000ffff227224 */ /* 0x001fe400078e001a */
[----:B------:R-:W-:Y:S02]  /*81100*/  IMAD.MOV.U32 R35, RZ, RZ, R30 ;  /* 0x000000ffff237224 */ /* 0x000fe400078e001e */
[----:B------:R-:W-:Y:S01]  /*81110*/  IMAD.MOV.U32 R30, RZ, RZ, R27 ;  /* 0x000000ffff1e7224 */ /* 0x000fe200078e001b */
[----:B--2---:R-:W-:-:S05]  /*81120*/  IADD3 R10, P3, PT, R39, R16, RZ ;  /* 0x00000010270a7210 */ /* 0x004fca0007f7e0ff */
[----:B------:R-:W-:-:S05]  /*81130*/  IMAD.X R11, R11, 0x1, R38, P3 ;  /* 0x000000010b0b7824 */ /* 0x000fca00018e0626 */
[----:B------:R-:W-:Y:S01]  /*81140*/  STL.64 [R1+0x4a00], R10 ;  /* 0x004a000a01007387 */ /* 0x000fe20000100a00 */
[C---:B---3--:R-:W-:Y:S02]  /*81150*/  IADD3 R14, P4, PT, R40.reuse, R18, RZ ;  /* 0x00000012280e7210 */ /* 0x048fe40007f9e0ff */
[----:B------:R-:W-:Y:S02]  /*81160*/  SHF.R.S32.HI R39, RZ, 0x1f, R40 ;  /* 0x0000001fff277819 */ /* 0x000fe40000011428 */
[----:B------:R-:W-:-:S03]  /*81170*/  IADD3 R26, P2, PT, R40, R20, RZ ;  /* 0x00000014281a7210 */ /* 0x000fc60007f5e0ff */
[C---:B------:R-:W-:Y:S02]  /*81180*/  IMAD.X R15, R39.reuse, 0x1, R17, P4 ;  /* 0x00000001270f7824 */ /* 0x040fe400020e0611 */
[----:B------:R-:W-:-:S03]  /*81190*/  IMAD.X R27, R39, 0x1, R19, P2 ;  /* 0x00000001271b7824 */ /* 0x000fc600010e0613 */
[----:B------:R-:W-:Y:S04]  /*811a0*/  STL.64 [R1+0x49f8], R14 ;  /* 0x0049f80e01007387 */ /* 0x000fe80000100a00 */
[----:B------:R-:W-:Y:S04]  /*811b0*/  STL.64 [R1+0x6478], R16 ;  /* 0x0064781001007387 */ /* 0x000fe80000100a00 */
[----:B------:R0:W-:Y:S04]  /*811c0*/  STL.64 [R1+0x49f0], R26 ;  /* 0x0049f01a01007387 */ /* 0x0001e80000100a00 */
[----:B0-----:R-:W2:Y:S01]  /*811d0*/  LDL.LU.64 R26, [R1+0x64a8] ;  /* 0x0064a800011a7983 */ /* 0x001ea20000300a00 */
[----:B------:R-:W-:Y:S01]  /*811e0*/  IADD3 R10, P3, PT, R40, R22, RZ ;  /* 0x00000016280a7210 */ /* 0x000fe20007f7e0ff */
[----:B------:R-:W-:-:S02]  /*811f0*/  IMAD.MOV.U32 R15, RZ, RZ, R30 ;  /* 0x000000ffff0f7224 */ /* 0x000fc400078e001e */
[----:B------:R2:W-:Y:S01]  /*81200*/  STL.64 [R1+0x6480], R18 ;  /* 0x0064801201007387 */ /* 0x0005e20000100a00 */
        /* <DEDUP_REMOVED lines=75> */
[----:B------:R0:W-:Y:S01]  /*816c0*/  STL.64 [R1+0x6448], R10 ;  /* 0x0064480a01007387 */ /* 0x0001e20000100a00 */
[----:B------:R-:W-:-:S02]  /*816d0*/  IMAD.MOV.U32 R25, RZ, RZ, R21 ;  /* 0x000000ffff197224 */ /* 0x000fc400078e0015 */
[----:B------:R-:W-:Y:S01]  /*816e0*/  IMAD.X R21, R6, 0x1, R37, P3 ;  /* 0x0000000106157824 */ /* 0x000fe200018e0625 */
[----:B------:R1:W-:Y:S04]  /*816f0*/  STL.64 [R1+0x4990], R34 ;  /* 0x0049902201007387 */ /* 0x0003e80000100a00 */
[----:B------:R4:W-:Y:S01]  /*81700*/  STL.64 [R1+0x4988], R20 ;  /* 0x0049881401007387 */ /* 0x0009e20000100a00 */
[----:B0-----:R-:W-:Y:S01]  /*81710*/  SHF.R.S32.HI R10, RZ, 0x1f, R41 ;  /* 0x0000001fff0a7819 */ /* 0x001fe20000011429 */
[----:B-1----:R-:W-:Y:S02]  /*81720*/  IMAD.MOV.U32 R35, RZ, RZ, R24 ;  /* 0x000000ffff237224 */ /* 0x002fe400078e0018 */
[----:B------:R-:W-:Y:S01]  /*81730*/  IMAD.MOV.U32 R34, RZ, RZ, R30 ;  /* 0x000000ffff227224 */ /* 0x000fe200078e001e */
[----:B----4-:R-:W4:Y:S01]  /*81740*/  LDL.LU.64 R20, [R1+0x6470] ;  /* 0x0064700001147983 */ /* 0x010f220000300a00 */
[----:B------:R-:W-:Y:S01]  /*81750*/  IMAD.MOV.U32 R30, RZ, RZ, R25 ;  /* 0x000000ffff1e7224 */ /* 0x000fe200078e0019 */
[----:B--2---:R-:W-:-:S02]  /*81760*/  IADD3 R24, P2, PT, R41, R18, RZ ;  /* 0x0000001229187210 */ /* 0x004fc40007f5e0ff */
[----:B---3--:R-:W-:-:S03]  /*81770*/  IADD3 R14, P4, PT, R40, R16, RZ ;  /* 0x00000010280e7210 */ /* 0x008fc60007f9e0ff */
[----:B------:R-:W-:Y:S02]  /*81780*/  IMAD.X R25, R10, 0x1, R17, P2 ;  /* 0x000000010a197824 */ /* 0x000fe400010e0611 */
[----:B------:R-:W-:-:S05]  /*81790*/  IMAD.X R15, R6, 0x1, R38, P4 ;  /* 0x00000001060f7824 */ /* 0x000fca00020e0626 */
[----:B------:R-:W-:Y:S04]  /*817a0*/  STL.64 [R1+0x4980], R14 ;  /* 0x0049800e01007387 */ /* 0x000fe80000100a00 */
[----:B------:R0:W-:Y:S04]  /*817b0*/  STL.64 [R1+0x4978], R24 ;  /* 0x0049781801007387 */ /* 0x0001e80000100a00 */
[----:B0-----:R-:W2:Y:S01]  /*817c0*/  LDL.LU.64 R24, [R1+0x6468] ;  /* 0x0064680001187983 */ /* 0x001ea20000300a00 */
[----:B------:R-:W-:Y:S02]  /*817d0*/  IMAD.MOV.U32 R7, RZ, RZ, R34 ;  /* 0x000000ffff077224 */ /* 0x000fe400078e0022 */
[----:B------:R-:W-:-:S02]  /*817e0*/  IMAD.MOV.U32 R34, RZ, RZ, R35 ;  /* 0x000000ffff227224 */ /* 0x000fc400078e0023 */
        /* <DEDUP_REMOVED lines=72> */
[----:B------:R-:W-:-:S02]  /*81c70*/  IMAD.MOV.U32 R9, RZ, RZ, R8 ;  /* 0x000000ffff097224 */ /* 0x000fc400078e0008 */
        /* <DEDUP_REMOVED lines=308> */
[----:B------:R-:W-:Y:S04]  /*82fc0*/  STL [R1+0x5594], R44 ;  /* 0x0055942c01007387 */ /* 0x000fe80000100800 */
[----:B------:R1:W-:Y:S01]  /*82fd0*/  STL.64 [R1+0x45c0], R34 ;  /* 0x0045c02201007387 */ /* 0x0003e20000100a00 */
[----:B0-----:R-:W-:-:S03]  /*82fe0*/  SHF.R.S32.HI R10, RZ, 0x1f, R45 ;  /* 0x0000001fff0a7819 */ /* 0x001fc6000001142d */
[----:B------:R0:W-:Y:S01]  /*82ff0*/  STL.64 [R1+0x45b8], R20 ;  /* 0x0045b81401007387 */ /* 0x0001e20000100a00 */
[----:B-1----:R-:W-:Y:S02]  /*83000*/  IMAD.MOV.U32 R35, RZ, RZ, R24 ;  /* 0x000000ffff237224 */ /* 0x002fe400078e0018 */
[----:B------:R-:W-:Y:S02]  /*83010*/  IMAD.MOV.U32 R34, RZ, RZ, R30 ;  /* 0x000000ffff227224 */ /* 0x000fe400078e001e */
[----:B------:R-:W-:Y:S01]  /*83020*/  IMAD.MOV.U32 R30, RZ, RZ, R25 ;  /* 0x000000ffff1e7224 */ /* 0x000fe200078e0019 */
[----:B0-----:R-:W4:Y:S01]  /*83030*/  LDL.LU.64 R20, [R1+0x6370] ;  /* 0x0063700001147983 */ /* 0x001f220000300a00 */
[----:B--2---:R-:W-:Y:S02]  /*83040*/  IADD3 R24, P3, PT, R45, R18, RZ ;  /* 0x000000122d187210 */ /* 0x004fe40007f7e0ff */
        /* <DEDUP_REMOVED lines=76> */
[----:B------:R-:W-:Y:S02]  /*83510*/  IMAD.MOV.U32 R34, RZ, RZ, R30 ;  /* 0x000000ffff227224 */ /* 0x000fe400078e001e */
[----:B------:R-:W-:Y:S02]  /*83520*/  IMAD.X R17, R47, 0x1, R11, P3 ;  /* 0x000000012f117824 */ /* 0x000fe400018e060b */
[----:B------:R-:W-:Y:S01]  /*83530*/  IMAD.MOV.U32 R30, RZ, RZ, R43 ;  /* 0x000000ffff1e7224 */ /* 0x000fe200078e002b */
[----:B------:R-:W-:Y:S01]  /*83540*/  STL [R1+0x4554], R35 ;  /* 0x0045542301007387 */ /* 0x000fe20000100800 */
[----:B------:R-:W-:Y:S02]  /*83550*/  IMAD.MOV.U32 R43, RZ, RZ, R41 ;  /* 0x000000ffff2b7224 */ /* 0x000fe400078e0029 */
[----:B------:R-:W-:-:S02]  /*83560*/  IMAD.MOV.U32 R41, RZ, RZ, R40 ;  /* 0x000000ffff297224 */ /* 0x000fc400078e0028 */
[----:B------:R-:W-:Y:S02]  /*83570*/  IMAD.MOV.U32 R40, RZ, RZ, R8 ;  /* 0x000000ffff287224 */ /* 0x000fe400078e0008 */
[----:B------:R-:W-:Y:S02]  /*83580*/  IMAD.MOV.U32 R8, RZ, RZ, R3 ;  /* 0x000000ffff087224 */ /* 0x000fe400078e0003 */
[----:B------:R-:W-:Y:S01]  /*83590*/  IMAD.MOV.U32 R3, RZ, RZ, R46 ;  /* 0x000000ffff037224 */ /* 0x000fe200078e002e */
[----:B--2---:R-:W-:Y:S01]  /*835a0*/  STL.64 [R1+0x6308], R14 ;  /* 0x0063080e01007387 */ /* 0x004fe20000100a00 */
[----:B------:R-:W-:-:S03]  /*835b0*/  IADD3 R46, P4, PT, R45, R14, RZ ;  /* 0x0000000e2d2e7210 */ /* 0x000fc60007f9e0ff */
[----:B------:R0:W-:Y:S04]  /*835c0*/  STL.64 [R1+0x4548], R16 ;  /* 0x0045481001007387 */ /* 0x0001e80000100a00 */
[----:B0-----:R-:W2:Y:S04]  /*835d0*/  LDL.LU.64 R16, [R1+0x6338] ;  /* 0x0063380001107983 */ /* 0x001ea80000300a00 */
[----:B------:R0:W-:Y:S04]  /*835e0*/  STL.64 [R1+0x6310], R10 ;  /* 0x0063100a01007387 */ /* 0x0001e80000100a00 */
[----:B------:R-:W-:Y:S01]  /*835f0*/  STL [R1+0x5598], R45 ;  /* 0x0055982d01007387 */ /* 0x000fe20000100800 */
        /* <DEDUP_REMOVED lines=186> */
[----:B------:R-:W-:Y:S01]  /*841a0*/  IMAD.MOV.U32 R26, RZ, RZ, R16 ;  /* 0x000000ffff1a7224 */ /* 0x000fe200078e0010 */
[----:B------:R-:W-:Y:S01]  /*841b0*/  IADD3 R16, P2, PT, R47, R12, RZ ;  /* 0x0000000c2f107210 */ /* 0x000fe20007f5e0ff */
[----:B------:R-:W-:Y:S02]  /*841c0*/  IMAD.MOV.U32 R27, RZ, RZ, R17 ;  /* 0x000000ffff1b7224 */ /* 0x000fe400078e0011 */
[C---:B------:R-:W-:Y:S02]  /*841d0*/  IMAD.X R35, R49.reuse, 0x1, R7, P4 ;  /* 0x0000000131237824 */ /* 0x040fe400020e0607 */
[----:B------:R-:W-:Y:S02]  /*841e0*/  IMAD.X R17, R49, 0x1, R11, P2 ;  /* 0x0000000131117824 */ /* 0x000fe400010e060b */
[----:B------:R-:W-:Y:S01]  /*841f0*/  IMAD.MOV.U32 R34, RZ, RZ, R30 ;  /* 0x000000ffff227224 */ /* 0x000fe200078e001e */
[----:B------:R-:W-:Y:S01]  /*84200*/  STL [R1+0x4454], R35 ;  /* 0x0044542301007387 */ /* 0x000fe20000100800 */
        /* <DEDUP_REMOVED lines=395> */
[----:B------:R-:W-:Y:S02]  /*85ac0*/  IMAD.MOV.U32 R31, RZ, RZ, R50 ;  /* 0x000000ffff1f7224 */ /* 0x000fe400078e0032 */
[----:B------:R-:W-:Y:S02]  /*85ad0*/  IMAD.X R35, R53, 0x1, R7, P2 ;  /* 0x0000000135237824 */ /* 0x000fe400010e0607 */
[----:B------:R-:W-:-:S02]  /*85ae0*/  IMAD.MOV.U32 R27, RZ, RZ, R17 ;  /* 0x000000ffff1b7224 */ /* 0x000fc400078e0011 */
[----:B------:R-:W-:Y:S02]  /*85af0*/  IMAD.MOV.U32 R50, RZ, RZ, R49 ;  /* 0x000000ffff327224 */ /* 0x000fe400078e0031 */
        /* <DEDUP_REMOVED lines=175> */
[----:B---3--:R-:W-:-:S02]  /*865f0*/  IADD3 R10, P4, PT, R53, R34, RZ ;  /* 0x00000022350a7210 */ /* 0x008fc40007f9e0ff */
        /* <DEDUP_REMOVED lines=25> */
[----:B------:R-:W-:Y:S02]  /*86790*/  IMAD.X R35, R55, 0x1, R7, P4 ;  /* 0x0000000137237824 */ /* 0x000fe400020e0607 */
[----:B------:R-:W-:Y:S02]  /*867a0*/  IMAD.MOV.U32 R31, RZ, RZ, R51 ;  /* 0x000000ffff1f7224 */ /* 0x000fe400078e0033 */
[----:B------:R-:W-:Y:S02]  /*867b0*/  IMAD.MOV.U32 R51, RZ, RZ, R50 ;  /* 0x000000ffff337224 */ /* 0x000fe400078e0032 */
[----:B------:R-:W-:Y:S01]  /*867c0*/  IMAD.MOV.U32 R50, RZ, RZ, R49 ;  /* 0x000000ffff327224 */ /* 0x000fe200078e0031 */
[----:B------:R-:W-:Y:S01]  /*867d0*/  STL [R1+0x4154], R35 ;  /* 0x0041542301007387 */ /* 0x000fe20000100800 */
[----:B------:R-:W-:Y:S02]  /*867e0*/  IMAD.MOV.U32 R26, RZ, RZ, R17 ;  /* 0x000000ffff1a7224 */ /* 0x000fe400078e0011 */
[----:B------:R-:W-:Y:S01]  /*867f0*/  IMAD.MOV.U32 R49, RZ, RZ, R47 ;  /* 0x000000ffff317224 */ /* 0x000fe200078e002f */
[----:B------:R-:W-:Y:S01]  /*86800*/  STL.64 [R1+0x6110], R6 ;  /* 0x0061100601007387 */ /* 0x000fe20000100a00 */
[----:B------:R-:W-:-:S02]  /*86810*/  IMAD.MOV.U32 R47, RZ, RZ, R46 ;  /* 0x000000ffff2f7224 */ /* 0x000fc400078e002e */
[----:B------:R-:W-:Y:S02]  /*86820*/  IMAD.X R17, R55, 0x1, R11, P2 ;  /* 0x0000000137117824 */ /* 0x000fe400010e060b */
[----:B------:R-:W-:Y:S01]  /*86830*/  IMAD.MOV.U32 R46, RZ, RZ, R54 ;  /* 0x000000ffff2e7224 */ /* 0x000fe200078e0036 */
[C---:B--2---:R-:W-:Y:S01]  /*86840*/  IADD3 R54, P3, PT, R53.reuse, R14, RZ ;  /* 0x0000000e35367210 */ /* 0x044fe20007f7e0ff */
[----:B------:R0:W-:Y:S01]  /*86850*/  STL.64 [R1+0x6108], R14 ;  /* 0x0061080e01007387 */ /* 0x0001e20000100a00 */
[----:B------:R-:W-:-:S03]  /*86860*/  IADD3 R34, P4, PT, R53, R15, RZ ;  /* 0x0000000f35227210 */ /* 0x000fc60007f9e0ff */
[----:B------:R1:W-:Y:S01]  /*86870*/  STL.64 [R1+0x4148], R16 ;  /* 0x0041481001007387 */ /* 0x0003e20000100a00 */
[----:B0-----:R-:W-:-:S03]  /*86880*/  IMAD.MOV.U32 R15, RZ, RZ, R55 ;  /* 0x000000ffff0f7224 */ /* 0x001fc600078e0037 */
[----:B-1----:R-:W2:Y:S01]  /*86890*/  LDL.LU.64 R16, [R1+0x6138] ;  /* 0x0061380001107983 */ /* 0x002ea20000300a00 */
[----:B------:R-:W-:-:S03]  /*868a0*/  IMAD.X R55, R15, 0x1, R13, P3 ;  /* 0x000000010f377824 */ /* 0x000fc600018e060d */
[----:B------:R-:W-:Y:S04]  /*868b0*/  STL [R1+0x55b8], R53 ;  /* 0x0055b83501007387 */ /* 0x000fe80000100800 */
[----:B------:R0:W-:Y:S04]  /*868c0*/  STL.64 [R1+0x4140], R54 ;  /* 0x0041403601007387 */ /* 0x0001e80000100a00 */
[----:B0-----:R-:W3:Y:S01]  /*868d0*/  LDL.LU.64 R54, [R1+0x6130] ;  /* 0x0061300001367983 */ /* 0x001ee20000300a00 */
[----:B------:R-:W-:-:S05]  /*868e0*/  IMAD.X R35, R15, 0x1, R37, P4 ;  /* 0x000000010f237824 */ /* 0x000fca00020e0625 */
[----:B------:R0:W-:Y:S02]  /*868f0*/  STL.64 [R1+0x4138], R34 ;  /* 0x0041382201007387 */ /* 0x0001e40000100a00 */
[----:B0-----:R-:W-:Y:S02]  /*86900*/  IMAD.MOV.U32 R35, RZ, RZ, R26 ;  /* 0x000000ffff237224 */ /* 0x001fe400078e001a */
[----:B------:R-:W-:Y:S02]  /*86910*/  IMAD.MOV.U32 R34, RZ, RZ, R30 ;  /* 0x000000ffff227224 */ /* 0x000fe400078e001e */
[----:B------:R-:W-:Y:S01]  /*86920*/  IMAD.MOV.U32 R30, RZ, RZ, R27 ;  /* 0x000000ffff1e7224 */ /* 0x000fe200078e001b */
[----:B--2---:R-:W-:-:S05]  /*86930*/  IADD3 R14, P2, PT, R53, R16, RZ ;  /* 0x00000010350e7210 */ /* 0x004fca0007f5e0ff */
[----:B------:R-:W-:-:S05]  /*86940*/  IMAD.X R15, R15, 0x1, R38, P2 ;  /* 0x000000010f0f7824 */ /* 0x000fca00010e0626 */
[----:B------:R0:W-:Y:S01]  /*86950*/  STL.64 [R1+0x4130], R14 ;  /* 0x0041300e01007387 */ /* 0x0001e20000100a00 */
[C---:B---3--:R-:W-:Y:S02]  /*86960*/  IADD3 R6, P3, PT, R54.reuse, R18, RZ ;  /* 0x0000001236067210 */ /* 0x048fe40007f7e0ff */
[----:B------:R-:W-:Y:S02]  /*86970*/  SHF.R.S32.HI R53, RZ, 0x1f, R54 ;  /* 0x0000001fff357819 */ /* 0x000fe40000011436 */
[C---:B------:R-:W-:Y:S02]  /*86980*/  IADD3 R26, P4, PT, R54.reuse, R20, RZ ;  /* 0x00000014361a7210 */ /* 0x040fe40007f9e0ff */
[----:B0-----:R-:W-:Y:S01]  /*86990*/  IADD3 R14, P2, PT, R54, R22, RZ ;  /* 0x00000016360e7210 */ /* 0x001fe20007f5e0ff */
[C---:B------:R-:W-:Y:S02]  /*869a0*/  IMAD.X R7, R53.reuse, 0x1, R17, P3 ;  /* 0x0000000135077824 */ /* 0x040fe400018e0611 */
[----:B------:R-:W-:-:S02]  /*869b0*/  IMAD.X R27, R53, 0x1, R19, P4 ;  /* 0x00000001351b7824 */ /* 0x000fc400020e0613 */
[----:B------:R-:W-:Y:S01]  /*869c0*/  IMAD.X R15, R53, 0x1, R21, P2 ;  /* 0x00000001350f7824 */ /* 0x000fe200010e0615 */
[----:B------:R0:W-:Y:S04]  /*869d0*/  STL.64 [R1+0x4128], R6 ;  /* 0x0041280601007387 */ /* 0x0001e80000100a00 */
[----:B------:R-:W-:Y:S04]  /*869e0*/  STL.64 [R1+0x6100], R16 ;  /* 0x0061001001007387 */ /* 0x000fe80000100a00 */
[----:B------:R1:W-:Y:S01]  /*869f0*/  STL.64 [R1+0x4120], R26 ;  /* 0x0041201a01007387 */ /* 0x0003e20000100a00 */
[----:B0-----:R-:W-:-:S02]  /*86a00*/  IMAD.MOV.U32 R6, RZ, RZ, R34 ;  /* 0x000000ffff067224 */ /* 0x001fc400078e0022 */
[----:B------:R-:W-:Y:S01]  /*86a10*/  IMAD.MOV.U32 R34, RZ, RZ, R30 ;  /* 0x000000ffff227224 */ /* 0x000fe200078e001e */
[----:B------:R-:W-:Y:S01]  /*86a20*/  IADD3 R30, P3, PT, R54, R24, RZ ;  /* 0x00000018361e7210 */ /* 0x000fe20007f7e0ff */
[----:B-1----:R-:W2:Y:S04]  /*86a30*/  LDL.LU.64 R26, [R1+0x6128] ;  /* 0x00612800011a7983 */ /* 0x002ea80000300a00 */
[----:B------:R-:W-:Y:S04]  /*86a40*/  STL.64 [R1+0x4118], R14 ;  /* 0x0041180e01007387 */ /* 0x000fe80000100a00 */
[----:B------:R0:W-:Y:S01]  /*86a50*/  STL.64 [R1+0x60f8], R20 ;  /* 0x0060f81401007387 */ /* 0x0001e20000100a00 */
[----:B------:R-:W-:-:S02]  /*86a60*/  IMAD.MOV.U32 R7, RZ, RZ, R35 ;  /* 0x000000ffff077224 */ /* 0x000fc400078e0023 */
[----:B------:R-:W-:Y:S01]  /*86a70*/  IMAD.MOV.U32 R35, RZ, RZ, R31 ;  /* 0x000000ffff237224 */ /* 0x000fe200078e001f */
[----:B0-----:R-:W-:-:S05]  /*86a80*/  SHF.R.S32.HI R20, RZ, 0x1f, R54 ;  /* 0x0000001fff147819 */ /* 0x001fca0000011436 */
[----:B------:R-:W-:-:S05]  /*86a90*/  IMAD.X R31, R20, 0x1, R23, P3 ;  /* 0x00000001141f7824 */ /* 0x000fca00018e0617 */
[----:B------:R0:W-:Y:S04]  /*86aa0*/  STL.64 [R1+0x4110], R30 ;  /* 0x0041101e01007387 */ /* 0x0001e80000100a00 */
[----:B0-----:R-:W3:Y:S01]  /*86ab0*/  LDL.LU.64 R30, [R1+0x6120] ;  /* 0x00612000011e7983 */ /* 0x001ee20000300a00 */
[----:B------:R-:W-:Y:S02]  /*86ac0*/  IMAD.MOV.U32 R14, RZ, RZ, R6 ;  /* 0x000000ffff0e7224 */ /* 0x000fe400078e0006 */
[----:B------:R-:W-:Y:S01]  /*86ad0*/  IMAD.MOV.U32 R6, RZ, RZ, R34 ;  /* 0x000000ffff067224 */ /* 0x000fe200078e0022 */
[----:B------:R-:W-:Y:S01]  /*86ae0*/  IADD3 R34, P2, PT, R54, R28, RZ ;  /* 0x0000001c36227210 */ /* 0x000fe20007f5e0ff */
[----:B------:R-:W-:Y:S02]  /*86af0*/  IMAD.MOV.U32 R15, RZ, RZ, R7 ;  /* 0x000000ffff0f7224 */ /* 0x000fe400078e0007 */
[----:B------:R-:W-:Y:S01]  /*86b00*/  IMAD.MOV.U32 R7, RZ, RZ, R35 ;  /* 0x000000ffff077224 */ /* 0x000fe200078e0023 */
[----:B------:R-:W-:Y:S01]  /*86b10*/  STL.64 [R1+0x60f0], R22 ;  /* 0x0060f01601007387 */ /* 0x000fe20000100a00 */
[----:B------:R-:W-:-:S02]  /*86b20*/  IMAD.MOV.U32 R53, RZ, RZ, R14 ;  /* 0x000000ffff357224 */ /* 0x000fc400078e000e */
[----:B------:R-:W-:Y:S01]  /*86b30*/  IMAD.MOV.U32 R14, RZ, RZ, R6 ;  /* 0x000000ffff0e7224 */ /* 0x000fe200078e0006 */
[----:B--2---:R-:W-:Y:S01]  /*86b40*/  IADD3 R16, P4, PT, R54, R26, RZ ;  /* 0x0000001a36107210 */ /* 0x004fe20007f9e0ff */
[----:B------:R-:W-:-:S04]  /*86b50*/  IMAD.X R35, R20, 0x1, R27, P2 ;  /* 0x0000000114237824 */ /* 0x000fc800010e061b */
[----:B------:R-:W-:-:S05]  /*86b60*/  IMAD.X R17, R20, 0x1, R25, P4 ;  /* 0x0000000114117824 */ /* 0x000fca00020e0619 */
[----:B------:R0:W-:Y:S04]  /*86b70*/  STL.64 [R1+0x4108], R16 ;  /* 0x0041081001007387 */ /* 0x0001e80000100a00 */
[----:B------:R-:W-:Y:S01]  /*86b80*/  STL.64 [R1+0x60e8], R24 ;  /* 0x0060e81801007387 */ /* 0x000fe20000100a00 */
[----:B------:R-:W-:-:S03]  /*86b90*/  IADD3 R6, P4, PT, R54, R32, RZ ;  /* 0x0000002036067210 */ /* 0x000fc60007f9e0ff */
[----:B------:R1:W-:Y:S01]  /*86ba0*/  STL.64 [R1+0x4100], R34 ;  /* 0x0041002201007387 */ /* 0x0003e20000100a00 */
[----:B0-----:R-:W-:Y:S02]  /*86bb0*/  IMAD.MOV.U32 R17, RZ, RZ, R15 ;  /* 0x000000ffff117224 */ /* 0x001fe400078e000f */
[----:B------:R-:W-:Y:S01]  /*86bc0*/  IMAD.MOV.U32 R15, RZ, RZ, R7 ;  /* 0x000000ffff0f7224 */ /* 0x000fe200078e0007 */
[----:B-1----:R-:W2:Y:S01]  /*86bd0*/  LDL.LU.64 R34, [R1+0x6118] ;  /* 0x0061180001227983 */ /* 0x002ea20000300a00 */
[----:B---3--:R-:W-:Y:S01]  /*86be0*/  IADD3 R22, P3, PT, R54, R30, RZ ;  /* 0x0000001e36167210 */ /* 0x008fe20007f7e0ff */
[----:B------:R-:W-:-:S04]  /*86bf0*/  IMAD.X R7, R20, 0x1, R31, P4 ;  /* 0x0000000114077824 */ /* 0x000fc800020e061f */
[----:B------:R-:W-:-:S05]  /*86c00*/  IMAD.X R23, R20, 0x1, R29, P3 ;  /* 0x0000000114177824 */ /* 0x000fca00018e061d */
[----:B------:R-:W-:Y:S04]  /*86c10*/  STL.64 [R1+0x40f8], R22 ;  /* 0x0040f81601007387 */ /* 0x000fe80000100a00 */
[----:B------:R-:W-:Y:S04]  /*86c20*/  STL.64 [R1+0x60e0], R28 ;  /* 0x0060e01c01007387 */ /* 0x000fe80000100a00 */
[----:B------:R0:W-:Y:S04]  /*86c30*/  STL.64 [R1+0x40f0], R6 ;  /* 0x0040f00601007387 */ /* 0x0001e80000100a00 */
[----:B0-----:R-:W3:Y:S01]  /*86c40*/  LDL.LU.64 R6, [R1+0x6110] ;  /* 0x0061100001067983 */ /* 0x001ee20000300a00 */
[----:B------:R-:W-:Y:S01]  /*86c50*/  IADD3 R22, P3, PT, R54, R36, RZ ;  /* 0x0000002436167210 */ /* 0x000fe20007f7e0ff */
[----:B------:R-:W-:-:S02]  /*86c60*/  IMAD.MOV.U32 R16, RZ, RZ, R14 ;  /* 0x000000ffff107224 */ /* 0x000fc400078e000e */
[----:B------:R-:W-:Y:S02]  /*86c70*/  IMAD.MOV.U32 R21, RZ, RZ, R17 ;  /* 0x000000ffff157224 */ /* 0x000fe400078e0011 */
[----:B------:R-:W-:Y:S01]  /*86c80*/  IMAD.MOV.U32 R17, RZ, RZ, R15 ;  /* 0x000000ffff117224 */ /* 0x000fe200078e000f */
[----:B--2---:R-:W-:Y:S01]  /*86c90*/  IADD3 R24, P2, PT, R54, R34, RZ ;  /* 0x0000002236187210 */ /* 0x004fe20007f5e0ff */
[----:B------:R-:W-:-:S04]  /*86ca0*/  IMAD.X R23, R20, 0x1, R35, P3 ;  /* 0x0000000114177824 */ /* 0x000fc800018e0623 */
[----:B------:R-:W-:-:S05]  /*86cb0*/  IMAD.X R25, R20, 0x1, R33, P2 ;  /* 0x0000000114197824 */ /* 0x000fca00010e0621 */
[----:B------:R-:W-:Y:S04]  /*86cc0*/  STL.64 [R1+0x40e8], R24 ;  /* 0x0040e81801007387 */ /* 0x000fe80000100a00 */
[----:B------:R-:W-:Y:S04]  /*86cd0*/  STL.64 [R1+0x40e0], R22 ;  /* 0x0040e01601007387 */ /* 0x000fe80000100a00 */
[----:B------:R0:W-:Y:S02]  /*86ce0*/  STL.64 [R1+0x60d8], R34 ;  /* 0x0060d82201007387 */ /* 0x0001e40000100a00 */
[----:B0-----:R-:W-:-:S02]  /*86cf0*/  SHF.R.S32.HI R34, RZ, 0x1f, R54 ;  /* 0x0000001fff227819 */ /* 0x001fc40000011436 */
[----:B---3--:R-:W-:-:S05]  /*86d00*/  IADD3 R14, P4, PT, R54, R6, RZ ;  /* 0x00000006360e7210 */ /* 0x008fca0007f9e0ff */
[----:B------:R-:W-:-:S05]  /*86d10*/  IMAD.X R15, R34, 0x1, R5, P4 ;  /* 0x00000001220f7824 */ /* 0x000fca00020e0605 */
[----:B------:R0:W-:Y:S04]  /*86d20*/  STL.64 [R1+0x40d8], R14 ;  /* 0x0040d80e01007387 */ /* 0x0001e80000100a00 */
[----:B0-----:R-:W2:Y:S01]  /*86d30*/  LDL.LU.64 R14, [R1+0x6108] ;  /* 0x00610800010e7983 */ /* 0x001ea20000300a00 */
[C---:B------:R-:W-:Y:S01]  /*86d40*/  IADD3 R24, P2, PT, R54.reuse, R10, RZ ;  /* 0x0000000a36187210 */ /* 0x040fe20007f5e0ff */
[----:B------:R-:W-:Y:S01]  /*86d50*/  IMAD.MOV.U32 R20, RZ, RZ, R16 ;  /* 0x000000ffff147224 */ /* 0x000fe200078e0010 */
[----:B------:R-:W-:Y:S01]  /*86d60*/  IADD3 R16, P3, PT, R54, R12, RZ ;  /* 0x0000000c36107210 */ /* 0x000fe20007f7e0ff */
[----:B------:R-:W-:Y:S02]  /*86d70*/  IMAD.MOV.U32 R23, RZ, RZ, R21 ;  /* 0x000000ffff177224 */ /* 0x000fe400078e0015 */
[----:B------:R-:W-:-:S02]  /*86d80*/  IMAD.X R25, R34, 0x1, R7, P2 ;  /* 0x0000000122197824 */ /* 0x000fc400010e0607 */
[----:B------:R-:W-:Y:S02]  /*86d90*/  IMAD.MOV.U32 R21, RZ, RZ, R17 ;  /* 0x000000ffff157224 */ /* 0x000fe400078e0011 */
[----:B------:R-:W-:Y:S01]  /*86da0*/  IMAD.X R17, R34, 0x1, R11, P3 ;  /* 0x0000000122117824 */ /* 0x000fe200018e060b */
[----:B------:R-:W-:Y:S01]  /*86db0*/  STL.64 [R1+0x40d0], R24 ;  /* 0x0040d01801007387 */ /* 0x000fe20000100a00 */
[----:B--2---:R-:W-:-:S05]  /*86dc0*/  IADD3 R28, P4, PT, R54, R14, RZ ;  /* 0x0000000e361c7210 */ /* 0x004fca0007f9e0ff */
[----:B------:R-:W-:Y:S04]  /*86dd0*/  STL [R1+0x40c0], R28 ;  /* 0x0040c01c01007387 */ /* 0x000fe80000100800 */
[----:B------:R-:W-:Y:S04]  /*86de0*/  STL.64 [R1+0x60c8], R14 ;  /* 0x0060c80e01007387 */ /* 0x000fe80000100a00 */
[----:B------:R0:W-:Y:S04]  /*86df0*/  STL.64 [R1+0x40c8], R16 ;  /* 0x0040c81001007387 */ /* 0x0001e80000100a00 */
[----:B0-----:R-:W2:Y:S01]  /*86e00*/  LDL.LU.64 R16, [R1+0x6100] ;  /* 0x0061000001107983 */ /* 0x001ea20000300a00 */
[----:B------:R-:W-:Y:S01]  /*86e10*/  IMAD.MOV.U32 R22, RZ, RZ, R20 ;  /* 0x000000ffff167224 */ /* 0x000fe200078e0014 */
[----:B------:R-:W-:Y:S01]  /*86e20*/  IADD3 R20, P2, PT, R54, R15, RZ ;  /* 0x0000000f36147210 */ /* 0x000fe20007f5e0ff */
[----:B------:R-:W-:-:S02]  /*86e30*/  IMAD.MOV.U32 R15, RZ, RZ, R29 ;  /* 0x000000ffff0f7224 */ /* 0x000fc400078e001d */
[----:B------:R-:W-:Y:S02]  /*86e40*/  IMAD.MOV.U32 R25, RZ, RZ, R23 ;  /* 0x000000ffff197224 */ /* 0x000fe400078e0017 */
[C---:B------:R-:W-:Y:S02]  /*86e50*/  IMAD.X R15, R34.reuse, 0x1, R13, P4 ;  /* 0x00000001220f7824 */ /* 0x040fe400020e060d */
[----:B------:R-:W-:Y:S02]  /*86e60*/  IMAD.MOV.U32 R23, RZ, RZ, R21 ;  /* 0x000000ffff177224 */ /* 0x000fe400078e0015 */
[----:B------:R-:W-:Y:S01]  /*86e70*/  IMAD.X R21, R34, 0x1, R37, P2 ;  /* 0x0000000122157824 */ /* 0x000fe200010e0625 */
[----:B------:R-:W-:Y:S04]  /*86e80*/  STL [R1+0x55bc], R54 ;  /* 0x0055bc3601007387 */ /* 0x000fe80000100800 */
[----:B------:R-:W-:Y:S04]  /*86e90*/  STL [R1+0x40c4], R15 ;  /* 0x0040c40f01007387 */ /* 0x000fe80000100800 */
[----:B------:R-:W-:Y:S01]  /*86ea0*/  STL.64 [R1+0x60d0], R12 ;  /* 0x0060d00c01007387 */ /* 0x000fe20000100a00 */
[----:B------:R-:W-:-:S03]  /*86eb0*/  IMAD.MOV.U32 R24, RZ, RZ, R22 ;  /* 0x000000ffff187224 */ /* 0x000fc600078e0016 */
[----:B------:R0:W-:Y:S01]  /*86ec0*/  STL.64 [R1+0x40b8], R20 ;  /* 0x0040b81401007387 */ /* 0x0001e20000100a00 */
[----:B------:R-:W-:Y:S02]  /*86ed0*/  IMAD.MOV.U32 R29, RZ, RZ, R25 ;  /* 0x000000ffff1d7224 */ /* 0x000fe400078e0019 */
[----:B------:R-:W-:Y:S01]  /*86ee0*/  IMAD.MOV.U32 R25, RZ, RZ, R23 ;  /* 0x000000ffff197224 */ /* 0x000fe200078e0017 */
[----:B0-----:R-:W3:Y:S01]  /*86ef0*/  LDL.LU.64 R20, [R1+0x60f8] ;  /* 0x0060f80001147983 */ /* 0x001ee20000300a00 */
[----:B--2---:R-:W-:-:S05]  /*86f00*/  IADD3 R22, P3, PT, R54, R16, RZ ;  /* 0x0000001036167210 */ /* 0x004fca0007f7e0ff */
[----:B------:R-:W-:-:S05]  /*86f10*/  IMAD.X R23, R34, 0x1, R38, P3 ;  /* 0x0000000122177824 */ /* 0x000fca00018e0626 */
[----:B------:R0:W-:Y:S04]  /*86f20*/  STL.64 [R1+0x40b0], R22 ;  /* 0x0040b01601007387 */ /* 0x0001e80000100a00 */
[----:B0-----:R-:W2:Y:S01]  /*86f30*/  LDL.LU.64 R22, [R1+0x60f0] ;  /* 0x0060f00001167983 */ /* 0x001ea20000300a00 */
[----:B------:R-:W-:Y:S01]  /*86f40*/  IMAD.MOV.U32 R14, RZ, RZ, R28 ;  /* 0x000000ffff0e7224 */ /* 0x000fe200078e001c */
[----:B------:R-:W-:Y:S01]  /*86f50*/  SHF.R.S32.HI R14, RZ, 0x1f, R55 ;  /* 0x0000001fff0e7819 */ /* 0x000fe20000011437 */
[----:B------:R-:W-:Y:S01]  /*86f60*/  IMAD.MOV.U32 R28, RZ, RZ, R24 ;  /* 0x000000ffff1c7224 */ /* 0x000fe200078e0018 */
[----:B------:R-:W-:Y:S01]  /*86f70*/  IADD3 R24, P4, PT, R55, R18, RZ ;  /* 0x0000001237187210 */ /* 0x000fe20007f9e0ff */
[----:B------:R-:W-:Y:S02]  /*86f80*/  IMAD.MOV.U32 R35, RZ, RZ, R29 ;  /* 0x000000ffff237224 */ /* 0x000fe400078e001d */
[----:B------:R-:W-:-:S02]  /*86f90*/  IMAD.MOV.U32 R29, RZ, RZ, R25 ;  /* 0x000000ffff1d7224 */ /* 0x000fc400078e0019 */
[----:B------:R-:W-:Y:S01]  /*86fa0*/  IMAD.X R25, R14, 0x1, R17, P4 ;  /* 0x000000010e197824 */ /* 0x000fe200020e0611 */
[----:B---3--:R-:W-:-:S04]  /*86fb0*/  IADD3 R12, P2, PT, R55, R20, RZ ;  /* 0x00000014370c7210 */ /* 0x008fc80007f5e0ff */
[----:B------:R0:W-:Y:S01]  /*86fc0*/  STL.64 [R1+0x40a8], R24 ;  /* 0x0040a81801007387 */ /* 0x0001e20000100a00 */
[----:B------:R-:W-:-:S03]  /*86fd0*/  IMAD.MOV.U32 R34, RZ, RZ, R28 ;  /* 0x000000ffff227224 */ /* 0x000fc600078e001c */
[----:B0-----:R-:W3:Y:S04]  /*86fe0*/  LDL.LU.64 R24, [R1+0x60e8] ;  /* 0x0060e80001187983 */ /* 0x001ee80000300a00 */
[----:B------:R-:W-:Y:S04]  /*86ff0*/  STL [R1+0x40a0], R12 ;  /* 0x0040a00c01007387 */ /* 0x000fe80000100800 */
[----:B------:R0:W-:Y:S01]  /*87000*/  STL.64 [R1+0x60c0], R16 ;  /* 0x0060c01001007387 */ /* 0x0001e20000100a00 */
[----:B------:R-:W-:Y:S02]  /*87010*/  IMAD.MOV.U32 R15, RZ, RZ, R35 ;  /* 0x000000ffff0f7224 */ /* 0x000fe400078e0023 */
[----:B0-----:R-:W-:-:S02]  /*87020*/  IMAD.MOV.U32 R17, RZ, RZ, R13 ;  /* 0x000000ffff117224 */ /* 0x001fc400078e000d */
[----:B------:R-:W-:-:S05]  /*87030*/  IMAD.X R17, R14, 0x1, R19, P2 ;  /* 0x000000010e117824 */ /* 0x000fca00010e0613 */
[----:B------:R0:W-:Y:S01]  /*87040*/  STL [R1+0x40a4], R17 ;  /* 0x0040a41101007387 */ /* 0x0001e20000100800 */
[----:B------:R-:W-:Y:S01]  /*87050*/  IMAD.MOV.U32 R35, RZ, RZ, R29 ;  /* 0x000000ffff237224 */ /* 0x000fe200078e001d */
[----:B0-----:R-:W-:Y:S02]  /*87060*/  SHF.R.S32.HI R17, RZ, 0x1f, R55 ;  /* 0x0000001fff117819 */ /* 0x001fe40000011437 */
[----:B--2---:R-:W-:-:S05]  /*87070*/  IADD3 R28, P3, PT, R55, R22, RZ ;  /* 0x00000016371c7210 */ /* 0x004fca0007f7e0ff */
[----:B------:R-:W-:-:S05]  /*87080*/  IMAD.X R29, R17, 0x1, R21, P3 ;  /* 0x00000001111d7824 */ /* 0x000fca00018e0615 */
[----:B------:R0:W-:Y:S04]  /*87090*/  STL.64 [R1+0x4098], R28 ;  /* 0x0040981c01007387 */ /* 0x0001e80000100a00 */
[----:B0-----:R-:W2:Y:S01]  /*870a0*/  LDL.LU.64 R28, [R1+0x60e0] ;  /* 0x0060e000011c7983 */ /* 0x001ea20000300a00 */
[----:B------:R-:W-:Y:S01]  /*870b0*/  IMAD.MOV.U32 R16, RZ, RZ, R12 ;  /* 0x000000ffff107224 */ /* 0x000fe200078e000c */
[C---:B------:R-:W-:Y:S02]  /*870c0*/  IADD3 R16, P2, PT, R55.reuse, R26, RZ ;  /* 0x0000001a37107210 */ /* 0x040fe40007f5e0ff */
[----:B---3--:R-:W-:-:S05]  /*870d0*/  IADD3 R12, P4, PT, R55, R24, RZ ;  /* 0x00000018370c7210 */ /* 0x008fca0007f9e0ff */
[C---:B------:R-:W-:Y:S02]  /*870e0*/  IMAD.X R13, R17.reuse, 0x1, R23, P4 ;  /* 0x00000001110d7824 */ /* 0x040fe400020e0617 */
[----:B------:R-:W-:Y:S02]  /*870f0*/  IMAD.X R17, R17, 0x1, R25, P2 ;  /* 0x0000000111117824 */ /* 0x000fe400010e0619 */
[----:B------:R-:W-:Y:S01]  /*87100*/  IMAD.MOV.U32 R14, RZ, RZ, R34 ;  /* 0x000000ffff0e7224 */ /* 0x000fe200078e0022 */
[----:B------:R-:W-:Y:S04]  /*87110*/  STL.64 [R1+0x4090], R12 ;  /* 0x0040900c01007387 */ /* 0x000fe80000100a00 */
[----:B------:R0:W-:Y:S01]  /*87120*/  STL.64 [R1+0x4088], R16 ;  /* 0x0040881001007387 */ /* 0x0001e20000100a00 */
[----:B------:R-:W-:-:S02]  /*87130*/  IMAD.MOV.U32 R54, RZ, RZ, R15 ;  /* 0x000000ffff367224 */ /* 0x000fc400078e000f */
[----:B------:R-:W-:Y:S01]  /*87140*/  IMAD.MOV.U32 R15, RZ, RZ, R35 ;  /* 0x000000ffff0f7224 */ /* 0x000fe200078e0023 */
[----:B0-----:R-:W-:Y:S01]  /*87150*/  SHF.R.S32.HI R17, RZ, 0x1f, R55 ;  /* 0x0000001fff117819 */ /* 0x001fe20000011437 */
[----:B------:R-:W-:Y:S01]  /*87160*/  STL.64 [R1+0x60b0], R24 ;  /* 0x0060b01801007387 */ /* 0x000fe20000100a00 */
[----:B--2---:R-:W-:-:S05]  /*87170*/  IADD3 R34, P3, PT, R55, R28, RZ ;  /* 0x0000001c37227210 */ /* 0x004fca0007f7e0ff */
[----:B------:R-:W-:-:S05]  /*87180*/  IMAD.X R35, R17, 0x1, R27, P3 ;  /* 0x0000000111237824 */ /* 0x000fca00018e061b */
[----:B------:R0:W-:Y:S04]  /*87190*/  STL.64 [R1+0x4080], R34 ;  /* 0x0040802201007387 */ /* 0x0001e80000100a00 */
[----:B0-----:R-:W2:Y:S01]  /*871a0*/  LDL.LU.64 R34, [R1+0x60d8] ;  /* 0x0060d80001227983 */ /* 0x001ea20000300a00 */
[C---:B------:R-:W-:Y:S02]  /*871b0*/  IADD3 R12, P4, PT, R55.reuse, R30, RZ ;  /* 0x0000001e370c7210 */ /* 0x040fe40007f9e0ff */
[----:B------:R-:W-:-:S03]  /*871c0*/  IADD3 R16, P2, PT, R55, R32, RZ ;  /* 0x0000002037107210 */ /* 0x000fc60007f5e0ff */
[C---:B------:R-:W-:Y:S02]  /*871d0*/  IMAD.X R13, R17.reuse, 0x1, R29, P4 ;  /* 0x00000001110d7824 */ /* 0x040fe400020e061d */
[----:B------:R-:W-:-:S03]  /*871e0*/  IMAD.X R17, R17, 0x1, R31, P2 ;  /* 0x0000000111117824 */ /* 0x000fc600010e061f */
[----:B------:R0:W-:Y:S04]  /*871f0*/  STL.64 [R1+0x4078], R12 ;  /* 0x0040780c01007387 */ /* 0x0001e80000100a00 */
[----:B------:R1:W-:Y:S01]  /*87200*/  STL.64 [R1+0x4070], R16 ;  /* 0x0040701001007387 */ /* 0x0003e20000100a00 */
[C---:B0-----:R-:W-:Y:S01]  /*87210*/  IADD3 R12, P4, PT, R55.reuse, R36, RZ ;  /* 0x00000024370c7210 */ /* 0x041fe20007f9e0ff */
[----:B-1----:R-:W-:Y:S02]  /*87220*/  IMAD.MOV.U32 R16, RZ, RZ, R54 ;  /* 0x000000ffff107224 */ /* 0x002fe400078e0036 */
[----:B------:R-:W-:Y:S01]  /*87230*/  IMAD.MOV.U32 R54, RZ, RZ, R15 ;  /* 0x000000ffff367224 */ /* 0x000fe200078e000f */
[----:B------:R-:W-:Y:S01]  /*87240*/  SHF.R.S32.HI R15, RZ, 0x1f, R55 ;  /* 0x0000001fff0f7819 */ /* 0x000fe20000011437 */
[----:B------:R-:W-:Y:S01]  /*87250*/  IMAD.MOV.U32 R17, RZ, RZ, R14 ;  /* 0x000000ffff117224 */ /* 0x000fe200078e000e */
[----:B------:R-:W-:-:S02]  /*87260*/  IADD3 R14, P2, PT, R55, R6, RZ ;  /* 0x00000006370e7210 */ /* 0x000fc40007f5e0ff */
[----:B--2---:R-:W-:Y:S01]  /*87270*/  IADD3 R24, P3, PT, R55, R34, RZ ;  /* 0x0000002237187210 */ /* 0x004fe20007f7e0ff */
[----:B------:R-:W-:-:S04]  /*87280*/  IMAD.X R13, R15, 0x1, R35, P4 ;  /* 0x000000010f0d7824 */ /* 0x000fc800020e0623 */
[----:B------:R-:W-:-:S05]  /*87290*/  IMAD.X R25, R15, 0x1, R33, P3 ;  /* 0x000000010f197824 */ /* 0x000fca00018e0621 */
[----:B------:R-:W-:Y:S04]  /*872a0*/  STL.64 [R1+0x4068], R24 ;  /* 0x0040681801007387 */ /* 0x000fe80000100a00 */
[----:B------:R-:W-:Y:S04]  /*872b0*/  STL.64 [R1+0x60a8], R32 ;  /* 0x0060a82001007387 */ /* 0x000fe80000100a00 */
[----:B------:R0:W-:Y:S01]  /*872c0*/  STL.64 [R1+0x4060], R12 ;  /* 0x0040600c01007387 */ /* 0x0001e20000100a00 */
[----:B------:R-:W-:-:S03]  /*872d0*/  IMAD.X R15, R15, 0x1, R5, P2 ;  /* 0x000000010f0f7824 */ /* 0x000fc600010e0605 */
[----:B0-----:R-:W2:Y:S04]  /*872e0*/  LDL.LU.64 R12, [R1+0x60d0] ;  /* 0x0060d000010c7983 */ /* 0x001ea80000300a00 */
[----:B------:R-:W-:Y:S04]  /*872f0*/  STL.64 [R1+0x60a0], R34 ;  /* 0x0060a02201007387 */ /* 0x000fe80000100a00 */
[----:B------:R0:W-:Y:S04]  /*87300*/  STL.64 [R1+0x4058], R14 ;  /* 0x0040580e01007387 */ /* 0x0001e80000100a00 */
[----:B0-----:R-:W3:Y:S01]  /*87310*/  LDL.LU.64 R14, [R1+0x60c8] ;  /* 0x0060c800010e7983 */ /* 0x001ee20000300a00 */
[----:B------:R-:W-:Y:S01]  /*87320*/  IMAD.MOV.U32 R25, RZ, RZ, R17 ;  /* 0x000000ffff197224 */ /* 0x000fe200078e0011 */
[----:B------:R-:W-:Y:S01]  /*87330*/  SHF.R.S32.HI R35, RZ, 0x1f, R55 ;  /* 0x0000001fff237819 */ /* 0x000fe20000011437 */
[----:B------:R-:W-:Y:S01]  /*87340*/  IMAD.MOV.U32 R24, RZ, RZ, R16 ;  /* 0x000000ffff187224 */ /* 0x000fe200078e0010 */
[----:B------:R-:W-:Y:S01]  /*87350*/  IADD3 R16, P3, PT, R55, R10, RZ ;  /* 0x0000000a37107210 */ /* 0x000fe20007f7e0ff */
[----:B------:R-:W-:-:S02]  /*87360*/  IMAD.MOV.U32 R32, RZ, RZ, R25 ;  /* 0x000000ffff207224 */ /* 0x000fc400078e0019 */
[----:B------:R-:W-:Y:S02]  /*87370*/  IMAD.MOV.U32 R25, RZ, RZ, R56 ;  /* 0x000000ffff197224 */ /* 0x000fe400078e0038 */
[----:B------:R-:W-:Y:S02]  /*87380*/  IMAD.X R17, R35, 0x1, R7, P3 ;  /* 0x0000000123117824 */ /* 0x000fe400018e0607 */
[----:B------:R-:W-:Y:S02]  /*87390*/  IMAD.MOV.U32 R33, RZ, RZ, R24 ;  /* 0x000000ffff217224 */ /* 0x000fe400078e0018 */
[----:B------:R-:W-:Y:S02]  /*873a0*/  IMAD.MOV.U32 R24, RZ, RZ, R54 ;  /* 0x000000ffff187224 */ /* 0x000fe400078e0036 */
[----:B------:R-:W-:Y:S01]  /*873b0*/  IMAD.MOV.U32 R54, RZ, RZ, R57 ;  /* 0x000000ffff367224 */ /* 0x000fe200078e0039 */
[----:B------:R0:W-:Y:S04]  /*873c0*/  STL.64 [R1+0x4050], R16 ;  /* 0x0040501001007387 */ /* 0x0001e80000100a00 */
[----:B0-----:R-:W4:Y:S04]  /*873d0*/  LDL.LU.64 R16, [R1+0x60c0] ;  /* 0x0060c00001107983 */ /* 0x001f280000300a00 */
[----:B------:R-:W-:Y:S01]  /*873e0*/  STL.64 [R1+0x6098], R6 ;  /* 0x0060980601007387 */ /* 0x000fe20000100a00 */
[----:B--2---:R-:W-:-:S05]  /*873f0*/  IADD3 R56, P4, PT, R55, R12, RZ ;  /* 0x0000000c37387210 */ /* 0x004fca0007f9e0ff */
[----:B------:R-:W-:Y:S01]  /*87400*/  IMAD.X R57, R35, 0x1, R11, P4 ;  /* 0x0000000123397824 */ /* 0x000fe200020e060b */
[----:B---3--:R-:W-:Y:S04]  /*87410*/  STL.64 [R1+0x6090], R14 ;  /* 0x0060900e01007387 */ /* 0x008fe80000100a00 */
[----:B------:R0:W-:Y:S04]  /*87420*/  STL.64 [R1+0x4048], R56 ;  /* 0x0040483801007387 */ /* 0x0001e80000100a00 */
[----:B0-----:R-:W2:Y:S01]  /*87430*/  LDL.LU.64 R56, [R1+0x60b8] ;  /* 0x0060b80001387983 */ /* 0x001ea20000300a00 */
[----:B------:R-:W-:-:S02]  /*87440*/  IADD3 R34, P2, PT, R55, R14, RZ ;  /* 0x0000000e37227210 */ /* 0x000fc40007f5e0ff */
[----:B------:R-:W-:Y:S01]  /*87450*/  IADD3 R6, P3, PT, R55, R15, RZ ;  /* 0x0000000f37067210 */ /* 0x000fe20007f7e0ff */
[----:B------:R-:W-:-:S04]  /*87460*/  IMAD.MOV.U32 R15, RZ, RZ, R35 ;  /* 0x000000ffff0f7224 */ /* 0x000fc800078e0023 */
[----:B------:R-:W-:Y:S01]  /*87470*/  IMAD.X R35, R15, 0x1, R13, P2 ;  /* 0x000000010f237824 */ /* 0x000fe200010e060d */
[----:B------:R-:W-:Y:S01]  /*87480*/  STL [R1+0x55c0], R55 ;  /* 0x0055c03701007387 */ /* 0x000fe20000100800 */
[----:B----4-:R-:W-:-:S03]  /*87490*/  IADD3 R14, P4, PT, R55, R16, RZ ;  /* 0x00000010370e7210 */ /* 0x010fc60007f9e0ff */
[----:B------:R0:W-:Y:S01]  /*874a0*/  STL.64 [R1+0x4040], R34 ;  /* 0x0040402201007387 */ /* 0x0001e20000100a00 */
[C---:B------:R-:W-:Y:S02]  /*874b0*/  IMAD.X R7, R15.reuse, 0x1, R37, P3 ;  /* 0x000000010f077824 */ /* 0x040fe400018e0625 */
[----:B------:R-:W-:Y:S02]  /*874c0*/  IMAD.X R15, R15, 0x1, R38, P4 ;  /* 0x000000010f0f7824 */ /* 0x000fe400020e0626 */
[----:B0-----:R-:W-:Y:S02]  /*874d0*/  IMAD.MOV.U32 R34, RZ, RZ, R24 ;  /* 0x000000ffff227224 */ /* 0x001fe400078e0018 */
[----:B------:R-:W-:Y:S02]  /*874e0*/  IMAD.MOV.U32 R35, RZ, RZ, R32 ;  /* 0x000000ffff237224 */ /* 0x000fe400078e0020 */
[----:B------:R-:W-:Y:S01]  /*874f0*/  IMAD.MOV.U32 R32, RZ, RZ, R25 ;  /* 0x000000ffff207224 */ /* 0x000fe200078e0019 */
[----:B------:R-:W-:Y:S04]  /*87500*/  STL.64 [R1+0x4038], R6 ;  /* 0x0040380601007387 */ /* 0x000fe80000100a00 */
[----:B------:R-:W-:Y:S01]  /*87510*/  STL.64 [R1+0x4030], R14 ;  /* 0x0040300e01007387 */ /* 0x000fe20000100a00 */
[----:B--2---:R-:W-:-:S02]  /*87520*/  IADD3 R24, P2, PT, R56, R18, RZ ;  /* 0x0000001238187210 */ /* 0x004fc40007f5e0ff */
[----:B------:R-:W-:-:S05]  /*87530*/  SHF.R.S32.HI R55, RZ, 0x1f, R56 ;  /* 0x0000001fff377819 */ /* 0x000fca0000011438 */
[----:B------:R-:W-:-:S05]  /*87540*/  IMAD.X R25, R55, 0x1, R17, P2 ;  /* 0x0000000137197824 */ /* 0x000fca00010e0611 */
[----:B------:R0:W-:Y:S04]  /*87550*/  STL.64 [R1+0x4028], R24 ;  /* 0x0040281801007387 */ /* 0x0001e80000100a00 */
[----:B0-----:R-:W2:Y:S01]  /*87560*/  LDL.LU.64 R24, [R1+0x60b0] ;  /* 0x0060b00001187983 */ /* 0x001ea20000300a00 */
[----:B------:R-:W-:-:S05]  /*87570*/  IADD3 R6, P3, PT, R56, R20, RZ ;  /* 0x0000001438067210 */ /* 0x000fca0007f7e0ff */
[----:B------:R-:W-:Y:S01]  /*87580*/  IMAD.X R7, R55, 0x1, R19, P3 ;  /* 0x0000000137077824 */ /* 0x000fe200018e0613 */
[----:B------:R-:W-:Y:S01]  /*87590*/  STL.64 [R1+0x6088], R16 ;  /* 0x0060881001007387 */ /* 0x000fe20000100a00 */
[----:B------:R-:W-:-:S03]  /*875a0*/  IADD3 R14, P4, PT, R56, R22, RZ ;  /* 0x00000016380e7210 */ /* 0x000fc60007f9e0ff */
[----:B------:R-:W-:Y:S04]  /*875b0*/  STL.64 [R1+0x4020], R6 ;  /* 0x0040200601007387 */ /* 0x000fe80000100a00 */
[----:B------:R0:W-:Y:S02]  /*875c0*/  STL.64 [R1+0x6080], R18 ;  /* 0x0060801201007387 */ /* 0x0001e40000100a00 */
[----:B0-----:R-:W-:Y:S01]  /*875d0*/  SHF.R.S32.HI R18, RZ, 0x1f, R56 ;  /* 0x0000001fff127819 */ /* 0x001fe20000011438 */
[----:B------:R-:W-:Y:S01]  /*875e0*/  IMAD.MOV.U32 R6, RZ, RZ, R32 ;  /* 0x000000ffff067224 */ /* 0x000fe200078e0020 */
[----:B------:R-:W-:-:S03]  /*875f0*/  IADD3 R32, P3, PT, R56, R26, RZ ;  /* 0x0000001a38207210 */ /* 0x000fc60007f7e0ff */
[----:B------:R-:W-:Y:S02]  /*87600*/  IMAD.X R15, R18, 0x1, R21, P4 ;  /* 0x00000001120f7824 */ /* 0x000fe400020e0615 */
[----:B------:R-:W-:-:S03]  /*87610*/  IMAD.MOV.U32 R7, RZ, RZ, R33 ;  /* 0x000000ffff077224 */ /* 0x000fc600078e0021 */
[----:B------:R0:W-:Y:S04]  /*87620*/  STL.64 [R1+0x4018], R14 ;  /* 0x0040180e01007387 */ /* 0x0001e80000100a00 */
[----:B------:R-:W-:Y:S01]  /*87630*/  STL.64 [R1+0x6078], R20 ;  /* 0x0060781401007387 */ /* 0x000fe20000100a00 */
[----:B0-----:R-:W-:Y:S02]  /*87640*/  IMAD.MOV.U32 R14, RZ, RZ, R6 ;  /* 0x000000ffff0e7224 */ /* 0x001fe400078e0006 */
[----:B------:R-:W-:Y:S01]  /*87650*/  IMAD.MOV.U32 R6, RZ, RZ, R34 ;  /* 0x000000ffff067224 */ /* 0x000fe200078e0022 */
[----:B------:R-:W-:Y:S01]  /*87660*/  IADD3 R34, P4, PT, R56, R28, RZ ;  /* 0x0000001c38227210 */ /* 0x000fe20007f9e0ff */
[----:B------:R-:W-:Y:S02]  /*87670*/  IMAD.MOV.U32 R15, RZ, RZ, R7 ;  /* 0x000000ffff0f7224 */ /* 0x000fe400078e0007 */
[----:B------:R-:W-:-:S02]  /*87680*/  IMAD.MOV.U32 R7, RZ, RZ, R35 ;  /* 0x000000ffff077224 */ /* 0x000fc400078e0023 */
[----:B------:R-:W-:Y:S01]  /*87690*/  IMAD.X R35, R18, 0x1, R27, P4 ;  /* 0x0000000112237824 */ /* 0x000fe200020e061b */
[----:B--2---:R-:W-:Y:S01]  /*876a0*/  IADD3 R16, P2, PT, R56, R24, RZ ;  /* 0x0000001838107210 */ /* 0x004fe20007f5e0ff */
[----:B------:R-:W-:-:S04]  /*876b0*/  IMAD.X R33, R18, 0x1, R25, P3 ;  /* 0x0000000112217824 */ /* 0x000fc800018e0619 */
[----:B------:R-:W-:-:S05]  /*876c0*/  IMAD.X R17, R18, 0x1, R23, P2 ;  /* 0x0000000112117824 */ /* 0x000fca00010e0617 */
[----:B------:R-:W-:Y:S04]  /*876d0*/  STL.64 [R1+0x4010], R16 ;  /* 0x0040101001007387 */ /* 0x000fe80000100a00 */
[----:B------:R0:W-:Y:S04]  /*876e0*/  STL.64 [R1+0x4008], R32 ;  /* 0x0040082001007387 */ /* 0x0001e80000100a00 */
[----:B0-----:R-:W2:Y:S04]  /*876f0*/  LDL.LU.64 R32, [R1+0x60a8] ;  /* 0x0060a80001207983 */ /* 0x001ea80000300a00 */
[----:B------:R-:W-:Y:S04]  /*87700*/  STL.64 [R1+0x6070], R24 ;  /* 0x0060701801007387 */ /* 0x000fe80000100a00 */
[----:B------:R0:W-:Y:S04]  /*87710*/  STL.64 [R1+0x4000], R34 ;  /* 0x0040002201007387 */ /* 0x0001e80000100a00 */
[----:B0-----:R-:W3:Y:S01]  /*87720*/  LDL.LU.64 R34, [R1+0x60a0] ;  /* 0x0060a00001227983 */ /* 0x001ee20000300a00 */
[----:B------:R-:W-:-:S02]  /*87730*/  IMAD.MOV.U32 R17, RZ, RZ, R14 ;  /* 0x000000ffff117224 */ /* 0x000fc400078e000e */
[----:B------:R-:W-:Y:S01]  /*87740*/  IMAD.MOV.U32 R14, RZ, RZ, R6 ;  /* 0x000000ffff0e7224 */ /* 0x000fe200078e0006 */
[----:B------:R-:W-:Y:S01]  /*87750*/  IADD3 R6, P2, PT, R56, R30, RZ ;  /* 0x0000001e38067210 */ /* 0x000fe20007f5e0ff */
[----:B------:R-:W-:Y:S02]  /*87760*/  IMAD.MOV.U32 R55, RZ, RZ, R15 ;  /* 0x000000ffff377224 */ /* 0x000fe400078e000f */
[----:B------:R-:W-:Y:S02]  /*87770*/  IMAD.MOV.U32 R15, RZ, RZ, R7 ;  /* 0x000000ffff0f7224 */ /* 0x000fe400078e0007 */
[----:B------:R-:W-:Y:S02]  /*87780*/  IMAD.X R7, R18, 0x1, R29, P2 ;  /* 0x0000000112077824 */ /* 0x000fe400010e061d */
[----:B------:R-:W-:Y:S02]  /*87790*/  IMAD.MOV.U32 R16, RZ, RZ, R55 ;  /* 0x000000ffff107224 */ /* 0x000fe400078e0037 */
[----:B------:R-:W-:Y:S01]  /*877a0*/  IMAD.MOV.U32 R55, RZ, RZ, R14 ;  /* 0x000000ffff377224 */ /* 0x000fe200078e000e */
[----:B------:R0:W-:Y:S01]  /*877b0*/  STL.64 [R1+0x3ff8], R6 ;  /* 0x003ff80601007387 */ /* 0x0001e20000100a00 */
[----:B------:R-:W-:-:S02]  /*877c0*/  IMAD.MOV.U32 R19, RZ, RZ, R17 ;  /* 0x000000ffff137224 */ /* 0x000fc400078e0011 */
[----:B------:R-:W-:Y:S01]  /*877d0*/  IMAD.MOV.U32 R17, RZ, RZ, R15 ;  /* 0x000000ffff117224 */ /* 0x000fe200078e000f */
[----:B0-----:R-:W4:Y:S01]  /*877e0*/  LDL.LU.64 R6, [R1+0x6098] ;  /* 0x0060980001067983 */ /* 0x001f220000300a00 */
[----:B--2---:R-:W-:-:S05]  /*877f0*/  IADD3 R24, P3, PT, R56, R32, RZ ;  /* 0x0000002038187210 */ /* 0x004fca0007f7e0ff */
[----:B------:R-:W-:Y:S04]  /*87800*/  STL [R1+0x3ff0], R24 ;  /* 0x003ff01801007387 */ /* 0x000fe80000100800 */
[----:B------:R0:W-:Y:S01]  /*87810*/  STL.64 [R1+0x6068], R28 ;  /* 0x0060681c01007387 */ /* 0x0001e20000100a00 */
[----:B---3--:R-:W-:Y:S01]  /*87820*/  IADD3 R14, P4, PT, R56, R34, RZ ;  /* 0x00000022380e7210 */ /* 0x008fe20007f9e0ff */
[----:B0-----:R-:W-:Y:S02]  /*87830*/  IMAD.MOV.U32 R29, RZ, RZ, R25 ;  /* 0x000000ffff1d7224 */ /* 0x001fe400078e0019 */
[C---:B------:R-:W-:Y:S02]  /*87840*/  IMAD.X R29, R18.reuse, 0x1, R31, P3 ;  /* 0x00000001121d7824 */ /* 0x040fe400018e061f */
[----:B------:R-:W-:-:S03]  /*87850*/  IMAD.X R15, R18, 0x1, R33, P4 ;  /* 0x00000001120f7824 */ /* 0x000fc600020e0621 */
[----:B------:R-:W-:Y:S04]  /*87860*/  STL [R1+0x3ff4], R29 ;  /* 0x003ff41d01007387 */ /* 0x000fe80000100800 */
[----:B------:R-:W-:Y:S04]  /*87870*/  STL.64 [R1+0x6060], R30 ;  /* 0x0060601e01007387 */ /* 0x000fe80000100a00 */
[----:B------:R0:W-:Y:S04]  /*87880*/  STL.64 [R1+0x3fe8], R14 ;  /* 0x003fe80e01007387 */ /* 0x0001e80000100a00 */
[----:B0-----:R-:W2:Y:S01]  /*87890*/  LDL.LU.64 R14, [R1+0x6090] ;  /* 0x00609000010e7983 */ /* 0x001ea20000300a00 */
[----:B------:R-:W-:Y:S01]  /*878a0*/  IMAD.MOV.U32 R28, RZ, RZ, R24 ;  /* 0x000000ffff1c7224 */ /* 0x000fe200078e0018 */
[----:B------:R-:W-:-:S02]  /*878b0*/  IADD3 R24, P2, PT, R56, R36, RZ ;  /* 0x0000002438187210 */ /* 0x000fc40007f5e0ff */
[----:B------:R0:W-:Y:S01]  /*878c0*/  STL.64 [R1+0x6058], R32 ;  /* 0x0060582001007387 */ /* 0x0001e20000100a00 */
[C---:B----4-:R-:W-:Y:S01]  /*878d0*/  IADD3 R28, P3, PT, R56.reuse, R6, RZ ;  /* 0x00000006381c7210 */ /* 0x050fe20007f7e0ff */
[----:B------:R-:W-:Y:S01]  /*878e0*/  IMAD.MOV.U32 R18, RZ, RZ, R16 ;  /* 0x000000ffff127224 */ /* 0x000fe200078e0010 */
[----:B------:R-:W-:Y:S01]  /*878f0*/  IADD3 R16, P4, PT, R56, R10, RZ ;  /* 0x0000000a38107210 */ /* 0x000fe20007f9e0ff */
[----:B------:R-:W-:Y:S01]  /*87900*/  IMAD.MOV.U32 R20, RZ, RZ, R19 ;  /* 0x000000ffff147224 */ /* 0x000fe200078e0013 */
[----:B0-----:R-:W-:Y:S01]  /*87910*/  SHF.R.S32.HI R32, RZ, 0x1f, R56 ;  /* 0x0000001fff207819 */ /* 0x001fe20000011438 */
[----:B------:R-:W-:-:S04]  /*87920*/  IMAD.MOV.U32 R19, RZ, RZ, R17 ;  /* 0x000000ffff137224 */ /* 0x000fc800078e0011 */
[C---:B------:R-:W-:Y:S02]  /*87930*/  IMAD.X R25, R32.reuse, 0x1, R35, P2 ;  /* 0x0000000120197824 */ /* 0x040fe400010e0623 */
[C---:B------:R-:W-:Y:S02]  /*87940*/  IMAD.X R29, R32.reuse, 0x1, R5, P3 ;  /* 0x00000001201d7824 */ /* 0x040fe400018e0605 */
[----:B------:R-:W-:Y:S01]  /*87950*/  IMAD.X R17, R32, 0x1, R7, P4 ;  /* 0x0000000120117824 */ /* 0x000fe200020e0607 */
[----:B------:R0:W-:Y:S04]  /*87960*/  STL.64 [R1+0x3fe0], R24 ;  /* 0x003fe01801007387 */ /* 0x0001e80000100a00 */
[----:B------:R1:W-:Y:S04]  /*87970*/  STL.64 [R1+0x3fd8], R28 ;  /* 0x003fd81c01007387 */ /* 0x0003e80000100a00 */
[----:B------:R3:W-:Y:S01]  /*87980*/  STL.64 [R1+0x3fd0], R16 ;  /* 0x003fd01001007387 */ /* 0x0007e20000100a00 */
[----:B0-----:R-:W-:Y:S01]  /*87990*/  IMAD.MOV.U32 R25, RZ, RZ, R20 ;  /* 0x000000ffff197224 */ /* 0x001fe200078e0014 */
[----:B------:R-:W-:Y:S01]  /*879a0*/  IADD3 R20, P2, PT, R56, R12, RZ ;  /* 0x0000000c38147210 */ /* 0x000fe20007f5e0ff */
[----:B------:R-:W-:-:S02]  /*879b0*/  IMAD.MOV.U32 R24, RZ, RZ, R18 ;  /* 0x000000ffff187224 */ /* 0x000fc400078e0012 */
[----:B-1----:R-:W-:Y:S01]  /*879c0*/  IMAD.MOV.U32 R29, RZ, RZ, R25 ;  /* 0x000000ffff1d7224 */ /* 0x002fe200078e0019 */
[----:B---3--:R-:W3:Y:S01]  /*879d0*/  LDL.LU.64 R16, [R1+0x6088] ;  /* 0x0060880001107983 */ /* 0x008ee20000300a00 */
[----:B------:R-:W-:-:S03]  /*879e0*/  IMAD.MOV.U32 R25, RZ, RZ, R19 ;  /* 0x000000ffff197224 */ /* 0x000fc600078e0013 */
[----:B------:R-:W-:Y:S04]  /*879f0*/  STL [R1+0x3fc8], R20 ;  /* 0x003fc81401007387 */ /* 0x000fe80000100800 */
[----:B------:R0:W-:Y:S02]  /*87a00*/  STL.64 [R1+0x6050], R6 ;  /* 0x0060500601007387 */ /* 0x0001e40000100a00 */
[----:B0-----:R-:W-:Y:S02]  /*87a10*/  IMAD.MOV.U32 R7, RZ, RZ, R21 ;  /* 0x000000ffff077224 */ /* 0x001fe400078e0015 */
[----:B------:R-:W-:-:S05]  /*87a20*/  IMAD.X R7, R32, 0x1, R11, P2 ;  /* 0x0000000120077824 */ /* 0x000fca00010e060b */
[----:B------:R-:W-:Y:S01]  /*87a30*/  STL [R1+0x3fcc], R7 ;  /* 0x003fcc0701007387 */ /* 0x000fe20000100800 */
[----:B--2---:R-:W-:-:S05]  /*87a40*/  IADD3 R18, P3, PT, R56, R14, RZ ;  /* 0x0000000e38127210 */ /* 0x004fca0007f7e0ff */
[----:B------:R-:W-:-:S05]  /*87a50*/  IMAD.X R19, R32, 0x1, R13, P3 ;  /* 0x0000000120137824 */ /* 0x000fca00018e060d */
[----:B------:R0:W-:Y:S04]  /*87a60*/  STL.64 [R1+0x3fc0], R18 ;  /* 0x003fc01201007387 */ /* 0x0001e80000100a00 */
[----:B0-----:R-:W2:Y:S01]  /*87a70*/  LDL.LU.64 R18, [R1+0x6080] ;  /* 0x0060800001127983 */ /* 0x001ea20000300a00 */
[----:B------:R-:W-:Y:S01]  /*87a80*/  IMAD.MOV.U32 R6, RZ, RZ, R20 ;  /* 0x000000ffff067224 */ /* 0x000fe200078e0014 */
[----:B------:R-:W-:Y:S01]  /*87a90*/  IADD3 R20, P4, PT, R56, R15, RZ ;  /* 0x0000000f38147210 */ /* 0x000fe20007f9e0ff */
[----:B------:R-:W-:-:S04]  /*87aa0*/  IMAD.MOV.U32 R28, RZ, RZ, R24 ;  /* 0x000000ffff1c7224 */ /* 0x000fc800078e0018 */
[----:B------:R-:W-:Y:S02]  /*87ab0*/  IMAD.X R21, R32, 0x1, R37, P4 ;  /* 0x0000000120157824 */ /* 0x000fe400020e0625 */
[----:B------:R-:W-:-:S03]  /*87ac0*/  IMAD.MOV.U32 R30, RZ, RZ, R29 ;  /* 0x000000ffff1e7224 */ /* 0x000fc600078e001d */
[----:B------:R0:W-:Y:S01]  /*87ad0*/  STL.64 [R1+0x3fb8], R20 ;  /* 0x003fb81401007387 */ /* 0x0001e20000100a00 */
[----:B------:R-:W-:Y:S01]  /*87ae0*/  IMAD.MOV.U32 R29, RZ, RZ, R25 ;  /* 0x000000ffff1d7224 */ /* 0x000fe200078e0019 */
[----:B---3--:R-:W-:Y:S02]  /*87af0*/  IADD3 R6, P2, PT, R56, R16, RZ ;  /* 0x0000001038067210 */ /* 0x008fe40007f5e0ff */
[----:B0-----:R-:W3:Y:S03]  /*87b00*/  LDL.LU.64 R20, [R1+0x6078] ;  /* 0x0060780001147983 */ /* 0x001ee60000300a00 */
[----:B------:R-:W-:-:S05]  /*87b10*/  IMAD.X R7, R32, 0x1, R38, P2 ;  /* 0x0000000120077824 */ /* 0x000fca00010e0626 */
[----:B------:R-:W-:Y:S01]  /*87b20*/  STL.64 [R1+0x3fb0], R6 ;  /* 0x003fb00601007387 */ /* 0x000fe20000100a00 */
[----:B--2---:R-:W-:-:S05]  /*87b30*/  IADD3 R24, P3, PT, R57, R18, RZ ;  /* 0x0000001239187210 */ /* 0x004fca0007f7e0ff */
[----:B------:R-:W-:-:S05]  /*87b40*/  IMAD.X R25, R0, 0x1, R17, P3 ;  /* 0x0000000100197824 */ /* 0x000fca00018e0611 */
[----:B------:R0:W-:Y:S04]  /*87b50*/  STL.64 [R1+0x3fa8], R24 ;  /* 0x003fa81801007387 */ /* 0x0001e80000100a00 */
[----:B0-----:R-:W2:Y:S01]  /*87b60*/  LDL.LU.64 R24, [R1+0x6070] ;  /* 0x0060700001187983 */ /* 0x001ea20000300a00 */
[----:B------:R-:W-:Y:S01]  /*87b70*/  IMAD.MOV.U32 R33, RZ, RZ, R30 ;  /* 0x000000ffff217224 */ /* 0x000fe200078e001e */
[C---:B---3--:R-:W-:Y:S01]  /*87b80*/  IADD3 R30, P4, PT, R57.reuse, R20, RZ ;  /* 0x00000014391e7210 */ /* 0x048fe20007f9e0ff */
[----:B------:R-:W-:Y:S01]  /*87b90*/  IMAD.MOV.U32 R32, RZ, RZ, R28 ;  /* 0x000000ffff207224 */ /* 0x000fe200078e001c */
[----:B------:R-:W-:-:S03]  /*87ba0*/  IADD3 R28, P2, PT, R57, R22, RZ ;  /* 0x00000016391c7210 */ /* 0x000fc60007f5e0ff */
[----:B------:R-:W-:Y:S01]  /*87bb0*/  STL [R1+0x3fa0], R30 ;  /* 0x003fa01e01007387 */ /* 0x000fe20000100800 */
[----:B------:R-:W-:-:S03]  /*87bc0*/  IMAD.MOV.U32 R7, RZ, RZ, R33 ;  /* 0x000000ffff077224 */ /* 0x000fc600078e0021 */
[----:B------:R0:W-:Y:S01]  /*87bd0*/  STL.64 [R1+0x6040], R16 ;  /* 0x0060401001007387 */ /* 0x0001e20000100a00 */
[----:B------:R-:W-:Y:S02]  /*87be0*/  IMAD.MOV.U32 R33, RZ, RZ, R29 ;  /* 0x000000ffff217224 */ /* 0x000fe400078e001d */
[----:B------:R-:W-:Y:S02]  /*87bf0*/  IMAD.MOV.U32 R6, RZ, RZ, R32 ;  /* 0x000000ffff067224 */ /* 0x000fe400078e0020 */
[C---:B------:R-:W-:Y:S02]  /*87c00*/  IMAD.X R29, R0.reuse, 0x1, R21, P2 ;  /* 0x00000001001d7824 */ /* 0x040fe400010e0615 */
[----:B0-----:R-:W-:Y:S02]  /*87c10*/  IMAD.MOV.U32 R16, RZ, RZ, R30 ;  /* 0x000000ffff107224 */ /* 0x001fe400078e001e */
[----:B------:R-:W-:Y:S02]  /*87c20*/  IMAD.MOV.U32 R17, RZ, RZ, R31 ;  /* 0x000000ffff117224 */ /* 0x000fe400078e001f */
[----:B------:R-:W-:Y:S01]  /*87c30*/  IMAD.X R17, R0, 0x1, R19, P4 ;  /* 0x0000000100117824 */ /* 0x000fe200020e0613 */
[----:B------:R-:W-:-:S04]  /*87c40*/  IADD3 R32, P4, PT, R57, R26, RZ ;  /* 0x0000001a39207210 */ /* 0x000fc80007f9e0ff */
[----:B------:R0:W-:Y:S04]  /*87c50*/  STL [R1+0x3fa4], R17 ;  /* 0x003fa41101007387 */ /* 0x0001e80000100800 */
[----:B------:R-:W-:Y:S04]  /*87c60*/  STL.64 [R1+0x6048], R18 ;  /* 0x0060481201007387 */ /* 0x000fe80000100a00 */
[----:B------:R1:W-:Y:S01]  /*87c70*/  STL.64 [R1+0x3f98], R28 ;  /* 0x003f981c01007387 */ /* 0x0003e20000100a00 */
[----:B0-----:R-:W-:Y:S02]  /*87c80*/  IMAD.MOV.U32 R17, RZ, RZ, R7 ;  /* 0x000000ffff117224 */ /* 0x001fe400078e0007 */
[----:B------:R-:W-:Y:S01]  /*87c90*/  IMAD.MOV.U32 R7, RZ, RZ, R33 ;  /* 0x000000ffff077224 */ /* 0x000fe200078e0021 */
[----:B-1----:R-:W3:Y:S04]  /*87ca0*/  LDL.LU.64 R28, [R1+0x6068] ;  /* 0x00606800011c7983 */ /* 0x002ee80000300a00 */
[----:B------:R-:W-:Y:S01]  /*87cb0*/  STL.64 [R1+0x6030], R20 ;  /* 0x0060301401007387 */ /* 0x000fe20000100a00 */
[----:B--2---:R-:W-:Y:S01]  /*87cc0*/  IADD3 R30, P3, PT, R57, R24, RZ ;  /* 0x00000018391e7210 */ /* 0x004fe20007f7e0ff */
[----:B------:R-:W-:-:S04]  /*87cd0*/  IMAD.X R33, R0, 0x1, R25, P4 ;  /* 0x0000000100217824 */ /* 0x000fc800020e0619 */
[----:B------:R-:W-:-:S05]  /*87ce0*/  IMAD.X R31, R0, 0x1, R23, P3 ;  /* 0x00000001001f7824 */ /* 0x000fca00018e0617 */
[----:B------:R0:W-:Y:S04]  /*87cf0*/  STL.64 [R1+0x3f90], R30 ;  /* 0x003f901e01007387 */ /* 0x0001e80000100a00 */
[----:B0-----:R-:W2:Y:S04]  /*87d00*/  LDL.LU.64 R30, [R1+0x6060] ;  /* 0x00606000011e7983 */ /* 0x001ea80000300a00 */
[----:B------:R-:W-:Y:S04]  /*87d10*/  STL.64 [R1+0x6020], R22 ;  /* 0x0060201601007387 */ /* 0x000fe80000100a00 */
[----:B------:R0:W-:Y:S04]  /*87d20*/  STL.64 [R1+0x3f88], R32 ;  /* 0x003f882001007387 */ /* 0x0001e80000100a00 */
[----:B0-----:R-:W4:Y:S01]  /*87d30*/  LDL.LU.64 R32, [R1+0x6058] ;  /* 0x0060580001207983 */ /* 0x001f220000300a00 */
[----:B------:R-:W-:-:S02]  /*87d40*/  IMAD.MOV.U32 R16, RZ, RZ, R6 ;  /* 0x000000ffff107224 */ /* 0x000fc400078e0006 */
[----:B------:R-:W-:Y:S02]  /*87d50*/  IMAD.MOV.U32 R19, RZ, RZ, R17 ;  /* 0x000000ffff137224 */ /* 0x000fe400078e0011 */
[----:B------:R-:W-:Y:S01]  /*87d60*/  IMAD.MOV.U32 R17, RZ, RZ, R7 ;  /* 0x000000ffff117224 */ /* 0x000fe200078e0007 */
[----:B---3--:R-:W-:-:S05]  /*87d70*/  IADD3 R20, P2, PT, R57, R28, RZ ;  /* 0x0000001c39147210 */ /* 0x008fca0007f5e0ff */
[----:B------:R-:W-:Y:S01]  /*87d80*/  IMAD.X R21, R0, 0x1, R27, P2 ;  /* 0x0000000100157824 */ /* 0x000fe200010e061b */
[----:B--2---:R-:W-:-:S05]  /*87d90*/  IADD3 R6, P3, PT, R57, R30, RZ ;  /* 0x0000001e39067210 */ /* 0x004fca0007f7e0ff */
[----:B------:R-:W-:Y:S01]  /*87da0*/  IMAD.X R7, R0, 0x1, R29, P3 ;  /* 0x0000000100077824 */ /* 0x000fe200018e061d */
[----:B----4-:R-:W-:-:S05]  /*87db0*/  IADD3 R22, P4, PT, R57, R32, RZ ;  /* 0x0000002039167210 */ /* 0x010fca0007f9e0ff */
[----:B------:R-:W-:Y:S04]  /*87dc0*/  STL [R1+0x3f70], R22 ;  /* 0x003f701601007387 */ /* 0x000fe80000100800 */
[----:B------:R-:W-:Y:S04]  /*87dd0*/  STL.64 [R1+0x3f80], R20 ;  /* 0x003f801401007387 */ /* 0x000fe80000100a00 */
[----:B------:R-:W-:Y:S04]  /*87de0*/  STL.64 [R1+0x6018], R26 ;  /* 0x0060181a01007387 */ /* 0x000fe80000100a00 */
[----:B------:R0:W-:Y:S04]  /*87df0*/  STL.64 [R1+0x3f78], R6 ;  /* 0x003f780601007387 */ /* 0x0001e80000100a00 */
[----:B0-----:R-:W2:Y:S01]  /*87e00*/  LDL.LU.64 R6, [R1+0x6050] ;  /* 0x0060500001067983 */ /* 0x001ea20000300a00 */
[C---:B------:R-:W-:Y:S01]  /*87e10*/  IADD3 R20, P2, PT, R57.reuse, R34, RZ ;  /* 0x0000002239147210 */ /* 0x040fe20007f5e0ff */
[----:B------:R-:W-:Y:S01]  /*87e20*/  IMAD.MOV.U32 R26, RZ, RZ, R22 ;  /* 0x000000ffff1a7224 */ /* 0x000fe200078e0016 */
[----:B------:R-:W-:Y:S01]  /*87e30*/  IADD3 R22, P3, PT, R57, R36, RZ ;  /* 0x0000002439167210 */ /* 0x000fe20007f7e0ff */
[----:B------:R-:W-:-:S02]  /*87e40*/  IMAD.MOV.U32 R27, RZ, RZ, R23 ;  /* 0x000000ffff1b7224 */ /* 0x000fc400078e0017 */
[C---:B------:R-:W-:Y:S02]  /*87e50*/  IMAD.X R27, R0.reuse, 0x1, R31, P4 ;  /* 0x00000001001b7824 */ /* 0x040fe400020e061f */
[C---:B------:R-:W-:Y:S01]  /*87e60*/  IMAD.X R21, R0.reuse, 0x1, R33, P2 ;  /* 0x0000000100157824 */ /* 0x040fe200010e0621 */
[----:B------:R-:W-:Y:S01]  /*87e70*/  IADD3 R18, P2, PT, R57, R10, RZ ;  /* 0x0000000a39127210 */ /* 0x000fe20007f5e0ff */
[----:B------:R-:W-:Y:S01]  /*87e80*/  IMAD.X R23, R0, 0x1, R35, P3 ;  /* 0x0000000100177824 */ /* 0x000fe200018e0623 */
[----:B------:R-:W-:Y:S04]  /*87e90*/  STL [R1+0x3f74], R27 ;  /* 0x003f741b01007387 */ /* 0x000fe80000100800 */
[----:B------:R0:W-:Y:S04]  /*87ea0*/  STL.64 [R1+0x3f68], R20 ;  /* 0x003f681401007387 */ /* 0x0001e80000100a00 */
[----:B------:R1:W-:Y:S01]  /*87eb0*/  STL.64 [R1+0x3f60], R22 ;  /* 0x003f601601007387 */ /* 0x0003e20000100a00 */
[----:B0-----:R-:W-:-:S02]  /*87ec0*/  IMAD.MOV.U32 R21, RZ, RZ, R19 ;  /* 0x000000ffff157224 */ /* 0x001fc400078e0013 */
[----:B------:R-:W-:Y:S01]  /*87ed0*/  IMAD.MOV.U32 R20, RZ, RZ, R16 ;  /* 0x000000ffff147224 */ /* 0x000fe200078e0010 */
[C---:B------:R-:W-:Y:S01]  /*87ee0*/  IADD3 R16, P3, PT, R57.reuse, R12, RZ ;  /* 0x0000000c39107210 */ /* 0x040fe20007f7e0ff */
[----:B-1----:R-:W-:Y:S02]  /*87ef0*/  IMAD.MOV.U32 R23, RZ, RZ, R21 ;  /* 0x000000ffff177224 */ /* 0x002fe400078e0015 */
[----:B------:R-:W-:Y:S02]  /*87f00*/  IMAD.MOV.U32 R21, RZ, RZ, R17 ;  /* 0x000000ffff157224 */ /* 0x000fe400078e0011 */
[C---:B------:R-:W-:Y:S01]  /*87f10*/  IMAD.X R17, R0.reuse, 0x1, R11, P3 ;  /* 0x0000000100117824 */ /* 0x040fe200018e060b */
[----:B--2---:R-:W-:Y:S01]  /*87f20*/  IADD3 R26, P4, PT, R57, R6, RZ ;  /* 0x00000006391a7210 */ /* 0x004fe20007f9e0ff */
[----:B------:R-:W-:-:S04]  /*87f30*/  IMAD.X R19, R0, 0x1, R7, P2 ;  /* 0x0000000100137824 */ /* 0x000fc800010e0607 */
[----:B------:R-:W-:-:S05]  /*87f40*/  IMAD.X R27, R0, 0x1, R5, P4 ;  /* 0x00000001001b7824 */ /* 0x000fca00020e0605 */
[----:B------:R-:W-:Y:S04]  /*87f50*/  STL.64 [R1+0x3f58], R26 ;  /* 0x003f581a01007387 */ /* 0x000fe80000100a00 */
[----:B------:R0:W-:Y:S04]  /*87f60*/  STL.64 [R1+0x3f50], R18 ;  /* 0x003f501201007387 */ /* 0x0001e80000100a00 */
[----:B0-----:R-:W2:Y:S04]  /*87f70*/  LDL.LU.64 R18, [R1+0x6048] ;  /* 0x0060480001127983 */ /* 0x001ea80000300a00 */
[----:B------:R-:W-:Y:S04]  /*87f80*/  STL.64 [R1+0x6008], R6 ;  /* 0x0060080601007387 */ /* 0x000fe80000100a00 */
[----:B------:R-:W-:Y:S04]  /*87f90*/  STL.64 [R1+0x5ff8], R14 ;  /* 0x005ff80e01007387 */ /* 0x000fe80000100a00 */
        /* <DEDUP_REMOVED lines=11> */
[C---:B------:R-:W-:Y:S01]  /*88050*/  IADD3 R58, P4, PT, R57.reuse, R14, RZ ;  /* 0x0000000e393a7210 */ /* 0x040fe20007f9e0ff */
[----:B------:R-:W-:Y:S02]  /*88060*/  IMAD.MOV.U32 R26, RZ, RZ, R22 ;  /* 0x000000ffff1a7224 */ /* 0x000fe400078e0016 */
[----:B------:R-:W-:Y:S02]  /*88070*/  IMAD.MOV.U32 R59, RZ, RZ, R27 ;  /* 0x000000ffff3b7224 */ /* 0x000fe400078e001b */
[----:B------:R-:W-:Y:S02]  /*88080*/  IMAD.MOV.U32 R22, RZ, RZ, R21 ;  /* 0x000000ffff167224 */ /* 0x000fe400078e0015 */
[----:B------:R-:W-:Y:S01]  /*88090*/  IMAD.MOV.U32 R27, RZ, RZ, R20 ;  /* 0x000000ffff1b7224 */ /* 0x000fe200078e0014 */
[----:B------:R-:W-:Y:S01]  /*880a0*/  IADD3 R20, P2, PT, R57, R15, RZ ;  /* 0x0000000f39147210 */ /* 0x000fe20007f5e0ff */
[----:B------:R-:W-:-:S02]  /*880b0*/  IMAD.MOV.U32 R21, RZ, RZ, R26 ;  /* 0x000000ffff157224 */ /* 0x000fc400078e001a */
[----:B------:R-:W-:Y:S02]  /*880c0*/  IMAD.MOV.U32 R7, RZ, RZ, R59 ;  /* 0x000000ffff077224 */ /* 0x000fe400078e003b */
[----:B------:R-:W-:Y:S02]  /*880d0*/  IMAD.MOV.U32 R26, RZ, RZ, R22 ;  /* 0x000000ffff1a7224 */ /* 0x000fe400078e0016 */
[C---:B------:R-:W-:Y:S01]  /*880e0*/  IMAD.X R59, R0.reuse, 0x1, R13, P4 ;  /* 0x00000001003b7824 */ /* 0x040fe200020e060d */
[----:B------:R-:W-:Y:S01]  /*880f0*/  STL.64 [R1+0x6010], R10 ;  /* 0x0060100a01007387 */ /* 0x000fe20000100a00 */
[----:B------:R-:W-:Y:S02]  /*88100*/  IMAD.MOV.U32 R14, RZ, RZ, R21 ;  /* 0x000000ffff0e7224 */ /* 0x000fe400078e0015 */
[----:B------:R-:W-:Y:S01]  /*88110*/  IMAD.X R21, R0, 0x1, R37, P2 ;  /* 0x0000000100157824 */ /* 0x000fe200010e0625 */
[----:B------:R-:W-:Y:S01]  /*88120*/  STL.64 [R1+0x55c8], R56 ;  /* 0x0055c83801007387 */ /* 0x000fe20000100a00 */
[----:B------:R-:W-:-:S02]  /*88130*/  IMAD.MOV.U32 R6, RZ, RZ, R27 ;  /* 0x000000ffff067224 */ /* 0x000fc400078e001b */
[----:B------:R-:W-:Y:S01]  /*88140*/  IMAD.MOV.U32 R27, RZ, RZ, R23 ;  /* 0x000000ffff1b7224 */ /* 0x000fe200078e0017 */
[----:B------:R0:W-:Y:S04]  /*88150*/  STL.64 [R1+0x3f40], R58 ;  /* 0x003f403a01007387 */ /* 0x0001e80000100a00 */
[----:B0-----:R-:W2:Y:S04]  /*88160*/  LDL.LU.64 R58, [R1+0x6038] ;  /* 0x00603800013a7983 */ /* 0x001ea80000300a00 */
[----:B------:R-:W-:Y:S04]  /*88170*/  STL.64 [R1+0x6000], R12 ;  /* 0x0060000c01007387 */ /* 0x000fe80000100a00 */
[----:B------:R0:W-:Y:S04]  /*88180*/  STL.64 [R1+0x3f38], R20 ;  /* 0x003f381401007387 */ /* 0x0001e80000100a00 */
[----:B0-----:R-:W4:Y:S01]  /*88190*/  LDL.LU.64 R20, [R1+0x6030] ;  /* 0x0060300001147983 */ /* 0x001f220000300a00 */
[----:B---3--:R-:W-:-:S05]  /*881a0*/  IADD3 R22, P3, PT, R57, R16, RZ ;  /* 0x0000001039167210 */ /* 0x008fca0007f7e0ff */
[----:B------:R-:W-:Y:S02]  /*881b0*/  IMAD.X R23, R0, 0x1, R38, P3 ;  /* 0x0000000100177824 */ /* 0x000fe400018e0626 */
[----:B------:R-:W3:Y:S04]  /*881c0*/  LDL.LU R0, [R1+0x6028] ;  /* 0x0060280001007983 */ /* 0x000ee80000300800 */
[----:B------:R0:W-:Y:S04]  /*881d0*/  STL.64 [R1+0x3f30], R22 ;  /* 0x003f301601007387 */ /* 0x0001e80000100a00 */
[----:B0-----:R-:W3:Y:S01]  /*881e0*/  LDL.LU.64 R22, [R1+0x6020] ;  /* 0x0060200001167983 */ /* 0x001ee20000300a00 */
[----:B------:R-:W-:-:S02]  /*881f0*/  IMAD.MOV.U32 R11, RZ, RZ, R6 ;  /* 0x000000ffff0b7224 */ /* 0x000fc400078e0006 */
[----:B------:R-:W-:Y:S02]  /*88200*/  IMAD.MOV.U32 R6, RZ, RZ, R27 ;  /* 0x000000ffff067224 */ /* 0x000fe400078e001b */
[----:B------:R-:W-:Y:S02]  /*88210*/  IMAD.MOV.U32 R10, RZ, RZ, R14 ;  /* 0x000000ffff0a7224 */ /* 0x000fe400078e000e */
[----:B------:R-:W-:Y:S01]  /*88220*/  IMAD.MOV.U32 R14, RZ, RZ, R26 ;  /* 0x000000ffff0e7224 */ /* 0x000fe200078e001a */
[----:B--2---:R-:W-:Y:S02]  /*88230*/  IADD3 R56, P4, PT, R58, R18, RZ ;  /* 0x000000123a387210 */ /* 0x004fe40007f9e0ff */
[----:B------:R-:W-:-:S05]  /*88240*/  SHF.R.S32.HI R27, RZ, 0x1f, R58 ;  /* 0x0000001fff1b7819 */ /* 0x000fca000001143a */
[----:B------:R-:W-:-:S05]  /*88250*/  IMAD.X R57, R27, 0x1, R17, P4 ;  /* 0x000000011b397824 */ /* 0x000fca00020e0611 */
[----:B------:R-:W-:Y:S01]  /*88260*/  STL.64 [R1+0x3f28], R56 ;  /* 0x003f283801007387 */ /* 0x000fe20000100a00 */
[----:B----4-:R-:W-:-:S05]  /*88270*/  IADD3 R26, P2, PT, R58, R20, RZ ;  /* 0x000000143a1a7210 */ /* 0x010fca0007f5e0ff */
[----:B------:R-:W-:Y:S01]  /*88280*/  IMAD.X R27, R27, 0x1, R19, P2 ;  /* 0x000000011b1b7824 */ /* 0x000fe200010e0613 */
[----:B---3--:R-:W-:-:S05]  /*88290*/  IADD3 R12, P3, PT, R58, R22, RZ ;  /* 0x000000163a0c7210 */ /* 0x008fca0007f7e0ff */
[----:B------:R-:W-:Y:S04]  /*882a0*/  STL [R1+0x3f18], R12 ;  /* 0x003f180c01007387 */ /* 0x000fe80000100800 */
[----:B------:R-:W-:Y:S04]  /*882b0*/  STL.64 [R1+0x5fe8], R16 ;  /* 0x005fe81001007387 */ /* 0x000fe80000100a00 */
[----:B------:R0:W-:Y:S04]  /*882c0*/  STL.64 [R1+0x3f20], R26 ;  /* 0x003f201a01007387 */ /* 0x0001e80000100a00 */
[----:B0-----:R-:W2:Y:S01]  /*882d0*/  LDL.LU.64 R26, [R1+0x6018] ;  /* 0x00601800011a7983 */ /* 0x001ea20000300a00 */
[----:B------:R-:W-:-:S03]  /*882e0*/  IADD3 R56, P4, PT, R58, R24, RZ ;  /* 0x000000183a387210 */ /* 0x000fc60007f9e0ff */
[----:B------:R0:W-:Y:S01]  /*882f0*/  STL.64 [R1+0x5ff0], R18 ;  /* 0x005ff01201007387 */ /* 0x0001e20000100a00 */
[----:B------:R-:W-:Y:S02]  /*88300*/  IMAD.MOV.U32 R16, RZ, RZ, R12 ;  /* 0x000000ffff107224 */ /* 0x000fe400078e000c */
[----:B------:R-:W-:Y:S01]  /*88310*/  IMAD.MOV.U32 R17, RZ, RZ, R13 ;  /* 0x000000ffff117224 */ /* 0x000fe200078e000d */
[----:B0-----:R-:W-:-:S05]  /*88320*/  SHF.R.S32.HI R18, RZ, 0x1f, R58 ;  /* 0x0000001fff127819 */ /* 0x001fca000001143a */
[C---:B------:R-:W-:Y:S02]  /*88330*/  IMAD.X R17, R18.reuse, 0x1, R21, P3 ;  /* 0x0000000112117824 */ /* 0x040fe400018e0615 */
[----:B------:R-:W-:-:S03]  /*88340*/  IMAD.X R57, R18, 0x1, R23, P4 ;  /* 0x0000000112397824 */ /* 0x000fc600020e0617 */
[----:B------:R-:W-:Y:S04]  /*88350*/  STL [R1+0x3f1c], R17 ;  /* 0x003f1c1101007387 */ /* 0x000fe80000100800 */
[----:B------:R0:W-:Y:S01]  /*88360*/  STL.64 [R1+0x3f10], R56 ;  /* 0x003f103801007387 */ /* 0x0001e20000100a00 */
[C---:B------:R-:W-:Y:S01]  /*88370*/  IADD3 R16, P3, PT, R58.reuse, R28, RZ ;  /* 0x0000001c3a107210 */ /* 0x040fe20007f7e0ff */
[----:B0-----:R-:W-:Y:S02]  /*88380*/  IMAD.MOV.U32 R56, RZ, RZ, R10 ;  /* 0x000000ffff387224 */ /* 0x001fe400078e000a */
[----:B------:R-:W-:Y:S01]  /*88390*/  IMAD.MOV.U32 R57, RZ, RZ, R11 ;  /* 0x000000ffff397224 */ /* 0x000fe200078e000b */
[----:B------:R-:W-:-:S05]  /*883a0*/  IADD3 R10, P4, PT, R58, R30, RZ ;  /* 0x0000001e3a0a7210 */ /* 0x000fca0007f9e0ff */
[----:B------:R-:W-:Y:S01]  /*883b0*/  IMAD.X R11, R18, 0x1, R29, P4 ;  /* 0x00000001120b7824 */ /* 0x000fe200020e061d */
[----:B--2---:R-:W-:-:S05]  /*883c0*/  IADD3 R12, P2, PT, R58, R26, RZ ;  /* 0x0000001a3a0c7210 */ /* 0x004fca0007f5e0ff */
[----:B------:R-:W-:-:S05]  /*883d0*/  IMAD.X R13, R18, 0x1, R25, P2 ;  /* 0x00000001120d7824 */ /* 0x000fca00010e0619 */
[----:B------:R0:W-:Y:S01]  /*883e0*/  STL.64 [R1+0x3f08], R12 ;  /* 0x003f080c01007387 */ /* 0x0001e20000100a00 */
[----:B------:R-:W-:Y:S02]  /*883f0*/  IMAD.X R17, R18, 0x1, R27, P3 ;  /* 0x0000000112117824 */ /* 0x000fe400018e061b */
[----:B0-----:R-:W-:Y:S02]  /*88400*/  IMAD.MOV.U32 R12, RZ, RZ, R56 ;  /* 0x000000ffff0c7224 */ /* 0x001fe400078e0038 */
[----:B------:R-:W-:Y:S02]  /*88410*/  IMAD.MOV.U32 R56, RZ, RZ, R57 ;  /* 0x000000ffff387224 */ /* 0x000fe400078e0039 */
[----:B------:R-:W-:Y:S01]  /*88420*/  IMAD.MOV.U32 R57, RZ, RZ, R6 ;  /* 0x000000ffff397224 */ /* 0x000fe200078e0006 */
[----:B------:R-:W-:Y:S01]  /*88430*/  IADD3 R6, P2, PT, R58, R32, RZ ;  /* 0x000000203a067210 */ /* 0x000fe20007f5e0ff */
[----:B------:R-:W-:Y:S02]  /*88440*/  IMAD.MOV.U32 R13, RZ, RZ, R14 ;  /* 0x000000ffff0d7224 */ /* 0x000fe400078e000e */
[----:B------:R-:W-:-:S02]  /*88450*/  IMAD.MOV.U32 R14, RZ, RZ, R7 ;  /* 0x000000ffff0e7224 */ /* 0x000fc400078e0007 */
[----:B------:R-:W-:Y:S01]  /*88460*/  IMAD.X R7, R18, 0x1, R31, P2 ;  /* 0x0000000112077824 */ /* 0x000fe200010e061f */
[----:B------:R-:W-:Y:S04]  /*88470*/  STL.64 [R1+0x3f00], R16 ;  /* 0x003f001001007387 */ /* 0x000fe80000100a00 */
[----:B------:R0:W-:Y:S04]  /*88480*/  STL.64 [R1+0x3ef8], R10 ;  /* 0x003ef80a01007387 */ /* 0x0001e80000100a00 */
[----:B0-----:R-:W2:Y:S04]  /*88490*/  LDL.LU.64 R10, [R1+0x6010] ;  /* 0x00601000010a7983 */ /* 0x001ea80000300a00 */
[----:B------:R0:W-:Y:S04]  /*884a0*/  STL.64 [R1+0x3ef0], R6 ;  /* 0x003ef00601007387 */ /* 0x0001e80000100a00 */
[----:B0-----:R-:W3:Y:S01]  /*884b0*/  LDL.LU.64 R6, [R1+0x6008] ;  /* 0x0060080001067983 */ /* 0x001ee20000300a00 */
[----:B------:R-:W-:-:S02]  /*884c0*/  IMAD.MOV.U32 R17, RZ, RZ, R12 ;  /* 0x000000ffff117224 */ /* 0x000fc400078e000c */
[----:B------:R-:W-:Y:S02]  /*884d0*/  IMAD.MOV.U32 R12, RZ, RZ, R13 ;  /* 0x000000ffff0c7224 */ /* 0x000fe400078e000d */
[----:B------:R-:W-:Y:S02]  /*884e0*/  IMAD.MOV.U32 R13, RZ, RZ, R57 ;  /* 0x000000ffff0d7224 */ /* 0x000fe400078e0039 */
[----:B------:R-:W-:Y:S01]  /*884f0*/  IMAD.MOV.U32 R57, RZ, RZ, R14 ;  /* 0x000000ffff397224 */ /* 0x000fe200078e000e */
[----:B------:R-:W-:-:S05]  /*88500*/  IADD3 R14, P3, PT, R58, R34, RZ ;  /* 0x000000223a0e7210 */ /* 0x000fca0007f7e0ff */
[----:B------:R-:W-:Y:S04]  /*88510*/  STL [R1+0x3ee8], R14 ;  /* 0x003ee80e01007387 */ /* 0x000fe80000100800 */
[----:B------:R0:W-:Y:S01]  /*88520*/  STL.64 [R1+0x5fe0], R30 ;  /* 0x005fe01e01007387 */ /* 0x0001e20000100a00 */
[----:B------:R-:W-:Y:S01]  /*88530*/  IMAD.MOV.U32 R19, RZ, RZ, R12 ;  /* 0x000000ffff137224 */ /* 0x000fe200078e000c */
[----:B------:R-:W-:Y:S01]  /*88540*/  IADD3 R12, P4, PT, R58, R36, RZ ;  /* 0x000000243a0c7210 */ /* 0x000fe20007f9e0ff */
[----:B0-----:R-:W-:Y:S02]  /*88550*/  IMAD.MOV.U32 R31, RZ, RZ, R15 ;  /* 0x000000ffff1f7224 */ /* 0x001fe400078e000f */
[----:B------:R-:W-:-:S05]  /*88560*/  IMAD.X R31, R18, 0x1, R33, P3 ;  /* 0x00000001121f7824 */ /* 0x000fca00018e0621 */
[----:B------:R-:W-:Y:S04]  /*88570*/  STL [R1+0x3eec], R31 ;  /* 0x003eec1f01007387 */ /* 0x000fe80000100800 */
[----:B------:R0:W-:Y:S01]  /*88580*/  STL.64 [R1+0x5fd8], R32 ;  /* 0x005fd82001007387 */ /* 0x0001e20000100a00 */
[----:B------:R-:W-:Y:S02]  /*88590*/  IMAD.MOV.U32 R16, RZ, RZ, R13 ;  /* 0x000000ffff107224 */ /* 0x000fe400078e000d */
[----:B------:R-:W-:Y:S01]  /*885a0*/  IMAD.MOV.U32 R30, RZ, RZ, R14 ;  /* 0x000000ffff1e7224 */ /* 0x000fe200078e000e */
[----:B0-----:R-:W-:-:S05]  /*885b0*/  SHF.R.S32.HI R32, RZ, 0x1f, R58 ;  /* 0x0000001fff207819 */ /* 0x001fca000001143a */
[----:B------:R-:W-:-:S05]  /*885c0*/  IMAD.X R13, R32, 0x1, R35, P4 ;  /* 0x00000001200d7824 */ /* 0x000fca00020e0623 */
[----:B------:R0:W-:Y:S04]  /*885d0*/  STL.64 [R1+0x3ee0], R12 ;  /* 0x003ee00c01007387 */ /* 0x0001e80000100a00 */
[----:B0-----:R-:W4:Y:S04]  /*885e0*/  LDL.LU.64 R12, [R1+0x6000] ;  /* 0x00600000010c7983 */ /* 0x001f280000300a00 */
[----:B------:R-:W-:Y:S01]  /*885f0*/  STL.64 [R1+0x5fd0], R34 ;  /* 0x005fd02201007387 */ /* 0x000fe20000100a00 */
[----:B---3--:R-:W-:-:S05]  /*88600*/  IADD3 R14, P2, PT, R58, R6, RZ ;  /* 0x000000063a0e7210 */ /* 0x008fca0007f5e0ff */
[----:B------:R-:W-:-:S05]  /*88610*/  IMAD.X R15, R32, 0x1, R5, P2 ;  /* 0x00000001200f7824 */ /* 0x000fca00010e0605 */
[----:B------:R0:W-:Y:S04]  /*88620*/  STL.64 [R1+0x3ed8], R14 ;  /* 0x003ed80e01007387 */ /* 0x0001e80000100a00 */
[----:B0-----:R-:W3:Y:S01]  /*88630*/  LDL.LU.64 R14, [R1+0x5ff8] ;  /* 0x005ff800010e7983 */ /* 0x001ee20000300a00 */
[----:B--2---:R-:W-:Y:S01]  /*88640*/  IADD3 R18, P3, PT, R58, R10, RZ ;  /* 0x0000000a3a127210 */ /* 0x004fe20007f7e0ff */
[----:B------:R-:W-:Y:S02]  /*88650*/  IMAD.MOV.U32 R31, RZ, RZ, R19 ;  /* 0x000000ffff1f7224 */ /* 0x000fe400078e0013 */
[----:B------:R-:W-:Y:S02]  /*88660*/  IMAD.MOV.U32 R30, RZ, RZ, R16 ;  /* 0x000000ffff1e7224 */ /* 0x000fe400078e0010 */
[----:B------:R-:W-:-:S02]  /*88670*/  IMAD.X R19, R32, 0x1, R7, P3 ;  /* 0x0000000120137824 */ /* 0x000fc400018e0607 */
[----:B------:R-:W-:Y:S02]  /*88680*/  IMAD.MOV.U32 R33, RZ, RZ, R31 ;  /* 0x000000ffff217224 */ /* 0x000fe400078e001f */
[----:B------:R-:W-:Y:S01]  /*88690*/  IMAD.MOV.U32 R31, RZ, RZ, R17 ;  /* 0x000000ffff1f7224 */ /* 0x000fe200078e0011 */
[----:B------:R0:W-:Y:S04]  /*886a0*/  STL.64 [R1+0x3ed0], R18 ;  /* 0x003ed01201007387 */ /* 0x0001e80000100a00 */
[----:B0-----:R-:W2:Y:S04]  /*886b0*/  LDL.LU.64 R18, [R1+0x5ff0] ;  /* 0x005ff00001127983 */ /* 0x001ea80000300a00 */
[----:B------:R-:W-:Y:S01]  /*886c0*/  STL.64 [R1+0x5fc8], R6 ;  /* 0x005fc80601007387 */ /* 0x000fe20000100a00 */
[----:B----4-:R-:W-:-:S05]  /*886d0*/  IADD3 R16, P4, PT, R58, R12, RZ ;  /* 0x0000000c3a107210 */ /* 0x010fca0007f9e0ff */
[----:B------:R-:W-:Y:S01]  /*886e0*/  IMAD.X R17, R32, 0x1, R11, P4 ;  /* 0x0000000120117824 */ /* 0x000fe200020e060b */
[----:B---3--:R-:W-:Y:S04]  /*886f0*/  STL.64 [R1+0x5fb8], R14 ;  /* 0x005fb80e01007387 */ /* 0x008fe80000100a00 */
[----:B------:R0:W-:Y:S04]  /*88700*/  STL.64 [R1+0x3ec8], R16 ;  /* 0x003ec81001007387 */ /* 0x0001e80000100a00 */
[----:B0-----:R-:W3:Y:S01]  /*88710*/  LDL.LU.64 R16, [R1+0x5fe8] ;  /* 0x005fe80001107983 */ /* 0x001ee20000300a00 */
[----:B------:R-:W-:-:S02]  /*88720*/  IADD3 R34, P2, PT, R58, R14, RZ ;  /* 0x0000000e3a227210 */ /* 0x000fc40007f5e0ff */
[----:B------:R-:W-:-:S03]  /*88730*/  IADD3 R6, P3, PT, R58, R15, RZ ;  /* 0x0000000f3a067210 */ /* 0x000fc60007f7e0ff */
[C---:B------:R-:W-:Y:S01]  /*88740*/  IMAD.X R35, R32.reuse, 0x1, R13, P2 ;  /* 0x0000000120237824 */ /* 0x040fe200010e060d */
[----:B------:R0:W-:Y:S01]  /*88750*/  STL.64 [R1+0x5fc0], R10 ;  /* 0x005fc00a01007387 */ /* 0x0001e20000100a00 */
[----:B------:R-:W-:-:S03]  /*88760*/  IMAD.X R7, R32, 0x1, R37, P3 ;  /* 0x0000000120077824 */ /* 0x000fc600018e0625 */
[----:B------:R2:W-:Y:S01]  /*88770*/  STL.64 [R1+0x3ec0], R34 ;  /* 0x003ec02201007387 */ /* 0x0005e20000100a00 */
[----:B0-----:R-:W-:Y:S02]  /*88780*/  SHF.R.S32.HI R10, RZ, 0x1f, R59 ;  /* 0x0000001fff0a7819 */ /* 0x001fe4000001143b */
[C---:B--2---:R-:W-:Y:S01]  /*88790*/  IADD3 R34, P2, PT, R59.reuse, R18, RZ ;  /* 0x000000123b227210 */ /* 0x044fe20007f5e0ff */
[----:B------:R0:W-:Y:S02]  /*887a0*/  STL.64 [R1+0x3eb8], R6 ;  /* 0x003eb80601007387 */ /* 0x0001e40000100a00 */
[----:B0-----:R-:W-:-:S05]  /*887b0*/  IADD3 R6, P3, PT, R59, R20, RZ ;  /* 0x000000143b067210 */ /* 0x001fca0007f7e0ff */
[----:B------:R-:W-:Y:S01]  /*887c0*/  IMAD.X R7, R10, 0x1, R19, P3 ;  /* 0x000000010a077824 */ /* 0x000fe200018e0613 */
[----:B---3--:R-:W-:Y:S01]  /*887d0*/  IADD3 R14, P4, PT, R58, R16, RZ ;  /* 0x000000103a0e7210 */ /* 0x008fe20007f9e0ff */
[----:B------:R-:W-:-:S04]  /*887e0*/  IMAD.X R35, R10, 0x1, R17, P2 ;  /* 0x000000010a237824 */ /* 0x000fc800010e0611 */
[----:B------:R-:W-:Y:S02]  /*887f0*/  IMAD.X R15, R32, 0x1, R38, P4 ;  /* 0x00000001200f7824 */ /* 0x000fe400020e0626 */
[----:B------:R-:W-:Y:S01]  /*88800*/  IMAD.MOV.U32 R32, RZ, RZ, R30 ;  /* 0x000000ffff207224 */ /* 0x000fe200078e001e */
[C---:B------:R-:W-:Y:S02]  /*88810*/  IADD3 R30, P2, PT, R59.reuse, R24, RZ ;  /* 0x000000183b1e7210 */ /* 0x040fe40007f5e0ff */
[----:B------:R0:W-:Y:S04]  /*88820*/  STL.64 [R1+0x3eb0], R14 ;  /* 0x003eb00e01007387 */ /* 0x0001e80000100a00 */
[----:B------:R1:W-:Y:S01]  /*88830*/  STL.64 [R1+0x3ea8], R34 ;  /* 0x003ea82201007387 */ /* 0x0003e20000100a00 */
[----:B0-----:R-:W-:Y:S01]  /*88840*/  IADD3 R14, P4, PT, R59, R22, RZ ;  /* 0x000000163b0e7210 */ /* 0x001fe20007f9e0ff */
[----:B-1----:R-:W-:-:S02]  /*88850*/  IMAD.MOV.U32 R35, RZ, RZ, R33 ;  /* 0x000000ffff237224 */ /* 0x002fc400078e0021 */
[----:B------:R-:W-:Y:S02]  /*88860*/  IMAD.MOV.U32 R33, RZ, RZ, R31 ;  /* 0x000000ffff217224 */ /* 0x000fe400078e001f */
[C---:B------:R-:W-:Y:S02]  /*88870*/  IMAD.X R15, R10.reuse, 0x1, R21, P4 ;  /* 0x000000010a0f7824 */ /* 0x040fe400020e0615 */
[----:B------:R-:W-:Y:S01]  /*88880*/  IMAD.X R31, R10, 0x1, R23, P2 ;  /* 0x000000010a1f7824 */ /* 0x000fe200010e0617 */
[----:B------:R0:W-:Y:S01]  /*88890*/  STL.64 [R1+0x3ea0], R6 ;  /* 0x003ea00601007387 */ /* 0x0001e20000100a00 */
[----:B------:R-:W-:-:S03]  /*888a0*/  IMAD.MOV.U32 R34, RZ, RZ, R32 ;  /* 0x000000ffff227224 */ /* 0x000fc600078e0020 */
[----:B------:R-:W-:Y:S01]  /*888b0*/  STL.64 [R1+0x3e98], R14 ;  /* 0x003e980e01007387 */ /* 0x000fe20000100a00 */
[----:B------:R-:W-:-:S03]  /*888c0*/  IADD3 R32, P3, PT, R59, R26, RZ ;  /* 0x0000001a3b207210 */ /* 0x000fc60007f7e0ff */
[----:B------:R1:W-:Y:S01]  /*888d0*/  STL.64 [R1+0x3e90], R30 ;  /* 0x003e901e01007387 */ /* 0x0003e20000100a00 */
[----:B0-----:R-:W-:Y:S02]  /*888e0*/  IMAD.MOV.U32 R7, RZ, RZ, R35 ;  /* 0x000000ffff077224 */ /* 0x001fe400078e0023 */
[----:B------:R-:W-:Y:S01]  /*888f0*/  IMAD.MOV.U32 R35, RZ, RZ, R33 ;  /* 0x000000ffff237224 */ /* 0x000fe200078e0021 */
[----:B-1----:R-:W2:Y:S01]  /*88900*/  LDL.LU.64 R30, [R1+0x5fe0] ;  /* 0x005fe000011e7983 */ /* 0x002ea20000300a00 */
[----:B------:R-:W-:-:S03]  /*88910*/  IMAD.X R33, R10, 0x1, R25, P3 ;  /* 0x000000010a217824 */ /* 0x000fc600018e0619 */
[----:B------:R-:W-:Y:S04]  /*88920*/  STL.64 [R1+0x5fa8], R22 ;  /* 0x005fa81601007387 */ /* 0x000fe80000100a00 */
[----:B------:R0:W-:Y:S04]  /*88930*/  STL.64 [R1+0x3e88], R32 ;  /* 0x003e882001007387 */ /* 0x0001e80000100a00 */
[----:B0-----:R-:W3:Y:S01]  /*88940*/  LDL.LU.64 R32, [R1+0x5fd8] ;  /* 0x005fd80001207983 */ /* 0x001ee20000300a00 */
        /* <DEDUP_REMOVED lines=8> */
[----:B--2---:R-:W-:-:S05]  /*889d0*/  IADD3 R22, P2, PT, R59, R30, RZ ;  /* 0x0000001e3b167210 */ /* 0x004fca0007f5e0ff */
[----:B------:R-:W-:Y:S04]  /*889e0*/  STL [R1+0x3e78], R22 ;  /* 0x003e781601007387 */ /* 0x000fe80000100800 */
[----:B------:R-:W-:Y:S04]  /*889f0*/  STL.64 [R1+0x5fa0], R24 ;  /* 0x005fa01801007387 */ /* 0x000fe80000100a00 */
[----:B------:R0:W-:Y:S01]  /*88a00*/  STL.64 [R1+0x3e80], R34 ;  /* 0x003e802201007387 */ /* 0x0001e20000100a00 */
[----:B---3--:R-:W-:-:S03]  /*88a10*/  IADD3 R6, P3, PT, R59, R32, RZ ;  /* 0x000000203b067210 */ /* 0x008fc60007f7e0ff */
[----:B0-----:R-:W2:Y:S04]  /*88a20*/  LDL.LU.64 R34, [R1+0x5fd0] ;  /* 0x005fd00001227983 */ /* 0x001ea80000300a00 */
[----:B------:R0:W-:Y:S01]  /*88a30*/  STL.64 [R1+0x5f98], R26 ;  /* 0x005f981a01007387 */ /* 0x0001e20000100a00 */
[----:B------:R-:W-:Y:S01]  /*88a40*/  IMAD.MOV.U32 R25, RZ, RZ, R23 ;  /* 0x000000ffff197224 */ /* 0x000fe200078e0017 */
[----:B0-----:R-:W-:-:S05]  /*88a50*/  SHF.R.S32.HI R26, RZ, 0x1f, R59 ;  /* 0x0000001fff1a7819 */ /* 0x001fca000001143b */
[C---:B------:R-:W-:Y:S02]  /*88a60*/  IMAD.X R25, R26.reuse, 0x1, R29, P2 ;  /* 0x000000011a197824 */ /* 0x040fe400010e061d */
[----:B------:R-:W-:-:S03]  /*88a70*/  IMAD.X R7, R26, 0x1, R31, P3 ;  /* 0x000000011a077824 */ /* 0x000fc600018e061f */
[----:B------:R-:W-:Y:S04]  /*88a80*/  STL [R1+0x3e7c], R25 ;  /* 0x003e7c1901007387 */ /* 0x000fe80000100800 */
[----:B------:R0:W-:Y:S04]  /*88a90*/  STL.64 [R1+0x3e70], R6 ;  /* 0x003e700601007387 */ /* 0x0001e80000100a00 */
[----:B0-----:R-:W3:Y:S01]  /*88aa0*/  LDL.LU.64 R6, [R1+0x5fc8] ;  /* 0x005fc80001067983 */ /* 0x001ee20000300a00 */
[----:B------:R-:W-:Y:S02]  /*88ab0*/  IMAD.MOV.U32 R23, RZ, RZ, R11 ;  /* 0x000000ffff177224 */ /* 0x000fe400078e000b */
[----:B------:R-:W-:Y:S01]  /*88ac0*/  IMAD.MOV.U32 R24, RZ, RZ, R22 ;  /* 0x000000ffff187224 */ /* 0x000fe200078e0016 */
[----:B------:R-:W-:Y:S01]  /*88ad0*/  STL.64 [R1+0x5f90], R30 ;  /* 0x005f901e01007387 */ /* 0x000fe20000100a00 */
[----:B------:R-:W-:-:S02]  /*88ae0*/  IMAD.MOV.U32 R22, RZ, RZ, R23 ;  /* 0x000000ffff167224 */ /* 0x000fc400078e0017 */
[----:B------:R-:W-:Y:S01]  /*88af0*/  IMAD.MOV.U32 R23, RZ, RZ, R14 ;  /* 0x000000ffff177224 */ /* 0x000fe200078e000e */
[C---:B------:R-:W-:Y:S01]  /*88b00*/  IADD3 R14, P2, PT, R59.reuse, R36, RZ ;  /* 0x000000243b0e7210 */ /* 0x040fe20007f5e0ff */
[----:B------:R-:W-:Y:S01]  /*88b10*/  IMAD.MOV.U32 R25, RZ, RZ, R15 ;  /* 0x000000ffff197224 */ /* 0x000fe200078e000f */
[----:B--2---:R-:W-:-:S05]  /*88b20*/  IADD3 R10, P4, PT, R59, R34, RZ ;  /* 0x000000223b0a7210 */ /* 0x004fca0007f9e0ff */
[----:B------:R-:W-:-:S05]  /*88b30*/  IMAD.X R11, R26, 0x1, R33, P4 ;  /* 0x000000011a0b7824 */ /* 0x000fca00020e0621 */
[----:B------:R0:W-:Y:S01]  /*88b40*/  STL.64 [R1+0x3e68], R10 ;  /* 0x003e680a01007387 */ /* 0x0001e20000100a00 */
[----:B------:R-:W-:-:S03]  /*88b50*/  IMAD.X R15, R26, 0x1, R35, P2 ;  /* 0x000000011a0f7824 */ /* 0x000fc600010e0623 */
[----:B0-----:R-:W2:Y:S01]  /*88b60*/  LDL.LU.64 R10, [R1+0x5fc0] ;  /* 0x005fc000010a7983 */ /* 0x001ea20000300a00 */
[----:B---3--:R-:W-:-:S05]  /*88b70*/  IADD3 R30, P3, PT, R59, R6, RZ ;  /* 0x000000063b1e7210 */ /* 0x008fca0007f7e0ff */
[----:B------:R-:W-:Y:S04]  /*88b80*/  STL [R1+0x3e58], R30 ;  /* 0x003e581e01007387 */ /* 0x000fe80000100800 */
[----:B------:R-:W-:Y:S04]  /*88b90*/  STL.64 [R1+0x5f88], R32 ;  /* 0x005f882001007387 */ /* 0x000fe80000100a00 */
[----:B------:R0:W-:Y:S04]  /*88ba0*/  STL.64 [R1+0x3e60], R14 ;  /* 0x003e600e01007387 */ /* 0x0001e80000100a00 */
[----:B0-----:R-:W3:Y:S01]  /*88bb0*/  LDL.LU.64 R14, [R1+0x5fb8] ;  /* 0x005fb800010e7983 */ /* 0x001ee20000300a00 */
[----:B------:R-:W-:-:S02]  /*88bc0*/  IMAD.MOV.U32 R24, RZ, RZ, R56 ;  /* 0x000000ffff187224 */ /* 0x000fc400078e0038 */
[----:B------:R-:W-:Y:S02]  /*88bd0*/  IMAD.MOV.U32 R56, RZ, RZ, R51 ;  /* 0x000000ffff387224 */ /* 0x000fe400078e0033 */
[----:B------:R-:W-:Y:S01]  /*88be0*/  IMAD.MOV.U32 R51, RZ, RZ, R50 ;  /* 0x000000ffff337224 */ /* 0x000fe200078e0032 */
[----:B------:R0:W-:Y:S01]  /*88bf0*/  STL.64 [R1+0x5f80], R34 ;  /* 0x005f802201007387 */ /* 0x0001e20000100a00 */
[----:B------:R-:W-:Y:S02]  /*88c00*/  IMAD.MOV.U32 R50, RZ, RZ, R49 ;  /* 0x000000ffff327224 */ /* 0x000fe400078e0031 */
[----:B------:R-:W-:Y:S02]  /*88c10*/  IMAD.MOV.U32 R49, RZ, RZ, R48 ;  /* 0x000000ffff317224 */ /* 0x000fe400078e0030 */
[----:B------:R-:W-:Y:S02]  /*88c20*/  IMAD.MOV.U32 R48, RZ, RZ, R60 ;  /* 0x000000ffff307224 */ /* 0x000fe400078e003c */
[----:B------:R-:W-:-:S02]  /*88c30*/  IMAD.MOV.U32 R27, RZ, RZ, R25 ;  /* 0x000000ffff1b7224 */ /* 0x000fc400078e0019 */
[----:B------:R-:W-:Y:S01]  /*88c40*/  IMAD.MOV.U32 R25, RZ, RZ, R45 ;  /* 0x000000ffff197224 */ /* 0x000fe200078e002d */
[----:B0-----:R-:W-:Y:S01]  /*88c50*/  SHF.R.S32.HI R34, RZ, 0x1f, R59 ;  /* 0x0000001fff227819 */ /* 0x001fe2000001143b */
[----:B------:R-:W-:Y:S02]  /*88c60*/  IMAD.MOV.U32 R45, RZ, RZ, R42 ;  /* 0x000000ffff2d7224 */ /* 0x000fe400078e002a */
[----:B------:R-:W-:Y:S02]  /*88c70*/  IMAD.MOV.U32 R33, RZ, RZ, R31 ;  /* 0x000000ffff217224 */ /* 0x000fe400078e001f */
[----:B------:R-:W-:Y:S02]  /*88c80*/  IMAD.MOV.U32 R42, RZ, RZ, R61 ;  /* 0x000000ffff2a7224 */ /* 0x000fe400078e003d */
[----:B------:R-:W-:Y:S01]  /*88c90*/  IMAD.MOV.U32 R32, RZ, RZ, R30 ;  /* 0x000000ffff207224 */ /* 0x000fe200078e001e */
[----:B------:R-:W-:Y:S01]  /*88ca0*/  IADD3 R30, P2, PT, R59, R12, RZ ;  /* 0x0000000c3b1e7210 */ /* 0x000fe20007f5e0ff */
[----:B------:R-:W-:-:S02]  /*88cb0*/  IMAD.X R33, R34, 0x1, R5, P3 ;  /* 0x0000000122217824 */ /* 0x000fc400018e0605 */
[----:B------:R-:W-:-:S03]  /*88cc0*/  IMAD.MOV.U32 R26, RZ, RZ, R24 ;  /* 0x000000ffff1a7224 */ /* 0x000fc600078e0018 */
[----:B------:R-:W-:Y:S01]  /*88cd0*/  STL [R1+0x3e5c], R33 ;  /* 0x003e5c2101007387 */ /* 0x000fe20000100800 */
[----:B------:R-:W-:Y:S01]  /*88ce0*/  IMAD.MOV.U32 R24, RZ, RZ, R22 ;  /* 0x000000ffff187224 */ /* 0x000fe200078e0016 */
[----:B--2---:R-:W-:-:S05]  /*88cf0*/  IADD3 R60, P4, PT, R59, R10, RZ ;  /* 0x0000000a3b3c7210 */ /* 0x004fca0007f9e0ff */
[C---:B------:R-:W-:Y:S02]  /*88d00*/  IMAD.X R61, R34.reuse, 0x1, R7, P4 ;  /* 0x00000001223d7824 */ /* 0x040fe400020e0607 */
[----:B------:R-:W-:-:S03]  /*88d10*/  IMAD.X R31, R34, 0x1, R11, P2 ;  /* 0x00000001221f7824 */ /* 0x000fc600010e060b */
[----:B------:R0:W-:Y:S01]  /*88d20*/  STL.64 [R1+0x3e50], R60 ;  /* 0x003e503c01007387 */ /* 0x0001e20000100a00 */
[----:B------:R-:W-:-:S03]  /*88d30*/  IADD3 R22, P2, PT, R59, R16, RZ ;  /* 0x000000103b167210 */ /* 0x000fc60007f5e0ff */
[----:B0-----:R-:W2:Y:S04]  /*88d40*/  LDL.LU.64 R60, [R1+0x5fb0] ;  /* 0x005fb000013c7983 */ /* 0x001ea80000300a00 */
[----:B------:R0:W-:Y:S04]  /*88d50*/  STL.64 [R1+0x5f78], R6 ;  /* 0x005f780601007387 */ /* 0x0001e80000100a00 */
[----:B------:R1:W-:Y:S04]  /*88d60*/  STL.64 [R1+0x3e48], R30 ;  /* 0x003e481e01007387 */ /* 0x0003e80000100a00 */
[----:B------:R-:W-:Y:S01]  /*88d70*/  STL.64 [R1+0x55d0], R58 ;  /* 0x0055d03a01007387 */ /* 0x000fe20000100a00 */
[----:B---3--:R-:W-:-:S02]  /*88d80*/  IADD3 R32, P3, PT, R59, R14, RZ ;  /* 0x0000000e3b207210 */ /* 0x008fc40007f7e0ff */
[----:B0-----:R-:W-:Y:S01]  /*88d90*/  IADD3 R6, P4, PT, R59, R15, RZ ;  /* 0x0000000f3b067210 */ /* 0x001fe20007f9e0ff */
[----:B-1----:R-:W-:Y:S02]  /*88da0*/  IMAD.MOV.U32 R31, RZ, RZ, R27 ;  /* 0x000000ffff1f7224 */ /* 0x002fe400078e001b */
[----:B------:R-:W-:Y:S02]  /*88db0*/  IMAD.MOV.U32 R27, RZ, RZ, R25 ;  /* 0x000000ffff1b7224 */ /* 0x000fe400078e0019 */
[C---:B------:R-:W-:Y:S02]  /*88dc0*/  IMAD.X R33, R34.reuse, 0x1, R13, P3 ;  /* 0x0000000122217824 */ /* 0x040fe400018e060d */
[----:B------:R-:W-:Y:S02]  /*88dd0*/  IMAD.MOV.U32 R25, RZ, RZ, R23 ;  /* 0x000000ffff197224 */ /* 0x000fe400078e0017 */
[C---:B------:R-:W-:Y:S02]  /*88de0*/  IMAD.X R7, R34.reuse, 0x1, R37, P4 ;  /* 0x0000000122077824 */ /* 0x040fe400020e0625 */
[----:B------:R-:W-:Y:S01]  /*88df0*/  IMAD.X R23, R34, 0x1, R38, P2 ;  /* 0x0000000122177824 */ /* 0x000fe200010e0626 */
[----:B------:R-:W-:Y:S04]  /*88e00*/  STL [R1+0x5600], R59 ;  /* 0x0056003b01007387 */ /* 0x000fe80000100800 */
        /* <DEDUP_REMOVED lines=12> */
[----:B--2---:R-:W-:Y:S02]  /*88ed0*/  IADD3 R24, P3, PT, R60, R18, RZ ;  /* 0x000000123c187210 */ /* 0x004fe40007f7e0ff */
[----:B------:R-:W-:-:S05]  /*88ee0*/  SHF.R.S32.HI R6, RZ, 0x1f, R60 ;  /* 0x0000001fff067819 */ /* 0x000fca000001143c */
[----:B------:R-:W-:Y:S01]  /*88ef0*/  IMAD.X R25, R6, 0x1, R17, P3 ;  /* 0x0000000106197824 */ /* 0x000fe200018e0611 */
[----:B------:R-:W-:-:S04]  /*88f00*/  IADD3 R26, P4, PT, R60, R20, RZ ;  /* 0x000000143c1a7210 */ /* 0x000fc80007f9e0ff */
        /* <DEDUP_REMOVED lines=8> */
[----:B------:R-:W-:-:S03]  /*88f90*/  IMAD.MOV.U32 R34, RZ, RZ, R32 ;  /* 0x000000ffff227224 */ /* 0x000fc600078e0020 */
[----:B------:R0:W-:Y:S01]  /*88fa0*/  STL.64 [R1+0x5f60], R18 ;  /* 0x005f601201007387 */ /* 0x0001e20000100a00 */
[----:B------:R-:W-:Y:S02]  /*88fb0*/  IMAD.MOV.U32 R32, RZ, RZ, R30 ;  /* 0x000000ffff207224 */ /* 0x000fe400078e001e */
[----:B------:R-:W-:Y:S02]  /*88fc0*/  IMAD.MOV.U32 R7, RZ, RZ, R35 ;  /* 0x000000ffff077224 */ /* 0x000fe400078e0023 */
[----:B------:R-:W-:Y:S02]  /*88fd0*/  IMAD.MOV.U32 R17, RZ, RZ, R59 ;  /* 0x000000ffff117224 */ /* 0x000fe400078e003b */
[----:B------:R-:W-:Y:S01]  /*88fe0*/  IMAD.MOV.U32 R35, RZ, RZ, R33 ;  /* 0x000000ffff237224 */ /* 0x000fe200078e0021 */
[----:B0-----:R-:W-:Y:S01]  /*88ff0*/  SHF.R.S32.HI R18, RZ, 0x1f, R60 ;  /* 0x0000001fff127819 */ /* 0x001fe2000001143c */
[----:B------:R-:W-:-:S04]  /*89000*/  IMAD.MOV.U32 R33, RZ, RZ, R31 ;  /* 0x000000ffff217224 */ /* 0x000fc800078e001f */
[----:B------:R-:W-:Y:S02]  /*89010*/  IMAD.X R17, R18, 0x1, R21, P2 ;  /* 0x0000000112117824 */ /* 0x000fe400010e0615 */
[----:B------:R-:W-:Y:S02]  /*89020*/  IMAD.MOV.U32 R16, RZ, RZ, R58 ;  /* 0x000000ffff107224 */ /* 0x000fe400078e003a */
[----:B------:R-:W-:Y:S01]  /*89030*/  IMAD.MOV.U32 R58, RZ, RZ, R34 ;  /* 0x000000ffff3a7224 */ /* 0x000fe200078e0022 */
[----:B------:R-:W-:Y:S01]  /*89040*/  STL [R1+0x3e1c], R17 ;  /* 0x003e1c1101007387 */ /* 0x000fe20000100800 */
[----:B------:R-:W-:-:S03]  /*89050*/  IMAD.MOV.U32 R34, RZ, RZ, R32 ;  /* 0x000000ffff227224 */ /* 0x000fc600078e0020 */
[----:B------:R-:W-:Y:S01]  /*89060*/  STL.64 [R1+0x5f70], R20 ;  /* 0x005f701401007387 */ /* 0x000fe20000100a00 */
[----:B------:R-:W-:Y:S02]  /*89070*/  IMAD.MOV.U32 R6, RZ, RZ, R35 ;  /* 0x000000ffff067224 */ /* 0x000fe400078e0023 */
[----:B------:R-:W-:Y:S01]  /*89080*/  IMAD.MOV.U32 R35, RZ, RZ, R33 ;  /* 0x000000ffff237224 */ /* 0x000fe200078e0021 */
[----:B--2---:R-:W-:-:S05]  /*89090*/  IADD3 R30, P3, PT, R60, R24, RZ ;  /* 0x000000183c1e7210 */ /* 0x004fca0007f7e0ff */
[----:B------:R-:W-:-:S05]  /*890a0*/  IMAD.X R31, R18, 0x1, R23, P3 ;  /* 0x00000001121f7824 */ /* 0x000fca00018e0617 */
[----:B------:R0:W-:Y:S04]  /*890b0*/  STL.64 [R1+0x3e10], R30 ;  /* 0x003e101e01007387 */ /* 0x0001e80000100a00 */
[----:B0-----:R-:W2:Y:S01]  /*890c0*/  LDL.LU.64 R30, [R1+0x5f90] ;  /* 0x005f9000011e7983 */ /* 0x001ea20000300a00 */
[----:B---3--:R-:W-:-:S05]  /*890d0*/  IADD3 R32, P4, PT, R60, R26, RZ ;  /* 0x0000001a3c207210 */ /* 0x008fca0007f9e0ff */
[----:B------:R-:W-:-:S05]  /*890e0*/  IMAD.X R33, R18, 0x1, R25, P4 ;  /* 0x0000000112217824 */ /* 0x000fca00020e0619 */
[----:B------:R0:W-:Y:S04]  /*890f0*/  STL.64 [R1+0x3e08], R32 ;  /* 0x003e082001007387 */ /* 0x0001e80000100a00 */
[----:B0-----:R-:W3:Y:S01]  /*89100*/  LDL.LU.64 R32, [R1+0x5f88] ;  /* 0x005f880001207983 */ /* 0x001ee20000300a00 */
[----:B------:R-:W-:Y:S02]  /*89110*/  IMAD.MOV.U32 R17, RZ, RZ, R58 ;  /* 0x000000ffff117224 */ /* 0x000fe400078e003a */
[----:B------:R-:W-:Y:S01]  /*89120*/  IMAD.MOV.U32 R58, RZ, RZ, R34 ;  /* 0x000000ffff3a7224 */ /* 0x000fe200078e0022 */
[----:B------:R-:W-:Y:S01]  /*89130*/  IADD3 R34, P2, PT, R60, R28, RZ ;  /* 0x0000001c3c227210 */ /* 0x000fe20007f5e0ff */
[----:B------:R-:W-:Y:S02]  /*89140*/  IMAD.MOV.U32 R59, RZ, RZ, R6 ;  /* 0x000000ffff3b7224 */ /* 0x000fe400078e0006 */
[----:B------:R-:W-:-:S02]  /*89150*/  IMAD.MOV.U32 R6, RZ, RZ, R35 ;  /* 0x000000ffff067224 */ /* 0x000fc400078e0023 */
[----:B------:R-:W-:Y:S02]  /*89160*/  IMAD.X R35, R18, 0x1, R27, P2 ;  /* 0x0000000112237824 */ /* 0x000fe400010e061b */
[----:B------:R-:W-:Y:S02]  /*89170*/  IMAD.MOV.U32 R19, RZ, RZ, R17 ;  /* 0x000000ffff137224 */ /* 0x000fe400078e0011 */
[----:B------:R-:W-:Y:S02]  /*89180*/  IMAD.MOV.U32 R17, RZ, RZ, R58 ;  /* 0x000000ffff117224 */ /* 0x000fe400078e003a */
[----:B------:R-:W-:Y:S02]  /*89190*/  IMAD.MOV.U32 R58, RZ, RZ, R6 ;  /* 0x000000ffff3a7224 */ /* 0x000fe400078e0006 */
[----:B------:R-:W-:Y:S02]  /*891a0*/  IMAD.MOV.U32 R16, RZ, RZ, R59 ;  /* 0x000000ffff107224 */ /* 0x000fe400078e003b */
[----:B------:R-:W-:Y:S01]  /*891b0*/  IMAD.MOV.U32 R59, RZ, RZ, R7 ;  /* 0x000000ffff3b7224 */ /* 0x000fe200078e0007 */
[----:B--2---:R-:W-:-:S05]  /*891c0*/  IADD3 R20, P3, PT, R60, R30, RZ ;  /* 0x0000001e3c147210 */ /* 0x004fca0007f7e0ff */
[----:B------:R-:W-:Y:S04]  /*891d0*/  STL [R1+0x3df8], R20 ;  /* 0x003df81401007387 */ /* 0x000fe80000100800 */
[----:B------:R0:W-:Y:S04]  /*891e0*/  STL.64 [R1+0x5f58], R24 ;  /* 0x005f581801007387 */ /* 0x0001e80000100a00 */
[----:B------:R1:W-:Y:S01]  /*891f0*/  STL.64 [R1+0x3e00], R34 ;  /* 0x003e002201007387 */ /* 0x0003e20000100a00 */
[----:B0-----:R-:W-:-:S03]  /*89200*/  IMAD.MOV.U32 R25, RZ, RZ, R21 ;  /* 0x000000ffff197224 */ /* 0x001fc600078e0015 */
[----:B-1----:R-:W2:Y:S01]  /*89210*/  LDL.LU.64 R34, [R1+0x5f80] ;  /* 0x005f800001227983 */ /* 0x002ea20000300a00 */
[----:B------:R-:W-:-:S05]  /*89220*/  IMAD.X R25, R18, 0x1, R29, P3 ;  /* 0x0000000112197824 */ /* 0x000fca00018e061d */
[----:B------:R-:W-:Y:S04]  /*89230*/  STL [R1+0x3dfc], R25 ;  /* 0x003dfc1901007387 */ /* 0x000fe80000100800 */
[----:B------:R-:W-:Y:S01]  /*89240*/  STL.64 [R1+0x5f50], R28 ;  /* 0x005f501c01007387 */ /* 0x000fe20000100a00 */
[----:B---3--:R-:W-:-:S05]  /*89250*/  IADD3 R6, P4, PT, R60, R32, RZ ;  /* 0x000000203c067210 */ /* 0x008fca0007f9e0ff */
[----:B------:R-:W-:-:S05]  /*89260*/  IMAD.X R7, R18, 0x1, R31, P4 ;  /* 0x0000000112077824 */ /* 0x000fca00020e061f */
[----:B------:R0:W-:Y:S04]  /*89270*/  STL.64 [R1+0x3df0], R6 ;  /* 0x003df00601007387 */ /* 0x0001e80000100a00 */
[----:B0-----:R-:W3:Y:S01]  /*89280*/  LDL.LU.64 R6, [R1+0x5f78] ;  /* 0x005f780001067983 */ /* 0x001ee20000300a00 */
[----:B------:R-:W-:Y:S01]  /*89290*/  IMAD.MOV.U32 R24, RZ, RZ, R20 ;  /* 0x000000ffff187224 */ /* 0x000fe200078e0014 */
[C---:B------:R-:W-:Y:S02]  /*892a0*/  IADD3 R24, P3, PT, R60.reuse, R36, RZ ;  /* 0x000000243c187210 */ /* 0x040fe40007f7e0ff */
[----:B------:R-:W-:Y:S01]  /*892b0*/  STL.64 [R1+0x5f48], R30 ;  /* 0x005f481e01007387 */ /* 0x000fe20000100a00 */
[----:B--2---:R-:W-:Y:S02]  /*892c0*/  IADD3 R20, P2, PT, R60, R34, RZ ;  /* 0x000000223c147210 */ /* 0x004fe40007f5e0ff */
[----:B------:R-:W-:-:S03]  /*892d0*/  IMAD.X R25, R18, 0x1, R35, P3 ;  /* 0x0000000112197824 */ /* 0x000fc600018e0623 */
[----:B------:R-:W-:-:S05]  /*892e0*/  IMAD.X R21, R18, 0x1, R33, P2 ;  /* 0x0000000112157824 */ /* 0x000fca00010e0621 */
[----:B------:R0:W-:Y:S04]  /*892f0*/  STL.64 [R1+0x3de8], R20 ;  /* 0x003de81401007387 */ /* 0x0001e80000100a00 */
[----:B------:R-:W-:Y:S04]  /*89300*/  STL.64 [R1+0x3de0], R24 ;  /* 0x003de01801007387 */ /* 0x000fe80000100a00 */
[----:B------:R1:W-:Y:S01]  /*89310*/  STL.64 [R1+0x5f40], R34 ;  /* 0x005f402201007387 */ /* 0x0003e20000100a00 */
[----:B0-----:R-:W-:Y:S01]  /*89320*/  IADD3 R20, P2, PT, R60, R10, RZ ;  /* 0x0000000a3c147210 */ /* 0x001fe20007f5e0ff */
[----:B------:R-:W-:Y:S01]  /*89330*/  IMAD.MOV.U32 R18, RZ, RZ, R16 ;  /* 0x000000ffff127224 */ /* 0x000fe200078e0010 */
[----:B-1----:R-:W-:-:S02]  /*89340*/  SHF.R.S32.HI R34, RZ, 0x1f, R60 ;  /* 0x0000001fff227819 */ /* 0x002fc4000001143c */
[----:B------:R-:W-:Y:S01]  /*89350*/  IADD3 R16, P3, PT, R60, R12, RZ ;  /* 0x0000000c3c107210 */ /* 0x000fe20007f7e0ff */
[----:B------:R-:W-:Y:S02]  /*89360*/  IMAD.MOV.U32 R25, RZ, RZ, R19 ;  /* 0x000000ffff197224 */ /* 0x000fe400078e0013 */
[----:B------:R-:W-:Y:S02]  /*89370*/  IMAD.MOV.U32 R24, RZ, RZ, R18 ;  /* 0x000000ffff187224 */ /* 0x000fe400078e0012 */
[----:B------:R-:W-:Y:S02]  /*89380*/  IMAD.MOV.U32 R19, RZ, RZ, R17 ;  /* 0x000000ffff137224 */ /* 0x000fe400078e0011 */
[----:B------:R-:W-:Y:S01]  /*89390*/  IMAD.X R17, R34, 0x1, R11, P3 ;  /* 0x0000000122117824 */ /* 0x000fe200018e060b */
[----:B---3--:R-:W-:Y:S01]  /*893a0*/  IADD3 R28, P4, PT, R60, R6, RZ ;  /* 0x000000063c1c7210 */ /* 0x008fe20007f9e0ff */
[----:B------:R-:W-:-:S04]  /*893b0*/  IMAD.X R21, R34, 0x1, R7, P2 ;  /* 0x0000000122157824 */ /* 0x000fc800010e0607 */
[----:B------:R-:W-:Y:S01]  /*893c0*/  IMAD.X R29, R34, 0x1, R5, P4 ;  /* 0x00000001221d7824 */ /* 0x000fe200020e0605 */
[----:B------:R-:W-:-:S04]  /*893d0*/  IADD3 R18, P4, PT, R60, R14, RZ ;  /* 0x0000000e3c127210 */ /* 0x000fc80007f9e0ff */
[----:B------:R0:W-:Y:S04]  /*893e0*/  STL.64 [R1+0x3dd8], R28 ;  /* 0x003dd81c01007387 */ /* 0x0001e80000100a00 */
[----:B------:R1:W-:Y:S01]  /*893f0*/  STL.64 [R1+0x3dd0], R20 ;  /* 0x003dd01401007387 */ /* 0x0003e20000100a00 */
[----:B0-----:R-:W-:Y:S02]  /*89400*/  IMAD.MOV.U32 R29, RZ, RZ, R25 ;  /* 0x000000ffff1d7224 */ /* 0x001fe400078e0019 */
[----:B------:R-:W-:Y:S01]  /*89410*/  IMAD.MOV.U32 R25, RZ, RZ, R19 ;  /* 0x000000ffff197224 */ /* 0x000fe200078e0013 */
[----:B-1----:R-:W2:Y:S01]  /*89420*/  LDL.LU.64 R20, [R1+0x5f70] ;  /* 0x005f700001147983 */ /* 0x002ea20000300a00 */
[----:B------:R-:W-:-:S03]  /*89430*/  IMAD.X R19, R34, 0x1, R13, P4 ;  /* 0x0000000122137824 */ /* 0x000fc600020e060d */
[----:B------:R0:W-:Y:S04]  /*89440*/  STL.64 [R1+0x5f38], R6 ;  /* 0x005f380601007387 */ /* 0x0001e80000100a00 */
[----:B------:R-:W-:Y:S04]  /*89450*/  STL.64 [R1+0x5f30], R14 ;  /* 0x005f300e01007387 */ /* 0x000fe80000100a00 */
[----:B------:R1:W-:Y:S01]  /*89460*/  STL.64 [R1+0x3dc8], R16 ;  /* 0x003dc81001007387 */ /* 0x0003e20000100a00 */
[----:B0-----:R-:W-:-:S03]  /*89470*/  IADD3 R6, P2, PT, R60, R15, RZ ;  /* 0x0000000f3c067210 */ /* 0x001fc60007f5e0ff */
[----:B-1----:R-:W3:Y:S04]  /*89480*/  LDL.LU.64 R16, [R1+0x5f68] ;  /* 0x005f680001107983 */ /* 0x002ee80000300a00 */
[----:B------:R-:W-:Y:S04]  /*89490*/  STL [R1+0x3db8], R6 ;  /* 0x003db80601007387 */ /* 0x000fe80000100800 */
[----:B------:R0:W-:Y:S04]  /*894a0*/  STL.64 [R1+0x3dc0], R18 ;  /* 0x003dc01201007387 */ /* 0x0001e80000100a00 */
[----:B0-----:R-:W4:Y:S01]  /*894b0*/  LDL.LU.64 R18, [R1+0x5f60] ;  /* 0x005f600001127983 */ /* 0x001f220000300a00 */
[----:B------:R-:W-:Y:S01]  /*894c0*/  IMAD.MOV.U32 R14, RZ, RZ, R6 ;  /* 0x000000ffff0e7224 */ /* 0x000fe200078e0006 */
[----:B------:R-:W-:Y:S01]  /*894d0*/  SHF.R.S32.HI R14, RZ, 0x1f, R61 ;  /* 0x0000001fff0e7819 */ /* 0x000fe2000001143d */
[----:B------:R-:W-:-:S02]  /*894e0*/  IMAD.MOV.U32 R30, RZ, RZ, R24 ;  /* 0x000000ffff1e7224 */ /* 0x000fc400078e0018 */
[----:B------:R-:W-:Y:S02]  /*894f0*/  IMAD.MOV.U32 R15, RZ, RZ, R7 ;  /* 0x000000ffff0f7224 */ /* 0x000fe400078e0007 */
[----:B------:R-:W-:Y:S02]  /*89500*/  IMAD.X R15, R34, 0x1, R37, P2 ;  /* 0x00000001220f7824 */ /* 0x000fe400010e0625 */
[----:B------:R-:W-:Y:S02]  /*89510*/  IMAD.MOV.U32 R28, RZ, RZ, R25 ;  /* 0x000000ffff1c7224 */ /* 0x000fe400078e0019 */
[----:B------:R-:W-:Y:S01]  /*89520*/  IMAD.MOV.U32 R35, RZ, RZ, R30 ;  /* 0x000000ffff237224 */ /* 0x000fe200078e001e */
[----:B------:R-:W-:Y:S01]  /*89530*/  STL [R1+0x3dbc], R15 ;  /* 0x003dbc0f01007387 */ /* 0x000fe20000100800 */
[----:B--2---:R-:W-:Y:S02]  /*89540*/  IADD3 R30, P2, PT, R61, R20, RZ ;  /* 0x000000143d1e7210 */ /* 0x004fe40007f5e0ff */
[----:B---3--:R-:W-:-:S05]  /*89550*/  IADD3 R6, P3, PT, R60, R16, RZ ;  /* 0x000000103c067210 */ /* 0x008fca0007f7e0ff */
[----:B------:R-:W-:-:S05]  /*89560*/  IMAD.X R7, R34, 0x1, R38, P3 ;  /* 0x0000000122077824 */ /* 0x000fca00018e0626 */
[----:B------:R0:W-:Y:S01]  /*89570*/  STL.64 [R1+0x3db0], R6 ;  /* 0x003db00601007387 */ /* 0x0001e20000100a00 */
[----:B----4-:R-:W-:-:S05]  /*89580*/  IADD3 R24, P4, PT, R61, R18, RZ ;  /* 0x000000123d187210 */ /* 0x010fca0007f9e0ff */
[----:B------:R-:W-:Y:S02]  /*89590*/  IMAD.X R25, R14, 0x1, R17, P4 ;  /* 0x000000010e197824 */ /* 0x000fe400020e0611 */
[----:B------:R-:W-:-:S03]  /*895a0*/  IMAD.MOV.U32 R34, RZ, RZ, R28 ;  /* 0x000000ffff227224 */ /* 0x000fc600078e001c */
[----:B------:R1:W-:Y:S01]  /*895b0*/  STL.64 [R1+0x3da8], R24 ;  /* 0x003da81801007387 */ /* 0x0003e20000100a00 */
[----:B------:R-:W-:Y:S01]  /*895c0*/  IADD3 R28, P3, PT, R61, R22, RZ ;  /* 0x000000163d1c7210 */ /* 0x000fe20007f7e0ff */
[----:B0-----:R-:W-:Y:S02]  /*895d0*/  IMAD.MOV.U32 R7, RZ, RZ, R35 ;  /* 0x000000ffff077224 */ /* 0x001fe400078e0023 */
[----:B------:R-:W-:Y:S01]  /*895e0*/  IMAD.MOV.U32 R35, RZ, RZ, R29 ;  /* 0x000000ffff237224 */ /* 0x000fe200078e001d */
[----:B-1----:R-:W2:Y:S04]  /*895f0*/  LDL.LU.64 R24, [R1+0x5f58] ;  /* 0x005f580001187983 */ /* 0x002ea80000300a00 */
[----:B------:R-:W-:Y:S01]  /*89600*/  STL [R1+0x3da0], R30 ;  /* 0x003da01e01007387 */ /* 0x000fe20000100800 */
[----:B------:R-:W-:-:S03]  /*89610*/  IMAD.X R29, R14, 0x1, R21, P3 ;  /* 0x000000010e1d7824 */ /* 0x000fc600018e0615 */
[----:B------:R0:W-:Y:S02]  /*89620*/  STL.64 [R1+0x5f28], R16 ;  /* 0x005f281001007387 */ /* 0x0001e40000100a00 */
[----:B0-----:R-:W-:Y:S02]  /*89630*/  IMAD.MOV.U32 R17, RZ, RZ, R31 ;  /* 0x000000ffff117224 */ /* 0x001fe400078e001f */
[----:B------:R-:W-:-:S05]  /*89640*/  IMAD.X R17, R14, 0x1, R19, P2 ;  /* 0x000000010e117824 */ /* 0x000fca00010e0613 */
[----:B------:R-:W-:Y:S04]  /*89650*/  STL [R1+0x3da4], R17 ;  /* 0x003da41101007387 */ /* 0x000fe80000100800 */
[----:B------:R0:W-:Y:S04]  /*89660*/  STL.64 [R1+0x3d98], R28 ;  /* 0x003d981c01007387 */ /* 0x0001e80000100a00 */
[----:B0-----:R-:W3:Y:S01]  /*89670*/  LDL.LU.64 R28, [R1+0x5f50] ;  /* 0x005f5000011c7983 */ /* 0x001ee20000300a00 */
[----:B------:R-:W-:Y:S01]  /*89680*/  IMAD.MOV.U32 R16, RZ, RZ, R30 ;  /* 0x000000ffff107224 */ /* 0x000fe200078e001e */
[----:B------:R-:W-:-:S02]  /*89690*/  IADD3 R16, P2, PT, R61, R26, RZ ;  /* 0x0000001a3d107210 */ /* 0x000fc40007f5e0ff */
[----:B------:R-:W-:Y:S01]  /*896a0*/  STL.64 [R1+0x5f20], R20 ;  /* 0x005f201401007387 */ /* 0x000fe20000100a00 */
[----:B------:R-:W-:Y:S02]  /*896b0*/  IMAD.MOV.U32 R6, RZ, RZ, R34 ;  /* 0x000000ffff067224 */ /* 0x000fe400078e0022 */
[----:B------:R-:W-:Y:S02]  /*896c0*/  IMAD.MOV.U32 R15, RZ, RZ, R7 ;  /* 0x000000ffff0f7224 */ /* 0x000fe400078e0007 */
[----:B------:R-:W-:Y:S01]  /*896d0*/  IMAD.MOV.U32 R7, RZ, RZ, R35 ;  /* 0x000000ffff077224 */ /* 0x000fe200078e0023 */
[----:B--2---:R-:W-:Y:S01]  /*896e0*/  IADD3 R30, P4, PT, R61, R24, RZ ;  /* 0x000000183d1e7210 */ /* 0x004fe20007f9e0ff */
[----:B------:R-:W-:-:S04]  /*896f0*/  IMAD.X R17, R14, 0x1, R25, P2 ;  /* 0x000000010e117824 */ /* 0x000fc800010e0619 */
[----:B------:R-:W-:-:S05]  /*89700*/  IMAD.X R31, R14, 0x1, R23, P4 ;  /* 0x000000010e1f7824 */ /* 0x000fca00020e0617 */
[----:B------:R0:W-:Y:S04]  /*89710*/  STL.64 [R1+0x3d90], R30 ;  /* 0x003d901e01007387 */ /* 0x0001e80000100a00 */
[----:B0-----:R-:W2:Y:S04]  /*89720*/  LDL.LU.64 R30, [R1+0x5f48] ;  /* 0x005f4800011e7983 */ /* 0x001ea80000300a00 */
[----:B------:R-:W-:Y:S04]  /*89730*/  STL.64 [R1+0x3d88], R16 ;  /* 0x003d881001007387 */ /* 0x000fe80000100a00 */
[----:B------:R0:W-:Y:S02]  /*89740*/  STL.64 [R1+0x5f18], R24 ;  /* 0x005f181801007387 */ /* 0x0001e40000100a00 */
[----:B0-----:R-:W-:-:S02]  /*89750*/  SHF.R.S32.HI R24, RZ, 0x1f, R61 ;  /* 0x0000001fff187819 */ /* 0x001fc4000001143d */
[----:B---3--:R-:W-:-:S05]  /*89760*/  IADD3 R34, P3, PT, R61, R28, RZ ;  /* 0x0000001c3d227210 */ /* 0x008fca0007f7e0ff */
[----:B------:R-:W-:-:S05]  /*89770*/  IMAD.X R35, R24, 0x1, R27, P3 ;  /* 0x0000000118237824 */ /* 0x000fca00018e061b */
[----:B------:R0:W-:Y:S04]  /*89780*/  STL.64 [R1+0x3d80], R34 ;  /* 0x003d802201007387 */ /* 0x0001e80000100a00 */
[----:B0-----:R-:W3:Y:S01]  /*89790*/  LDL.LU.64 R34, [R1+0x5f40] ;  /* 0x005f400001227983 */ /* 0x001ee20000300a00 */
[----:B------:R-:W-:Y:S01]  /*897a0*/  IMAD.MOV.U32 R17, RZ, RZ, R6 ;  /* 0x000000ffff117224 */ /* 0x000fe200078e0006 */
[C---:B------:R-:W-:Y:S01]  /*897b0*/  IADD3 R6, P2, PT, R61.reuse, R32, RZ ;  /* 0x000000203d067210 */ /* 0x040fe20007f5e0ff */
[----:B------:R-:W-:Y:S01]  /*897c0*/  IMAD.MOV.U32 R14, RZ, RZ, R7 ;  /* 0x000000ffff0e7224 */ /* 0x000fe200078e0007 */
[----:B------:R-:W-:Y:S01]  /*897d0*/  STL.64 [R1+0x5f10], R26 ;  /* 0x005f101a01007387 */ /* 0x000fe20000100a00 */
[----:B------:R-:W-:Y:S01]  /*897e0*/  IMAD.MOV.U32 R16, RZ, RZ, R15 ;  /* 0x000000ffff107224 */ /* 0x000fe200078e000f */
[----:B--2---:R-:W-:Y:S01]  /*897f0*/  IADD3 R20, P4, PT, R61, R30, RZ ;  /* 0x0000001e3d147210 */ /* 0x004fe20007f9e0ff */
[----:B------:R-:W-:-:S04]  /*89800*/  IMAD.X R7, R24, 0x1, R31, P2 ;  /* 0x0000000118077824 */ /* 0x000fc800010e061f */
[----:B------:R-:W-:-:S05]  /*89810*/  IMAD.X R21, R24, 0x1, R29, P4 ;  /* 0x0000000118157824 */ /* 0x000fca00020e061d */
[----:B------:R0:W-:Y:S04]  /*89820*/  STL.64 [R1+0x3d78], R20 ;  /* 0x003d781401007387 */ /* 0x0001e80000100a00 */
[----:B------:R-:W-:Y:S04]  /*89830*/  STL.64 [R1+0x5f08], R28 ;  /* 0x005f081c01007387 */ /* 0x000fe80000100a00 */
[----:B------:R1:W-:Y:S01]  /*89840*/  STL.64 [R1+0x3d70], R6 ;  /* 0x003d700601007387 */ /* 0x0003e20000100a00 */
[----:B0-----:R-:W-:Y:S01]  /*89850*/  IMAD.MOV.U32 R21, RZ, RZ, R14 ;  /* 0x000000ffff157224 */ /* 0x001fe200078e000e */
[----:B------:R-:W-:-:S02]  /*89860*/  IADD3 R14, P4, PT, R61, R36, RZ ;  /* 0x000000243d0e7210 */ /* 0x000fc40007f9e0ff */
[----:B-1----:R-:W2:Y:S01]  /*89870*/  LDL.LU.64 R6, [R1+0x5f38] ;  /* 0x005f380001067983 */ /* 0x002ea20000300a00 */
[----:B---3--:R-:W-:Y:S02]  /*89880*/  IADD3 R26, P3, PT, R61, R34, RZ ;  /* 0x000000223d1a7210 */ /* 0x008fe40007f7e0ff */
[----:B------:R-:W-:-:S03]  /*89890*/  IMAD.X R15, R24, 0x1, R35, P4 ;  /* 0x00000001180f7824 */ /* 0x000fc600020e0623 */
[----:B------:R-:W-:-:S05]  /*898a0*/  IMAD.X R27, R24, 0x1, R33, P3 ;  /* 0x00000001181b7824 */ /* 0x000fca00018e0621 */
[----:B------:R-:W-:Y:S04]  /*898b0*/  STL.64 [R1+0x3d68], R26 ;  /* 0x003d681a01007387 */ /* 0x000fe80000100a00 */
[----:B------:R0:W-:Y:S04]  /*898c0*/  STL.64 [R1+0x3d60], R14 ;  /* 0x003d600e01007387 */ /* 0x0001e80000100a00 */
[----:B0-----:R-:W3:Y:S01]  /*898d0*/  LDL.LU.64 R14, [R1+0x5f30] ;  /* 0x005f3000010e7983 */ /* 0x001ee20000300a00 */
[C---:B------:R-:W-:Y:S01]  /*898e0*/  IADD3 R26, P3, PT, R61.reuse, R10, RZ ;  /* 0x0000000a3d1a7210 */ /* 0x040fe20007f7e0ff */
[----:B------:R-:W-:Y:S01]  /*898f0*/  IMAD.MOV.U32 R20, RZ, RZ, R16 ;  /* 0x000000ffff147224 */ /* 0x000fe200078e0010 */
[----:B------:R-:W-:Y:S01]  /*89900*/  IADD3 R16, P4, PT, R61, R12, RZ ;  /* 0x0000000c3d107210 */ /* 0x000fe20007f9e0ff */
[----:B------:R-:W-:-:S02]  /*89910*/  IMAD.MOV.U32 R25, RZ, RZ, R21 ;  /* 0x000000ffff197224 */ /* 0x000fc400078e0015 */
[----:B------:R-:W-:Y:S01]  /*89920*/  IMAD.MOV.U32 R21, RZ, RZ, R17 ;  /* 0x000000ffff157224 */ /* 0x000fe200078e0011 */
[----:B--2---:R-:W-:Y:S01]  /*89930*/  IADD3 R28, P2, PT, R61, R6, RZ ;  /* 0x000000063d1c7210 */ /* 0x004fe20007f5e0ff */
[----:B------:R-:W-:-:S04]  /*89940*/  IMAD.X R27, R24, 0x1, R7, P3 ;  /* 0x00000001181b7824 */ /* 0x000fc800018e0607 */
[----:B------:R-:W-:-:S05]  /*89950*/  IMAD.X R29, R24, 0x1, R5, P2 ;  /* 0x00000001181d7824 */ /* 0x000fca00010e0605 */
[----:B------:R3:W-:Y:S04]  /*89960*/  STL.64 [R1+0x3d58], R28 ;  /* 0x003d581c01007387 */ /* 0x0007e80000100a00 */
[----:B------:R-:W-:Y:S01]  /*89970*/  STL.64 [R1+0x3d50], R26 ;  /* 0x003d501a01007387 */ /* 0x000fe20000100a00 */
[----:B---3--:R-:W-:-:S03]  /*89980*/  IADD3 R28, P2, PT, R61, R14, RZ ;  /* 0x0000000e3d1c7210 */ /* 0x008fc60007f5e0ff */
[----:B------:R0:W-:Y:S02]  /*89990*/  STL.64 [R1+0x5ef8], R14 ;  /* 0x005ef80e01007387 */ /* 0x0001e40000100a00 */
[----:B0-----:R-:W-:-:S05]  /*899a0*/  SHF.R.S32.HI R14, RZ, 0x1f, R61 ;  /* 0x0000001fff0e7819 */ /* 0x001fca000001143d */
[----:B------:R-:W-:-:S05]  /*899b0*/  IMAD.X R17, R14, 0x1, R11, P4 ;  /* 0x000000010e117824 */ /* 0x000fca00020e060b */
[----:B------:R0:W-:Y:S04]  /*899c0*/  STL.64 [R1+0x3d48], R16 ;  /* 0x003d481001007387 */ /* 0x0001e80000100a00 */
[----:B0-----:R-:W2:Y:S01]  /*899d0*/  LDL.LU.64 R16, [R1+0x5f28] ;  /* 0x005f280001107983 */ /* 0x001ea20000300a00 */
[----:B------:R-:W-:Y:S01]  /*899e0*/  IMAD.MOV.U32 R24, RZ, RZ, R20 ;  /* 0x000000ffff187224 */ /* 0x000fe200078e0014 */
[----:B------:R-:W-:Y:S01]  /*899f0*/  IADD3 R20, P3, PT, R61, R15, RZ ;  /* 0x0000000f3d147210 */ /* 0x000fe20007f7e0ff */
[----:B------:R-:W-:Y:S01]  /*89a00*/  IMAD.X R29, R14, 0x1, R13, P2 ;  /* 0x000000010e1d7824 */ /* 0x000fe200010e060d */
[----:B------:R-:W-:Y:S01]  /*89a10*/  STL.64 [R1+0x5f00], R10 ;  /* 0x005f000a01007387 */ /* 0x000fe20000100a00 */
[----:B------:R-:W-:Y:S02]  /*89a20*/  IMAD.MOV.U32 R27, RZ, RZ, R25 ;  /* 0x000000ffff1b7224 */ /* 0x000fe400078e0019 */
[----:B------:R-:W-:-:S02]  /*89a30*/  IMAD.MOV.U32 R25, RZ, RZ, R21 ;  /* 0x000000ffff197224 */ /* 0x000fc400078e0015 */
[----:B------:R-:W-:Y:S01]  /*89a40*/  IMAD.MOV.U32 R26, RZ, RZ, R24 ;  /* 0x000000ffff1a7224 */ /* 0x000fe200078e0018 */
[----:B------:R-:W-:Y:S01]  /*89a50*/  STL.64 [R1+0x55d8], R60 ;  /* 0x0055d83c01007387 */ /* 0x000fe20000100a00 */
[----:B------:R-:W-:-:S03]  /*89a60*/  IMAD.X R21, R14, 0x1, R37, P3 ;  /* 0x000000010e157824 */ /* 0x000fc600018e0625 */
[----:B------:R0:W-:Y:S04]  /*89a70*/  STL.64 [R1+0x3d40], R28 ;  /* 0x003d401c01007387 */ /* 0x0001e80000100a00 */
[----:B------:R1:W-:Y:S01]  /*89a80*/  STL.64 [R1+0x3d38], R20 ;  /* 0x003d381401007387 */ /* 0x0003e20000100a00 */
[----:B0-----:R-:W-:-:S03]  /*89a90*/  IMAD.MOV.U32 R28, RZ, RZ, R26 ;  /* 0x000000ffff1c7224 */ /* 0x001fc600078e001a */
[----:B-1----:R-:W3:Y:S01]  /*89aa0*/  LDL.LU.64 R20, [R1+0x5f20] ;  /* 0x005f200001147983 */ /* 0x002ee20000300a00 */
[----:B--2---:R-:W-:-:S05]  /*89ab0*/  IADD3 R10, P4, PT, R61, R16, RZ ;  /* 0x000000103d0a7210 */ /* 0x004fca0007f9e0ff */
[----:B------:R-:W-:Y:S02]  /*89ac0*/  IMAD.X R11, R14, 0x1, R38, P4 ;  /* 0x000000010e0b7824 */ /* 0x000fe400020e0626 */
[----:B------:R-:W-:Y:S01]  /*89ad0*/  IMAD.MOV.U32 R14, RZ, RZ, R28 ;  /* 0x000000ffff0e7224 */ /* 0x000fe200078e001c */
[C---:B------:R-:W-:Y:S02]  /*89ae0*/  IADD3 R28, P4, PT, R0.reuse, R22, RZ ;  /* 0x00000016001c7210 */ /* 0x040fe40007f9e0ff */
[----:B------:R-:W-:Y:S04]  /*89af0*/  STL.64 [R1+0x3d30], R10 ;  /* 0x003d300a01007387 */ /* 0x000fe80000100a00 */
[----:B------:R0:W-:Y:S04]  /*89b00*/  STL [R1+0x5ed8], R22 ;  /* 0x005ed81601007387 */ /* 0x0001e80000100800 */
[----:B0-----:R-:W2:Y:S01]  /*89b10*/  LDL.LU R22, [R1+0x26c] ;  /* 0x00026c0001167983 */ /* 0x001ea20000300800 */
[----:B------:R-:W-:Y:S01]  /*89b20*/  IADD3 R24, P2, PT, R0, R18, RZ ;  /* 0x0000001200187210 */ /* 0x000fe20007f5e0ff */
[----:B------:R-:W-:-:S02]  /*89b30*/  IMAD.MOV.U32 R29, RZ, RZ, R27 ;  /* 0x000000ffff1d7224 */ /* 0x000fc400078e001b */
[----:B------:R-:W-:Y:S02]  /*89b40*/  IMAD.MOV.U32 R27, RZ, RZ, R25 ;  /* 0x000000ffff1b7224 */ /* 0x000fe400078e0019 */
[----:B--2---:R-:W-:-:S05]  /*89b50*/  IMAD.X R25, R22, 0x1, R17, P2 ;  /* 0x0000000116197824 */ /* 0x004fca00010e0611 */
[----:B------:R0:W-:Y:S04]  /*89b60*/  STL.64 [R1+0x3d28], R24 ;  /* 0x003d281801007387 */ /* 0x0001e80000100a00 */
[----:B0-----:R-:W2:Y:S01]  /*89b70*/  LDL.LU.64 R24, [R1+0x5f18] ;  /* 0x005f180001187983 */ /* 0x001ea20000300a00 */
[----:B---3--:R-:W-:Y:S01]  /*89b80*/  IADD3 R26, P3, PT, R0, R20, RZ ;  /* 0x00000014001a7210 */ /* 0x008fe20007f7e0ff */
[----:B------:R-:W-:Y:S02]  /*89b90*/  IMAD.MOV.U32 R15, RZ, RZ, R29 ;  /* 0x000000ffff0f7224 */ /* 0x000fe400078e001d */
[----:B------:R-:W-:Y:S02]  /*89ba0*/  IMAD.MOV.U32 R29, RZ, RZ, R27 ;  /* 0x000000ffff1d7224 */ /* 0x000fe400078e001b */
[----:B------:R-:W-:Y:S01]  /*89bb0*/  IMAD.X R27, R22, 0x1, R19, P3 ;  /* 0x00000001161b7824 */ /* 0x000fe200018e0613 */
[----:B------:R-:W-:Y:S01]  /*89bc0*/  STL.64 [R1+0x5ef0], R16 ;  /* 0x005ef01001007387 */ /* 0x000fe20000100a00 */
[----:B------:R-:W-:-:S02]  /*89bd0*/  IMAD.MOV.U32 R11, RZ, RZ, R15 ;  /* 0x000000ffff0b7224 */ /* 0x000fc400078e000f */
[----:B------:R-:W-:Y:S01]  /*89be0*/  IMAD.MOV.U32 R15, RZ, RZ, R29 ;  /* 0x000000ffff0f7224 */ /* 0x000fe200078e001d */
[----:B------:R0:W-:Y:S01]  /*89bf0*/  STL.64 [R1+0x3d20], R26 ;  /* 0x003d201a01007387 */ /* 0x0001e20000100a00 */
[----:B------:R-:W-:-:S03]  /*89c00*/  IMAD.X R29, R22, 0x1, R21, P4 ;  /* 0x00000001161d7824 */ /* 0x000fc600020e0615 */
[----:B0-----:R-:W3:Y:S01]  /*89c10*/  LDL.LU.64 R26, [R1+0x5f10] ;  /* 0x005f1000011a7983 */ /* 0x001ee20000300a00 */
[----:B--2---:R-:W-:-:S05]  /*89c20*/  IADD3 R60, P2, PT, R0, R24, RZ ;  /* 0x00000018003c7210 */ /* 0x004fca0007f5e0ff */
[----:B------:R-:W-:Y:S04]  /*89c30*/  STL [R1+0x3d10], R60 ;  /* 0x003d103c01007387 */ /* 0x000fe80000100800 */
[----:B------:R-:W-:Y:S04]  /*89c40*/  STL.64 [R1+0x5ee0], R18 ;  /* 0x005ee01201007387 */ /* 0x000fe80000100a00 */
[----:B------:R0:W-:Y:S04]  /*89c50*/  STL.64 [R1+0x3d18], R28 ;  /* 0x003d181c01007387 */ /* 0x0001e80000100a00 */
[----:B0-----:R-:W2:Y:S01]  /*89c60*/  LDL.LU.64 R28, [R1+0x5f08] ;  /* 0x005f0800011c7983 */ /* 0x001ea20000300a00 */
[----:B---3--:R-:W-:Y:S01]  /*89c70*/  IADD3 R16, P3, PT, R0, R26, RZ ;  /* 0x0000001a00107210 */ /* 0x008fe20007f7e0ff */
[----:B------:R-:W-:-:S02]  /*89c80*/  IMAD.MOV.U32 R19, RZ, RZ, R61 ;  /* 0x000000ffff137224 */ /* 0x000fc400078e003d */
[----:B------:R-:W-:Y:S02]  /*89c90*/  IMAD.MOV.U32 R18, RZ, RZ, R60 ;  /* 0x000000ffff127224 */ /* 0x000fe400078e003c */
[C---:B------:R-:W-:Y:S02]  /*89ca0*/  IMAD.X R19, R22.reuse, 0x1, R23, P2 ;  /* 0x0000000116137824 */ /* 0x040fe400010e0617 */
[----:B------:R-:W-:Y:S01]  /*89cb0*/  IMAD.X R17, R22, 0x1, R25, P3 ;  /* 0x0000000116117824 */ /* 0x000fe200018e0619 */
[C---:B------:R-:W-:Y:S02]  /*89cc0*/  IADD3 R18, P2, PT, R0.reuse, R30, RZ ;  /* 0x0000001e00127210 */ /* 0x040fe40007f5e0ff */
[----:B------:R-:W-:Y:S04]  /*89cd0*/  STL [R1+0x3d14], R19 ;  /* 0x003d141301007387 */ /* 0x000fe80000100800 */
[----:B------:R0:W-:Y:S02]  /*89ce0*/  STL.64 [R1+0x3d08], R16 ;  /* 0x003d081001007387 */ /* 0x0001e40000100a00 */
[----:B0-----:R-:W-:-:S05]  /*89cf0*/  IADD3 R16, P3, PT, R0, R32, RZ ;  /* 0x0000002000107210 */ /* 0x001fca0007f7e0ff */
[----:B------:R-:W-:Y:S01]  /*89d00*/  IMAD.X R17, R22, 0x1, R31, P3 ;  /* 0x0000000116117824 */ /* 0x000fe200018e061f */
[----:B--2---:R-:W-:-:S05]  /*89d10*/  IADD3 R60, P4, PT, R0, R28, RZ ;  /* 0x0000001c003c7210 */ /* 0x004fca0007f9e0ff */
[----:B------:R-:W-:Y:S01]  /*89d20*/  IMAD.X R61, R22, 0x1, R27, P4 ;  /* 0x00000001163d7824 */ /* 0x000fe200020e061b */
[----:B------:R-:W-:Y:S01]  /*89d30*/  IADD3 R10, P4, PT, R0, R34, RZ ;  /* 0x00000022000a7210 */ /* 0x000fe20007f9e0ff */
[----:B------:R-:W-:-:S03]  /*89d40*/  IMAD.X R19, R22, 0x1, R29, P2 ;  /* 0x0000000116137824 */ /* 0x000fc600010e061d */
[----:B------:R0:W-:Y:S04]  /*89d50*/  STL.64 [R1+0x3d00], R60 ;  /* 0x003d003c01007387 */ /* 0x0001e80000100a00 */
[----:B------:R-:W-:Y:S04]  /*89d60*/  STL.64 [R1+0x5ed0], R26 ;  /* 0x005ed01a01007387 */ /* 0x000fe80000100a00 */
[----:B------:R-:W-:Y:S01]  /*89d70*/  STL.64 [R1+0x3cf8], R18 ;  /* 0x003cf81201007387 */ /* 0x000fe20000100a00 */
[----:B0-----:R-:W-:Y:S02]  /*89d80*/  IMAD.MOV.U32 R61, RZ, RZ, R11 ;  /* 0x000000ffff3d7224 */ /* 0x001fe400078e000b */
[----:B------:R-:W-:Y:S01]  /*89d90*/  IMAD.X R11, R22, 0x1, R33, P4 ;  /* 0x00000001160b7824 */ /* 0x000fe200020e0621 */
        /* <DEDUP_REMOVED lines=8> */
[----:B------:R-:W-:Y:S01]  /*89e20*/  IMAD.X R15, R22, 0x1, R5, P3 ;  /* 0x00000001160f7824 */ /* 0x000fe200018e0605 */
[----:B--2---:R-:W-:-:S05]  /*89e30*/  IADD3 R26, P4, PT, R0, R10, RZ ;  /* 0x0000000a001a7210 */ /* 0x004fca0007f9e0ff */
[----:B------:R-:W-:Y:S04]  /*89e40*/  STL [R1+0x3cd0], R26 ;  /* 0x003cd01a01007387 */ /* 0x000fe80000100800 */
[----:B------:R-:W-:Y:S04]  /*89e50*/  STL.64 [R1+0x3ce0], R18 ;  /* 0x003ce01201007387 */ /* 0x000fe80000100a00 */
[----:B------:R-:W-:Y:S04]  /*89e60*/  STL.64 [R1+0x5ec8], R34 ;  /* 0x005ec82201007387 */ /* 0x000fe80000100a00 */
[----:B------:R0:W-:Y:S04]  /*89e70*/  STL.64 [R1+0x3cd8], R14 ;  /* 0x003cd80e01007387 */ /* 0x0001e80000100a00 */
[----:B0-----:R-:W2:Y:S01]  /*89e80*/  LDL.LU.64 R14, [R1+0x5ef8] ;  /* 0x005ef800010e7983 */ /* 0x001ea20000300a00 */
[----:B------:R-:W-:Y:S01]  /*89e90*/  IADD3 R16, P2, PT, R0, R12, RZ ;  /* 0x0000000c00107210 */ /* 0x000fe20007f5e0ff */
[----:B------:R-:W-:-:S02]  /*89ea0*/  IMAD.MOV.U32 R35, RZ, RZ, R27 ;  /* 0x000000ffff237224 */ /* 0x000fc400078e001b */
[C---:B------:R-:W-:Y:S02]  /*89eb0*/  IMAD.X R35, R22.reuse, 0x1, R7, P4 ;  /* 0x0000000116237824 */ /* 0x040fe400020e0607 */
[----:B------:R-:W-:Y:S02]  /*89ec0*/  IMAD.MOV.U32 R19, RZ, RZ, R17 ;  /* 0x000000ffff137224 */ /* 0x000fe400078e0011 */
[----:B------:R-:W-:Y:S01]  /*89ed0*/  IMAD.X R17, R22, 0x1, R11, P2 ;  /* 0x0000000116117824 */ /* 0x000fe200010e060b */
[----:B------:R-:W-:Y:S04]  /*89ee0*/  STL [R1+0x3cd4], R35 ;  /* 0x003cd42301007387 */ /* 0x000fe80000100800 */
[----:B------:R-:W-:Y:S04]  /*89ef0*/  STL.64 [R1+0x5eb8], R6 ;  /* 0x005eb80601007387 */ /* 0x000fe80000100a00 */
[----:B--2---:R-:W-:Y:S04]  /*89f00*/  STL.64 [R1+0x5ec0], R14 ;  /* 0x005ec00e01007387 */ /* 0x004fe80000100a00 */
        /* <DEDUP_REMOVED lines=8> */
[----:B--2---:R-:W-:Y:S02]  /*89f90*/  IADD3 R6, P2, PT, R0, R16, RZ ;  /* 0x0000001000067210 */ /* 0x004fe40007f5e0ff */
[----:B------:R-:W2:Y:S04]  /*89fa0*/  LDL.LU R0, [R1+0x5ee8] ;  /* 0x005ee80001007983 */ /* 0x000ea80000300800 */
[----:B------:R0:W-:Y:S01]  /*89fb0*/  STL.64 [R1+0x3cc0], R18 ;  /* 0x003cc01201007387 */ /* 0x0001e20000100a00 */
[----:B------:R-:W-:-:S03]  /*89fc0*/  IMAD.X R7, R22, 0x1, R38, P2 ;  /* 0x0000000116077824 */ /* 0x000fc600010e0626 */
[----:B0-----:R-:W3:Y:S04]  /*89fd0*/  LDL.LU.64 R18, [R1+0x5ee0] ;  /* 0x005ee00001127983 */ /* 0x001ee80000300a00 */
[----:B------:R-:W-:Y:S04]  /*89fe0*/  STL.64 [R1+0x3cb8], R34 ;  /* 0x003cb82201007387 */ /* 0x000fe80000100a00 */
[----:B------:R-:W2:Y:S04]  /*89ff0*/  LDL.LU R22, [R1+0x5ed8] ;  /* 0x005ed80001167983 */ /* 0x000ea80000300800 */
[----:B------:R2:W-:Y:S02]  /*8a000*/  STL.64 [R1+0x3cb0], R6 ;  /* 0x003cb00601007387 */ /* 0x0005e40000100a00 */
[----:B--2---:R-:W-:-:S02]  /*8a010*/  IADD3 R6, P2, PT, R0, R22, RZ ;  /* 0x0000001600067210 */ /* 0x004fc40007f5e0ff */
[----:B------:R0:W-:Y:S04]  /*8a020*/  STL [R1+0x5ea8], R22 ;  /* 0x005ea81601007387 */ /* 0x0001e80000100800 */
[----:B0-----:R-:W2:Y:S01]  /*8a030*/  LDL.LU R22, [R1+0x268] ;  /* 0x0002680001167983 */ /* 0x001ea20000300800 */
[C---:B---3--:R-:W-:Y:S02]  /*8a040*/  IADD3 R14, P3, PT, R0.reuse, R18, RZ ;  /* 0x00000012000e7210 */ /* 0x048fe40007f7e0ff */
[----:B------:R-:W-:Y:S01]  /*8a050*/  IADD3 R26, P4, PT, R0, R20, RZ ;  /* 0x00000014001a7210 */ /* 0x000fe20007f9e0ff */
[----:B------:R-:W-:Y:S02]  /*8a060*/  IMAD.MOV.U32 R35, RZ, RZ, R27 ;  /* 0x000000ffff237224 */ /* 0x000fe400078e001b */
[----:B--2---:R-:W-:-:S02]  /*8a070*/  IMAD.X R15, R22, 0x1, R17, P3 ;  /* 0x00000001160f7824 */ /* 0x004fc400018e0611 */
[----:B------:R-:W-:-:S03]  /*8a080*/  IMAD.X R27, R22, 0x1, R19, P4 ;  /* 0x00000001161b7824 */ /* 0x000fc600020e0613 */
[----:B------:R-:W-:Y:S04]  /*8a090*/  STL.64 [R1+0x3ca8], R14 ;  /* 0x003ca80e01007387 */ /* 0x000fe80000100a00 */
[----:B------:R-:W-:Y:S04]  /*8a0a0*/  STL.64 [R1+0x5eb0], R16 ;  /* 0x005eb01001007387 */ /* 0x000fe80000100a00 */
[----:B------:R0:W-:Y:S04]  /*8a0b0*/  STL.64 [R1+0x3ca0], R26 ;  /* 0x003ca01a01007387 */ /* 0x0001e80000100a00 */
[----:B0-----:R-:W2:Y:S01]  /*8a0c0*/  LDL.LU.64 R26, [R1+0x5ed0] ;  /* 0x005ed000011a7983 */ /* 0x001ea20000300a00 */
[----:B------:R-:W-:Y:S01]  /*8a0d0*/  IADD3 R14, P3, PT, R0, R24, RZ ;  /* 0x00000018000e7210 */ /* 0x000fe20007f7e0ff */
[----:B------:R-:W-:Y:S01]  /*8a0e0*/  IMAD.X R7, R22, 0x1, R21, P2 ;  /* 0x0000000116077824 */ /* 0x000fe200010e0615 */
[----:B------:R-:W-:-:S03]  /*8a0f0*/  IADD3 R34, P2, PT, R0, R28, RZ ;  /* 0x0000001c00227210 */ /* 0x000fc60007f5e0ff */
[----:B------:R-:W-:Y:S01]  /*8a100*/  IMAD.X R15, R22, 0x1, R23, P3 ;  /* 0x00000001160f7824 */ /* 0x000fe200018e0617 */
[----:B------:R0:W-:Y:S04]  /*8a110*/  STL.64 [R1+0x3c98], R6 ;  /* 0x003c980601007387 */ /* 0x0001e80000100a00 */
[----:B------:R-:W-:Y:S01]  /*8a120*/  STL.64 [R1+0x3c90], R14 ;  /* 0x003c900e01007387 */ /* 0x000fe20000100a00 */
[----:B0-----:R-:W-:Y:S01]  /*8a130*/  IMAD.MOV.U32 R7, RZ, RZ, R35 ;  /* 0x000000ffff077224 */ /* 0x001fe200078e0023 */
[----:B--2---:R-:W-:Y:S01]  /*8a140*/  IADD3 R16, P4, PT, R0, R26, RZ ;  /* 0x0000001a00107210 */ /* 0x004fe20007f9e0ff */
[----:B------:R-:W-:-:S04]  /*8a150*/  IMAD.X R35, R22, 0x1, R27, P2 ;  /* 0x0000000116237824 */ /* 0x000fc800010e061b */
[----:B------:R-:W-:-:S05]  /*8a160*/  IMAD.X R17, R22, 0x1, R25, P4 ;  /* 0x0000000116117824 */ /* 0x000fca00020e0619 */
[----:B------:R-:W-:Y:S04]  /*8a170*/  STL.64 [R1+0x3c88], R16 ;  /* 0x003c881001007387 */ /* 0x000fe80000100a00 */
[----:B------:R-:W-:Y:S04]  /*8a180*/  STL.64 [R1+0x5ea0], R24 ;  /* 0x005ea01801007387 */ /* 0x000fe80000100a00 */
[----:B------:R0:W-:Y:S04]  /*8a190*/  STL.64 [R1+0x3c80], R34 ;  /* 0x003c802201007387 */ /* 0x0001e80000100a00 */
[----:B0-----:R-:W2:Y:S01]  /*8a1a0*/  LDL.LU.64 R34, [R1+0x5ec8] ;  /* 0x005ec80001227983 */ /* 0x001ea20000300a00 */
[----:B------:R-:W-:-:S02]  /*8a1b0*/  IADD3 R14, P3, PT, R0, R30, RZ ;  /* 0x0000001e000e7210 */ /* 0x000fc40007f7e0ff */
[----:B------:R-:W-:Y:S01]  /*8a1c0*/  IADD3 R6, P4, PT, R0, R32, RZ ;  /* 0x0000002000067210 */ /* 0x000fe20007f9e0ff */
[----:B------:R-:W-:Y:S02]  /*8a1d0*/  STL.64 [R1+0x5e98], R26 ;  /* 0x005e981a01007387 */ /* 0x000fe40000100a00 */
[C---:B------:R-:W-:Y:S02]  /*8a1e0*/  IMAD.X R15, R22.reuse, 0x1, R29, P3 ;  /* 0x00000001160f7824 */ /* 0x040fe400018e061d */
[----:B------:R-:W-:Y:S02]  /*8a1f0*/  IMAD.MOV.U32 R17, RZ, RZ, R7 ;  /* 0x000000ffff117224 */ /* 0x000fe400078e0007 */
[----:B------:R-:W-:Y:S01]  /*8a200*/  IMAD.X R7, R22, 0x1, R31, P4 ;  /* 0x0000000116077824 */ /* 0x000fe200020e061f */
[----:B------:R0:W-:Y:S04]  /*8a210*/  STL.64 [R1+0x3c78], R14 ;  /* 0x003c780e01007387 */ /* 0x0001e80000100a00 */
[----:B0-----:R-:W3:Y:S01]  /*8a220*/  LDL.LU.64 R14, [R1+0x5ec0] ;  /* 0x005ec000010e7983 */ /* 0x001ee20000300a00 */
[----:B--2---:R-:W-:-:S05]  /*8a230*/  IADD3 R26, P2, PT, R0, R34, RZ ;  /* 0x00000022001a7210 */ /* 0x004fca0007f5e0ff */
[----:B------:R-:W-:Y:S04]  /*8a240*/  STL [R1+0x3c68], R26 ;  /* 0x003c681a01007387 */ /* 0x000fe80000100800 */
[----:B------:R-:W-:Y:S04]  /*8a250*/  STL.64 [R1+0x5e90], R28 ;  /* 0x005e901c01007387 */ /* 0x000fe80000100a00 */
[----:B------:R0:W-:Y:S04]  /*8a260*/  STL.64 [R1+0x3c70], R6 ;  /* 0x003c700601007387 */ /* 0x0001e80000100a00 */
[----:B0-----:R-:W2:Y:S01]  /*8a270*/  LDL.LU.64 R6, [R1+0x5eb8] ;  /* 0x005eb80001067983 */ /* 0x001ea20000300a00 */
[----:B------:R-:W-:Y:S01]  /*8a280*/  IADD3 R24, P3, PT, R0, R36, RZ ;  /* 0x0000002400187210 */ /* 0x000fe20007f7e0ff */
[----:B------:R-:W-:-:S02]  /*8a290*/  IMAD.MOV.U32 R28, RZ, RZ, R26 ;  /* 0x000000ffff1c7224 */ /* 0x000fc400078e001a */
[----:B------:R-:W-:Y:S02]  /*8a2a0*/  IMAD.MOV.U32 R29, RZ, RZ, R27 ;  /* 0x000000ffff1d7224 */ /* 0x000fe400078e001b */
[----:B------:R-:W-:Y:S01]  /*8a2b0*/  IMAD.X R29, R22, 0x1, R33, P2 ;  /* 0x00000001161d7824 */ /* 0x000fe200010e0621 */
[----:B------:R-:W-:Y:S01]  /*8a2c0*/  IADD3 R28, P2, PT, R0, R10, RZ ;  /* 0x0000000a001c7210 */ /* 0x000fe20007f5e0ff */
[----:B------:R-:W-:Y:S01]  /*8a2d0*/  IMAD.X R25, R22, 0x1, R35, P3 ;  /* 0x0000000116197824 */ /* 0x000fe200018e0623 */
[----:B------:R-:W-:Y:S02]  /*8a2e0*/  IADD3 R16, P3, PT, R0, R12, RZ ;  /* 0x0000000c00107210 */ /* 0x000fe40007f7e0ff */
[----:B------:R-:W-:Y:S04]  /*8a2f0*/  STL [R1+0x3c6c], R29 ;  /* 0x003c6c1d01007387 */ /* 0x000fe80000100800 */
[----:B------:R0:W-:Y:S02]  /*8a300*/  STL.64 [R1+0x3c60], R24 ;  /* 0x003c601801007387 */ /* 0x0001e40000100a00 */
[----:B0-----:R-:W-:-:S02]  /*8a310*/  IMAD.MOV.U32 R25, RZ, RZ, R17 ;  /* 0x000000ffff197224 */ /* 0x001fc400078e0011 */
[----:B------:R-:W-:Y:S01]  /*8a320*/  IMAD.X R17, R22, 0x1, R11, P3 ;  /* 0x0000000116117824 */ /* 0x000fe200018e060b */
[----:B--2---:R-:W-:Y:S01]  /*8a330*/  IADD3 R26, P4, PT, R0, R6, RZ ;  /* 0x00000006001a7210 */ /* 0x004fe20007f9e0ff */
[----:B------:R-:W-:-:S04]  /*8a340*/  IMAD.X R29, R22, 0x1, R7, P2 ;  /* 0x00000001161d7824 */ /* 0x000fc800010e0607 */
[----:B------:R-:W-:-:S05]  /*8a350*/  IMAD.X R27, R22, 0x1, R5, P4 ;  /* 0x00000001161b7824 */ /* 0x000fca00020e0605 */
[----:B------:R-:W-:Y:S04]  /*8a360*/  STL.64 [R1+0x3c58], R26 ;  /* 0x003c581a01007387 */ /* 0x000fe80000100a00 */
[----:B------:R-:W-:Y:S04]  /*8a370*/  STL.64 [R1+0x3c50], R28 ;  /* 0x003c501c01007387 */ /* 0x000fe80000100a00 */
[----:B---3--:R-:W-:Y:S04]  /*8a380*/  STL.64 [R1+0x5e80], R14 ;  /* 0x005e800e01007387 */ /* 0x008fe80000100a00 */
[----:B------:R0:W-:Y:S04]  /*8a390*/  STL.64 [R1+0x3c48], R16 ;  /* 0x003c481001007387 */ /* 0x0001e80000100a00 */
[----:B0-----:R-:W2:Y:S01]  /*8a3a0*/  LDL.LU.64 R16, [R1+0x5eb0] ;  /* 0x005eb00001107983 */ /* 0x001ea20000300a00 */
[----:B------:R-:W-:-:S02]  /*8a3b0*/  IADD3 R26, P4, PT, R0, R14, RZ ;  /* 0x0000000e001a7210 */ /* 0x000fc40007f9e0ff */
[----:B------:R-:W-:-:S03]  /*8a3c0*/  IADD3 R28, P2, PT, R0, R15, RZ ;  /* 0x0000000f001c7210 */ /* 0x000fc60007f5e0ff */
[C---:B------:R-:W-:Y:S02]  /*8a3d0*/  IMAD.X R27, R22.reuse, 0x1, R13, P4 ;  /* 0x00000001161b7824 */ /* 0x040fe400020e060d */
[----:B------:R-:W-:Y:S01]  /*8a3e0*/  IMAD.X R29, R22, 0x1, R37, P2 ;  /* 0x00000001161d7824 */ /* 0x000fe200010e0625 */
[----:B------:R-:W-:Y:S01]  /*8a3f0*/  STL.64 [R1+0x5e88], R10 ;  /* 0x005e880a01007387 */ /* 0x000fe20000100a00 */
[----:B--2---:R-:W-:-:S03]  /*8a400*/  IADD3 R14, P3, PT, R0, R16, RZ ;  /* 0x00000010000e7210 */ /* 0x004fc60007f7e0ff */
[----:B------:R-:W2:Y:S02]  /*8a410*/  LDL.LU R0, [R1+0x5eac] ;  /* 0x005eac0001007983 */ /* 0x000ea40000300800 */
[----:B------:R-:W-:Y:S02]  /*8a420*/  IMAD.X R15, R22, 0x1, R38, P3 ;  /* 0x00000001160f7824 */ /* 0x000fe400018e0626 */
[----:B------:R-:W-:Y:S04]  /*8a430*/  STL.64 [R1+0x3c40], R26 ;  /* 0x003c401a01007387 */ /* 0x000fe80000100a00 */
[----:B------:R2:W-:Y:S04]  /*8a440*/  STL.64 [R1+0x3c38], R28 ;  /* 0x003c381c01007387 */ /* 0x0005e80000100a00 */
[----:B------:R-:W2:Y:S04]  /*8a450*/  LDL.LU R22, [R1+0x5ea8] ;  /* 0x005ea80001167983 */ /* 0x000ea80000300800 */
[----:B------:R-:W-:Y:S01]  /*8a460*/  STL.64 [R1+0x3c30], R14 ;  /* 0x003c300e01007387 */ /* 0x000fe20000100a00 */
[----:B--2---:R-:W-:-:S03]  /*8a470*/  IADD3 R28, P3, PT, R0, R22, RZ ;  /* 0x00000016001c7210 */ /* 0x004fc60007f7e0ff */
[----:B------:R0:W-:Y:S04]  /*8a480*/  STL [R1+0x5e60], R22 ;  /* 0x005e601601007387 */ /* 0x0001e80000100800 */
[----:B0-----:R-:W2:Y:S01]  /*8a490*/  LDL.LU R22, [R1+0x264] ;  /* 0x0002640001167983 */ /* 0x001ea20000300800 */
[----:B------:R-:W-:Y:S01]  /*8a4a0*/  IADD3 R24, P4, PT, R0, R18, RZ ;  /* 0x0000001200187210 */ /* 0x000fe20007f9e0ff */
[----:B------:R-:W-:-:S04]  /*8a4b0*/  IMAD.MOV.U32 R27, RZ, RZ, R25 ;  /* 0x000000ffff1b7224 */ /* 0x000fc800078e0019 */
[----:B--2---:R-:W-:-:S05]  /*8a4c0*/  IMAD.X R25, R22, 0x1, R17, P4 ;  /* 0x0000000116197824 */ /* 0x004fca00020e0611 */
[----:B------:R0:W-:Y:S04]  /*8a4d0*/  STL.64 [R1+0x3c28], R24 ;  /* 0x003c281801007387 */ /* 0x0001e80000100a00 */
[----:B0-----:R-:W2:Y:S01]  /*8a4e0*/  LDL.LU.64 R24, [R1+0x5ea0] ;  /* 0x005ea00001187983 */ /* 0x001ea20000300a00 */
[----:B------:R-:W-:Y:S01]  /*8a4f0*/  IADD3 R26, P2, PT, R0, R20, RZ ;  /* 0x00000014001a7210 */ /* 0x000fe20007f5e0ff */
[----:B------:R-:W-:-:S04]  /*8a500*/  IMAD.MOV.U32 R29, RZ, RZ, R27 ;  /* 0x000000ffff1d7224 */ /* 0x000fc800078e001b */
[C---:B------:R-:W-:Y:S01]  /*8a510*/  IMAD.X R27, R22.reuse, 0x1, R19, P2 ;  /* 0x00000001161b7824 */ /* 0x040fe200010e0613 */
[----:B------:R-:W-:Y:S01]  /*8a520*/  STL.64 [R1+0x5e78], R16 ;  /* 0x005e781001007387 */ /* 0x000fe20000100a00 */
        /* <DEDUP_REMOVED lines=20> */
[----:B------:R-:W-:-:S05]  /*8a670*/  IMAD.X R11, R22, 0x1, R27, P3 ;  /* 0x00000001160b7824 */ /* 0x000fca00018e061b */
[----:B------:R0:W-:Y:S01]  /*8a680*/  STL.64 [R1+0x3c00], R10 ;  /* 0x003c000a01007387 */ /* 0x0001e20000100a00 */
[----:B------:R-:W-:-:S03]  /*8a690*/  IMAD.X R19, R22, 0x1, R29, P4 ;  /* 0x0000000116137824 */ /* 0x000fc600020e061d */
[----:B------:R-:W-:Y:S01]  /*8a6a0*/  STL.64 [R1+0x5e58], R26 ;  /* 0x005e581a01007387 */ /* 0x000fe20000100a00 */
[----:B0-----:R-:W-:-:S03]  /*8a6b0*/  IADD3 R10, P3, PT, R0, R34, RZ ;  /* 0x00000022000a7210 */ /* 0x001fc60007f7e0ff */
[----:B------:R-:W-:Y:S02]  /*8a6c0*/  STL.64 [R1+0x3bf8], R18 ;  /* 0x003bf81201007387 */ /* 0x000fe40000100a00 */
[----:B------:R-:W-:Y:S02]  /*8a6d0*/  IMAD.X R11, R22, 0x1, R33, P3 ;  /* 0x00000001160b7824 */ /* 0x000fe400018e0621 */
[----:B------:R-:W-:Y:S04]  /*8a6e0*/  STL.64 [R1+0x3bf0], R16 ;  /* 0x003bf01001007387 */ /* 0x000fe80000100a00 */
[----:B------:R0:W-:Y:S04]  /*8a6f0*/  STL.64 [R1+0x3be8], R10 ;  /* 0x003be80a01007387 */ /* 0x0001e80000100a00 */
[----:B0-----:R-:W2:Y:S01]  /*8a700*/  LDL.LU.64 R10, [R1+0x5e88] ;  /* 0x005e8800010a7983 */ /* 0x001ea20000300a00 */
[----:B------:R-:W-:-:S02]  /*8a710*/  IADD3 R18, P4, PT, R0, R36, RZ ;  /* 0x0000002400127210 */ /* 0x000fc40007f9e0ff */
[----:B------:R-:W-:Y:S01]  /*8a720*/  IADD3 R14, P2, PT, R0, R6, RZ ;  /* 0x00000006000e7210 */ /* 0x000fe20007f5e0ff */
[----:B------:R-:W-:Y:S02]  /*8a730*/  IMAD.MOV.U32 R17, RZ, RZ, R15 ;  /* 0x000000ffff117224 */ /* 0x000fe400078e000f */
        /* <DEDUP_REMOVED lines=1414> */
[----:B------:R-:W-:Y:S01]  /*8ffa0*/  IADD3 R28, P4, PT, R0, R15, RZ ;  /* 0x0000000f001c7210 */ /* 0x000fe20007f9e0ff */
[----:B------:R-:W-:Y:S02]  /*8ffb0*/  STL.64 [R1+0x59d8], R10 ;  /* 0x0059d80a01007387 */ /* 0x000fe40000100a00 */
[C---:B------:R-:W-:Y:S02]  /*8ffc0*/  IMAD.X R27, R22.reuse, 0x1, R13, P3 ;  /* 0x00000001161b7824 */ /* 0x040fe400018e060d */
[----:B------:R-:W-:Y:S01]  /*8ffd0*/  IMAD.X R29, R22, 0x1, R37, P4 ;  /* 0x00000001161d7824 */ /* 0x000fe200020e0625 */
[----:B--2---:R-:W-:Y:S02]  /*8ffe0*/  IADD3 R14, P2, PT, R0, R16, RZ ;  /* 0x00000010000e7210 */ /* 0x004fe40007f5e0ff */
[----:B------:R-:W2:Y:S04]  /*8fff0*/  LDL.LU R0, [R1+0x59fc] ;  /* 0x0059fc0001007983 */ /* 0x000ea80000300800 */
[----:B------:R-:W-:Y:S04]  /*90000*/  STL.64 [R1+0x3290], R26 ;  /* 0x0032901a01007387 */ /* 0x000fe80000100a00 */
[----:B------:R2:W-:Y:S01]  /*90010*/  STL.64 [R1+0x3298], R28 ;  /* 0x0032981c01007387 */ /* 0x0005e20000100a00 */
[----:B------:R-:W-:-:S03]  /*90020*/  IMAD.X R15, R22, 0x1, R38, P2 ;  /* 0x00000001160f7824 */ /* 0x000fc600010e0626 */
        /* <DEDUP_REMOVED lines=12> */
[C---:B------:R-:W-:Y:S02]  /*900f0*/  IMAD.X R27, R22.reuse, 0x1, R19, P4 ;  /* 0x00000001161b7824 */ /* 0x040fe400020e0613 */
[----:B------:R-:W-:Y:S01]  /*90100*/  IMAD.MOV.U32 R15, RZ, RZ, R29 ;  /* 0x000000ffff0f7224 */ /* 0x000fe200078e001d */
[----:B------:R-:W-:Y:S01]  /*90110*/  STL.64 [R1+0x59c8], R16 ;  /* 0x0059c81001007387 */ /* 0x000fe20000100a00 */
[----:B------:R-:W-:-:S03]  /*90120*/  IMAD.X R29, R22, 0x1, R21, P2 ;  /* 0x00000001161d7824 */ /* 0x000fc600010e0615 */
[----:B------:R0:W-:Y:S04]  /*90130*/  STL.64 [R1+0x3230], R26 ;  /* 0x0032301a01007387 */ /* 0x0001e80000100a00 */
[----:B0-----:R-:W3:Y:S01]  /*90140*/  LDL.LU.64 R26, [R1+0x59e8] ;  /* 0x0059e800011a7983 */ /* 0x001ee20000300a00 */
[----:B--2---:R-:W-:-:S05]  /*90150*/  IADD3 R10, P3, PT, R0, R24, RZ ;  /* 0x00000018000a7210 */ /* 0x004fca0007f7e0ff */
[----:B------:R-:W-:Y:S04]  /*90160*/  STL [R1+0x31c0], R10 ;  /* 0x0031c00a01007387 */ /* 0x000fe80000100800 */
[----:B------:R-:W-:Y:S04]  /*90170*/  STL.64 [R1+0x59b8], R18 ;  /* 0x0059b81201007387 */ /* 0x000fe80000100a00 */
[----:B------:R0:W-:Y:S04]  /*90180*/  STL.64 [R1+0x31b8], R28 ;  /* 0x0031b81c01007387 */ /* 0x0001e80000100a00 */
[----:B0-----:R-:W2:Y:S01]  /*90190*/  LDL.LU.64 R28, [R1+0x59e0] ;  /* 0x0059e000011c7983 */ /* 0x001ea20000300a00 */
[----:B------:R-:W-:Y:S01]  /*901a0*/  IMAD.MOV.U32 R18, RZ, RZ, R10 ;  /* 0x000000ffff127224 */ /* 0x000fe200078e000a */
[----:B---3--:R-:W-:Y:S01]  /*901b0*/  IADD3 R16, P4, PT, R0, R26, RZ ;  /* 0x0000001a00107210 */ /* 0x008fe20007f9e0ff */
[----:B------:R-:W-:-:S02]  /*901c0*/  IMAD.MOV.U32 R19, RZ, RZ, R11 ;  /* 0x000000ffff137224 */ /* 0x000fc400078e000b */
        /* <DEDUP_REMOVED lines=8> */
[C---:B------:R-:W-:Y:S02]  /*90250*/  IMAD.X R11, R22.reuse, 0x1, R27, P2 ;  /* 0x00000001160b7824 */ /* 0x040fe400010e061b */
[----:B------:R-:W-:-:S03]  /*90260*/  IMAD.X R19, R22, 0x1, R29, P3 ;  /* 0x0000000116137824 */ /* 0x000fc600018e061d */
[----:B------:R0:W-:Y:S04]  /*90270*/  STL.64 [R1+0x31d0], R10 ;  /* 0x0031d00a01007387 */ /* 0x0001e80000100a00 */
[----:B------:R-:W-:Y:S04]  /*90280*/  STL.64 [R1+0x59a8], R26 ;  /* 0x0059a81a01007387 */ /* 0x000fe80000100a00 */
[----:B------:R-:W-:Y:S04]  /*90290*/  STL.64 [R1+0x31d8], R18 ;  /* 0x0031d81201007387 */ /* 0x000fe80000100a00 */
[----:B------:R-:W-:Y:S01]  /*902a0*/  STL.64 [R1+0x31e0], R16 ;  /* 0x0031e01001007387 */ /* 0x000fe20000100a00 */
[----:B0-----:R-:W-:-:S05]  /*902b0*/  IADD3 R10, P2, PT, R0, R34, RZ ;  /* 0x00000022000a7210 */ /* 0x001fca0007f5e0ff */
[----:B------:R-:W-:-:S05]  /*902c0*/  IMAD.X R11, R22, 0x1, R33, P2 ;  /* 0x00000001160b7824 */ /* 0x000fca00010e0621 */
[----:B------:R0:W-:Y:S04]  /*902d0*/  STL.64 [R1+0x31e8], R10 ;  /* 0x0031e80a01007387 */ /* 0x0001e80000100a00 */
[----:B0-----:R-:W2:Y:S01]  /*902e0*/  LDL.LU.64 R10, [R1+0x59d8] ;  /* 0x0059d800010a7983 */ /* 0x001ea20000300a00 */
[C---:B------:R-:W-:Y:S02]  /*902f0*/  IADD3 R18, P3, PT, R0.reuse, R36, RZ ;  /* 0x0000002400127210 */ /* 0x040fe40007f7e0ff */
[----:B------:R-:W-:Y:S01]  /*90300*/  IADD3 R14, P4, PT, R0, R6, RZ ;  /* 0x00000006000e7210 */ /* 0x000fe20007f9e0ff */
[----:B------:R-:W-:Y:S02]  /*90310*/  IMAD.MOV.U32 R17, RZ, RZ, R15 ;  /* 0x000000ffff117224 */ /* 0x000fe400078e000f */
[----:B------:R-:W-:-:S02]  /*90320*/  IMAD.X R19, R22, 0x1, R35, P3 ;  /* 0x0000000116137824 */ /* 0x000fc400018e0623 */
        /* <DEDUP_REMOVED lines=148> */
[C---:B--2---:R-:W-:Y:S01]  /*90c70*/  IADD3 R26, P4, PT, R0.reuse, R10, RZ ;  /* 0x0000000a001a7210 */ /* 0x044fe20007f9e0ff */
[----:B------:R-:W-:Y:S04]  /*90c80*/  STL [R1+0x5918], R10 ;  /* 0x0059180a01007387 */ /* 0x000fe80000100800 */
        /* <DEDUP_REMOVED lines=15> */
[----:B------:R-:W-:Y:S01]  /*90d80*/  IADD3 R18, P3, PT, R0, R14, RZ ;  /* 0x0000000e00127210 */ /* 0x000fe20007f7e0ff */
[----:B------:R-:W-:-:S02]  /*90d90*/  IMAD.MOV.U32 R27, RZ, RZ, R19 ;  /* 0x000000ffff1b7224 */ /* 0x000fc400078e0013 */
[----:B------:R-:W-:Y:S02]  /*90da0*/  IMAD.MOV.U32 R34, RZ, RZ, R26 ;  /* 0x000000ffff227224 */ /* 0x000fe400078e001a */
[----:B------:R-:W-:Y:S01]  /*90db0*/  IMAD.X R19, R22, 0x1, R13, P3 ;  /* 0x0000000116137824 */ /* 0x000fe200018e060d */
[C---:B------:R-:W-:Y:S02]  /*90dc0*/  IADD3 R34, P4, PT, R0.reuse, R15, RZ ;  /* 0x0000000f00227210 */ /* 0x040fe40007f9e0ff */
[----:B--2---:R-:W-:Y:S02]  /*90dd0*/  IADD3 R6, P2, PT, R0, R16, RZ ;  /* 0x0000001000067210 */ /* 0x004fe40007f5e0ff */
[----:B------:R-:W2:Y:S04]  /*90de0*/  LDL.LU R0, [R1+0x5948] ;  /* 0x0059480001007983 */ /* 0x000ea80000300800 */
[----:B------:R0:W-:Y:S04]  /*90df0*/  STL.64 [R1+0x3110], R18 ;  /* 0x0031101201007387 */ /* 0x0001e80000100a00 */
[----:B0-----:R-:W3:Y:S01]  /*90e00*/  LDL.LU.64 R18, [R1+0x5940] ;  /* 0x0059400001127983 */ /* 0x001ee20000300a00 */
[----:B------:R-:W-:-:S02]  /*90e10*/  IMAD.X R35, R22, 0x1, R37, P4 ;  /* 0x0000000116237824 */ /* 0x000fc400020e0625 */
[----:B------:R-:W-:-:S03]  /*90e20*/  IMAD.X R7, R22, 0x1, R38, P2 ;  /* 0x0000000116077824 */ /* 0x000fc600010e0626 */
[----:B------:R0:W-:Y:S04]  /*90e30*/  STL.64 [R1+0x3118], R34 ;  /* 0x0031182201007387 */ /* 0x0001e80000100a00 */
[----:B------:R-:W4:Y:S04]  /*90e40*/  LDL.LU R22, [R1+0x5938] ;  /* 0x0059380001167983 */ /* 0x000f280000300800 */
[----:B------:R-:W-:Y:S01]  /*90e50*/  STL.64 [R1+0x30a8], R6 ;  /* 0x0030a80601007387 */ /* 0x000fe20000100a00 */
[----:B0-----:R-:W-:Y:S01]  /*90e60*/  IMAD.MOV.U32 R35, RZ, RZ, R27 ;  /* 0x000000ffff237224 */ /* 0x001fe200078e001b */
[----:B--2---:R-:W-:-:S02]  /*90e70*/  SHF.R.S32.HI R10, RZ, 0x1f, R0 ;  /* 0x0000001fff0a7819 */ /* 0x004fc40000011400 */
[C---:B------:R-:W-:Y:S02]  /*90e80*/  IADD3 R26, P4, PT, R0.reuse, R20, RZ ;  /* 0x00000014001a7210 */ /* 0x040fe40007f9e0ff */
[----:B---3--:R-:W-:-:S03]  /*90e90*/  IADD3 R14, P3, PT, R0, R18, RZ ;  /* 0x00000012000e7210 */ /* 0x008fc60007f7e0ff */
[C---:B------:R-:W-:Y:S02]  /*90ea0*/  IMAD.X R27, R10.reuse, 0x1, R19, P4 ;  /* 0x000000010a1b7824 */ /* 0x040fe400020e0613 */
[----:B------:R-:W-:-:S05]  /*90eb0*/  IMAD.X R15, R10, 0x1, R17, P3 ;  /* 0x000000010a0f7824 */ /* 0x000fca00018e0611 */
[----:B------:R-:W-:Y:S04]  /*90ec0*/  STL.64 [R1+0x30b0], R14 ;  /* 0x0030b00e01007387 */ /* 0x000fe80000100a00 */
[----:B------:R-:W-:Y:S04]  /*90ed0*/  STL.64 [R1+0x5908], R16 ;  /* 0x0059081001007387 */ /* 0x000fe80000100a00 */
[----:B------:R0:W-:Y:S04]  /*90ee0*/  STL.64 [R1+0x30a0], R26 ;  /* 0x0030a01a01007387 */ /* 0x0001e80000100a00 */
[----:B0-----:R-:W2:Y:S01]  /*90ef0*/  LDL.LU.64 R26, [R1+0x5930] ;  /* 0x00593000011a7983 */ /* 0x001ea20000300a00 */
[----:B----4-:R-:W-:-:S02]  /*90f00*/  IADD3 R6, P2, PT, R0, R22, RZ ;  /* 0x0000001600067210 */ /* 0x010fc40007f5e0ff */
[----:B------:R-:W-:-:S03]  /*90f10*/  IADD3 R14, P3, PT, R0, R24, RZ ;  /* 0x00000018000e7210 */ /* 0x000fc60007f7e0ff */
[----:B------:R-:W-:Y:S01]  /*90f20*/  IMAD.X R7, R10, 0x1, R21, P2 ;  /* 0x000000010a077824 */ /* 0x000fe200010e0615 */
[----:B------:R-:W-:Y:S01]  /*90f30*/  IADD3 R34, P2, PT, R0, R28, RZ ;  /* 0x0000001c00227210 */ /* 0x000fe20007f5e0ff */
[----:B------:R-:W-:-:S03]  /*90f40*/  IMAD.X R15, R10, 0x1, R23, P3 ;  /* 0x000000010a0f7824 */ /* 0x000fc600018e0617 */
[----:B------:R0:W-:Y:S04]  /*90f50*/  STL.64 [R1+0x3038], R6 ;  /* 0x0030380601007387 */ /* 0x0001e80000100a00 */
[----:B------:R1:W-:Y:S01]  /*90f60*/  STL.64 [R1+0x3040], R14 ;  /* 0x0030400e01007387 */ /* 0x0003e20000100a00 */
[----:B0-----:R-:W-:Y:S01]  /*90f70*/  IMAD.MOV.U32 R7, RZ, RZ, R35 ;  /* 0x000000ffff077224 */ /* 0x001fe200078e0023 */
[----:B------:R-:W-:-:S03]  /*90f80*/  IADD3 R6, P3, PT, R0, R30, RZ ;  /* 0x0000001e00067210 */ /* 0x000fc60007f7e0ff */
[----:B-1----:R-:W-:Y:S02]  /*90f90*/  IMAD.MOV.U32 R15, RZ, RZ, R7 ;  /* 0x000000ffff0f7224 */ /* 0x002fe400078e0007 */
[----:B------:R-:W-:Y:S01]  /*90fa0*/  IMAD.X R7, R10, 0x1, R29, P3 ;  /* 0x000000010a077824 */ /* 0x000fe200018e061d */
[----:B--2---:R-:W-:Y:S01]  /*90fb0*/  IADD3 R16, P4, PT, R0, R26, RZ ;  /* 0x0000001a00107210 */ /* 0x004fe20007f9e0ff */
[----:B------:R-:W-:-:S04]  /*90fc0*/  IMAD.X R35, R10, 0x1, R27, P2 ;  /* 0x000000010a237824 */ /* 0x000fc800010e061b */
[----:B------:R-:W-:-:S05]  /*90fd0*/  IMAD.X R17, R10, 0x1, R25, P4 ;  /* 0x000000010a117824 */ /* 0x000fca00020e0619 */
[----:B------:R-:W-:Y:S04]  /*90fe0*/  STL.64 [R1+0x3048], R16 ;  /* 0x0030481001007387 */ /* 0x000fe80000100a00 */
[----:B------:R-:W-:Y:S04]  /*90ff0*/  STL.64 [R1+0x58f8], R24 ;  /* 0x0058f81801007387 */ /* 0x000fe80000100a00 */
[----:B------:R0:W-:Y:S04]  /*91000*/  STL.64 [R1+0x3050], R34 ;  /* 0x0030502201007387 */ /* 0x0001e80000100a00 */
[----:B0-----:R-:W2:Y:S04]  /*91010*/  LDL.LU.64 R34, [R1+0x5928] ;  /* 0x0059280001227983 */ /* 0x001ea80000300a00 */
[----:B------:R0:W-:Y:S04]  /*91020*/  STL.64 [R1+0x3058], R6 ;  /* 0x0030580601007387 */ /* 0x0001e80000100a00 */
[----:B0-----:R-:W3:Y:S01]  /*91030*/  LDL.LU.64 R6, [R1+0x5920] ;  /* 0x0059200001067983 */ /* 0x001ee20000300a00 */
[----:B------:R-:W-:-:S03]  /*91040*/  IADD3 R16, P4, PT, R0, R32, RZ ;  /* 0x0000002000107210 */ /* 0x000fc60007f9e0ff */
[----:B------:R0:W-:Y:S02]  /*91050*/  STL.64 [R1+0x58f0], R28 ;  /* 0x0058f01c01007387 */ /* 0x0001e40000100a00 */
[----:B------:R-:W-:-:S05]  /*91060*/  IMAD.X R17, R10, 0x1, R31, P4 ;  /* 0x000000010a117824 */ /* 0x000fca00020e061f */
[----:B------:R1:W-:Y:S01]  /*91070*/  STL.64 [R1+0x3060], R16 ;  /* 0x0030601001007387 */ /* 0x0003e20000100a00 */
[C---:B0-----:R-:W-:Y:S01]  /*91080*/  IADD3 R28, P3, PT, R0.reuse, R36, RZ ;  /* 0x00000024001c7210 */ /* 0x041fe20007f7e0ff */
[----:B-1----:R-:W-:Y:S01]  /*91090*/  IMAD.MOV.U32 R17, RZ, RZ, R15 ;  /* 0x000000ffff117224 */ /* 0x002fe200078e000f */
[----:B--2---:R-:W-:-:S05]  /*910a0*/  IADD3 R24, P2, PT, R0, R34, RZ ;  /* 0x0000002200187210 */ /* 0x004fca0007f5e0ff */
[----:B------:R-:W-:Y:S02]  /*910b0*/  IMAD.X R25, R10, 0x1, R33, P2 ;  /* 0x000000010a197824 */ /* 0x000fe400010e0621 */
[----:B------:R-:W2:Y:S04]  /*910c0*/  LDL.LU R10, [R1+0x5918] ;  /* 0x00591800010a7983 */ /* 0x000ea80000300800 */
[----:B------:R0:W-:Y:S01]  /*910d0*/  STL.64 [R1+0x3068], R24 ;  /* 0x0030681801007387 */ /* 0x0001e20000100a00 */
[----:B---3--:R-:W-:Y:S01]  /*910e0*/  IADD3 R14, P4, PT, R0, R6, RZ ;  /* 0x00000006000e7210 */ /* 0x008fe20007f9e0ff */
[----:B0-----:R-:W-:Y:S01]  /*910f0*/  IMAD.MOV.U32 R25, RZ, RZ, R17 ;  /* 0x000000ffff197224 */ /* 0x001fe200078e0011 */
[----:B------:R-:W-:-:S05]  /*91100*/  SHF.R.S32.HI R17, RZ, 0x1f, R0 ;  /* 0x0000001fff117819 */ /* 0x000fca0000011400 */
[C---:B------:R-:W-:Y:S02]  /*91110*/  IMAD.X R29, R17.reuse, 0x1, R35, P3 ;  /* 0x00000001111d7824 */ /* 0x040fe400018e0623 */
[----:B------:R-:W-:-:S03]  /*91120*/  IMAD.X R15, R17, 0x1, R5, P4 ;  /* 0x00000001110f7824 */ /* 0x000fc600020e0605 */
[----:B------:R-:W-:Y:S04]  /*91130*/  STL.64 [R1+0x3070], R28 ;  /* 0x0030701c01007387 */ /* 0x000fe80000100a00 */
[----:B------:R0:W-:Y:S04]  /*91140*/  STL.64 [R1+0x3078], R14 ;  /* 0x0030780e01007387 */ /* 0x0001e80000100a00 */
[----:B0-----:R-:W3:Y:S01]  /*91150*/  LDL.LU.64 R14, [R1+0x5910] ;  /* 0x00591000010e7983 */ /* 0x001ee20000300a00 */
[----:B------:R-:W-:Y:S02]  /*91160*/  IMAD.MOV.U32 R29, RZ, RZ, R25 ;  /* 0x000000ffff1d7224 */ /* 0x000fe400078e0019 */
[----:B------:R-:W-:Y:S01]  /*91170*/  IMAD.MOV.U32 R25, RZ, RZ, R17 ;  /* 0x000000ffff197224 */ /* 0x000fe200078e0011 */
[----:B--2---:R-:W-:-:S05]  /*91180*/  IADD3 R16, P2, PT, R0, R10, RZ ;  /* 0x0000000a00107210 */ /* 0x004fca0007f5e0ff */
[----:B------:R-:W-:-:S05]  /*91190*/  IMAD.X R17, R25, 0x1, R7, P2 ;  /* 0x0000000119117824 */ /* 0x000fca00010e0607 */
[----:B------:R0:W-:Y:S04]  /*911a0*/  STL.64 [R1+0x3080], R16 ;  /* 0x0030801001007387 */ /* 0x0001e80000100a00 */
[----:B0-----:R-:W2:Y:S04]  /*911b0*/  LDL.LU.64 R16, [R1+0x5908] ;  /* 0x0059080001107983 */ /* 0x001ea80000300a00 */
[----:B------:R-:W-:Y:S01]  /*911c0*/  STL.64 [R1+0x58e8], R6 ;  /* 0x0058e80601007387 */ /* 0x000fe20000100a00 */
[----:B---3--:R-:W-:-:S03]  /*911d0*/  IADD3 R24, P4, PT, R0, R14, RZ ;  /* 0x0000000e00187210 */ /* 0x008fc60007f9e0ff */
[----:B------:R0:W-:Y:S04]  /*911e0*/  STL.64 [R1+0x58e0], R14 ;  /* 0x0058e00e01007387 */ /* 0x0001e80000100a00 */
[----:B0-----:R-:W3:Y:S01]  /*911f0*/  LDL.LU R14, [R1+0xd0] ;  /* 0x0000d000010e7983 */ /* 0x001ee20000300800 */
[C---:B------:R-:W-:Y:S02]  /*91200*/  IADD3 R28, P3, PT, R0.reuse, R12, RZ ;  /* 0x0000000c001c7210 */ /* 0x040fe40007f7e0ff */
[----:B------:R-:W-:Y:S01]  /*91210*/  IADD3 R6, P2, PT, R0, R15, RZ ;  /* 0x0000000f00067210 */ /* 0x000fe20007f5e0ff */
[----:B------:R-:W-:Y:S02]  /*91220*/  IMAD.MOV.U32 R15, RZ, RZ, R29 ;  /* 0x000000ffff0f7224 */ /* 0x000fe400078e001d */
[----:B------:R-:W-:-:S05]  /*91230*/  IMAD.X R29, R25, 0x1, R11, P3 ;  /* 0x00000001191d7824 */ /* 0x000fca00018e060b */
[----:B------:R0:W-:Y:S02]  /*91240*/  STL.64 [R1+0x3088], R28 ;  /* 0x0030881c01007387 */ /* 0x0001e40000100a00 */
[----:B0-----:R-:W-:-:S04]  /*91250*/  IMAD.MOV.U32 R29, RZ, RZ, R25 ;  /* 0x000000ffff1d7224 */ /* 0x001fc800078e0019 */
[C---:B------:R-:W-:Y:S02]  /*91260*/  IMAD.X R25, R29.reuse, 0x1, R13, P4 ;  /* 0x000000011d197824 */ /* 0x040fe400020e060d */
[C---:B------:R-:W-:Y:S01]  /*91270*/  IMAD.X R7, R29.reuse, 0x1, R37, P2 ;  /* 0x000000011d077824 */ /* 0x040fe200010e0625 */
[----:B--2---:R-:W-:Y:S02]  /*91280*/  IADD3 R28, P3, PT, R0, R16, RZ ;  /* 0x00000010001c7210 */ /* 0x004fe40007f7e0ff */
[----:B------:R-:W2:Y:S04]  /*91290*/  LDL.LU R0, [R1+0x5900] ;  /* 0x0059000001007983 */ /* 0x000ea80000300800 */
[----:B------:R3:W-:Y:S01]  /*912a0*/  STL.64 [R1+0x3090], R24 ;  /* 0x0030901801007387 */ /* 0x0007e20000100a00 */
[----:B------:R-:W-:-:S03]  /*912b0*/  IMAD.X R29, R29, 0x1, R38, P3 ;  /* 0x000000011d1d7824 */ /* 0x000fc600018e0626 */
[----:B------:R0:W-:Y:S04]  /*912c0*/  STL.64 [R1+0x3098], R6 ;  /* 0x0030980601007387 */ /* 0x0001e80000100a00 */
[----:B------:R1:W-:Y:S01]  /*912d0*/  STL.64 [R1+0x3020], R28 ;  /* 0x0030201c01007387 */ /* 0x0003e20000100a00 */
[C---:B---3--:R-:W-:Y:S02]  /*912e0*/  IADD3 R24, P4, PT, R14.reuse, R18, RZ ;  /* 0x000000120e187210 */ /* 0x048fe40007f9e0ff */
[C---:B0-----:R-:W-:Y:S02]  /*912f0*/  IADD3 R6, P2, PT, R14.reuse, R20, RZ ;  /* 0x000000140e067210 */ /* 0x041fe40007f5e0ff */
[----:B-1----:R-:W-:Y:S01]  /*91300*/  IADD3 R28, P3, PT, R14, R22, RZ ;  /* 0x000000160e1c7210 */ /* 0x002fe20007f7e0ff */
[----:B------:R-:W-:-:S02]  /*91310*/  IMAD.X R25, R15, 0x1, R17, P4 ;  /* 0x000000010f197824 */ /* 0x000fc400020e0611 */
[C---:B------:R-:W-:Y:S02]  /*91320*/  IMAD.X R7, R15.reuse, 0x1, R19, P2 ;  /* 0x000000010f077824 */ /* 0x040fe400010e0613 */
[----:B------:R-:W-:Y:S01]  /*91330*/  IMAD.X R29, R15, 0x1, R21, P3 ;  /* 0x000000010f1d7824 */ /* 0x000fe200018e0615 */
[----:B------:R0:W-:Y:S04]  /*91340*/  STL.64 [R1+0x3028], R24 ;  /* 0x0030281801007387 */ /* 0x0001e80000100a00 */
[----:B0-----:R-:W3:Y:S04]  /*91350*/  LDL.LU.64 R24, [R1+0x58f8] ;  /* 0x0058f80001187983 */ /* 0x001ee80000300a00 */
[----:B------:R-:W-:Y:S04]  /*91360*/  STL.64 [R1+0x58d8], R16 ;  /* 0x0058d81001007387 */ /* 0x000fe80000100a00 */
[----:B------:R-:W-:Y:S04]  /*91370*/  STL.64 [R1+0x3030], R6 ;  /* 0x0030300601007387 */ /* 0x000fe80000100a00 */
[----:B------:R0:W-:Y:S04]  /*91380*/  STL.64 [R1+0x2fb8], R28 ;  /* 0x002fb81c01007387 */ /* 0x0001e80000100a00 */
[----:B0-----:R-:W4:Y:S01]  /*91390*/  LDL.LU.64 R28, [R1+0x58f0] ;  /* 0x0058f000011c7983 */ /* 0x001f220000300a00 */
[----:B------:R-:W-:-:S03]  /*913a0*/  IADD3 R6, P2, PT, R14, R26, RZ ;  /* 0x0000001a0e067210 */ /* 0x000fc60007f5e0ff */
[----:B------:R4:W-:Y:S01]  /*913b0*/  STL.64 [R1+0x58d0], R20 ;  /* 0x0058d01401007387 */ /* 0x0009e20000100a00 */
[----:B---3--:R-:W-:Y:S01]  /*913c0*/  IADD3 R16, P4, PT, R14, R24, RZ ;  /* 0x000000180e107210 */ /* 0x008fe20007f9e0ff */
[----:B------:R-:W-:-:S04]  /*913d0*/  IMAD.X R7, R15, 0x1, R25, P2 ;  /* 0x000000010f077824 */ /* 0x000fc800010e0619 */
[----:B------:R-:W-:-:S05]  /*913e0*/  IMAD.X R17, R15, 0x1, R23, P4 ;  /* 0x000000010f117824 */ /* 0x000fca00020e0617 */
[----:B------:R0:W-:Y:S01]  /*913f0*/  STL.64 [R1+0x2fc0], R16 ;  /* 0x002fc01001007387 */ /* 0x0001e20000100a00 */
[----:B----4-:R-:W-:-:S03]  /*91400*/  IADD3 R20, P3, PT, R14, R28, RZ ;  /* 0x0000001c0e147210 */ /* 0x010fc60007f7e0ff */
[----:B------:R1:W-:Y:S02]  /*91410*/  STL.64 [R1+0x2fc8], R6 ;  /* 0x002fc80601007387 */ /* 0x0003e40000100a00 */
[C---:B------:R-:W-:Y:S01]  /*91420*/  IMAD.X R21, R15.reuse, 0x1, R27, P3 ;  /* 0x000000010f157824 */ /* 0x040fe200018e061b */
[----:B0-----:R-:W-:Y:S01]  /*91430*/  IADD3 R16, P4, PT, R14, R30, RZ ;  /* 0x0000001e0e107210 */ /* 0x001fe20007f9e0ff */
[----:B------:R-:W-:Y:S04]  /*91440*/  STL.64 [R1+0x58c8], R26 ;  /* 0x0058c81a01007387 */ /* 0x000fe80000100a00 */
[----:B------:R-:W-:Y:S01]  /*91450*/  STL.64 [R1+0x2fd0], R20 ;  /* 0x002fd01401007387 */ /* 0x000fe20000100a00 */
[----:B------:R-:W-:-:S03]  /*91460*/  IMAD.X R17, R15, 0x1, R29, P4 ;  /* 0x000000010f117824 */ /* 0x000fc600020e061d */
[----:B------:R0:W-:Y:S01]  /*91470*/  STL.64 [R1+0x58c0], R28 ;  /* 0x0058c01c01007387 */ /* 0x0001e20000100a00 */
[----:B-1----:R-:W-:-:S03]  /*91480*/  IADD3 R6, P2, PT, R14, R32, RZ ;  /* 0x000000200e067210 */ /* 0x002fc60007f5e0ff */
[----:B------:R1:W-:Y:S01]  /*91490*/  STL.64 [R1+0x2fd8], R16 ;  /* 0x002fd81001007387 */ /* 0x0003e20000100a00 */
[----:B0-----:R-:W-:Y:S02]  /*914a0*/  IMAD.MOV.U32 R28, RZ, RZ, R15 ;  /* 0x000000ffff1c7224 */ /* 0x001fe400078e000f */
[----:B-1----:R-:W-:Y:S02]  /*914b0*/  IMAD.MOV.U32 R17, RZ, RZ, R60 ;  /* 0x000000ffff117224 */ /* 0x002fe400078e003c */
[----:B------:R-:W-:Y:S02]  /*914c0*/  IMAD.X R7, R28, 0x1, R31, P2 ;  /* 0x000000011c077824 */ /* 0x000fe400010e061f */
[----:B------:R-:W-:Y:S02]  /*914d0*/  IMAD.MOV.U32 R60, RZ, RZ, R59 ;  /* 0x000000ffff3c7224 */ /* 0x000fe400078e003b */
[----:B------:R-:W-:Y:S02]  /*914e0*/  IMAD.MOV.U32 R59, RZ, RZ, R54 ;  /* 0x000000ffff3b7224 */ /* 0x000fe400078e0036 */
[----:B------:R-:W-:-:S02]  /*914f0*/  IMAD.MOV.U32 R54, RZ, RZ, R53 ;  /* 0x000000ffff367224 */ /* 0x000fc400078e0035 */
[----:B------:R-:W3:Y:S04]  /*91500*/  LDL.LU R53, [R1+0x150] ;  /* 0x0001500001357983 */ /* 0x000ee80000300800 */
[----:B------:R0:W-:Y:S04]  /*91510*/  STL.64 [R1+0x2fe0], R6 ;  /* 0x002fe00601007387 */ /* 0x0001e80000100a00 */
[----:B0-----:R-:W4:Y:S01]  /*91520*/  LDL.LU.64 R6, [R1+0x58e8] ;  /* 0x0058e80001067983 */ /* 0x001f220000300a00 */
[----:B------:R-:W-:-:S03]  /*91530*/  IMAD.MOV.U32 R26, RZ, RZ, R14 ;  /* 0x000000ffff1a7224 */ /* 0x000fc600078e000e */
[----:B------:R4:W-:Y:S02]  /*91540*/  STL.64 [R1+0x58b8], R30 ;  /* 0x0058b81e01007387 */ /* 0x0009e40000100a00 */
[C---:B------:R-:W-:Y:S02]  /*91550*/  IADD3 R20, P3, PT, R26.reuse, R34, RZ ;  /* 0x000000221a147210 */ /* 0x040fe40007f7e0ff */
[----:B------:R-:W-:-:S03]  /*91560*/  IADD3 R14, P4, PT, R26, R36, RZ ;  /* 0x000000241a0e7210 */ /* 0x000fc60007f9e0ff */
[C---:B------:R-:W-:Y:S02]  /*91570*/  IMAD.X R21, R28.reuse, 0x1, R33, P3 ;  /* 0x000000011c157824 */ /* 0x040fe400018e0621 */
[----:B------:R-:W-:Y:S01]  /*91580*/  IMAD.X R15, R28, 0x1, R35, P4 ;  /* 0x000000011c0f7824 */ /* 0x000fe200020e0623 */
[----:B----4-:R-:W-:-:S05]  /*91590*/  IADD3 R30, P2, PT, R26, R6, RZ ;  /* 0x000000061a1e7210 */ /* 0x010fca0007f5e0ff */
[----:B------:R-:W-:Y:S04]  /*915a0*/  STL [R1+0x2ff8], R30 ;  /* 0x002ff81e01007387 */ /* 0x000fe80000100800 */
[----:B------:R-:W-:Y:S04]  /*915b0*/  STL.64 [R1+0x2fe8], R20 ;  /* 0x002fe81401007387 */ /* 0x000fe80000100a00 */
[----:B------:R-:W-:Y:S04]  /*915c0*/  STL.64 [R1+0x58b0], R32 ;  /* 0x0058b02001007387 */ /* 0x000fe80000100a00 */
[----:B------:R0:W-:Y:S04]  /*915d0*/  STL.64 [R1+0x2ff0], R14 ;  /* 0x002ff00e01007387 */ /* 0x0001e80000100a00 */
[----:B0-----:R-:W4:Y:S01]  /*915e0*/  LDL.LU.64 R14, [R1+0x58e0] ;  /* 0x0058e000010e7983 */ /* 0x001f220000300a00 */
[----:B------:R-:W-:Y:S01]  /*915f0*/  IADD3 R16, P3, PT, R26, R10, RZ ;  /* 0x0000000a1a107210 */ /* 0x000fe20007f7e0ff */
[----:B------:R-:W-:-:S02]  /*91600*/  IMAD.MOV.U32 R32, RZ, RZ, R30 ;  /* 0x000000ffff207224 */ /* 0x000fc400078e001e */
[----:B------:R-:W-:Y:S01]  /*91610*/  IMAD.MOV.U32 R33, RZ, RZ, R31 ;  /* 0x000000ffff217224 */ /* 0x000fe200078e001f */
[----:B------:R-:W-:Y:S01]  /*91620*/  IADD3 R30, P4, PT, R26, R12, RZ ;  /* 0x0000000c1a1e7210 */ /* 0x000fe20007f9e0ff */
[C---:B------:R-:W-:Y:S02]  /*91630*/  IMAD.X R33, R28.reuse, 0x1, R5, P2 ;  /* 0x000000011c217824 */ /* 0x040fe400010e0605 */
[----:B------:R-:W-:Y:S02]  /*91640*/  IMAD.MOV.U32 R21, RZ, RZ, R17 ;  /* 0x000000ffff157224 */ /* 0x000fe400078e0011 */
[C---:B------:R-:W-:Y:S02]  /*91650*/  IMAD.X R17, R28.reuse, 0x1, R7, P3 ;  /* 0x000000011c117824 */ /* 0x040fe400018e0607 */
[----:B------:R-:W-:Y:S01]  /*91660*/  IMAD.X R31, R28, 0x1, R11, P4 ;  /* 0x000000011c1f7824 */ /* 0x000fe200020e060b */
[----:B------:R-:W-:Y:S04]  /*91670*/  STL [R1+0x2ffc], R33 ;  /* 0x002ffc2101007387 */ /* 0x000fe80000100800 */
[----:B------:R0:W-:Y:S01]  /*91680*/  STL.64 [R1+0x3000], R16 ;  /* 0x0030001001007387 */ /* 0x0001e20000100a00 */
[----:B------:R-:W-:-:S03]  /*91690*/  IMAD.MOV.U32 R27, RZ, RZ, R21 ;  /* 0x000000ffff1b7224 */ /* 0x000fc600078e0015 */
[----:B0-----:R-:W2:Y:S04]  /*916a0*/  LDL.LU.64 R16, [R1+0x58d8] ;  /* 0x0058d80001107983 */ /* 0x001ea80000300a00 */
[----:B------:R-:W-:Y:S01]  /*916b0*/  STL.64 [R1+0x3008], R30 ;  /* 0x0030081e01007387 */ /* 0x000fe20000100a00 */
[C---:B----4-:R-:W-:Y:S02]  /*916c0*/  IADD3 R32, P2, PT, R26.reuse, R14, RZ ;  /* 0x0000000e1a207210 */ /* 0x050fe40007f5e0ff */
[----:B------:R-:W-:-:S03]  /*916d0*/  IADD3 R20, P3, PT, R26, R15, RZ ;  /* 0x0000000f1a147210 */ /* 0x000fc60007f7e0ff */
[C---:B------:R-:W-:Y:S02]  /*916e0*/  IMAD.X R33, R28.reuse, 0x1, R13, P2 ;  /* 0x000000011c217824 */ /* 0x040fe400010e060d */
[----:B------:R-:W-:-:S03]  /*916f0*/  IMAD.X R21, R28, 0x1, R37, P3 ;  /* 0x000000011c157824 */ /* 0x000fc600018e0625 */
[----:B------:R-:W-:Y:S04]  /*91700*/  STL.64 [R1+0x3010], R32 ;  /* 0x0030102001007387 */ /* 0x000fe80000100a00 */
[----:B------:R0:W-:Y:S04]  /*91710*/  STL [R1+0x5898], R13 ;  /* 0x0058980d01007387 */ /* 0x0001e80000100800 */
[----:B0-----:R-:W4:Y:S04]  /*91720*/  LDL.LU R13, [R1+0xd4] ;  /* 0x0000d400010d7983 */ /* 0x001f280000300800 */
[----:B------:R0:W-:Y:S04]  /*91730*/  STL.64 [R1+0x3018], R20 ;  /* 0x0030181401007387 */ /* 0x0001e80000100a00 */
[----:B0-----:R-:W3:Y:S01]  /*91740*/  LDL.LU.64 R20, [R1+0x58d0] ;  /* 0x0058d00001147983 */ /* 0x001ee20000300a00 */
[----:B--2---:R-:W-:Y:S01]  /*91750*/  IADD3 R30, P4, PT, R26, R16, RZ ;  /* 0x000000101a1e7210 */ /* 0x004fe20007f9e0ff */
[----:B------:R-:W-:-:S04]  /*91760*/  IMAD.MOV.U32 R29, RZ, RZ, R27 ;  /* 0x000000ffff1d7224 */ /* 0x000fc800078e001b */
[----:B------:R-:W-:-:S05]  /*91770*/  IMAD.X R31, R28, 0x1, R38, P4 ;  /* 0x000000011c1f7824 */ /* 0x000fca00020e0626 */
[----:B------:R-:W-:Y:S01]  /*91780*/  STL.64 [R1+0x2fa0], R30 ;  /* 0x002fa01e01007387 */ /* 0x000fe20000100a00 */
[----:B----4-:R-:W-:-:S05]  /*91790*/  IADD3 R32, P2, PT, R13, R18, RZ ;  /* 0x000000120d207210 */ /* 0x010fca0007f5e0ff */
[----:B------:R-:W-:Y:S01]  /*917a0*/  IMAD.X R33, R0, 0x1, R17, P2 ;  /* 0x0000000100217824 */ /* 0x000fe200010e0611 */
[----:B---3--:R-:W-:-:S04]  /*917b0*/  IADD3 R26, P3, PT, R13, R20, RZ ;  /* 0x000000140d1a7210 */ /* 0x008fc80007f7e0ff */
[----:B------:R-:W-:Y:S01]  /*917c0*/  STL.64 [R1+0x2fa8], R32 ;  /* 0x002fa82001007387 */ /* 0x000fe20000100a00 */
[----:B------:R-:W-:-:S03]  /*917d0*/  IMAD.X R27, R0, 0x1, R19, P3 ;  /* 0x00000001001b7824 */ /* 0x000fc600018e0613 */
[----:B------:R-:W-:Y:S04]  /*917e0*/  STL.64 [R1+0x58a8], R16 ;  /* 0x0058a81001007387 */ /* 0x000fe80000100a00 */
[----:B------:R0:W-:Y:S04]  /*917f0*/  STL.64 [R1+0x2fb0], R26 ;  /* 0x002fb01a01007387 */ /* 0x0001e80000100a00 */
[----:B0-----:R-:W2:Y:S01]  /*91800*/  LDL.LU.64 R26, [R1+0x58c8] ;  /* 0x0058c800011a7983 */ /* 0x001ea20000300a00 */
[C---:B------:R-:W-:Y:S01]  /*91810*/  IADD3 R28, P4, PT, R13.reuse, R22, RZ ;  /* 0x000000160d1c7210 */ /* 0x040fe20007f9e0ff */
[----:B------:R-:W-:Y:S01]  /*91820*/  IMAD.MOV.U32 R31, RZ, RZ, R29 ;  /* 0x000000ffff1f7224 */ /* 0x000fe200078e001d */
[----:B------:R-:W-:-:S03]  /*91830*/  IADD3 R30, P2, PT, R13, R24, RZ ;  /* 0x000000180d1e7210 */ /* 0x000fc60007f5e0ff */
[C---:B------:R-:W-:Y:S02]  /*91840*/  IMAD.X R29, R0.reuse, 0x1, R21, P4 ;  /* 0x00000001001d7824 */ /* 0x040fe400020e0615 */
[----:B------:R-:W-:Y:S01]  /*91850*/  IMAD.MOV.U32 R33, RZ, RZ, R31 ;  /* 0x000000ffff217224 */ /* 0x000fe200078e001f */
[----:B------:R-:W-:Y:S01]  /*91860*/  STL.64 [R1+0x5890], R18 ;  /* 0x0058901201007387 */ /* 0x000fe20000100a00 */
[----:B------:R-:W-:-:S03]  /*91870*/  IMAD.X R31, R0, 0x1, R23, P2 ;  /* 0x00000001001f7824 */ /* 0x000fc600010e0617 */
[----:B------:R0:W-:Y:S01]  /*91880*/  STL.64 [R1+0x2f38], R28 ;  /* 0x002f381c01007387 */ /* 0x0001e20000100a00 */
[----:B------:R-:W-:-:S03]  /*91890*/  IMAD.MOV.U32 R17, RZ, RZ, R33 ;  /* 0x000000ffff117224 */ /* 0x000fc600078e0021 */
[----:B0-----:R-:W3:Y:S04]  /*918a0*/  LDL.LU.64 R28, [R1+0x58c0] ;  /* 0x0058c000011c7983 */ /* 0x001ee80000300a00 */
[----:B------:R-:W-:Y:S04]  /*918b0*/  STL.64 [R1+0x58a0], R20 ;  /* 0x0058a01401007387 */ /* 0x000fe80000100a00 */
[----:B------:R0:W-:Y:S04]  /*918c0*/  STL.64 [R1+0x2f40], R30 ;  /* 0x002f401e01007387 */ /* 0x0001e80000100a00 */
[----:B0-----:R-:W4:Y:S01]  /*918d0*/  LDL.LU.64 R30, [R1+0x58b8] ;  /* 0x0058b800011e7983 */ /* 0x001f220000300a00 */
[----:B--2---:R-:W-:-:S05]  /*918e0*/  IADD3 R32, P3, PT, R13, R26, RZ ;  /* 0x0000001a0d207210 */ /* 0x004fca0007f7e0ff */
[----:B------:R-:W-:-:S05]  /*918f0*/  IMAD.X R33, R0, 0x1, R25, P3 ;  /* 0x0000000100217824 */ /* 0x000fca00018e0619 */
[----:B------:R0:W-:Y:S04]  /*91900*/  STL.64 [R1+0x2f48], R32 ;  /* 0x002f482001007387 */ /* 0x0001e80000100a00 */
[----:B0-----:R-:W2:Y:S01]  /*91910*/  LDL.LU.64 R32, [R1+0x58b0] ;  /* 0x0058b00001207983 */ /* 0x001ea20000300a00 */
[----:B---3--:R-:W-:-:S03]  /*91920*/  IADD3 R18, P4, PT, R13, R28, RZ ;  /* 0x0000001c0d127210 */ /* 0x008fc60007f9e0ff */
[----:B------:R-:W-:Y:S02]  /*91930*/  STL.64 [R1+0x5880], R24 ;  /* 0x0058801801007387 */ /* 0x000fe40000100a00 */
[----:B------:R-:W-:Y:S01]  /*91940*/  IMAD.X R19, R0, 0x1, R27, P4 ;  /* 0x0000000100137824 */ /* 0x000fe200020e061b */
[----:B----4-:R-:W-:-:S04]  /*91950*/  IADD3 R20, P2, PT, R13, R30, RZ ;  /* 0x0000001e0d147210 */ /* 0x010fc80007f5e0ff */
[----:B------:R0:W-:Y:S01]  /*91960*/  STL.64 [R1+0x2f50], R18 ;  /* 0x002f501201007387 */ /* 0x0001e20000100a00 */
[----:B------:R-:W-:-:S05]  /*91970*/  IMAD.X R21, R0, 0x1, R29, P2 ;  /* 0x0000000100157824 */ /* 0x000fca00010e061d */
[----:B------:R1:W-:Y:S01]  /*91980*/  STL.64 [R1+0x2f58], R20 ;  /* 0x002f581401007387 */ /* 0x0003e20000100a00 */
[----:B0-----:R-:W-:-:S03]  /*91990*/  IADD3 R18, P4, PT, R13, R34, RZ ;  /* 0x000000220d127210 */ /* 0x001fc60007f9e0ff */
[----:B------:R-:W-:Y:S01]  /*919a0*/  STL.64 [R1+0x5878], R28 ;  /* 0x0058781c01007387 */ /* 0x000fe20000100a00 */
[----:B-1----:R-:W-:-:S05]  /*919b0*/  IADD3 R20, P2, PT, R13, R36, RZ ;  /* 0x000000240d147210 */ /* 0x002fca0007f5e0ff */
[----:B------:R-:W-:Y:S01]  /*919c0*/  IMAD.X R21, R0, 0x1, R35, P2 ;  /* 0x0000000100157824 */ /* 0x000fe200010e0623 */
[----:B--2---:R-:W-:-:S05]  /*919d0*/  IADD3 R24, P3, PT, R13, R32, RZ ;  /* 0x000000200d187210 */ /* 0x004fca0007f7e0ff */
[C---:B------:R-:W-:Y:S02]  /*919e0*/  IMAD.X R25, R0.reuse, 0x1, R31, P3 ;  /* 0x0000000100197824 */ /* 0x040fe400018e061f */
[----:B------:R-:W-:Y:S01]  /*919f0*/  IMAD.X R19, R0, 0x1, R33, P4 ;  /* 0x0000000100137824 */ /* 0x000fe200020e0621 */
[C---:B------:R-:W-:Y:S02]  /*91a00*/  IADD3 R16, P4, PT, R13.reuse, R10, RZ ;  /* 0x0000000a0d107210 */ /* 0x040fe40007f9e0ff */
[----:B------:R0:W-:Y:S04]  /*91a10*/  STL.64 [R1+0x2f60], R24 ;  /* 0x002f601801007387 */ /* 0x0001e80000100a00 */
[----:B------:R1:W-:Y:S04]  /*91a20*/  STL.64 [R1+0x2f68], R18 ;  /* 0x002f681201007387 */ /* 0x0003e80000100a00 */
[----:B------:R-:W-:Y:S01]  /*91a30*/  STL.64 [R1+0x2f70], R20 ;  /* 0x002f701401007387 */ /* 0x000fe20000100a00 */
[----:B0-----:R-:W-:Y:S01]  /*91a40*/  IADD3 R24, P3, PT, R13, R6, RZ ;  /* 0x000000060d187210 */ /* 0x001fe20007f7e0ff */
[----:B-1----:R-:W-:-:S02]  /*91a50*/  IMAD.MOV.U32 R19, RZ, RZ, R17 ;  /* 0x000000ffff137224 */ /* 0x002fc400078e0011 */
[C---:B------:R-:W-:Y:S02]  /*91a60*/  IMAD.X R17, R0.reuse, 0x1, R7, P4 ;  /* 0x0000000100117824 */ /* 0x040fe400020e0607 */
[----:B------:R-:W-:-:S05]  /*91a70*/  IMAD.X R25, R0, 0x1, R5, P3 ;  /* 0x0000000100197824 */ /* 0x000fca00018e0605 */
[----:B------:R-:W-:Y:S04]  /*91a80*/  STL.64 [R1+0x2f78], R24 ;  /* 0x002f781801007387 */ /* 0x000fe80000100a00 */
[----:B------:R0:W-:Y:S04]  /*91a90*/  STL.64 [R1+0x2f80], R16 ;  /* 0x002f801001007387 */ /* 0x0001e80000100a00 */
[----:B0-----:R-:W2:Y:S01]  /*91aa0*/  LDL.LU.64 R16, [R1+0x58a8] ;  /* 0x0058a80001107983 */ /* 0x001ea20000300a00 */
[----:B------:R-:W-:-:S03]  /*91ab0*/  IADD3 R20, P2, PT, R13, R12, RZ ;  /* 0x0000000c0d147210 */ /* 0x000fc60007f5e0ff */
[----:B------:R-:W-:Y:S02]  /*91ac0*/  STL.64 [R1+0x5870], R6 ;  /* 0x0058700601007387 */ /* 0x000fe40000100a00 */
[----:B------:R-:W-:Y:S02]  /*91ad0*/  IMAD.X R21, R0, 0x1, R11, P2 ;  /* 0x0000000100157824 */ /* 0x000fe400010e060b */
[----:B------:R-:W-:Y:S01]  /*91ae0*/  STL.64 [R1+0x5868], R14 ;  /* 0x0058680e01007387 */ /* 0x000fe20000100a00 */
[C---:B------:R-:W-:Y:S02]  /*91af0*/  IADD3 R18, P3, PT, R13.reuse, R14, RZ ;  /* 0x0000000e0d127210 */ /* 0x040fe40007f7e0ff */
[C---:B------:R-:W-:Y:S01]  /*91b00*/  IADD3 R28, P4, PT, R13.reuse, R15, RZ ;  /* 0x0000000f0d1c7210 */ /* 0x040fe20007f9e0ff */
[----:B------:R0:W-:Y:S04]  /*91b10*/  STL.64 [R1+0x2f88], R20 ;  /* 0x002f881401007387 */ /* 0x0001e80000100a00 */
[----:B0-----:R-:W3:Y:S01]  /*91b20*/  LDL.LU.64 R20, [R1+0x58a0] ;  /* 0x0058a00001147983 */ /* 0x001ee20000300a00 */
[----:B--2---:R-:W-:-:S03]  /*91b30*/  IADD3 R6, P2, PT, R13, R16, RZ ;  /* 0x000000100d067210 */ /* 0x004fc60007f5e0ff */
[----:B------:R-:W2:Y:S01]  /*91b40*/  LDL.LU R13, [R1+0x5898] ;  /* 0x00589800010d7983 */ /* 0x000ea20000300800 */
[----:B------:R-:W-:-:S03]  /*91b50*/  IMAD.MOV.U32 R25, RZ, RZ, R19 ;  /* 0x000000ffff197224 */ /* 0x000fc600078e0013 */
[----:B------:R-:W-:Y:S01]  /*91b60*/  STL [R1+0x2f98], R28 ;  /* 0x002f981c01007387 */ /* 0x000fe20000100800 */
[----:B------:R-:W-:Y:S02]  /*91b70*/  IMAD.MOV.U32 R24, RZ, RZ, R25 ;  /* 0x000000ffff187224 */ /* 0x000fe400078e0019 */
[----:B--2---:R-:W-:-:S05]  /*91b80*/  IMAD.X R19, R0, 0x1, R13, P3 ;  /* 0x0000000100137824 */ /* 0x004fca00018e060d */
[----:B------:R0:W-:Y:S04]  /*91b90*/  STL.64 [R1+0x2f90], R18 ;  /* 0x002f901201007387 */ /* 0x0001e80000100a00 */
[----:B0-----:R-:W2:Y:S04]  /*91ba0*/  LDL.LU.64 R18, [R1+0x5890] ;  /* 0x0058900001127983 */ /* 0x001ea80000300a00 */
[----:B------:R-:W4:Y:S01]  /*91bb0*/  LDL R25, [R1+0xd8] ;  /* 0x0000d80001197983 */ /* 0x000f220000100800 */
[----:B------:R-:W-:Y:S02]  /*91bc0*/  IMAD.MOV.U32 R15, RZ, RZ, R29 ;  /* 0x000000ffff0f7224 */ /* 0x000fe400078e001d */
[----:B------:R-:W-:-:S02]  /*91bd0*/  IMAD.X R15, R0, 0x1, R37, P4 ;  /* 0x00000001000f7824 */ /* 0x000fc400020e0625 */
[----:B------:R-:W-:Y:S02]  /*91be0*/  IMAD.MOV.U32 R29, RZ, RZ, R24 ;  /* 0x000000ffff1d7224 */ /* 0x000fe400078e0018 */
[----:B------:R-:W-:Y:S01]  /*91bf0*/  IMAD.X R7, R0, 0x1, R38, P2 ;  /* 0x0000000100077824 */ /* 0x000fe200010e0626 */
[----:B--2---:R0:W-:Y:S01]  /*91c00*/  STL [R1+0x5854], R18 ;  /* 0x0058541201007387 */ /* 0x0041e20000100800 */
[----:B----4-:R-:W-:-:S03]  /*91c10*/  IADD3 R24, P3, PT, R25, R18, RZ ;  /* 0x0000001219187210 */ /* 0x010fc60007f7e0ff */
[----:B0-----:R-:W3:Y:S04]  /*91c20*/  LDL.LU R18, [R1+0xd8] ;  /* 0x0000d80001127983 */ /* 0x001ee80000300800 */
[----:B------:R-:W-:Y:S04]  /*91c30*/  STL [R1+0x2f9c], R15 ;  /* 0x002f9c0f01007387 */ /* 0x000fe80000100800 */
[----:B------:R-:W2:Y:S01]  /*91c40*/  LDL.LU R0, [R1+0x5888] ;  /* 0x0058880001007983 */ /* 0x000ea20000300800 */
[----:B------:R-:W-:-:S03]  /*91c50*/  IMAD.MOV.U32 R14, RZ, RZ, R28 ;  /* 0x000000ffff0e7224 */ /* 0x000fc600078e001c */
[----:B------:R0:W-:Y:S02]  /*91c60*/  STL.64 [R1+0x2f20], R6 ;  /* 0x002f200601007387 */ /* 0x0001e40000100a00 */
[----:B0-----:R-:W-:Y:S02]  /*91c70*/  IMAD.MOV.U32 R7, RZ, RZ, R29 ;  /* 0x000000ffff077224 */ /* 0x001fe400078e001d */
[----:B--2---:R-:W-:Y:S01]  /*91c80*/  IMAD.X R25, R0, 0x1, R17, P3 ;  /* 0x0000000100197824 */ /* 0x004fe200018e0611 */
[C---:B---3--:R-:W-:Y:S02]  /*91c90*/  IADD3 R14, P4, PT, R18.reuse, R20, RZ ;  /* 0x00000014120e7210 */ /* 0x048fe40007f9e0ff */
[----:B------:R-:W-:Y:S02]  /*91ca0*/  IADD3 R28, P2, PT, R18, R22, RZ ;  /* 0x00000016121c7210 */ /* 0x000fe40007f5e0ff */
[----:B------:R0:W-:Y:S01]  /*91cb0*/  STL.64 [R1+0x2f28], R24 ;  /* 0x002f281801007387 */ /* 0x0001e20000100a00 */
[----:B------:R-:W-:-:S02]  /*91cc0*/  IMAD.X R15, R0, 0x1, R19, P4 ;  /* 0x00000001000f7824 */ /* 0x000fc400020e0613 */
[----:B------:R-:W-:Y:S01]  /*91cd0*/  IMAD.X R29, R0, 0x1, R21, P2 ;  /* 0x00000001001d7824 */ /* 0x000fe200010e0615 */
[----:B0-----:R-:W2:Y:S04]  /*91ce0*/  LDL.LU.64 R24, [R1+0x5880] ;  /* 0x0058800001187983 */ /* 0x001ea80000300a00 */
[----:B------:R-:W-:Y:S04]  /*91cf0*/  STL.64 [R1+0x5858], R16 ;  /* 0x0058581001007387 */ /* 0x000fe80000100a00 */
[----:B------:R-:W-:Y:S04]  /*91d00*/  STL.64 [R1+0x2f30], R14 ;  /* 0x002f300e01007387 */ /* 0x000fe80000100a00 */
[----:B------:R0:W-:Y:S04]  /*91d10*/  STL.64 [R1+0x2eb8], R28 ;  /* 0x002eb81c01007387 */ /* 0x0001e80000100a00 */
[----:B0-----:R-:W3:Y:S01]  /*91d20*/  LDL.LU.64 R28, [R1+0x5878] ;  /* 0x00587800011c7983 */ /* 0x001ee20000300a00 */
[----:B------:R-:W-:-:S03]  /*91d30*/  IADD3 R14, P4, PT, R18, R26, RZ ;  /* 0x0000001a120e7210 */ /* 0x000fc60007f9e0ff */
[----:B------:R3:W-:Y:S01]  /*91d40*/  STL.64 [R1+0x5860], R20 ;  /* 0x0058601401007387 */ /* 0x0007e20000100a00 */
[----:B--2---:R-:W-:-:S05]  /*91d50*/  IADD3 R16, P3, PT, R18, R24, RZ ;  /* 0x0000001812107210 */ /* 0x004fca0007f7e0ff */
[C---:B------:R-:W-:Y:S02]  /*91d60*/  IMAD.X R17, R0.reuse, 0x1, R23, P3 ;  /* 0x0000000100117824 */ /* 0x040fe400018e0617 */
[----:B------:R-:W-:Y:S01]  /*91d70*/  IMAD.X R15, R0, 0x1, R25, P4 ;  /* 0x00000001000f7824 */ /* 0x000fe200020e0619 */
[C---:B------:R-:W-:Y:S02]  /*91d80*/  IADD3 R6, P4, PT, R18.reuse, R32, RZ ;  /* 0x0000002012067210 */ /* 0x040fe40007f9e0ff */
[----:B------:R0:W-:Y:S01]  /*91d90*/  STL.64 [R1+0x2ec0], R16 ;  /* 0x002ec01001007387 */ /* 0x0001e20000100a00 */
[----:B---3--:R-:W-:-:S03]  /*91da0*/  IADD3 R20, P2, PT, R18, R28, RZ ;  /* 0x0000001c12147210 */ /* 0x008fc60007f5e0ff */
[----:B------:R1:W-:Y:S01]  /*91db0*/  STL.64 [R1+0x2ec8], R14 ;  /* 0x002ec80e01007387 */ /* 0x0003e20000100a00 */
[----:B0-----:R-:W-:Y:S01]  /*91dc0*/  IADD3 R16, P3, PT, R18, R30, RZ ;  /* 0x0000001e12107210 */ /* 0x001fe20007f7e0ff */
[C---:B------:R-:W-:Y:S02]  /*91dd0*/  IMAD.X R21, R0.reuse, 0x1, R27, P2 ;  /* 0x0000000100157824 */ /* 0x040fe400010e061b */
[----:B------:R-:W-:Y:S02]  /*91de0*/  STL.64 [R1+0x5848], R24 ;  /* 0x0058481801007387 */ /* 0x000fe40000100a00 */
[C---:B------:R-:W-:Y:S02]  /*91df0*/  IMAD.X R17, R0.reuse, 0x1, R29, P3 ;  /* 0x0000000100117824 */ /* 0x040fe400018e061d */
[----:B-1----:R-:W-:Y:S02]  /*91e00*/  IMAD.MOV.U32 R15, RZ, RZ, R7 ;  /* 0x000000ffff0f7224 */ /* 0x002fe400078e0007 */
[----:B------:R-:W-:Y:S01]  /*91e10*/  IMAD.X R7, R0, 0x1, R31, P4 ;  /* 0x0000000100077824 */ /* 0x000fe200020e061f */
[----:B------:R-:W-:Y:S04]  /*91e20*/  STL.64 [R1+0x2ed0], R20 ;  /* 0x002ed01401007387 */ /* 0x000fe80000100a00 */
        /* <DEDUP_REMOVED lines=17> */
[----:B------:R-:W-:Y:S02]  /*91f40*/  IMAD.X R21, R0, 0x1, R7, P2 ;  /* 0x0000000100157824 */ /* 0x000fe400010e0607 */
[----:B------:R-:W-:Y:S01]  /*91f50*/  IMAD.MOV.U32 R25, RZ, RZ, R17 ;  /* 0x000000ffff197224 */ /* 0x000fe200078e0011 */
[----:B------:R-:W-:Y:S04]  /*91f60*/  STL [R1+0x2efc], R33 ;  /* 0x002efc2101007387 */ /* 0x000fe80000100800 */
[----:B------:R0:W-:Y:S01]  /*91f70*/  STL.64 [R1+0x2f00], R20 ;  /* 0x002f001401007387 */ /* 0x0001e20000100a00 */
[----:B------:R-:W-:Y:S01]  /*91f80*/  IADD3 R16, P3, PT, R18, R12, RZ ;  /* 0x0000000c12107210 */ /* 0x000fe20007f7e0ff */
[----:B------:R-:W-:-:S02]  /*91f90*/  IMAD.MOV.U32 R17, RZ, RZ, R60 ;  /* 0x000000ffff117224 */ /* 0x000fc400078e003c */
[----:B------:R-:W-:Y:S02]  /*91fa0*/  IMAD.MOV.U32 R60, RZ, RZ, R39 ;  /* 0x000000ffff3c7224 */ /* 0x000fe400078e0027 */
[----:B------:R-:W-:Y:S01]  /*91fb0*/  IMAD.MOV.U32 R32, RZ, RZ, R24 ;  /* 0x000000ffff207224 */ /* 0x000fe200078e0018 */
[----:B0-----:R-:W3:Y:S04]  /*91fc0*/  LDL.LU.64 R20, [R1+0x5860] ;  /* 0x0058600001147983 */ /* 0x001ee80000300a00 */
[----:B------:R-:W-:Y:S04]  /*91fd0*/  STL.64 [R1+0x5838], R6 ;  /* 0x0058380601007387 */ /* 0x000fe80000100a00 */
[----:B------:R-:W4:Y:S01]  /*91fe0*/  LDL.LU R39, [R1+0x3e0] ;  /* 0x0003e00001277983 */ /* 0x000f220000300800 */
[----:B--2---:R-:W-:-:S03]  /*91ff0*/  IADD3 R32, P2, PT, R18, R15, RZ ;  /* 0x0000000f12207210 */ /* 0x004fc60007f5e0ff */
[----:B------:R0:W-:Y:S02]  /*92000*/  STL.64 [R1+0x5828], R14 ;  /* 0x0058280e01007387 */ /* 0x0001e40000100a00 */
[----:B0-----:R-:W-:Y:S02]  /*92010*/  IMAD.MOV.U32 R15, RZ, RZ, R17 ;  /* 0x000000ffff0f7224 */ /* 0x001fe400078e0011 */
[----:B------:R-:W-:-:S05]  /*92020*/  IMAD.X R17, R0, 0x1, R11, P3 ;  /* 0x0000000100117824 */ /* 0x000fca00018e060b */
[----:B------:R0:W-:Y:S04]  /*92030*/  STL.64 [R1+0x2f08], R16 ;  /* 0x002f081001007387 */ /* 0x0001e80000100a00 */
[----:B0-----:R-:W2:Y:S04]  /*92040*/  LDL.LU.64 R16, [R1+0x5858] ;  /* 0x0058580001107983 */ /* 0x001ea80000300a00 */
[----:B------:R2:W-:Y:S01]  /*92050*/  STL.64 [R1+0x5830], R10 ;  /* 0x0058300a01007387 */ /* 0x0005e20000100a00 */
[C---:B------:R-:W-:Y:S01]  /*92060*/  IADD3 R24, P4, PT, R18.reuse, R14, RZ ;  /* 0x0000000e12187210 */ /* 0x040fe20007f9e0ff */
[----:B------:R-:W-:Y:S01]  /*92070*/  IMAD.MOV.U32 R33, RZ, RZ, R25 ;  /* 0x000000ffff217224 */ /* 0x000fe200078e0019 */
[----:B--2---:R-:W-:-:S02]  /*92080*/  IADD3 R10, P3, PT, R18, R16, RZ ;  /* 0x00000010120a7210 */ /* 0x004fc40007f7e0ff */
[----:B------:R-:W2:Y:S01]  /*92090*/  LDL.LU R18, [R1+0x5854] ;  /* 0x0058540001127983 */ /* 0x000ea20000300800 */
[C---:B------:R-:W-:Y:S02]  /*920a0*/  IMAD.X R25, R0.reuse, 0x1, R13, P4 ;  /* 0x0000000100197824 */ /* 0x040fe400020e060d */
[----:B------:R-:W-:Y:S02]  /*920b0*/  IMAD.MOV.U32 R7, RZ, RZ, R33 ;  /* 0x000000ffff077224 */ /* 0x000fe400078e0021 */
[C---:B------:R-:W-:Y:S01]  /*920c0*/  IMAD.X R33, R0.reuse, 0x1, R37, P2 ;  /* 0x0000000100217824 */ /* 0x040fe200010e0625 */
[----:B------:R2:W-:Y:S01]  /*920d0*/  STL.64 [R1+0x2f10], R24 ;  /* 0x002f101801007387 */ /* 0x0005e20000100a00 */
[----:B------:R-:W-:-:S03]  /*920e0*/  IMAD.X R11, R0, 0x1, R38, P3 ;  /* 0x00000001000b7824 */ /* 0x000fc600018e0626 */
[----:B------:R-:W-:Y:S04]  /*920f0*/  STL.64 [R1+0x2f18], R32 ;  /* 0x002f182001007387 */ /* 0x000fe80000100a00 */
[----:B------:R-:W3:Y:S04]  /*92100*/  LDL.LU R0, [R1+0x5850] ;  /* 0x0058500001007983 */ /* 0x000ee80000300800 */
[----:B------:R-:W-:Y:S01]  /*92110*/  STL.64 [R1+0x2ea0], R10 ;  /* 0x002ea00a01007387 */ /* 0x000fe20000100a00 */
[----:B--2---:R-:W-:-:S05]  /*92120*/  IADD3 R24, P4, PT, R7, R18, RZ ;  /* 0x0000001207187210 */ /* 0x004fca0007f9e0ff */
[----:B------:R-:W-:-:S05]  /*92130*/  IMAD.X R25, R15, 0x1, R17, P4 ;  /* 0x000000010f197824 */ /* 0x000fca00020e0611 */
[----:B------:R0:W-:Y:S04]  /*92140*/  STL.64 [R1+0x2ea8], R24 ;  /* 0x002ea81801007387 */ /* 0x0001e80000100a00 */
[----:B0-----:R-:W2:Y:S01]  /*92150*/  LDL.LU.64 R24, [R1+0x5848] ;  /* 0x0058480001187983 */ /* 0x001ea20000300a00 */
[----:B---3--:R-:W-:-:S03]  /*92160*/  IADD3 R32, P2, PT, R7, R20, RZ ;  /* 0x0000001407207210 */ /* 0x008fc60007f5e0ff */
[----:B------:R0:W-:Y:S02]  /*92170*/  STL.64 [R1+0x5820], R16 ;  /* 0x0058201001007387 */ /* 0x0001e40000100a00 */
[----:B------:R-:W-:Y:S01]  /*92180*/  IMAD.X R33, R15, 0x1, R19, P2 ;  /* 0x000000010f217824 */ /* 0x000fe200010e0613 */
[----:B------:R-:W-:Y:S01]  /*92190*/  IADD3 R10, P3, PT, R7, R22, RZ ;  /* 0x00000016070a7210 */ /* 0x000fe20007f7e0ff */
[----:B0-----:R-:W-:-:S03]  /*921a0*/  IMAD.MOV.U32 R17, RZ, RZ, R7 ;  /* 0x000000ffff117224 */ /* 0x001fc600078e0007 */
[----:B------:R0:W-:Y:S01]  /*921b0*/  STL.64 [R1+0x2eb0], R32 ;  /* 0x002eb02001007387 */ /* 0x0001e20000100a00 */
[----:B------:R-:W-:Y:S01]  /*921c0*/  IMAD.X R11, R15, 0x1, R21, P3 ;  /* 0x000000010f0b7824 */ /* 0x000fe200018e0615 */
[----:B0-----:R-:W-:-:S04]  /*921d0*/  IADD3 R32, P2, PT, R17, R26, RZ ;  /* 0x0000001a11207210 */ /* 0x001fc80007f5e0ff */
[----:B------:R-:W-:Y:S01]  /*921e0*/  STL.64 [R1+0x2e48], R10 ;  /* 0x002e480a01007387 */ /* 0x000fe20000100a00 */
[----:B--2---:R-:W-:Y:S01]  /*921f0*/  IADD3 R6, P4, PT, R17, R24, RZ ;  /* 0x0000001811067210 */ /* 0x004fe20007f9e0ff */
[----:B------:R-:W-:-:S04]  /*92200*/  IMAD.X R33, R15, 0x1, R25, P2 ;  /* 0x000000010f217824 */ /* 0x000fc800010e0619 */
[----:B------:R-:W-:-:S05]  /*92210*/  IMAD.X R7, R15, 0x1, R23, P4 ;  /* 0x000000010f077824 */ /* 0x000fca00020e0617 */
[----:B------:R-:W-:Y:S04]  /*92220*/  STL.64 [R1+0x2e50], R6 ;  /* 0x002e500601007387 */ /* 0x000fe80000100a00 */
[----:B------:R0:W-:Y:S04]  /*92230*/  STL.64 [R1+0x2e58], R32 ;  /* 0x002e582001007387 */ /* 0x0001e80000100a00 */
[----:B0-----:R-:W2:Y:S01]  /*92240*/  LDL.LU.64 R32, [R1+0x5840] ;  /* 0x0058400001207983 */ /* 0x001ea20000300a00 */
[C---:B------:R-:W-:Y:S02]  /*92250*/  IADD3 R10, P3, PT, R17.reuse, R28, RZ ;  /* 0x0000001c110a7210 */ /* 0x040fe40007f7e0ff */
[----:B------:R-:W-:-:S03]  /*92260*/  IADD3 R6, P4, PT, R17, R30, RZ ;  /* 0x0000001e11067210 */ /* 0x000fc60007f9e0ff */
[C---:B------:R-:W-:Y:S02]  /*92270*/  IMAD.X R11, R15.reuse, 0x1, R27, P3 ;  /* 0x000000010f0b7824 */ /* 0x040fe400018e061b */
[----:B------:R-:W-:Y:S01]  /*92280*/  IMAD.X R7, R15, 0x1, R29, P4 ;  /* 0x000000010f077824 */ /* 0x000fe200020e061d */
[----:B------:R-:W-:Y:S04]  /*92290*/  STL.64 [R1+0x5818], R24 ;  /* 0x0058181801007387 */ /* 0x000fe80000100a00 */
[----:B------:R0:W-:Y:S04]  /*922a0*/  STL.64 [R1+0x2e60], R10 ;  /* 0x002e600a01007387 */ /* 0x0001e80000100a00 */
[----:B------:R1:W-:Y:S01]  /*922b0*/  STL.64 [R1+0x2e68], R6 ;  /* 0x002e680601007387 */ /* 0x0003e20000100a00 */
[----:B0-----:R-:W-:-:S03]  /*922c0*/  IADD3 R10, P3, PT, R17, R34, RZ ;  /* 0x00000022110a7210 */ /* 0x001fc60007f7e0ff */
[----:B-1----:R-:W3:Y:S04]  /*922d0*/  LDL.LU.64 R6, [R1+0x5838] ;  /* 0x0058380001067983 */ /* 0x002ee80000300a00 */
[----:B------:R0:W-:Y:S02]  /*922e0*/  STL [R1+0x5808], R29 ;  /* 0x0058081d01007387 */ /* 0x0001e40000100800 */
[----:B0-----:R-:W-:Y:S01]  /*922f0*/  IMAD.MOV.U32 R29, RZ, RZ, R15 ;  /* 0x000000ffff1d7224 */ /* 0x001fe200078e000f */
[----:B--2---:R-:W-:-:S03]  /*92300*/  IADD3 R24, P2, PT, R17, R32, RZ ;  /* 0x0000002011187210 */ /* 0x004fc60007f5e0ff */
[C---:B------:R-:W-:Y:S02]  /*92310*/  IMAD.X R11, R29.reuse, 0x1, R33, P3 ;  /* 0x000000011d0b7824 */ /* 0x040fe400018e0621 */
[----:B------:R-:W-:-:S05]  /*92320*/  IMAD.X R25, R29, 0x1, R31, P2 ;  /* 0x000000011d197824 */ /* 0x000fca00010e061f */
[----:B------:R-:W-:Y:S04]  /*92330*/  STL.64 [R1+0x2e70], R24 ;  /* 0x002e701801007387 */ /* 0x000fe80000100a00 */
[----:B------:R0:W-:Y:S04]  /*92340*/  STL.64 [R1+0x2e78], R10 ;  /* 0x002e780a01007387 */ /* 0x0001e80000100a00 */
[----:B0-----:R-:W2:Y:S01]  /*92350*/  LDL.LU.64 R10, [R1+0x5830] ;  /* 0x00583000010a7983 */ /* 0x001ea20000300a00 */
[----:B------:R-:W-:-:S03]  /*92360*/  IADD3 R14, P4, PT, R17, R36, RZ ;  /* 0x00000024110e7210 */ /* 0x000fc60007f9e0ff */
[----:B------:R-:W-:Y:S02]  /*92370*/  STL.64 [R1+0x5810], R32 ;  /* 0x0058102001007387 */ /* 0x000fe40000100a00 */
[----:B------:R-:W-:-:S05]  /*92380*/  IMAD.X R15, R29, 0x1, R35, P4 ;  /* 0x000000011d0f7824 */ /* 0x000fca00020e0623 */
[----:B------:R0:W-:Y:S01]  /*92390*/  STL.64 [R1+0x2e80], R14 ;  /* 0x002e800e01007387 */ /* 0x0001e20000100a00 */
[----:B---3--:R-:W-:-:S03]  /*923a0*/  IADD3 R24, P2, PT, R17, R6, RZ ;  /* 0x0000000611187210 */ /* 0x008fc60007f5e0ff */
[----:B0-----:R-:W3:Y:S04]  /*923b0*/  LDL.LU.64 R14, [R1+0x5828] ;  /* 0x00582800010e7983 */ /* 0x001ee80000300a00 */
[----:B------:R0:W-:Y:S01]  /*923c0*/  STL.64 [R1+0x5800], R34 ;  /* 0x0058002201007387 */ /* 0x0001e20000100a00 */
[----:B------:R-:W-:Y:S02]  /*923d0*/  IMAD.X R25, R29, 0x1, R5, P2 ;  /* 0x000000011d197824 */ /* 0x000fe400010e0605 */
[----:B0-----:R-:W-:-:S05]  /*923e0*/  IMAD.MOV.U32 R35, RZ, RZ, R17 ;  /* 0x000000ffff237224 */ /* 0x001fca00078e0011 */
[----:B------:R-:W-:Y:S01]  /*923f0*/  IADD3 R16, P4, PT, R35, R12, RZ ;  /* 0x0000000c23107210 */ /* 0x000fe20007f9e0ff */
[----:B------:R-:W-:Y:S01]  /*92400*/  STL.64 [R1+0x2e88], R24 ;  /* 0x002e881801007387 */ /* 0x000fe20000100a00 */
[----:B--2---:R-:W-:-:S03]  /*92410*/  IADD3 R32, P3, PT, R17, R10, RZ ;  /* 0x0000000a11207210 */ /* 0x004fc60007f7e0ff */
[C---:B------:R-:W-:Y:S02]  /*92420*/  IMAD.X R17, R29.reuse, 0x1, R11, P4 ;  /* 0x000000011d117824 */ /* 0x040fe400020e060b */
[----:B------:R-:W-:-:S05]  /*92430*/  IMAD.X R33, R29, 0x1, R7, P3 ;  /* 0x000000011d217824 */ /* 0x000fca00018e0607 */
[----:B------:R-:W-:Y:S04]  /*92440*/  STL.64 [R1+0x2e90], R32 ;  /* 0x002e902001007387 */ /* 0x000fe80000100a00 */
[----:B------:R0:W-:Y:S04]  /*92450*/  STL.64 [R1+0x2e98], R16 ;  /* 0x002e981001007387 */ /* 0x0001e80000100a00 */
[----:B0-----:R-:W2:Y:S01]  /*92460*/  LDL.LU.64 R16, [R1+0x5820] ;  /* 0x0058200001107983 */ /* 0x001ea20000300a00 */
[C---:B---3--:R-:W-:Y:S02]  /*92470*/  IADD3 R24, P2, PT, R35.reuse, R14, RZ ;  /* 0x0000000e23187210 */ /* 0x048fe40007f5e0ff */
[----:B------:R-:W-:-:S02]  /*92480*/  IADD3 R32, P3, PT, R35, R15, RZ ;  /* 0x0000000f23207210 */ /* 0x000fc40007f7e0ff */
[----:B--2---:R-:W-:Y:S01]  /*92490*/  IADD3 R34, P4, PT, R35, R16, RZ ;  /* 0x0000001023227210 */ /* 0x004fe20007f9e0ff */
[----:B------:R-:W-:-:S04]  /*924a0*/  IMAD.MOV.U32 R35, RZ, RZ, R29 ;  /* 0x000000ffff237224 */ /* 0x000fc800078e001d */
[----:B------:R-:W-:Y:S01]  /*924b0*/  IMAD.X R25, R35, 0x1, R13, P2 ;  /* 0x0000000123197824 */ /* 0x000fe200010e060d */
[----:B------:R-:W-:-:S04]  /*924c0*/  SHF.R.S32.HI R29, RZ, 0x1f, R0 ;  /* 0x0000001fff1d7819 */ /* 0x000fc80000011400 */
[----:B------:R0:W-:Y:S01]  /*924d0*/  STL.64 [R1+0x2e38], R24 ;  /* 0x002e381801007387 */ /* 0x0001e20000100a00 */
[C---:B------:R-:W-:Y:S02]  /*924e0*/  IMAD.X R33, R35.reuse, 0x1, R37, P3 ;  /* 0x0000000123217824 */ /* 0x040fe400018e0625 */
[----:B------:R-:W-:Y:S01]  /*924f0*/  IMAD.X R35, R35, 0x1, R38, P4 ;  /* 0x0000000123237824 */ /* 0x000fe200020e0626 */
[C---:B0-----:R-:W-:Y:S02]  /*92500*/  IADD3 R24, P2, PT, R0.reuse, R18, RZ ;  /* 0x0000001200187210 */ /* 0x041fe40007f5e0ff */
[----:B------:R-:W-:Y:S03]  /*92510*/  STL.64 [R1+0x2e40], R32 ;  /* 0x002e402001007387 */ /* 0x000fe60000100a00 */
[----:B------:R-:W-:Y:S01]  /*92520*/  IMAD.X R25, R29, 0x1, R17, P2 ;  /* 0x000000011d197824 */ /* 0x000fe200010e0611 */
[----:B------:R-:W-:Y:S04]  /*92530*/  STL.64 [R1+0x2e20], R34 ;  /* 0x002e202201007387 */ /* 0x000fe80000100a00 */
[----:B------:R0:W-:Y:S04]  /*92540*/  STL.64 [R1+0x2e28], R24 ;  /* 0x002e281801007387 */ /* 0x0001e80000100a00 */
[----:B0-----:R-:W2:Y:S01]  /*92550*/  LDL.LU.64 R24, [R1+0x5818] ;  /* 0x0058180001187983 */ /* 0x001ea20000300a00 */
[----:B------:R-:W-:-:S02]  /*92560*/  IADD3 R32, P3, PT, R0, R20, RZ ;  /* 0x0000001400207210 */ /* 0x000fc40007f7e0ff */
[----:B------:R-:W-:Y:S01]  /*92570*/  IADD3 R34, P4, PT, R0, R22, RZ ;  /* 0x0000001600227210 */ /* 0x000fe20007f9e0ff */
[----:B------:R-:W-:Y:S02]  /*92580*/  STL.64 [R1+0x57f8], R16 ;  /* 0x0057f81001007387 */ /* 0x000fe40000100a00 */
[C---:B------:R-:W-:Y:S02]  /*92590*/  IMAD.X R33, R29.reuse, 0x1, R19, P3 ;  /* 0x000000011d217824 */ /* 0x040fe400018e0613 */
[----:B------:R-:W-:-:S03]  /*925a0*/  IMAD.X R35, R29, 0x1, R21, P4 ;  /* 0x000000011d237824 */ /* 0x000fc600020e0615 */
[----:B------:R0:W-:Y:S04]  /*925b0*/  STL.64 [R1+0x2e30], R32 ;  /* 0x002e302001007387 */ /* 0x0001e80000100a00 */
[----:B------:R1:W-:Y:S01]  /*925c0*/  STL.64 [R1+0x2db8], R34 ;  /* 0x002db82201007387 */ /* 0x0003e20000100a00 */
[C---:B0-----:R-:W-:Y:S02]  /*925d0*/  IADD3 R32, P3, PT, R0.reuse, R26, RZ ;  /* 0x0000001a00207210 */ /* 0x041fe40007f7e0ff */
[----:B-1----:R-:W-:-:S05]  /*925e0*/  IADD3 R34, P4, PT, R0, R28, RZ ;  /* 0x0000001c00227210 */ /* 0x002fca0007f9e0ff */
[C---:B------:R-:W-:Y:S01]  /*925f0*/  IMAD.X R35, R29.reuse, 0x1, R27, P4 ;  /* 0x000000011d237824 */ /* 0x040fe200020e061b */
[----:B--2---:R-:W-:Y:S01]  /*92600*/  IADD3 R16, P2, PT, R0, R24, RZ ;  /* 0x0000001800107210 */ /* 0x004fe20007f5e0ff */
[----:B------:R-:W-:-:S04]  /*92610*/  IMAD.X R33, R29, 0x1, R25, P3 ;  /* 0x000000011d217824 */ /* 0x000fc800018e0619 */
[----:B------:R-:W-:-:S05]  /*92620*/  IMAD.X R17, R29, 0x1, R23, P2 ;  /* 0x000000011d117824 */ /* 0x000fca00010e0617 */
[----:B------:R-:W-:Y:S04]  /*92630*/  STL.64 [R1+0x2dc0], R16 ;  /* 0x002dc01001007387 */ /* 0x000fe80000100a00 */
[----:B------:R-:W-:Y:S04]  /*92640*/  STL.64 [R1+0x57e8], R22 ;  /* 0x0057e81601007387 */ /* 0x000fe80000100a00 */
[----:B------:R0:W-:Y:S04]  /*92650*/  STL.64 [R1+0x2dc8], R32 ;  /* 0x002dc82001007387 */ /* 0x0001e80000100a00 */
[----:B0-----:R-:W2:Y:S04]  /*92660*/  LDL.LU.64 R32, [R1+0x5810] ;  /* 0x0058100001207983 */ /* 0x001ea80000300a00 */
[----:B------:R-:W-:Y:S04]  /*92670*/  STL.64 [R1+0x57e0], R24 ;  /* 0x0057e01801007387 */ /* 0x000fe80000100a00 */
[----:B------:R-:W3:Y:S04]  /*92680*/  LDL.LU R29, [R1+0x5808] ;  /* 0x00580800011d7983 */ /* 0x000ee80000300800 */
[----:B------:R0:W-:Y:S04]  /*92690*/  STL.64 [R1+0x2dd0], R34 ;  /* 0x002dd02201007387 */ /* 0x0001e80000100a00 */
[----:B0-----:R-:W4:Y:S01]  /*926a0*/  LDL.LU.64 R34, [R1+0x5800] ;  /* 0x0058000001227983 */ /* 0x001f220000300a00 */
[----:B------:R-:W-:-:S02]  /*926b0*/  IADD3 R16, P2, PT, R0, R30, RZ ;  /* 0x0000001e00107210 */ /* 0x000fc40007f5e0ff */
[----:B------:R-:W-:Y:S02]  /*926c0*/  SHF.R.S32.HI R23, RZ, 0x1f, R0 ;  /* 0x0000001fff177819 */ /* 0x000fe40000011400 */
[----:B--2---:R-:W-:-:S03]  /*926d0*/  IADD3 R24, P3, PT, R0, R32, RZ ;  /* 0x0000002000187210 */ /* 0x004fc60007f7e0ff */
[C---:B---3--:R-:W-:Y:S02]  /*926e0*/  IMAD.X R17, R23.reuse, 0x1, R29, P2 ;  /* 0x0000000117117824 */ /* 0x048fe400010e061d */
[----:B------:R-:W-:-:S03]  /*926f0*/  IMAD.X R25, R23, 0x1, R31, P3 ;  /* 0x0000000117197824 */ /* 0x000fc600018e061f */
[----:B------:R0:W-:Y:S01]  /*92700*/  STL.64 [R1+0x2dd8], R16 ;  /* 0x002dd81001007387 */ /* 0x0001e20000100a00 */
[----:B----4-:R-:W-:-:S03]  /*92710*/  IADD3 R22, P4, PT, R0, R34, RZ ;  /* 0x0000002200167210 */ /* 0x010fc60007f9e0ff */
[----:B------:R1:W-:Y:S02]  /*92720*/  STL.64 [R1+0x2de0], R24 ;  /* 0x002de01801007387 */ /* 0x0003e40000100a00 */
[----:B------:R-:W-:Y:S01]  /*92730*/  IMAD.X R23, R23, 0x1, R33, P4 ;  /* 0x0000000117177824 */ /* 0x000fe200020e0621 */
[----:B0-----:R-:W-:-:S04]  /*92740*/  IADD3 R16, P2, PT, R0, R36, RZ ;  /* 0x0000002400107210 */ /* 0x001fc80007f5e0ff */
[----:B------:R0:W-:Y:S01]  /*92750*/  STL.64 [R1+0x2de8], R22 ;  /* 0x002de81601007387 */ /* 0x0001e20000100a00 */
[----:B-1----:R-:W-:Y:S02]  /*92760*/  IADD3 R24, P3, PT, R0, R6, RZ ;  /* 0x0000000600187210 */ /* 0x002fe40007f7e0ff */
[----:B0-----:R-:W-:-:S05]  /*92770*/  SHF.R.S32.HI R23, RZ, 0x1f, R0 ;  /* 0x0000001fff177819 */ /* 0x001fca0000011400 */
[C---:B------:R-:W-:Y:S02]  /*92780*/  IMAD.X R17, R23.reuse, 0x1, R35, P2 ;  /* 0x0000000117117824 */ /* 0x040fe400010e0623 */
[----:B------:R-:W-:Y:S01]  /*92790*/  IMAD.X R25, R23, 0x1, R5, P3 ;  /* 0x0000000117197824 */ /* 0x000fe200018e0605 */
[C---:B------:R-:W-:Y:S02]  /*927a0*/  IADD3 R22, P4, PT, R0.reuse, R10, RZ ;  /* 0x0000000a00167210 */ /* 0x040fe40007f9e0ff */
[----:B------:R0:W-:Y:S04]  /*927b0*/  STL.64 [R1+0x2df0], R16 ;  /* 0x002df01001007387 */ /* 0x0001e80000100a00 */
[----:B------:R1:W-:Y:S01]  /*927c0*/  STL.64 [R1+0x2df8], R24 ;  /* 0x002df81801007387 */ /* 0x0003e20000100a00 */
[----:B0-----:R-:W-:Y:S01]  /*927d0*/  IADD3 R16, P2, PT, R0, R12, RZ ;  /* 0x0000000c00107210 */ /* 0x001fe20007f5e0ff */
[----:B-1----:R-:W-:-:S04]  /*927e0*/  IMAD.MOV.U32 R25, RZ, RZ, R23 ;  /* 0x000000ffff197224 */ /* 0x002fc800078e0017 */
[C---:B------:R-:W-:Y:S02]  /*927f0*/  IMAD.X R23, R25.reuse, 0x1, R7, P4 ;  /* 0x0000000119177824 */ /* 0x040fe400020e0607 */
[----:B------:R-:W-:-:S03]  /*92800*/  IMAD.X R17, R25, 0x1, R11, P2 ;  /* 0x0000000119117824 */ /* 0x000fc600010e060b */
[----:B------:R-:W-:Y:S04]  /*92810*/  STL.64 [R1+0x2e00], R22 ;  /* 0x002e001601007387 */ /* 0x000fe80000100a00 */
[----:B------:R-:W-:Y:S04]  /*92820*/  STL.64 [R1+0x57d0], R14 ;  /* 0x0057d00e01007387 */ /* 0x000fe80000100a00 */
[----:B------:R0:W-:Y:S04]  /*92830*/  STL.64 [R1+0x2e08], R16 ;  /* 0x002e081001007387 */ /* 0x0001e80000100a00 */
[----:B0-----:R-:W2:Y:S04]  /*92840*/  LDL.LU.64 R16, [R1+0x57f8] ;  /* 0x0057f80001107983 */ /* 0x001ea80000300a00 */
[----:B------:R2:W-:Y:S01]  /*92850*/  STL.64 [R1+0x57d8], R10 ;  /* 0x0057d80a01007387 */ /* 0x0005e20000100a00 */
[----:B------:R-:W-:-:S02]  /*92860*/  IADD3 R24, P3, PT, R0, R14, RZ ;  /* 0x0000000e00187210 */ /* 0x000fc40007f7e0ff */
[C---:B------:R-:W-:Y:S02]  /*92870*/  IADD3 R22, P4, PT, R0.reuse, R15, RZ ;  /* 0x0000000f00167210 */ /* 0x040fe40007f9e0ff */
[----:B--2---:R-:W-:Y:S02]  /*92880*/  IADD3 R10, P2, PT, R0, R16, RZ ;  /* 0x00000010000a7210 */ /* 0x004fe40007f5e0ff */
[----:B------:R-:W2:Y:S01]  /*92890*/  LDL.LU R0, [R1+0x57f0] ;  /* 0x0057f00001007983 */ /* 0x000ea20000300800 */
[----:B------:R-:W-:-:S04]  /*928a0*/  IMAD.MOV.U32 R11, RZ, RZ, R25 ;  /* 0x000000ffff0b7224 */ /* 0x000fc800078e0019 */
[C---:B------:R-:W-:Y:S02]  /*928b0*/  IMAD.X R25, R11.reuse, 0x1, R13, P3 ;  /* 0x000000010b197824 */ /* 0x040fe400018e060d */
[C---:B------:R-:W-:Y:S02]  /*928c0*/  IMAD.X R23, R11.reuse, 0x1, R37, P4 ;  /* 0x000000010b177824 */ /* 0x040fe400020e0625 */
[----:B------:R-:W-:Y:S01]  /*928d0*/  IMAD.X R11, R11, 0x1, R38, P2 ;  /* 0x000000010b0b7824 */ /* 0x000fe200010e0626 */
[----:B------:R-:W-:Y:S04]  /*928e0*/  STL.64 [R1+0x2e10], R24 ;  /* 0x002e101801007387 */ /* 0x000fe80000100a00 */
[----:B------:R0:W-:Y:S04]  /*928f0*/  STL.64 [R1+0x2e18], R22 ;  /* 0x002e181601007387 */ /* 0x0001e80000100a00 */
[----:B0-----:R-:W3:Y:S04]  /*92900*/  LDL.LU.64 R22, [R1+0x57e8] ;  /* 0x0057e80001167983 */ /* 0x001ee80000300a00 */
[----:B------:R0:W-:Y:S01]  /*92910*/  STL.64 [R1+0x2da0], R10 ;  /* 0x002da00a01007387 */ /* 0x0001e20000100a00 */
[----:B--2---:R-:W-:-:S02]  /*92920*/  IADD3 R24, P3, PT, R0, R18, RZ ;  /* 0x0000001200187210 */ /* 0x004fc40007f7e0ff */
[----:B0-----:R-:W-:-:S05]  /*92930*/  SHF.R.S32.HI R11, RZ, 0x1f, R0 ;  /* 0x0000001fff0b7819 */ /* 0x001fca0000011400 */
[----:B------:R-:W-:-:S05]  /*92940*/  IMAD.X R25, R11, 0x1, R17, P3 ;  /* 0x000000010b197824 */ /* 0x000fca00018e0611 */
[----:B------:R0:W-:Y:S04]  /*92950*/  STL.64 [R1+0x2da8], R24 ;  /* 0x002da81801007387 */ /* 0x0001e80000100a00 */
[----:B0-----:R-:W2:Y:S01]  /*92960*/  LDL.LU.64 R24, [R1+0x57e0] ;  /* 0x0057e00001187983 */ /* 0x001ea20000300a00 */
[C---:B------:R-:W-:Y:S02]  /*92970*/  IADD3 R14, P4, PT, R0.reuse, R20, RZ ;  /* 0x00000014000e7210 */ /* 0x040fe40007f9e0ff */
[----:B---3--:R-:W-:-:S03]  /*92980*/  IADD3 R10, P2, PT, R0, R22, RZ ;  /* 0x00000016000a7210 */ /* 0x008fc60007f5e0ff */
[C---:B------:R-:W-:Y:S02]  /*92990*/  IMAD.X R15, R11.reuse, 0x1, R19, P4 ;  /* 0x000000010b0f7824 */ /* 0x040fe400020e0613 */
[----:B------:R-:W-:Y:S01]  /*929a0*/  IMAD.X R11, R11, 0x1, R21, P2 ;  /* 0x000000010b0b7824 */ /* 0x000fe200010e0615 */
[----:B------:R-:W-:Y:S04]  /*929b0*/  STL.64 [R1+0x57c8], R16 ;  /* 0x0057c81001007387 */ /* 0x000fe80000100a00 */
[----:B------:R0:W-:Y:S04]  /*929c0*/  STL.64 [R1+0x2db0], R14 ;  /* 0x002db00e01007387 */ /* 0x0001e80000100a00 */
[----:B------:R1:W-:Y:S01]  /*929d0*/  STL.64 [R1+0x2d38], R10 ;  /* 0x002d380a01007387 */ /* 0x0003e20000100a00 */
[----:B0-----:R-:W-:-:S02]  /*929e0*/  IADD3 R14, P4, PT, R0, R26, RZ ;  /* 0x0000001a000e7210 */ /* 0x001fc40007f9e0ff */
[----:B-1----:R-:W-:Y:S02]  /*929f0*/  SHF.R.S32.HI R11, RZ, 0x1f, R0 ;  /* 0x0000001fff0b7819 */ /* 0x002fe40000011400 */
[C---:B------:R-:W-:Y:S02]  /*92a00*/  IADD3 R10, P2, PT, R0.reuse, R28, RZ ;  /* 0x0000001c000a7210 */ /* 0x040fe40007f5e0ff */
[----:B--2---:R-:W-:Y:S01]  /*92a10*/  IADD3 R16, P3, PT, R0, R24, RZ ;  /* 0x0000001800107210 */ /* 0x004fe20007f7e0ff */
[----:B------:R-:W-:-:S04]  /*92a20*/  IMAD.X R15, R11, 0x1, R25, P4 ;  /* 0x000000010b0f7824 */ /* 0x000fc800020e0619 */
[C---:B------:R-:W-:Y:S02]  /*92a30*/  IMAD.X R17, R11.reuse, 0x1, R23, P3 ;  /* 0x000000010b117824 */ /* 0x040fe400018e0617 */
[----:B------:R-:W-:-:S03]  /*92a40*/  IMAD.X R11, R11, 0x1, R27, P2 ;  /* 0x000000010b0b7824 */ /* 0x000fc600010e061b */
[----:B------:R0:W-:Y:S04]  /*92a50*/  STL.64 [R1+0x2d40], R16 ;  /* 0x002d401001007387 */ /* 0x0001e80000100a00 */
[----:B------:R-:W-:Y:S04]  /*92a60*/  STL.64 [R1+0x2d48], R14 ;  /* 0x002d480e01007387 */ /* 0x000fe80000100a00 */
[----:B------:R1:W-:Y:S01]  /*92a70*/  STL.64 [R1+0x2d50], R10 ;  /* 0x002d500a01007387 */ /* 0x0003e20000100a00 */
[----:B0-----:R-:W-:Y:S02]  /*92a80*/  IADD3 R16, P3, PT, R0, R30, RZ ;  /* 0x0000001e00107210 */ /* 0x001fe40007f7e0ff */
[----:B-1----:R-:W-:-:S02]  /*92a90*/  SHF.R.S32.HI R11, RZ, 0x1f, R0 ;  /* 0x0000001fff0b7819 */ /* 0x002fc40000011400 */
[----:B------:R-:W-:-:S03]  /*92aa0*/  IADD3 R14, P4, PT, R0, R32, RZ ;  /* 0x00000020000e7210 */ /* 0x000fc60007f9e0ff */
[C---:B------:R-:W-:Y:S02]  /*92ab0*/  IMAD.X R17, R11.reuse, 0x1, R29, P3 ;  /* 0x000000010b117824 */ /* 0x040fe400018e061d */
[----:B------:R-:W-:Y:S01]  /*92ac0*/  IMAD.X R15, R11, 0x1, R31, P4 ;  /* 0x000000010b0f7824 */ /* 0x000fe200020e061f */
[C---:B------:R-:W-:Y:S02]  /*92ad0*/  IADD3 R10, P2, PT, R0.reuse, R34, RZ ;  /* 0x00000022000a7210 */ /* 0x040fe40007f5e0ff */
[----:B------:R-:W-:Y:S04]  /*92ae0*/  STL.64 [R1+0x2d58], R16 ;  /* 0x002d581001007387 */ /* 0x000fe80000100a00 */
[----:B------:R-:W-:Y:S04]  /*92af0*/  STL.64 [R1+0x57b8], R28 ;  /* 0x0057b81c01007387 */ /* 0x000fe80000100a00 */
[----:B------:R0:W-:Y:S04]  /*92b00*/  STL.64 [R1+0x2d60], R14 ;  /* 0x002d600e01007387 */ /* 0x0001e80000100a00 */
[----:B------:R1:W-:Y:S01]  /*92b10*/  STL [R1+0x57a0], R6 ;  /* 0x0057a00601007387 */ /* 0x0003e20000100800 */
[C---:B0-----:R-:W-:Y:S01]  /*92b20*/  IADD3 R14, P4, PT, R0.reuse, R6, RZ ;  /* 0x00000006000e7210 */ /* 0x041fe20007f9e0ff */
[----:B-1----:R-:W-:Y:S01]  /*92b30*/  IMAD.MOV.U32 R6, RZ, RZ, R11 ;  /* 0x000000ffff067224 */ /* 0x002fe200078e000b */
[----:B------:R-:W-:-:S03]  /*92b40*/  IADD3 R16, P3, PT, R0, R36, RZ ;  /* 0x0000002400107210 */ /* 0x000fc60007f7e0ff */
[C---:B------:R-:W-:Y:S02]  /*92b50*/  IMAD.X R11, R6.reuse, 0x1, R33, P2 ;  /* 0x00000001060b7824 */ /* 0x040fe400010e0621 */
[C---:B------:R-:W-:Y:S02]  /*92b60*/  IMAD.X R15, R6.reuse, 0x1, R5, P4 ;  /* 0x00000001060f7824 */ /* 0x040fe400020e0605 */
[----:B------:R-:W-:Y:S01]  /*92b70*/  IMAD.X R17, R6, 0x1, R35, P3 ;  /* 0x0000000106117824 */ /* 0x000fe200018e0623 */
[----:B------:R0:W-:Y:S04]  /*92b80*/  STL.64 [R1+0x2d68], R10 ;  /* 0x002d680a01007387 */ /* 0x0001e80000100a00 */
[----:B0-----:R-:W2:Y:S04]  /*92b90*/  LDL.LU.64 R10, [R1+0x57d8] ;  /* 0x0057d800010a7983 */ /* 0x001ea80000300a00 */
[----:B------:R-:W-:Y:S04]  /*92ba0*/  STL.64 [R1+0x57b0], R32 ;  /* 0x0057b02001007387 */ /* 0x000fe80000100a00 */
[----:B------:R-:W-:Y:S04]  /*92bb0*/  STL.64 [R1+0x2d70], R16 ;  /* 0x002d701001007387 */ /* 0x000fe80000100a00 */
[----:B------:R0:W-:Y:S04]  /*92bc0*/  STL.64 [R1+0x2d78], R14 ;  /* 0x002d780e01007387 */ /* 0x0001e80000100a00 */
[----:B0-----:R-:W3:Y:S01]  /*92bd0*/  LDL.LU.64 R14, [R1+0x57d0] ;  /* 0x0057d000010e7983 */ /* 0x001ee20000300a00 */
[----:B------:R-:W-:-:S02]  /*92be0*/  IADD3 R16, P3, PT, R0, R12, RZ ;  /* 0x0000000c00107210 */ /* 0x000fc40007f7e0ff */
[----:B--2---:R-:W-:-:S03]  /*92bf0*/  IADD3 R32, P2, PT, R0, R10, RZ ;  /* 0x0000000a00207210 */ /* 0x004fc60007f5e0ff */
[C---:B------:R-:W-:Y:S02]  /*92c00*/  IMAD.X R17, R6.reuse, 0x1, R11, P3 ;  /* 0x0000000106117824 */ /* 0x040fe400018e060b */
[----:B------:R-:W-:-:S05]  /*92c10*/  IMAD.X R33, R6, 0x1, R7, P2 ;  /* 0x0000000106217824 */ /* 0x000fca00010e0607 */
[----:B------:R-:W-:Y:S01]  /*92c20*/  STL.64 [R1+0x2d80], R32 ;  /* 0x002d802001007387 */ /* 0x000fe20000100a00 */
[----:B---3--:R-:W-:-:S03]  /*92c30*/  IADD3 R28, P4, PT, R0, R14, RZ ;  /* 0x0000000e001c7210 */ /* 0x008fc60007f9e0ff */
[----:B------:R-:W-:Y:S04]  /*92c40*/  STL.64 [R1+0x57a8], R14 ;  /* 0x0057a80e01007387 */ /* 0x000fe80000100a00 */
[----:B------:R-:W-:Y:S04]  /*92c50*/  STL [R1+0x2d90], R28 ;  /* 0x002d901c01007387 */ /* 0x000fe80000100800 */
[----:B------:R0:W-:Y:S04]  /*92c60*/  STL.64 [R1+0x2d88], R16 ;  /* 0x002d881001007387 */ /* 0x0001e80000100a00 */
[----:B0-----:R-:W2:Y:S01]  /*92c70*/  LDL.LU.64 R16, [R1+0x57c8] ;  /* 0x0057c80001107983 */ /* 0x001ea20000300a00 */
[----:B------:R-:W-:Y:S01]  /*92c80*/  IMAD.MOV.U32 R14, RZ, RZ, R28 ;  /* 0x000000ffff0e7224 */ /* 0x000fe200078e001c */
[----:B------:R-:W-:Y:S01]  /*92c90*/  IADD3 R32, P2, PT, R0, R15, RZ ;  /* 0x0000000f00207210 */ /* 0x000fe20007f5e0ff */
[----:B------:R-:W-:-:S02]  /*92ca0*/  IMAD.MOV.U32 R15, RZ, RZ, R29 ;  /* 0x000000ffff0f7224 */ /* 0x000fc400078e001d */
[----:B------:R-:W-:Y:S01]  /*92cb0*/  IMAD.MOV.U32 R29, RZ, RZ, R6 ;  /* 0x000000ffff1d7224 */ /* 0x000fe200078e0006 */
[----:B--2---:R-:W-:Y:S02]  /*92cc0*/  IADD3 R28, P3, PT, R0, R16, RZ ;  /* 0x00000010001c7210 */ /* 0x004fe40007f7e0ff */
[----:B------:R-:W2:Y:S01]  /*92cd0*/  LDL.LU R0, [R1+0x57c0] ;  /* 0x0057c00001007983 */ /* 0x000ea20000300800 */
[C---:B------:R-:W-:Y:S02]  /*92ce0*/  IMAD.X R15, R29.reuse, 0x1, R13, P4 ;  /* 0x000000011d0f7824 */ /* 0x040fe400020e060d */
[C---:B------:R-:W-:Y:S02]  /*92cf0*/  IMAD.X R33, R29.reuse, 0x1, R37, P2 ;  /* 0x000000011d217824 */ /* 0x040fe400010e0625 */
[----:B------:R-:W-:Y:S01]  /*92d00*/  IMAD.X R29, R29, 0x1, R38, P3 ;  /* 0x000000011d1d7824 */ /* 0x000fe200018e0626 */
[----:B------:R-:W-:Y:S04]  /*92d10*/  STL [R1+0x2d94], R15 ;  /* 0x002d940f01007387 */ /* 0x000fe80000100800 */
[----:B------:R0:W-:Y:S04]  /*92d20*/  STL.64 [R1+0x2d98], R32 ;  /* 0x002d982001007387 */ /* 0x0001e80000100a00 */
[----:B------:R1:W-:Y:S01]  /*92d30*/  STL.64 [R1+0x2d20], R28 ;  /* 0x002d201c01007387 */ /* 0x0003e20000100a00 */
[----:B--2---:R-:W-:-:S02]  /*92d40*/  IADD3 R14, P4, PT, R0, R18, RZ ;  /* 0x00000012000e7210 */ /* 0x004fc40007f9e0ff */
[----:B------:R-:W-:Y:S02]  /*92d50*/  SHF.R.S32.HI R6, RZ, 0x1f, R0 ;  /* 0x0000001fff067819 */ /* 0x000fe40000011400 */
[C---:B0-----:R-:W-:Y:S02]  /*92d60*/  IADD3 R32, P2, PT, R0.reuse, R20, RZ ;  /* 0x0000001400207210 */ /* 0x041fe40007f5e0ff */
[----:B-1----:R-:W-:Y:S01]  /*92d70*/  IADD3 R28, P3, PT, R0, R22, RZ ;  /* 0x00000016001c7210 */ /* 0x002fe20007f7e0ff */
[C---:B------:R-:W-:Y:S02]  /*92d80*/  IMAD.X R15, R6.reuse, 0x1, R17, P4 ;  /* 0x00000001060f7824 */ /* 0x040fe400020e0611 */
[C---:B------:R-:W-:Y:S02]  /*92d90*/  IMAD.X R33, R6.reuse, 0x1, R19, P2 ;  /* 0x0000000106217824 */ /* 0x040fe400010e0613 */
[----:B------:R-:W-:Y:S01]  /*92da0*/  IMAD.X R29, R6, 0x1, R21, P3 ;  /* 0x00000001061d7824 */ /* 0x000fe200018e0615 */
[----:B------:R0:W-:Y:S04]  /*92db0*/  STL.64 [R1+0x2d28], R14 ;  /* 0x002d280e01007387 */ /* 0x0001e80000100a00 */
[----:B------:R-:W-:Y:S04]  /*92dc0*/  STL.64 [R1+0x5798], R16 ;  /* 0x0057981001007387 */ /* 0x000fe80000100a00 */
[----:B------:R1:W-:Y:S04]  /*92dd0*/  STL.64 [R1+0x2d30], R32 ;  /* 0x002d302001007387 */ /* 0x0003e80000100a00 */
[----:B------:R2:W-:Y:S01]  /*92de0*/  STL.64 [R1+0x2cb8], R28 ;  /* 0x002cb81c01007387 */ /* 0x0005e20000100a00 */
[----:B0-----:R-:W-:-:S02]  /*92df0*/  IADD3 R14, P4, PT, R0, R24, RZ ;  /* 0x00000018000e7210 */ /* 0x001fc40007f9e0ff */
[----:B-1----:R-:W-:Y:S01]  /*92e00*/  IADD3 R32, P2, PT, R0, R26, RZ ;  /* 0x0000001a00207210 */ /* 0x002fe20007f5e0ff */
[----:B--2---:R-:W2:Y:S02]  /*92e10*/  LDL.LU.64 R28, [R1+0x57b8] ;  /* 0x0057b800011c7983 */ /* 0x004ea40000300a00 */
[C---:B------:R-:W-:Y:S02]  /*92e20*/  IMAD.X R15, R6.reuse, 0x1, R23, P4 ;  /* 0x00000001060f7824 */ /* 0x040fe400020e0617 */
[----:B------:R-:W-:Y:S01]  /*92e30*/  IMAD.X R33, R6, 0x1, R25, P2 ;  /* 0x0000000106217824 */ /* 0x000fe200010e0619 */
        /* <DEDUP_REMOVED lines=8> */
[----:B------:R-:W-:Y:S04]  /*92ec0*/  STL.64 [R1+0x2cd0], R16 ;  /* 0x002cd01001007387 */ /* 0x000fe80000100a00 */
[----:B------:R0:W-:Y:S01]  /*92ed0*/  STL.64 [R1+0x2cd8], R14 ;  /* 0x002cd80e01007387 */ /* 0x0001e20000100a00 */
[----:B---3--:R-:W-:-:S03]  /*92ee0*/  IADD3 R20, P2, PT, R0, R32, RZ ;  /* 0x0000002000147210 */ /* 0x008fc60007f5e0ff */
[----:B0-----:R-:W2:Y:S04]  /*92ef0*/  LDL.LU.64 R14, [R1+0x57a8] ;  /* 0x0057a800010e7983 */ /* 0x001ea80000300a00 */
[----:B------:R0:W-:Y:S01]  /*92f00*/  STL.64 [R1+0x5780], R28 ;  /* 0x0057801c01007387 */ /* 0x0001e20000100a00 */
[----:B------:R-:W-:-:S03]  /*92f10*/  IMAD.X R21, R6, 0x1, R31, P2 ;  /* 0x0000000106157824 */ /* 0x000fc600010e061f */
[----:B------:R-:W3:Y:S04]  /*92f20*/  LDL.LU R6, [R1+0x57a0] ;  /* 0x0057a00001067983 */ /* 0x000ee80000300800 */
[----:B------:R1:W-:Y:S01]  /*92f30*/  STL.64 [R1+0x2ce0], R20 ;  /* 0x002ce01401007387 */ /* 0x0003e20000100a00 */
[C---:B------:R-:W-:Y:S02]  /*92f40*/  IADD3 R16, P3, PT, R0.reuse, R34, RZ ;  /* 0x0000002200107210 */ /* 0x040fe40007f7e0ff */
[----:B0-----:R-:W-:Y:S02]  /*92f50*/  IADD3 R28, P4, PT, R0, R36, RZ ;  /* 0x00000024001c7210 */ /* 0x001fe40007f9e0ff */
[----:B-1----:R-:W-:-:S05]  /*92f60*/  SHF.R.S32.HI R21, RZ, 0x1f, R0 ;  /* 0x0000001fff157819 */ /* 0x002fca0000011400 */
[C---:B------:R-:W-:Y:S02]  /*92f70*/  IMAD.X R17, R21.reuse, 0x1, R33, P3 ;  /* 0x0000000115117824 */ /* 0x040fe400018e0621 */
[----:B------:R-:W-:-:S03]  /*92f80*/  IMAD.X R29, R21, 0x1, R35, P4 ;  /* 0x00000001151d7824 */ /* 0x000fc600020e0623 */
[----:B------:R0:W-:Y:S04]  /*92f90*/  STL.64 [R1+0x2ce8], R16 ;  /* 0x002ce81001007387 */ /* 0x0001e80000100a00 */
[----:B------:R1:W-:Y:S04]  /*92fa0*/  STL.64 [R1+0x2cf0], R28 ;  /* 0x002cf01c01007387 */ /* 0x0003e80000100a00 */
[----:B------:R4:W-:Y:S01]  /*92fb0*/  STL [R1+0x5768], R12 ;  /* 0x0057680c01007387 */ /* 0x0009e20000100800 */
[C---:B0-----:R-:W-:Y:S02]  /*92fc0*/  IADD3 R16, P3, PT, R0.reuse, R10, RZ ;  /* 0x0000000a00107210 */ /* 0x041fe40007f7e0ff */
[----:B-1----:R-:W-:Y:S01]  /*92fd0*/  IADD3 R28, P4, PT, R0, R12, RZ ;  /* 0x0000000c001c7210 */ /* 0x002fe20007f9e0ff */
[----:B----4-:R-:W-:-:S04]  /*92fe0*/  IMAD.MOV.U32 R12, RZ, RZ, R21 ;  /* 0x000000ffff0c7224 */ /* 0x010fc800078e0015 */
[----:B------:R-:W-:Y:S01]  /*92ff0*/  IMAD.X R17, R12, 0x1, R7, P3 ;  /* 0x000000010c117824 */ /* 0x000fe200018e0607 */
[----:B---3--:R-:W-:-:S05]  /*93000*/  IADD3 R20, P2, PT, R0, R6, RZ ;  /* 0x0000000600147210 */ /* 0x008fca0007f5e0ff */
[----:B------:R-:W-:-:S05]  /*93010*/  IMAD.X R21, R12, 0x1, R5, P2 ;  /* 0x000000010c157824 */ /* 0x000fca00010e0605 */
[----:B------:R-:W-:Y:S04]  /*93020*/  STL.64 [R1+0x2cf8], R20 ;  /* 0x002cf81401007387 */ /* 0x000fe80000100a00 */
[----:B------:R0:W-:Y:S04]  /*93030*/  STL.64 [R1+0x2d00], R16 ;  /* 0x002d001001007387 */ /* 0x0001e80000100a00 */
[----:B0-----:R-:W3:Y:S01]  /*93040*/  LDL.LU.64 R16, [R1+0x5798] ;  /* 0x0057980001107983 */ /* 0x001ee20000300a00 */
[----:B------:R-:W-:-:S03]  /*93050*/  IMAD.X R29, R12, 0x1, R11, P4 ;  /* 0x000000010c1d7824 */ /* 0x000fc600020e060b */
[----:B------:R-:W-:Y:S04]  /*93060*/  STL.64 [R1+0x5778], R6 ;  /* 0x0057780601007387 */ /* 0x000fe80000100a00 */
[----:B--2---:R-:W-:Y:S01]  /*93070*/  STL.64 [R1+0x5760], R14 ;  /* 0x0057600e01007387 */ /* 0x004fe20000100a00 */
[----:B------:R-:W-:-:S03]  /*93080*/  IADD3 R20, P2, PT, R0, R14, RZ ;  /* 0x0000000e00147210 */ /* 0x000fc60007f5e0ff */
[----:B------:R0:W-:Y:S02]  /*93090*/  STL.64 [R1+0x2d08], R28 ;  /* 0x002d081c01007387 */ /* 0x0001e40000100a00 */
[----:B0-----:R-:W-:Y:S01]  /*930a0*/  IMAD.MOV.U32 R29, RZ, RZ, R12 ;  /* 0x000000ffff1d7224 */ /* 0x001fe200078e000c */
[----:B------:R-:W-:-:S03]  /*930b0*/  IADD3 R6, P3, PT, R0, R15, RZ ;  /* 0x0000000f00067210 */ /* 0x000fc60007f7e0ff */
[C---:B------:R-:W-:Y:S01]  /*930c0*/  IMAD.X R21, R29.reuse, 0x1, R13, P2 ;  /* 0x000000011d157824 */ /* 0x040fe200010e060d */
[----:B---3--:R-:W-:Y:S02]  /*930d0*/  IADD3 R28, P4, PT, R0, R16, RZ ;  /* 0x00000010001c7210 */ /* 0x008fe40007f9e0ff */
[----:B------:R-:W2:Y:S04]  /*930e0*/  LDL.LU R0, [R1+0x5790] ;  /* 0x0057900001007983 */ /* 0x000ea80000300800 */
[----:B------:R0:W-:Y:S04]  /*930f0*/  STL.64 [R1+0x2d10], R20 ;  /* 0x002d101401007387 */ /* 0x0001e80000100a00 */
[----:B0-----:R-:W3:Y:S01]  /*93100*/  LDL.LU.64 R20, [R1+0x5788] ;  /* 0x0057880001147983 */ /* 0x001ee20000300a00 */
[----:B------:R-:W-:-:S02]  /*93110*/  IMAD.X R7, R29, 0x1, R37, P3 ;  /* 0x000000011d077824 */ /* 0x000fc400018e0625 */
[----:B------:R-:W-:-:S03]  /*93120*/  IMAD.X R29, R29, 0x1, R38, P4 ;  /* 0x000000011d1d7824 */ /* 0x000fc600020e0626 */
[----:B------:R-:W-:Y:S04]  /*93130*/  STL.64 [R1+0x2d18], R6 ;  /* 0x002d180601007387 */ /* 0x000fe80000100a00 */
[----:B------:R0:W-:Y:S01]  /*93140*/  STL.64 [R1+0x2ca0], R28 ;  /* 0x002ca01c01007387 */ /* 0x0001e20000100a00 */
[C---:B--2---:R-:W-:Y:S02]  /*93150*/  IADD3 R14, P2, PT, R0.reuse, R18, RZ ;  /* 0x00000012000e7210 */ /* 0x044fe40007f5e0ff */
[----:B------:R-:W-:Y:S02]  /*93160*/  SHF.R.S32.HI R12, RZ, 0x1f, R0 ;  /* 0x0000001fff0c7819 */ /* 0x000fe40000011400 */
[----:B0-----:R-:W-:-:S03]  /*93170*/  IADD3 R28, P4, PT, R0, R22, RZ ;  /* 0x00000016001c7210 */ /* 0x001fc60007f9e0ff */
[----:B------:R-:W-:Y:S01]  /*93180*/  IMAD.X R15, R12, 0x1, R17, P2 ;  /* 0x000000010c0f7824 */ /* 0x000fe200010e0611 */
[----:B---3--:R-:W-:Y:S01]  /*93190*/  IADD3 R6, P3, PT, R0, R20, RZ ;  /* 0x0000001400067210 */ /* 0x008fe20007f7e0ff */
[----:B------:R-:W-:-:S03]  /*931a0*/  IMAD.X R29, R12, 0x1, R21, P4 ;  /* 0x000000010c1d7824 */ /* 0x000fc600020e0615 */
[----:B------:R-:W-:Y:S01]  /*931b0*/  STL.64 [R1+0x2ca8], R14 ;  /* 0x002ca80e01007387 */ /* 0x000fe20000100a00 */
[----:B------:R-:W-:-:S03]  /*931c0*/  IMAD.X R7, R12, 0x1, R19, P3 ;  /* 0x000000010c077824 */ /* 0x000fc600018e0613 */
[----:B------:R-:W-:Y:S04]  /*931d0*/  STL.64 [R1+0x5770], R16 ;  /* 0x0057701001007387 */ /* 0x000fe80000100a00 */
[----:B------:R-:W-:Y:S04]  /*931e0*/  STL.64 [R1+0x2cb0], R6 ;  /* 0x002cb00601007387 */ /* 0x000fe80000100a00 */
[----:B------:R0:W-:Y:S04]  /*931f0*/  STL.64 [R1+0x2c80], R28 ;  /* 0x002c801c01007387 */ /* 0x0001e80000100a00 */
[----:B0-----:R-:W2:Y:S01]  /*93200*/  LDL.LU.64 R28, [R1+0x5780] ;  /* 0x00578000011c7983 */ /* 0x001ea20000300a00 */
[----:B------:R-:W-:-:S02]  /*93210*/  IADD3 R14, P2, PT, R0, R24, RZ ;  /* 0x00000018000e7210 */ /* 0x000fc40007f5e0ff */
[----:B------:R-:W-:-:S03]  /*93220*/  IADD3 R6, P3, PT, R0, R26, RZ ;  /* 0x0000001a00067210 */ /* 0x000fc60007f7e0ff */
[C---:B------:R-:W-:Y:S02]  /*93230*/  IMAD.X R15, R12.reuse, 0x1, R23, P2 ;  /* 0x000000010c0f7824 */ /* 0x040fe400010e0617 */
[----:B------:R-:W-:-:S03]  /*93240*/  IMAD.X R7, R12, 0x1, R25, P3 ;  /* 0x000000010c077824 */ /* 0x000fc600018e0619 */
[----:B------:R0:W-:Y:S04]  /*93250*/  STL.64 [R1+0x2c88], R14 ;  /* 0x002c880e01007387 */ /* 0x0001e80000100a00 */
[----:B------:R1:W-:Y:S01]  /*93260*/  STL.64 [R1+0x2c90], R6 ;  /* 0x002c900601007387 */ /* 0x0003e20000100a00 */
[C---:B0-----:R-:W-:Y:S02]  /*93270*/  IADD3 R14, P2, PT, R0.reuse, R30, RZ ;  /* 0x0000001e000e7210 */ /* 0x041fe40007f5e0ff */
[----:B-1----:R-:W-:-:S05]  /*93280*/  IADD3 R6, P3, PT, R0, R32, RZ ;  /* 0x0000002000067210 */ /* 0x002fca0007f7e0ff */
[----:B------:R-:W-:Y:S01]  /*93290*/  IMAD.X R7, R12, 0x1, R31, P3 ;  /* 0x000000010c077824 */ /* 0x000fe200018e061f */
[----:B--2---:R-:W-:Y:S01]  /*932a0*/  IADD3 R16, P4, PT, R0, R28, RZ ;  /* 0x0000001c00107210 */ /* 0x004fe20007f9e0ff */
[----:B------:R-:W-:-:S04]  /*932b0*/  IMAD.X R15, R12, 0x1, R29, P2 ;  /* 0x000000010c0f7824 */ /* 0x000fc800010e061d */
[----:B------:R-:W-:-:S05]  /*932c0*/  IMAD.X R17, R12, 0x1, R27, P4 ;  /* 0x000000010c117824 */ /* 0x000fca00020e061b */
[----:B------:R0:W-:Y:S04]  /*932d0*/  STL.64 [R1+0x2c98], R16 ;  /* 0x002c981001007387 */ /* 0x0001e80000100a00 */
[----:B------:R1:W-:Y:S04]  /*932e0*/  STL.64 [R1+0x2c38], R14 ;  /* 0x002c380e01007387 */ /* 0x0003e80000100a00 */
[----:B------:R-:W-:Y:S04]  /*932f0*/  STL.64 [R1+0x5750], R28 ;  /* 0x0057501c01007387 */ /* 0x000fe80000100a00 */
[----:B------:R2:W-:Y:S01]  /*93300*/  STL.64 [R1+0x2c40], R6 ;  /* 0x002c400601007387 */ /* 0x0005e20000100a00 */
[----:B0-----:R-:W-:-:S02]  /*93310*/  IADD3 R16, P4, PT, R0, R34, RZ ;  /* 0x0000002200107210 */ /* 0x001fc40007f9e0ff */
[----:B-1----:R-:W-:Y:S01]  /*93320*/  IADD3 R14, P2, PT, R0, R36, RZ ;  /* 0x00000024000e7210 */ /* 0x002fe20007f5e0ff */
[----:B--2---:R-:W2:Y:S02]  /*93330*/  LDL.LU.64 R6, [R1+0x5778] ;  /* 0x0057780001067983 */ /* 0x004ea40000300a00 */
[C---:B------:R-:W-:Y:S02]  /*93340*/  IMAD.X R17, R12.reuse, 0x1, R33, P4 ;  /* 0x000000010c117824 */ /* 0x040fe400020e0621 */
[----:B------:R-:W-:Y:S01]  /*93350*/  IMAD.X R15, R12, 0x1, R35, P2 ;  /* 0x000000010c0f7824 */ /* 0x000fe200010e0623 */
[----:B------:R-:W-:Y:S04]  /*93360*/  STL.64 [R1+0x5748], R30 ;  /* 0x0057481e01007387 */ /* 0x000fe80000100a00 */
[----:B------:R0:W-:Y:S04]  /*93370*/  STL.64 [R1+0x2c48], R16 ;  /* 0x002c481001007387 */ /* 0x0001e80000100a00 */
[----:B0-----:R-:W3:Y:S04]  /*93380*/  LDL.LU.64 R16, [R1+0x5770] ;  /* 0x0057700001107983 */ /* 0x001ee80000300a00 */
[----:B------:R-:W4:Y:S04]  /*93390*/  LDL.LU R12, [R1+0x5768] ;  /* 0x00576800010c7983 */ /* 0x000f280000300800 */
[----:B------:R0:W-:Y:S04]  /*933a0*/  STL.64 [R1+0x2c50], R14 ;  /* 0x002c500e01007387 */ /* 0x0001e80000100a00 */
[----:B0-----:R-:W3:Y:S04]  /*933b0*/  LDL.LU.64 R14, [R1+0x5760] ;  /* 0x00576000010e7983 */ /* 0x001ee80000300a00 */
[----:B------:R0:W-:Y:S01]  /*933c0*/  STL.64 [R1+0x5740], R34 ;  /* 0x0057402201007387 */ /* 0x0001e20000100a00 */
[----:B------:R-:W-:-:S02]  /*933d0*/  IADD3 R28, P4, PT, R0, R10, RZ ;  /* 0x0000000a001c7210 */ /* 0x000fc40007f9e0ff */
[----:B0-----:R-:W-:Y:S02]  /*933e0*/  SHF.R.S32.HI R35, RZ, 0x1f, R0 ;  /* 0x0000001fff237819 */ /* 0x001fe40000011400 */
[----:B--2---:R-:W-:-:S03]  /*933f0*/  IADD3 R30, P3, PT, R0, R6, RZ ;  /* 0x00000006001e7210 */ /* 0x004fc60007f7e0ff */
[C---:B------:R-:W-:Y:S02]  /*93400*/  IMAD.X R29, R35.reuse, 0x1, R7, P4 ;  /* 0x00000001231d7824 */ /* 0x040fe400020e0607 */
[----:B------:R-:W-:-:S05]  /*93410*/  IMAD.X R31, R35, 0x1, R5, P3 ;  /* 0x00000001231f7824 */ /* 0x000fca00018e0605 */
[----:B------:R3:W-:Y:S04]  /*93420*/  STL.64 [R1+0x2c58], R30 ;  /* 0x002c581e01007387 */ /* 0x0007e80000100a00 */
[----:B------:R0:W-:Y:S01]  /*93430*/  STL.64 [R1+0x2c60], R28 ;  /* 0x002c601c01007387 */ /* 0x0001e20000100a00 */
[C---:B----4-:R-:W-:Y:S02]  /*93440*/  IADD3 R34, P2, PT, R0.reuse, R12, RZ ;  /* 0x0000000c00227210 */ /* 0x050fe40007f5e0ff */
[C---:B---3--:R-:W-:Y:S01]  /*93450*/  IADD3 R30, P3, PT, R0.reuse, R14, RZ ;  /* 0x0000000e001e7210 */ /* 0x048fe20007f7e0ff */
[----:B------:R1:W-:Y:S01]  /*93460*/  STL.64 [R1+0x5738], R14 ;  /* 0x0057380e01007387 */ /* 0x0003e20000100a00 */
[----:B0-----:R-:W-:Y:S01]  /*93470*/  IADD3 R28, P4, PT, R0, R15, RZ ;  /* 0x0000000f001c7210 */ /* 0x001fe20007f9e0ff */
[----:B-1----:R-:W-:-:S04]  /*93480*/  IMAD.MOV.U32 R14, RZ, RZ, R35 ;  /* 0x000000ffff0e7224 */ /* 0x002fc800078e0023 */
[----:B------:R-:W-:-:S05]  /*93490*/  IMAD.X R35, R14, 0x1, R11, P2 ;  /* 0x000000010e237824 */ /* 0x000fca00010e060b */
[----:B------:R0:W-:Y:S02]  /*934a0*/  STL.64 [R1+0x2c68], R34 ;  /* 0x002c682201007387 */ /* 0x0001e40000100a00 */
[----:B0-----:R-:W-:Y:S02]  /*934b0*/  IADD3 R34, P2, PT, R0, R16, RZ ;  /* 0x0000001000227210 */ /* 0x001fe40007f5e0ff */
[----:B------:R-:W2:Y:S01]  /*934c0*/  LDL.LU R0, [R1+0x5758] ;  /* 0x0057580001007983 */ /* 0x000ea20000300800 */
[C---:B------:R-:W-:Y:S02]  /*934d0*/  IMAD.X R31, R14.reuse, 0x1, R13, P3 ;  /* 0x000000010e1f7824 */ /* 0x040fe400018e060d */
[----:B------:R-:W-:-:S03]  /*934e0*/  IMAD.X R29, R14, 0x1, R37, P4 ;  /* 0x000000010e1d7824 */ /* 0x000fc600020e0625 */
[----:B------:R2:W-:Y:S04]  /*934f0*/  STL.64 [R1+0x2c70], R30 ;  /* 0x002c701e01007387 */ /* 0x0005e80000100a00 */
[----:B------:R0:W-:Y:S01]  /*93500*/  STL.64 [R1+0x2c78], R28 ;  /* 0x002c781c01007387 */ /* 0x0001e20000100a00 */
[----:B------:R-:W-:-:S05]  /*93510*/  IMAD.X R35, R14, 0x1, R38, P2 ;  /* 0x000000010e237824 */ /* 0x000fca00010e0626 */
[----:B------:R-:W-:Y:S01]  /*93520*/  STL.64 [R1+0x2c20], R34 ;  /* 0x002c202201007387 */ /* 0x000fe20000100a00 */
[C---:B--2---:R-:W-:Y:S02]  /*93530*/  IADD3 R30, P3, PT, R0.reuse, R18, RZ ;  /* 0x00000012001e7210 */ /* 0x044fe40007f7e0ff */
[----:B------:R-:W-:Y:S02]  /*93540*/  SHF.R.S32.HI R15, RZ, 0x1f, R0 ;  /* 0x0000001fff0f7819 */ /* 0x000fe40000011400 */
[----:B0-----:R-:W-:-:S03]  /*93550*/  IADD3 R28, P4, PT, R0, R20, RZ ;  /* 0x00000014001c7210 */ /* 0x001fc60007f9e0ff */
[C---:B------:R-:W-:Y:S02]  /*93560*/  IMAD.X R31, R15.reuse, 0x1, R17, P3 ;  /* 0x000000010f1f7824 */ /* 0x040fe400018e0611 */
        /* <DEDUP_REMOVED lines=8> */
[C---:B------:R-:W-:Y:S01]  /*935f0*/  IMAD.X R31, R15.reuse, 0x1, R23, P3 ;  /* 0x000000010f1f7824 */ /* 0x040fe200018e0617 */
[----:B------:R-:W-:Y:S02]  /*93600*/  IADD3 R16, P4, PT, R0, R26, RZ ;  /* 0x0000001a00107210 */ /* 0x000fe40007f9e0ff */
[----:B------:R-:W-:Y:S04]  /*93610*/  STL.64 [R1+0x2bb8], R34 ;  /* 0x002bb82201007387 */ /* 0x000fe80000100a00 */
[----:B------:R-:W-:Y:S04]  /*93620*/  STL.64 [R1+0x5720], R20 ;  /* 0x0057201401007387 */ /* 0x000fe80000100a00 */
[----:B------:R0:W-:Y:S01]  /*93630*/  STL.64 [R1+0x2bc0], R30 ;  /* 0x002bc01e01007387 */ /* 0x0001e20000100a00 */
[----:B------:R-:W-:-:S03]  /*93640*/  IMAD.X R17, R15, 0x1, R25, P4 ;  /* 0x000000010f117824 */ /* 0x000fc600020e0619 */
[----:B0-----:R-:W3:Y:S04]  /*93650*/  LDL.LU.64 R30, [R1+0x5748] ;  /* 0x00574800011e7983 */ /* 0x001ee80000300a00 */
[----:B------:R-:W-:Y:S01]  /*93660*/  STL.64 [R1+0x2bc8], R16 ;  /* 0x002bc81001007387 */ /* 0x000fe20000100a00 */
[----:B--2---:R-:W-:-:S05]  /*93670*/  IADD3 R34, P2, PT, R0, R28, RZ ;  /* 0x0000001c00227210 */ /* 0x004fca0007f5e0ff */
[----:B------:R-:W-:-:S05]  /*93680*/  IMAD.X R35, R15, 0x1, R27, P2 ;  /* 0x000000010f237824 */ /* 0x000fca00010e061b */
[----:B------:R0:W-:Y:S04]  /*93690*/  STL.64 [R1+0x2bd0], R34 ;  /* 0x002bd02201007387 */ /* 0x0001e80000100a00 */
[----:B0-----:R-:W2:Y:S01]  /*936a0*/  LDL.LU.64 R34, [R1+0x5740] ;  /* 0x0057400001227983 */ /* 0x001ea20000300a00 */
[----:B---3--:R-:W-:-:S03]  /*936b0*/  IADD3 R20, P3, PT, R0, R30, RZ ;  /* 0x0000001e00147210 */ /* 0x008fc60007f7e0ff */
[----:B------:R-:W-:Y:S01]  /*936c0*/  STL.64 [R1+0x5718], R26 ;  /* 0x0057181a01007387 */ /* 0x000fe20000100a00 */
[----:B------:R-:W-:-:S03]  /*936d0*/  IADD3 R16, P4, PT, R0, R32, RZ ;  /* 0x0000002000107210 */ /* 0x000fc60007f9e0ff */
[----:B------:R0:W-:Y:S01]  /*936e0*/  STL.64 [R1+0x5710], R28 ;  /* 0x0057101c01007387 */ /* 0x0001e20000100a00 */
[----:B------:R-:W-:-:S05]  /*936f0*/  IMAD.X R21, R15, 0x1, R29, P3 ;  /* 0x000000010f157824 */ /* 0x000fca00018e061d */
[----:B------:R1:W-:Y:S01]  /*93700*/  STL.64 [R1+0x2bd8], R20 ;  /* 0x002bd81401007387 */ /* 0x0003e20000100a00 */
[----:B0-----:R-:W-:Y:S02]  /*93710*/  IMAD.MOV.U32 R28, RZ, RZ, R15 ;  /* 0x000000ffff1c7224 */ /* 0x001fe400078e000f */
[----:B------:R-:W-:Y:S02]  /*93720*/  IMAD.MOV.U32 R15, RZ, RZ, R60 ;  /* 0x000000ffff0f7224 */ /* 0x000fe400078e003c */
[----:B------:R-:W-:Y:S01]  /*93730*/  IMAD.X R17, R28, 0x1, R31, P4 ;  /* 0x000000011c117824 */ /* 0x000fe200020e061f */
[C---:B------:R-:W-:Y:S02]  /*93740*/  IADD3 R14, P4, PT, R0.reuse, R6, RZ ;  /* 0x00000006000e7210 */ /* 0x040fe40007f9e0ff */
[----:B-1----:R-:W-:Y:S01]  /*93750*/  IADD3 R20, P3, PT, R0, R36, RZ ;  /* 0x0000002400147210 */ /* 0x002fe20007f7e0ff */
[----:B------:R-:W-:Y:S02]  /*93760*/  IMAD.MOV.U32 R60, RZ, RZ, R52 ;  /* 0x000000ffff3c7224 */ /* 0x000fe400078e0034 */
[----:B------:R-:W3:Y:S04]  /*93770*/  LDL.LU R52, [R1+0x154] ;  /* 0x0001540001347983 */ /* 0x000ee80000300800 */
[----:B------:R0:W-:Y:S04]  /*93780*/  STL.64 [R1+0x2be0], R16 ;  /* 0x002be01001007387 */ /* 0x0001e80000100a00 */
[----:B------:R-:W-:Y:S01]  /*93790*/  STL.64 [R1+0x5708], R30 ;  /* 0x0057081e01007387 */ /* 0x000fe20000100a00 */
[----:B0-----:R-:W-:-:S02]  /*937a0*/  IMAD.MOV.U32 R17, RZ, RZ, R15 ;  /* 0x000000ffff117224 */ /* 0x001fc400078e000f */
[----:B------:R-:W-:Y:S01]  /*937b0*/  IMAD.X R15, R28, 0x1, R5, P4 ;  /* 0x000000011c0f7824 */ /* 0x000fe200020e0605 */
        /* <DEDUP_REMOVED lines=23> */
[----:B------:R-:W-:Y:S01]  /*93930*/  IMAD.X R21, R28, 0x1, R37, P2 ;  /* 0x000000011c157824 */ /* 0x000fe200010e0625 */
[----:B--2---:R-:W-:Y:S02]  /*93940*/  IADD3 R30, P3, PT, R0, R16, RZ ;  /* 0x00000010001e7210 */ /* 0x004fe40007f7e0ff */
[----:B------:R-:W2:Y:S04]  /*93950*/  LDL.LU R0, [R1+0x5728] ;  /* 0x0057280001007983 */ /* 0x000ea80000300800 */
[----:B------:R-:W-:Y:S01]  /*93960*/  STL [R1+0x2c14], R7 ;  /* 0x002c140701007387 */ /* 0x000fe20000100800 */
[----:B------:R-:W-:-:S03]  /*93970*/  IMAD.X R31, R28, 0x1, R38, P3 ;  /* 0x000000011c1f7824 */ /* 0x000fc600018e0626 */
[----:B------:R0:W-:Y:S04]  /*93980*/  STL.64 [R1+0x2c18], R20 ;  /* 0x002c181401007387 */ /* 0x0001e80000100a00 */
[----:B0-----:R-:W4:Y:S04]  /*93990*/  LDL.LU.64 R20, [R1+0x5720] ;  /* 0x0057200001147983 */ /* 0x001f280000300a00 */
[----:B------:R-:W-:Y:S04]  /*939a0*/  STL.64 [R1+0x2ba0], R30 ;  /* 0x002ba01e01007387 */ /* 0x000fe80000100a00 */
[----:B------:R0:W-:Y:S01]  /*939b0*/  STL [R1+0x56d8], R22 ;  /* 0x0056d81601007387 */ /* 0x0001e20000100800 */
[----:B--2---:R-:W-:-:S03]  /*939c0*/  IADD3 R28, P3, PT, R0, R22, RZ ;  /* 0x00000016001c7210 */ /* 0x004fc60007f7e0ff */
[----:B0-----:R-:W2:Y:S01]  /*939d0*/  LDL.LU R22, [R1+0x1e0] ;  /* 0x0001e00001167983 */ /* 0x001ea20000300800 */
[----:B------:R-:W-:Y:S01]  /*939e0*/  IADD3 R6, P4, PT, R0, R18, RZ ;  /* 0x0000001200067210 */ /* 0x000fe20007f9e0ff */
[----:B------:R-:W-:-:S04]  /*939f0*/  IMAD.MOV.U32 R29, RZ, RZ, R27 ;  /* 0x000000ffff1d7224 */ /* 0x000fc800078e001b */
[----:B------:R-:W-:Y:S01]  /*93a00*/  IMAD.MOV.U32 R31, RZ, RZ, R29 ;  /* 0x000000ffff1f7224 */ /* 0x000fe200078e001d */
[----:B----4-:R-:W-:Y:S01]  /*93a10*/  IADD3 R26, P2, PT, R0, R20, RZ ;  /* 0x00000014001a7210 */ /* 0x010fe20007f5e0ff */
[----:B--2---:R-:W-:-:S04]  /*93a20*/  IMAD.X R7, R22, 0x1, R17, P4 ;  /* 0x0000000116077824 */ /* 0x004fc800020e0611 */
[----:B------:R-:W-:Y:S01]  /*93a30*/  IMAD.X R27, R22, 0x1, R19, P2 ;  /* 0x00000001161b7824 */ /* 0x000fe200010e0613 */
[----:B------:R-:W-:Y:S01]  /*93a40*/  IADD3 R30, P4, PT, R0, R24, RZ ;  /* 0x00000018001e7210 */ /* 0x000fe20007f9e0ff */
[----:B------:R-:W-:Y:S01]  /*93a50*/  IMAD.X R29, R22, 0x1, R21, P3 ;  /* 0x00000001161d7824 */ /* 0x000fe200018e0615 */
[----:B------:R0:W-:Y:S04]  /*93a60*/  STL.64 [R1+0x2ba8], R6 ;  /* 0x002ba80601007387 */ /* 0x0001e80000100a00 */
[----:B------:R-:W-:Y:S04]  /*93a70*/  STL.64 [R1+0x56f0], R16 ;  /* 0x0056f01001007387 */ /* 0x000fe80000100a00 */
[----:B------:R1:W-:Y:S01]  /*93a80*/  STL.64 [R1+0x2bb0], R26 ;  /* 0x002bb01a01007387 */ /* 0x0003e20000100a00 */
[----:B0-----:R-:W-:-:S02]  /*93a90*/  IMAD.MOV.U32 R7, RZ, RZ, R31 ;  /* 0x000000ffff077224 */ /* 0x001fc400078e001f */
[----:B------:R-:W-:Y:S01]  /*93aa0*/  IMAD.X R31, R22, 0x1, R23, P4 ;  /* 0x00000001161f7824 */ /* 0x000fe200020e0617 */
[----:B-1----:R-:W2:Y:S04]  /*93ab0*/  LDL.LU.64 R26, [R1+0x5718] ;  /* 0x00571800011a7983 */ /* 0x002ea80000300a00 */
[----:B------:R-:W-:Y:S04]  /*93ac0*/  STL.64 [R1+0x56e0], R18 ;  /* 0x0056e01201007387 */ /* 0x000fe80000100a00 */
[----:B------:R0:W-:Y:S04]  /*93ad0*/  STL.64 [R1+0x2b38], R28 ;  /* 0x002b381c01007387 */ /* 0x0001e80000100a00 */
[----:B0-----:R-:W4:Y:S04]  /*93ae0*/  LDL.LU.64 R28, [R1+0x5710] ;  /* 0x00571000011c7983 */ /* 0x001f280000300a00 */
[----:B------:R-:W-:Y:S04]  /*93af0*/  STL.64 [R1+0x56f8], R20 ;  /* 0x0056f81401007387 */ /* 0x000fe80000100a00 */
[----:B------:R0:W-:Y:S04]  /*93b00*/  STL.64 [R1+0x2b40], R30 ;  /* 0x002b401e01007387 */ /* 0x0001e80000100a00 */
[----:B0-----:R-:W3:Y:S01]  /*93b10*/  LDL.LU.64 R30, [R1+0x5708] ;  /* 0x00570800011e7983 */ /* 0x001ee20000300a00 */
[----:B--2---:R-:W-:-:S05]  /*93b20*/  IADD3 R16, P2, PT, R0, R26, RZ ;  /* 0x0000001a00107210 */ /* 0x004fca0007f5e0ff */
[----:B------:R-:W-:Y:S01]  /*93b30*/  IMAD.X R17, R22, 0x1, R25, P2 ;  /* 0x0000000116117824 */ /* 0x000fe200010e0619 */
[C---:B------:R-:W-:Y:S02]  /*93b40*/  IADD3 R6, P2, PT, R0.reuse, R32, RZ ;  /* 0x0000002000067210 */ /* 0x040fe40007f5e0ff */
[----:B----4-:R-:W-:Y:S02]  /*93b50*/  IADD3 R20, P3, PT, R0, R28, RZ ;  /* 0x0000001c00147210 */ /* 0x010fe40007f7e0ff */
[----:B------:R0:W-:Y:S03]  /*93b60*/  STL.64 [R1+0x2b48], R16 ;  /* 0x002b481001007387 */ /* 0x0001e60000100a00 */
[----:B------:R-:W-:Y:S01]  /*93b70*/  IMAD.X R21, R22, 0x1, R27, P3 ;  /* 0x0000000116157824 */ /* 0x000fe200018e061b */
[----:B---3--:R-:W-:Y:S01]  /*93b80*/  IADD3 R18, P4, PT, R0, R30, RZ ;  /* 0x0000001e00127210 */ /* 0x008fe20007f9e0ff */
[----:B0-----:R-:W-:-:S02]  /*93b90*/  IMAD.MOV.U32 R17, RZ, RZ, R7 ;  /* 0x000000ffff117224 */ /* 0x001fc400078e0007 */
[C---:B------:R-:W-:Y:S02]  /*93ba0*/  IMAD.X R7, R22.reuse, 0x1, R31, P2 ;  /* 0x0000000116077824 */ /* 0x040fe400010e061f */
[----:B------:R-:W-:Y:S01]  /*93bb0*/  IMAD.X R19, R22, 0x1, R29, P4 ;  /* 0x0000000116137824 */ /* 0x000fe200020e061d */
[----:B------:R-:W-:Y:S04]  /*93bc0*/  STL.64 [R1+0x2b50], R20 ;  /* 0x002b501401007387 */ /* 0x000fe80000100a00 */
[----:B------:R-:W-:Y:S04]  /*93bd0*/  STL.64 [R1+0x2b58], R18 ;  /* 0x002b581201007387 */ /* 0x000fe80000100a00 */
[----:B------:R0:W-:Y:S04]  /*93be0*/  STL.64 [R1+0x2b60], R6 ;  /* 0x002b600601007387 */ /* 0x0001e80000100a00 */
[----:B0-----:R-:W2:Y:S01]  /*93bf0*/  LDL.LU.64 R6, [R1+0x5700] ;  /* 0x0057000001067983 */ /* 0x001ea20000300a00 */
[----:B------:R-:W-:-:S02]  /*93c00*/  IADD3 R20, P3, PT, R0, R34, RZ ;  /* 0x0000002200147210 */ /* 0x000fc40007f7e0ff */
[----:B------:R-:W-:-:S03]  /*93c10*/  IADD3 R18, P4, PT, R0, R36, RZ ;  /* 0x0000002400127210 */ /* 0x000fc60007f9e0ff */
[C---:B------:R-:W-:Y:S01]  /*93c20*/  IMAD.X R21, R22.reuse, 0x1, R33, P3 ;  /* 0x0000000116157824 */ /* 0x040fe200018e0621 */
[----:B------:R-:W-:Y:S01]  /*93c30*/  STL.64 [R1+0x56d0], R30 ;  /* 0x0056d01e01007387 */ /* 0x000fe20000100a00 */
[----:B------:R-:W-:-:S03]  /*93c40*/  IMAD.X R19, R22, 0x1, R35, P4 ;  /* 0x0000000116137824 */ /* 0x000fc600020e0623 */
[----:B------:R0:W-:Y:S01]  /*93c50*/  STL.64 [R1+0x2b68], R20 ;  /* 0x002b681401007387 */ /* 0x0001e20000100a00 */
[----:B------:R-:W-:-:S03]  /*93c60*/  IADD3 R16, P4, PT, R0, R12, RZ ;  /* 0x0000000c00107210 */ /* 0x000fc60007f9e0ff */
[----:B------:R1:W-:Y:S04]  /*93c70*/  STL.64 [R1+0x2b70], R18 ;  /* 0x002b701201007387 */ /* 0x0003e80000100a00 */
[----:B------:R-:W-:Y:S01]  /*93c80*/  STL.64 [R1+0x56c8], R34 ;  /* 0x0056c82201007387 */ /* 0x000fe20000100a00 */
[----:B0-----:R-:W-:Y:S01]  /*93c90*/  IADD3 R20, P3, PT, R0, R10, RZ ;  /* 0x0000000a00147210 */ /* 0x001fe20007f7e0ff */
[----:B-1----:R-:W-:Y:S02]  /*93ca0*/  IMAD.MOV.U32 R19, RZ, RZ, R17 ;  /* 0x000000ffff137224 */ /* 0x002fe400078e0011 */
        /* <DEDUP_REMOVED lines=11> */
[C---:B------:R-:W-:Y:S01]  /*93d60*/  IADD3 R18, P2, PT, R0.reuse, R14, RZ ;  /* 0x0000000e00127210 */ /* 0x040fe20007f5e0ff */
[----:B------:R-:W-:Y:S01]  /*93d70*/  IMAD.MOV.U32 R31, RZ, RZ, R19 ;  /* 0x000000ffff1f7224 */ /* 0x000fe200078e0013 */
[----:B------:R-:W-:-:S03]  /*93d80*/  IADD3 R34, P3, PT, R0, R15, RZ ;  /* 0x0000000f00227210 */ /* 0x000fc60007f7e0ff */
[C---:B------:R-:W-:Y:S02]  /*93d90*/  IMAD.X R19, R22.reuse, 0x1, R13, P2 ;  /* 0x0000000116137824 */ /* 0x040fe400010e060d */
[----:B------:R-:W-:Y:S02]  /*93da0*/  IMAD.MOV.U32 R15, RZ, RZ, R35 ;  /* 0x000000ffff0f7224 */ /* 0x000fe400078e0023 */
[----:B------:R-:W-:Y:S01]  /*93db0*/  IMAD.X R15, R22, 0x1, R37, P3 ;  /* 0x00000001160f7824 */ /* 0x000fe200018e0625 */
[----:B---3--:R-:W-:Y:S02]  /*93dc0*/  IADD3 R6, P4, PT, R0, R16, RZ ;  /* 0x0000001000067210 */ /* 0x008fe40007f9e0ff */
[----:B------:R-:W3:Y:S04]  /*93dd0*/  LDL.LU R0, [R1+0x56e8] ;  /* 0x0056e80001007983 */ /* 0x000ee80000300800 */
[----:B------:R-:W-:Y:S04]  /*93de0*/  STL [R1+0x2b98], R34 ;  /* 0x002b982201007387 */ /* 0x000fe80000100800 */
[----:B------:R0:W-:Y:S04]  /*93df0*/  STL.64 [R1+0x2b90], R18 ;  /* 0x002b901201007387 */ /* 0x0001e80000100a00 */
[----:B0-----:R-:W4:Y:S04]  /*93e00*/  LDL.LU.64 R18, [R1+0x56e0] ;  /* 0x0056e00001127983 */ /* 0x001f280000300a00 */
[----:B------:R-:W-:Y:S01]  /*93e10*/  STL [R1+0x2b9c], R15 ;  /* 0x002b9c0f01007387 */ /* 0x000fe20000100800 */
[----:B------:R-:W-:-:S03]  /*93e20*/  IMAD.X R7, R22, 0x1, R38, P4 ;  /* 0x0000000116077824 */ /* 0x000fc600020e0626 */
[----:B------:R-:W4:Y:S01]  /*93e30*/  LDL.LU R22, [R1+0x56d8] ;  /* 0x0056d80001167983 */ /* 0x000f220000300800 */
[----:B------:R-:W-:-:S03]  /*93e40*/  IMAD.MOV.U32 R14, RZ, RZ, R34 ;  /* 0x000000ffff0e7224 */ /* 0x000fc600078e0022 */
[----:B------:R0:W-:Y:S01]  /*93e50*/  STL.64 [R1+0x2b20], R6 ;  /* 0x002b200601007387 */ /* 0x0001e20000100a00 */
[----:B---3--:R-:W-:Y:S02]  /*93e60*/  SHF.R.S32.HI R30, RZ, 0x1f, R0 ;  /* 0x0000001fff1e7819 */ /* 0x008fe40000011400 */
[C---:B--2---:R-:W-:Y:S02]  /*93e70*/  IADD3 R14, P3, PT, R0.reuse, R20, RZ ;  /* 0x00000014000e7210 */ /* 0x044fe40007f7e0ff */
[----:B----4-:R-:W-:-:S05]  /*93e80*/  IADD3 R34, P2, PT, R0, R18, RZ ;  /* 0x0000001200227210 */ /* 0x010fca0007f5e0ff */
[----:B------:R-:W-:Y:S01]  /*93e90*/  IMAD.X R35, R30, 0x1, R17, P2 ;  /* 0x000000011e237824 */ /* 0x000fe200010e0611 */
[----:B0-----:R-:W-:-:S04]  /*93ea0*/  IADD3 R6, P4, PT, R0, R22, RZ ;  /* 0x0000001600067210 */ /* 0x001fc80007f9e0ff */
[----:B------:R-:W-:Y:S04]  /*93eb0*/  STL.64 [R1+0x2b28], R34 ;  /* 0x002b282201007387 */ /* 0x000fe80000100a00 */
[----:B------:R0:W-:Y:S01]  /*93ec0*/  STL.64 [R1+0x56a8], R16 ;  /* 0x0056a81001007387 */ /* 0x0001e20000100a00 */
[----:B------:R-:W-:Y:S02]  /*93ed0*/  IADD3 R30, P2, PT, R0, R24, RZ ;  /* 0x00000018001e7210 */ /* 0x000fe40007f5e0ff */
[----:B0-----:R-:W-:Y:S01]  /*93ee0*/  SHF.R.S32.HI R16, RZ, 0x1f, R0 ;  /* 0x0000001fff107819 */ /* 0x001fe20000011400 */
[----:B------:R-:W-:-:S04]  /*93ef0*/  IMAD.MOV.U32 R35, RZ, RZ, R31 ;  /* 0x000000ffff237224 */ /* 0x000fc800078e001f */
[C---:B------:R-:W-:Y:S02]  /*93f00*/  IMAD.X R15, R16.reuse, 0x1, R19, P3 ;  /* 0x00000001100f7824 */ /* 0x040fe400018e0613 */
[C---:B------:R-:W-:Y:S02]  /*93f10*/  IMAD.X R7, R16.reuse, 0x1, R21, P4 ;  /* 0x0000000110077824 */ /* 0x040fe400020e0615 */
[----:B------:R-:W-:Y:S01]  /*93f20*/  IMAD.X R31, R16, 0x1, R23, P2 ;  /* 0x00000001101f7824 */ /* 0x000fe200010e0617 */
[----:B------:R-:W-:Y:S04]  /*93f30*/  STL.64 [R1+0x2b30], R14 ;  /* 0x002b300e01007387 */ /* 0x000fe80000100a00 */
        /* <DEDUP_REMOVED lines=9> */
[C---:B------:R-:W-:Y:S02]  /*93fd0*/  IADD3 R6, P3, PT, R0.reuse, R32, RZ ;  /* 0x0000002000067210 */ /* 0x040fe40007f7e0ff */
[----:B--2---:R-:W-:-:S05]  /*93fe0*/  IADD3 R18, P2, PT, R0, R30, RZ ;  /* 0x0000001e00127210 */ /* 0x004fca0007f5e0ff */
[----:B------:R-:W-:Y:S04]  /*93ff0*/  STL [R1+0x2ad8], R18 ;  /* 0x002ad81201007387 */ /* 0x000fe80000100800 */
[----:B------:R-:W-:Y:S04]  /*94000*/  STL.64 [R1+0x2ac8], R14 ;  /* 0x002ac80e01007387 */ /* 0x000fe80000100a00 */
[----:B------:R-:W-:Y:S04]  /*94010*/  STL.64 [R1+0x5698], R24 ;  /* 0x0056981801007387 */ /* 0x000fe80000100a00 */
[----:B------:R0:W-:Y:S04]  /*94020*/  STL.64 [R1+0x2ad0], R34 ;  /* 0x002ad02201007387 */ /* 0x0001e80000100a00 */
[----:B0-----:R-:W2:Y:S01]  /*94030*/  LDL.LU.64 R34, [R1+0x56c8] ;  /* 0x0056c80001227983 */ /* 0x001ea20000300a00 */
[----:B------:R-:W-:-:S02]  /*94040*/  IMAD.MOV.U32 R25, RZ, RZ, R19 ;  /* 0x000000ffff197224 */ /* 0x000fc400078e0013 */
[----:B------:R-:W-:Y:S02]  /*94050*/  IMAD.MOV.U32 R15, RZ, RZ, R7 ;  /* 0x000000ffff0f7224 */ /* 0x000fe400078e0007 */
[C---:B------:R-:W-:Y:S02]  /*94060*/  IMAD.X R25, R16.reuse, 0x1, R29, P2 ;  /* 0x0000000110197824 */ /* 0x040fe400010e061d */
[----:B------:R-:W-:-:S03]  /*94070*/  IMAD.X R7, R16, 0x1, R31, P3 ;  /* 0x0000000110077824 */ /* 0x000fc600018e061f */
[----:B------:R-:W-:Y:S04]  /*94080*/  STL [R1+0x2adc], R25 ;  /* 0x002adc1901007387 */ /* 0x000fe80000100800 */
[----:B------:R0:W-:Y:S04]  /*94090*/  STL.64 [R1+0x2ae0], R6 ;  /* 0x002ae00601007387 */ /* 0x0001e80000100a00 */
[----:B0-----:R-:W3:Y:S01]  /*940a0*/  LDL.LU.64 R6, [R1+0x56c0] ;  /* 0x0056c00001067983 */ /* 0x001ee20000300a00 */
[----:B------:R-:W-:Y:S01]  /*940b0*/  IMAD.MOV.U32 R24, RZ, RZ, R18 ;  /* 0x000000ffff187224 */ /* 0x000fe200078e0012 */
[C---:B------:R-:W-:Y:S01]  /*940c0*/  IADD3 R24, P2, PT, R0.reuse, R36, RZ ;  /* 0x0000002400187210 */ /* 0x040fe20007f5e0ff */
[----:B------:R-:W-:Y:S01]  /*940d0*/  IMAD.MOV.U32 R17, RZ, RZ, R15 ;  /* 0x000000ffff117224 */ /* 0x000fe200078e000f */
[----:B--2---:R-:W-:-:S05]  /*940e0*/  IADD3 R18, P4, PT, R0, R34, RZ ;  /* 0x0000002200127210 */ /* 0x004fca0007f9e0ff */
[----:B------:R-:W-:-:S05]  /*940f0*/  IMAD.X R19, R16, 0x1, R33, P4 ;  /* 0x0000000110137824 */ /* 0x000fca00020e0621 */
[----:B------:R-:W-:Y:S04]  /*94100*/  STL.64 [R1+0x2ae8], R18 ;  /* 0x002ae81201007387 */ /* 0x000fe80000100a00 */
[----:B------:R0:W-:Y:S01]  /*94110*/  STL.64 [R1+0x5690], R32 ;  /* 0x0056902001007387 */ /* 0x0001e20000100a00 */
[----:B---3--:R-:W-:Y:S02]  /*94120*/  IADD3 R14, P3, PT, R0, R6, RZ ;  /* 0x00000006000e7210 */ /* 0x008fe40007f7e0ff */
[----:B0-----:R-:W-:-:S05]  /*94130*/  SHF.R.S32.HI R32, RZ, 0x1f, R0 ;  /* 0x0000001fff207819 */ /* 0x001fca0000011400 */
[C---:B------:R-:W-:Y:S02]  /*94140*/  IMAD.X R25, R32.reuse, 0x1, R35, P2 ;  /* 0x0000000120197824 */ /* 0x040fe400010e0623 */
[----:B------:R-:W-:-:S03]  /*94150*/  IMAD.X R15, R32, 0x1, R5, P3 ;  /* 0x00000001200f7824 */ /* 0x000fc600018e0605 */
[----:B------:R-:W-:Y:S04]  /*94160*/  STL.64 [R1+0x2af0], R24 ;  /* 0x002af01801007387 */ /* 0x000fe80000100a00 */
[----:B------:R0:W-:Y:S04]  /*94170*/  STL.64 [R1+0x2af8], R14 ;  /* 0x002af80e01007387 */ /* 0x0001e80000100a00 */
[----:B0-----:R-:W2:Y:S01]  /*94180*/  LDL.LU.64 R14, [R1+0x56b8] ;  /* 0x0056b800010e7983 */ /* 0x001ea20000300a00 */
[----:B------:R-:W-:Y:S01]  /*94190*/  IMAD.MOV.U32 R25, RZ, RZ, R17 ;  /* 0x000000ffff197224 */ /* 0x000fe200078e0011 */
[----:B------:R-:W-:-:S03]  /*941a0*/  IADD3 R18, P4, PT, R0, R10, RZ ;  /* 0x0000000a00127210 */ /* 0x000fc60007f9e0ff */
[----:B------:R-:W-:Y:S02]  /*941b0*/  IMAD.MOV.U32 R33, RZ, RZ, R25 ;  /* 0x000000ffff217224 */ /* 0x000fe400078e0019 */
[----:B------:R-:W-:-:S04]  /*941c0*/  IMAD.MOV.U32 R25, RZ, RZ, R32 ;  /* 0x000000ffff197224 */ /* 0x000fc800078e0020 */
[----:B------:R-:W-:Y:S01]  /*941d0*/  IMAD.X R19, R25, 0x1, R7, P4 ;  /* 0x0000000119137824 */ /* 0x000fe200020e0607 */
[----:B------:R-:W-:Y:S01]  /*941e0*/  IADD3 R16, P2, PT, R0, R12, RZ ;  /* 0x0000000c00107210 */ /* 0x000fe20007f5e0ff */
[----:B------:R-:W-:-:S03]  /*941f0*/  IMAD.MOV.U32 R17, RZ, RZ, R33 ;  /* 0x000000ffff117224 */ /* 0x000fc600078e0021 */
[----:B------:R0:W-:Y:S04]  /*94200*/  STL.64 [R1+0x2b00], R18 ;  /* 0x002b001201007387 */ /* 0x0001e80000100a00 */
[----:B0-----:R-:W3:Y:S01]  /*94210*/  LDL.LU.64 R18, [R1+0x56b0] ;  /* 0x0056b00001127983 */ /* 0x001ee20000300a00 */
[----:B--2---:R-:W-:-:S03]  /*94220*/  IADD3 R32, P4, PT, R0, R15, RZ ;  /* 0x0000000f00207210 */ /* 0x004fc60007f9e0ff */
[----:B------:R0:W-:Y:S01]  /*94230*/  STL.64 [R1+0x5680], R14 ;  /* 0x0056800e01007387 */ /* 0x0001e20000100a00 */
[----:B------:R-:W-:Y:S01]  /*94240*/  IADD3 R24, P3, PT, R0, R14, RZ ;  /* 0x0000000e00187210 */ /* 0x000fe20007f7e0ff */
[----:B0-----:R-:W-:Y:S02]  /*94250*/  IMAD.MOV.U32 R15, RZ, RZ, R17 ;  /* 0x000000ffff0f7224 */ /* 0x001fe400078e0011 */
[----:B------:R-:W-:Y:S01]  /*94260*/  IMAD.X R17, R25, 0x1, R11, P2 ;  /* 0x0000000119117824 */ /* 0x000fe200010e060b */
[----:B------:R-:W2:Y:S04]  /*94270*/  LDL.LU R14, [R1+0x1d8] ;  /* 0x0001d800010e7983 */ /* 0x000ea80000300800 */
[----:B------:R0:W-:Y:S04]  /*94280*/  STL.64 [R1+0x2b08], R16 ;  /* 0x002b081001007387 */ /* 0x0001e80000100a00 */
[----:B0-----:R-:W4:Y:S04]  /*94290*/  LDL.LU.64 R16, [R1+0x56a8] ;  /* 0x0056a80001107983 */ /* 0x001f280000300a00 */
[----:B------:R0:W-:Y:S02]  /*942a0*/  STL.64 [R1+0x5688], R10 ;  /* 0x0056880a01007387 */ /* 0x0001e40000100a00 */
[----:B0-----:R-:W-:-:S04]  /*942b0*/  IMAD.MOV.U32 R11, RZ, RZ, R25 ;  /* 0x000000ffff0b7224 */ /* 0x001fc800078e0019 */
[C---:B------:R-:W-:Y:S02]  /*942c0*/  IMAD.X R25, R11.reuse, 0x1, R13, P3 ;  /* 0x000000010b197824 */ /* 0x040fe400018e060d */
[C---:B------:R-:W-:Y:S01]  /*942d0*/  IMAD.X R33, R11.reuse, 0x1, R37, P4 ;  /* 0x000000010b217824 */ /* 0x040fe200020e0625 */
[----:B----4-:R-:W-:Y:S02]  /*942e0*/  IADD3 R10, P2, PT, R0, R16, RZ ;  /* 0x00000010000a7210 */ /* 0x010fe40007f5e0ff */
[----:B------:R-:W4:Y:S04]  /*942f0*/  LDL.LU R0, [R1+0x56a0] ;  /* 0x0056a00001007983 */ /* 0x000f280000300800 */
[----:B------:R3:W-:Y:S01]  /*94300*/  STL.64 [R1+0x2b10], R24 ;  /* 0x002b101801007387 */ /* 0x0007e20000100a00 */
[----:B------:R-:W-:-:S03]  /*94310*/  IMAD.X R11, R11, 0x1, R38, P2 ;  /* 0x000000010b0b7824 */ /* 0x000fc600010e0626 */
[----:B------:R-:W-:Y:S01]  /*94320*/  STL.64 [R1+0x2b18], R32 ;  /* 0x002b182001007387 */ /* 0x000fe20000100a00 */
[----:B---3--:R-:W-:-:S03]  /*94330*/  IADD3 R24, P3, PT, R15, R18, RZ ;  /* 0x000000120f187210 */ /* 0x008fc60007f7e0ff */
[----:B------:R-:W-:Y:S02]  /*94340*/  STL.64 [R1+0x2aa0], R10 ;  /* 0x002aa00a01007387 */ /* 0x000fe40000100a00 */
[----:B--2---:R-:W-:-:S05]  /*94350*/  IMAD.X R25, R14, 0x1, R17, P3 ;  /* 0x000000010e197824 */ /* 0x004fca00018e0611 */
[----:B------:R0:W-:Y:S04]  /*94360*/  STL.64 [R1+0x2aa8], R24 ;  /* 0x002aa81801007387 */ /* 0x0001e80000100a00 */
[----:B0-----:R-:W2:Y:S01]  /*94370*/  LDL.LU.64 R24, [R1+0x5698] ;  /* 0x0056980001187983 */ /* 0x001ea20000300a00 */
[----:B------:R-:W-:-:S03]  /*94380*/  IADD3 R32, P4, PT, R15, R20, RZ ;  /* 0x000000140f207210 */ /* 0x000fc60007f9e0ff */
[----:B------:R0:W-:Y:S01]  /*94390*/  STL.64 [R1+0x5678], R16 ;  /* 0x0056781001007387 */ /* 0x0001e20000100a00 */
[----:B------:R-:W-:Y:S01]  /*943a0*/  IADD3 R10, P2, PT, R15, R22, RZ ;  /* 0x000000160f0a7210 */ /* 0x000fe20007f5e0ff */
[----:B0-----:R-:W-:Y:S02]  /*943b0*/  IMAD.MOV.U32 R16, RZ, RZ, R14 ;  /* 0x000000ffff107224 */ /* 0x001fe400078e000e */
[----:B------:R-:W-:Y:S02]  /*943c0*/  IMAD.MOV.U32 R17, RZ, RZ, R15 ;  /* 0x000000ffff117224 */ /* 0x000fe400078e000f */
[C---:B------:R-:W-:Y:S02]  /*943d0*/  IMAD.X R33, R16.reuse, 0x1, R19, P4 ;  /* 0x0000000110217824 */ /* 0x040fe400020e0613 */
[----:B------:R-:W-:-:S03]  /*943e0*/  IMAD.X R11, R16, 0x1, R21, P2 ;  /* 0x00000001100b7824 */ /* 0x000fc600010e0615 */
[----:B------:R0:W-:Y:S04]  /*943f0*/  STL.64 [R1+0x2ab0], R32 ;  /* 0x002ab02001007387 */ /* 0x0001e80000100a00 */
[----:B------:R-:W-:Y:S01]  /*94400*/  STL.64 [R1+0x2a38], R10 ;  /* 0x002a380a01007387 */ /* 0x000fe20000100a00 */
[C---:B0-----:R-:W-:Y:S02]  /*94410*/  IADD3 R32, P4, PT, R17.reuse, R26, RZ ;  /* 0x0000001a11207210 */ /* 0x041fe40007f9e0ff */
[----:B--2---:R-:W-:-:S03]  /*94420*/  IADD3 R14, P3, PT, R17, R24, RZ ;  /* 0x00000018110e7210 */ /* 0x004fc60007f7e0ff */
[C---:B------:R-:W-:Y:S02]  /*94430*/  IMAD.X R33, R16.reuse, 0x1, R25, P4 ;  /* 0x0000000110217824 */ /* 0x040fe400020e0619 */
[----:B------:R-:W-:-:S05]  /*94440*/  IMAD.X R15, R16, 0x1, R23, P3 ;  /* 0x00000001100f7824 */ /* 0x000fca00018e0617 */
[----:B------:R-:W-:Y:S04]  /*94450*/  STL.64 [R1+0x2a40], R14 ;  /* 0x002a400e01007387 */ /* 0x000fe80000100a00 */
[----:B------:R0:W-:Y:S04]  /*94460*/  STL.64 [R1+0x2a48], R32 ;  /* 0x002a482001007387 */ /* 0x0001e80000100a00 */
[----:B0-----:R-:W2:Y:S01]  /*94470*/  LDL.LU.64 R32, [R1+0x5690] ;  /* 0x0056900001207983 */ /* 0x001ea20000300a00 */
[C---:B------:R-:W-:Y:S02]  /*94480*/  IADD3 R10, P2, PT, R17.reuse, R28, RZ ;  /* 0x0000001c110a7210 */ /* 0x040fe40007f5e0ff */
[----:B------:R-:W-:-:S03]  /*94490*/  IADD3 R14, P3, PT, R17, R30, RZ ;  /* 0x0000001e110e7210 */ /* 0x000fc60007f7e0ff */
[C---:B------:R-:W-:Y:S01]  /*944a0*/  IMAD.X R11, R16.reuse, 0x1, R27, P2 ;  /* 0x00000001100b7824 */ /* 0x040fe200010e061b */
[----:B------:R-:W-:Y:S04]  /*944b0*/  STL.64 [R1+0x5670], R24 ;  /* 0x0056701801007387 */ /* 0x000fe80000100a00 */
        /* <DEDUP_REMOVED lines=10> */
[----:B------:R-:W-:-:S03]  /*94560*/  IADD3 R14, P3, PT, R17, R36, RZ ;  /* 0x00000024110e7210 */ /* 0x000fc60007f7e0ff */
[----:B------:R0:W-:Y:S01]  /*94570*/  STL.64 [R1+0x5668], R32 ;  /* 0x0056682001007387 */ /* 0x0001e20000100a00 */
[----:B------:R-:W-:Y:S01]  /*94580*/  IADD3 R24, P4, PT, R17, R6, RZ ;  /* 0x0000000611187210 */ /* 0x000fe20007f9e0ff */
[----:B0-----:R-:W-:-:S04]  /*94590*/  IMAD.MOV.U32 R33, RZ, RZ, R16 ;  /* 0x000000ffff217224 */ /* 0x001fc800078e0010 */
[C---:B------:R-:W-:Y:S02]  /*945a0*/  IMAD.X R15, R33.reuse, 0x1, R35, P3 ;  /* 0x00000001210f7824 */ /* 0x040fe400018e0623 */
[----:B------:R-:W-:-:S03]  /*945b0*/  IMAD.X R25, R33, 0x1, R5, P4 ;  /* 0x0000000121197824 */ /* 0x000fc600020e0605 */
[----:B------:R0:W-:Y:S04]  /*945c0*/  STL.64 [R1+0x2a70], R14 ;  /* 0x002a700e01007387 */ /* 0x0001e80000100a00 */
[----:B0-----:R-:W3:Y:S04]  /*945d0*/  LDL.LU.64 R14, [R1+0x5680] ;  /* 0x00568000010e7983 */ /* 0x001ee80000300a00 */
[----:B------:R0:W-:Y:S04]  /*945e0*/  STL.64 [R1+0x5660], R34 ;  /* 0x0056602201007387 */ /* 0x0001e80000100a00 */
[----:B------:R1:W-:Y:S01]  /*945f0*/  STL.64 [R1+0x2a78], R24 ;  /* 0x002a781801007387 */ /* 0x0003e20000100a00 */
[----:B0-----:R-:W-:-:S02]  /*94600*/  IMAD.MOV.U32 R35, RZ, RZ, R17 ;  /* 0x000000ffff237224 */ /* 0x001fc400078e0011 */
[----:B-1----:R-:W-:-:S03]  /*94610*/  IMAD.MOV.U32 R25, RZ, RZ, R33 ;  /* 0x000000ffff197224 */ /* 0x002fc600078e0021 */
[----:B------:R-:W-:Y:S02]  /*94620*/  IADD3 R16, P3, PT, R35, R12, RZ ;  /* 0x0000000c23107210 */ /* 0x000fe40007f7e0ff */
        /* <DEDUP_REMOVED lines=10> */
[C---:B------:R-:W-:Y:S02]  /*946d0*/  IMAD.X R25, R35.reuse, 0x1, R13, P4 ;  /* 0x0000000123197824 */ /* 0x040fe400020e060d */
[----:B------:R-:W-:-:S03]  /*946e0*/  IMAD.X R33, R35, 0x1, R37, P2 ;  /* 0x0000000123217824 */ /* 0x000fc600010e0625 */
[----:B------:R0:W-:Y:S01]  /*946f0*/  STL.64 [R1+0x2a90], R24 ;  /* 0x002a901801007387 */ /* 0x0001e20000100a00 */
[----:B------:R-:W-:-:S03]  /*94700*/  IMAD.X R35, R35, 0x1, R38, P3 ;  /* 0x0000000123237824 */ /* 0x000fc600018e0626 */
[----:B------:R-:W-:Y:S01]  /*94710*/  STL.64 [R1+0x2a98], R32 ;  /* 0x002a982001007387 */ /* 0x000fe20000100a00 */
[----:B0-----:R-:W-:-:S03]  /*94720*/  IADD3 R24, P4, PT, R61, R18, RZ ;  /* 0x000000123d187210 */ /* 0x001fc60007f9e0ff */
[----:B------:R-:W-:Y:S02]  /*94730*/  STL.64 [R1+0x2a20], R34 ;  /* 0x002a202201007387 */ /* 0x000fe40000100a00 */
[----:B------:R-:W-:-:S05]  /*94740*/  IMAD.X R25, R60, 0x1, R17, P4 ;  /* 0x000000013c197824 */ /* 0x000fca00020e0611 */
        /* <DEDUP_REMOVED lines=9> */
[----:B------:R0:W-:Y:S02]  /*947e0*/  STL.64 [R1+0x29b8], R34 ;  /* 0x0029b82201007387 */ /* 0x0001e40000100a00 */
[----:B0-----:R-:W-:-:S05]  /*947f0*/  IADD3 R34, P3, PT, R61, R28, RZ ;  /* 0x0000001c3d227210 */ /* 0x001fca0007f7e0ff */
        /* <DEDUP_REMOVED lines=10> */
[----:B------:R-:W-:-:S03]  /*948a0*/  IADD3 R16, P4, PT, R61, R30, RZ ;  /* 0x0000001e3d107210 */ /* 0x000fc60007f9e0ff */
[----:B------:R-:W-:Y:S02]  /*948b0*/  STL.64 [R1+0x5648], R26 ;  /* 0x0056481a01007387 */ /* 0x000fe40000100a00 */
[----:B------:R-:W-:-:S05]  /*948c0*/  IMAD.X R17, R60, 0x1, R29, P4 ;  /* 0x000000013c117824 */ /* 0x000fca00020e061d */
[----:B------:R0:W-:Y:S02]  /*948d0*/  STL.64 [R1+0x29d8], R16 ;  /* 0x0029d81001007387 */ /* 0x0001e40000100a00 */
[C---:B0-----:R-:W-:Y:S02]  /*948e0*/  IADD3 R16, P4, PT, R61.reuse, R36, RZ ;  /* 0x000000243d107210 */ /* 0x041fe40007f9e0ff */
[----:B--2---:R-:W-:-:S05]  /*948f0*/  IADD3 R24, P2, PT, R61, R32, RZ ;  /* 0x000000203d187210 */ /* 0x004fca0007f5e0ff */
[----:B------:R-:W-:-:S05]  /*94900*/  IMAD.X R25, R60, 0x1, R31, P2 ;  /* 0x000000013c197824 */ /* 0x000fca00010e061f */
[----:B------:R0:W-:Y:S01]  /*94910*/  STL.64 [R1+0x29e0], R24 ;  /* 0x0029e01801007387 */ /* 0x0001e20000100a00 */
[----:B---3--:R-:W-:Y:S01]  /*94920*/  IADD3 R26, P3, PT, R61, R34, RZ ;  /* 0x000000223d1a7210 */ /* 0x008fe20007f7e0ff */
[----:B------:R-:W-:-:S04]  /*94930*/  IMAD.X R17, R60, 0x1, R35, P4 ;  /* 0x000000013c117824 */ /* 0x000fc800020e0623 */
[----:B------:R-:W-:Y:S01]  /*94940*/  IMAD.X R27, R60, 0x1, R33, P3 ;  /* 0x000000013c1b7824 */ /* 0x000fe200018e0621 */
[----:B0-----:R-:W-:-:S04]  /*94950*/  IADD3 R24, P2, PT, R61, R6, RZ ;  /* 0x000000063d187210 */ /* 0x001fc80007f5e0ff */
[----:B------:R0:W-:Y:S01]  /*94960*/  STL.64 [R1+0x29e8], R26 ;  /* 0x0029e81a01007387 */ /* 0x0001e20000100a00 */
[----:B------:R-:W-:-:S03]  /*94970*/  IMAD.X R25, R60, 0x1, R5, P2 ;  /* 0x000000013c197824 */ /* 0x000fc600010e0605 */
[----:B------:R1:W-:Y:S04]  /*94980*/  STL.64 [R1+0x29f0], R16 ;  /* 0x0029f01001007387 */ /* 0x0003e80000100a00 */
[----:B------:R2:W-:Y:S01]  /*94990*/  STL.64 [R1+0x29f8], R24 ;  /* 0x0029f81801007387 */ /* 0x0005e20000100a00 */
[C---:B0-----:R-:W-:Y:S02]  /*949a0*/  IADD3 R26, P3, PT, R61.reuse, R10, RZ ;  /* 0x0000000a3d1a7210 */ /* 0x041fe40007f7e0ff */
[----:B-1----:R-:W-:Y:S01]  /*949b0*/  IADD3 R16, P4, PT, R61, R12, RZ ;  /* 0x0000000c3d107210 */ /* 0x002fe20007f9e0ff */
[----:B--2---:R-:W-:-:S04]  /*949c0*/  IMAD.MOV.U32 R25, RZ, RZ, R60 ;  /* 0x000000ffff197224 */ /* 0x004fc800078e003c */
[C---:B------:R-:W-:Y:S02]  /*949d0*/  IMAD.X R27, R25.reuse, 0x1, R7, P3 ;  /* 0x00000001191b7824 */ /* 0x040fe400018e0607 */
[----:B------:R-:W-:-:S03]  /*949e0*/  IMAD.X R17, R25, 0x1, R11, P4 ;  /* 0x0000000119117824 */ /* 0x000fc600020e060b */
[----:B------:R-:W-:Y:S04]  /*949f0*/  STL.64 [R1+0x2a00], R26 ;  /* 0x002a001a01007387 */ /* 0x000fe80000100a00 */
[----:B------:R0:W-:Y:S04]  /*94a00*/  STL.64 [R1+0x2a08], R16 ;  /* 0x002a081001007387 */ /* 0x0001e80000100a00 */
[----:B0-----:R-:W2:Y:S01]  /*94a10*/  LDL.LU.64 R16, [R1+0x5658] ;  /* 0x0056580001107983 */ /* 0x001ea20000300a00 */
[C---:B------:R-:W-:Y:S02]  /*94a20*/  IADD3 R24, P2, PT, R61.reuse, R14, RZ ;  /* 0x0000000e3d187210 */ /* 0x040fe40007f5e0ff */
[----:B------:R-:W-:-:S02]  /*94a30*/  IADD3 R26, P3, PT, R61, R15, RZ ;  /* 0x0000000f3d1a7210 */ /* 0x000fc40007f7e0ff */
[----:B--2---:R-:W-:Y:S01]  /*94a40*/  IADD3 R60, P4, PT, R61, R16, RZ ;  /* 0x000000103d3c7210 */ /* 0x004fe20007f9e0ff */
[----:B------:R-:W-:-:S04]  /*94a50*/  IMAD.MOV.U32 R61, RZ, RZ, R25 ;  /* 0x000000ffff3d7224 */ /* 0x000fc800078e0019 */
[C---:B------:R-:W-:Y:S02]  /*94a60*/  IMAD.X R25, R61.reuse, 0x1, R13, P2 ;  /* 0x000000013d197824 */ /* 0x040fe400010e060d */
[----:B------:R-:W-:-:S03]  /*94a70*/  IMAD.X R27, R61, 0x1, R37, P3 ;  /* 0x000000013d1b7824 */ /* 0x000fc600018e0625 */
[----:B------:R0:W-:Y:S04]  /*94a80*/  STL.64 [R1+0x2a10], R24 ;  /* 0x002a101801007387 */ /* 0x0001e80000100a00 */
[----:B------:R1:W-:Y:S01]  /*94a90*/  STL.64 [R1+0x2a18], R26 ;  /* 0x002a181a01007387 */ /* 0x0003e20000100a00 */
[----:B------:R-:W-:Y:S01]  /*94aa0*/  IMAD.X R61, R61, 0x1, R38, P4 ;  /* 0x000000013d3d7824 */ /* 0x000fe200020e0626 */
[C---:B0-----:R-:W-:Y:S02]  /*94ab0*/  IADD3 R24, P2, PT, R54.reuse, R18, RZ ;  /* 0x0000001236187210 */ /* 0x041fe40007f5e0ff */
[----:B-1----:R-:W-:-:S03]  /*94ac0*/  IADD3 R26, P3, PT, R54, R20, RZ ;  /* 0x00000014361a7210 */ /* 0x002fc60007f7e0ff */
[C---:B------:R-:W-:Y:S02]  /*94ad0*/  IMAD.X R25, R59.reuse, 0x1, R17, P2 ;  /* 0x000000013b197824 */ /* 0x040fe400010e0611 */
[----:B------:R-:W-:Y:S01]  /*94ae0*/  IMAD.X R27, R59, 0x1, R19, P3 ;  /* 0x000000013b1b7824 */ /* 0x000fe200018e0613 */
        /* <DEDUP_REMOVED lines=8> */
[----:B------:R-:W-:Y:S02]  /*94b70*/  IMAD.X R61, R59, 0x1, R21, P4 ;  /* 0x000000013b3d7824 */ /* 0x000fe400020e0615 */
[----:B------:R-:W-:Y:S04]  /*94b80*/  STL.64 [R1+0x5630], R20 ;  /* 0x0056301401007387 */ /* 0x000fe80000100a00 */
[----:B------:R0:W-:Y:S02]  /*94b90*/  STL.64 [R1+0x2938], R60 ;  /* 0x0029383c01007387 */ /* 0x0001e40000100a00 */
[----:B0-----:R-:W-:-:S02]  /*94ba0*/  IADD3 R60, P4, PT, R54, R28, RZ ;  /* 0x0000001c363c7210 */ /* 0x001fc40007f9e0ff */
[----:B--2---:R-:W-:-:S05]  /*94bb0*/  IADD3 R16, P2, PT, R54, R24, RZ ;  /* 0x0000001836107210 */ /* 0x004fca0007f5e0ff */
[----:B------:R-:W-:Y:S01]  /*94bc0*/  IMAD.X R17, R59, 0x1, R23, P2 ;  /* 0x000000013b117824 */ /* 0x000fe200010e0617 */
[----:B---3--:R-:W-:-:S04]  /*94bd0*/  IADD3 R18, P3, PT, R54, R26, RZ ;  /* 0x0000001a36127210 */ /* 0x008fc80007f7e0ff */
[----:B------:R0:W-:Y:S01]  /*94be0*/  STL.64 [R1+0x2940], R16 ;  /* 0x0029401001007387 */ /* 0x0001e20000100a00 */
[C---:B------:R-:W-:Y:S02]  /*94bf0*/  IMAD.X R19, R59.reuse, 0x1, R25, P3 ;  /* 0x000000013b137824 */ /* 0x040fe400018e0619 */
[----:B------:R-:W-:-:S03]  /*94c00*/  IMAD.X R61, R59, 0x1, R27, P4 ;  /* 0x000000013b3d7824 */ /* 0x000fc600020e061b */
[----:B------:R1:W-:Y:S01]  /*94c10*/  STL.64 [R1+0x2948], R18 ;  /* 0x0029481201007387 */ /* 0x0003e20000100a00 */
[C---:B0-----:R-:W-:Y:S02]  /*94c20*/  IADD3 R16, P2, PT, R54.reuse, R30, RZ ;  /* 0x0000001e36107210 */ /* 0x041fe40007f5e0ff */
[----:B------:R-:W-:-:S03]  /*94c30*/  IADD3 R20, P4, PT, R54, R34, RZ ;  /* 0x0000002236147210 */ /* 0x000fc60007f9e0ff */
[C---:B------:R-:W-:Y:S01]  /*94c40*/  IMAD.X R17, R59.reuse, 0x1, R29, P2 ;  /* 0x000000013b117824 */ /* 0x040fe200010e061d */
[----:B-1----:R-:W-:Y:S01]  /*94c50*/  IADD3 R18, P3, PT, R54, R32, RZ ;  /* 0x0000002036127210 */ /* 0x002fe20007f7e0ff */
[----:B------:R-:W-:Y:S04]  /*94c60*/  STL.64 [R1+0x2950], R60 ;  /* 0x0029503c01007387 */ /* 0x000fe80000100a00 */
[----:B------:R0:W-:Y:S01]  /*94c70*/  STL.64 [R1+0x2958], R16 ;  /* 0x0029581001007387 */ /* 0x0001e20000100a00 */
[C---:B------:R-:W-:Y:S02]  /*94c80*/  IMAD.X R19, R59.reuse, 0x1, R31, P3 ;  /* 0x000000013b137824 */ /* 0x040fe400018e061f */
[----:B------:R-:W-:-:S03]  /*94c90*/  IMAD.X R21, R59, 0x1, R33, P4 ;  /* 0x000000013b157824 */ /* 0x000fc600020e0621 */
[----:B------:R1:W-:Y:S01]  /*94ca0*/  STL.64 [R1+0x2960], R18 ;  /* 0x0029601201007387 */ /* 0x0003e20000100a00 */
[----:B0-----:R-:W-:-:S03]  /*94cb0*/  IADD3 R16, P2, PT, R54, R36, RZ ;  /* 0x0000002436107210 */ /* 0x001fc60007f5e0ff */
[----:B------:R0:W-:Y:S01]  /*94cc0*/  STL.64 [R1+0x2968], R20 ;  /* 0x0029681401007387 */ /* 0x0001e20000100a00 */
[----:B-1----:R-:W-:Y:S01]  /*94cd0*/  IADD3 R18, P3, PT, R54, R6, RZ ;  /* 0x0000000636127210 */ /* 0x002fe20007f7e0ff */
[----:B------:R-:W-:-:S04]  /*94ce0*/  IMAD.X R17, R59, 0x1, R35, P2 ;  /* 0x000000013b117824 */ /* 0x000fc800010e0623 */
[C---:B------:R-:W-:Y:S01]  /*94cf0*/  IMAD.X R19, R59.reuse, 0x1, R5, P3 ;  /* 0x000000013b137824 */ /* 0x040fe200018e0605 */
[----:B0-----:R-:W-:Y:S01]  /*94d00*/  IADD3 R20, P4, PT, R54, R10, RZ ;  /* 0x0000000a36147210 */ /* 0x001fe20007f9e0ff */
[----:B------:R0:W-:Y:S04]  /*94d10*/  STL.64 [R1+0x2970], R16 ;  /* 0x0029701001007387 */ /* 0x0001e80000100a00 */
[----:B------:R1:W-:Y:S01]  /*94d20*/  STL.64 [R1+0x2978], R18 ;  /* 0x0029781201007387 */ /* 0x0003e20000100a00 */
[----:B------:R-:W-:-:S03]  /*94d30*/  IMAD.X R21, R59, 0x1, R7, P4 ;  /* 0x000000013b157824 */ /* 0x000fc600020e0607 */
[----:B------:R-:W-:Y:S01]  /*94d40*/  STL.64 [R1+0x5628], R6 ;  /* 0x0056280601007387 */ /* 0x000fe20000100a00 */
[C---:B0-----:R-:W-:Y:S02]  /*94d50*/  IADD3 R16, P2, PT, R54.reuse, R12, RZ ;  /* 0x0000000c36107210 */ /* 0x041fe40007f5e0ff */
[----:B-1----:R-:W-:Y:S01]  /*94d60*/  IADD3 R18, P3, PT, R54, R14, RZ ;  /* 0x0000000e36127210 */ /* 0x002fe20007f7e0ff */
[----:B------:R0:W-:Y:S02]  /*94d70*/  STL.64 [R1+0x2980], R20 ;  /* 0x0029801401007387 */ /* 0x0001e40000100a00 */
[C---:B------:R-:W-:Y:S02]  /*94d80*/  IMAD.X R17, R59.reuse, 0x1, R11, P2 ;  /* 0x000000013b117824 */ /* 0x040fe400010e060b */
[----:B------:R-:W-:-:S03]  /*94d90*/  IMAD.X R19, R59, 0x1, R13, P3 ;  /* 0x000000013b137824 */ /* 0x000fc600018e060d */
[----:B------:R1:W-:Y:S01]  /*94da0*/  STL.64 [R1+0x2988], R16 ;  /* 0x0029881001007387 */ /* 0x0003e20000100a00 */
[----:B0-----:R-:W-:-:S05]  /*94db0*/  IADD3 R20, P4, PT, R54, R15, RZ ;  /* 0x0000000f36147210 */ /* 0x001fca0007f9e0ff */
[----:B------:R-:W-:Y:S01]  /*94dc0*/  IMAD.X R21, R59, 0x1, R37, P4 ;  /* 0x000000013b157824 */ /* 0x000fe200020e0625 */
[----:B-1----:R-:W2:Y:S04]  /*94dd0*/  LDL.LU.64 R16, [R1+0x5640] ;  /* 0x0056400001107983 */ /* 0x002ea80000300a00 */
[----:B------:R0:W-:Y:S04]  /*94de0*/  STL.64 [R1+0x2990], R18 ;  /* 0x0029901201007387 */ /* 0x0001e80000100a00 */
[----:B0-----:R-:W3:Y:S04]  /*94df0*/  LDL.LU.64 R18, [R1+0x5638] ;  /* 0x0056380001127983 */ /* 0x001ee80000300a00 */
[----:B------:R0:W-:Y:S04]  /*94e00*/  STL.64 [R1+0x2998], R20 ;  /* 0x0029981401007387 */ /* 0x0001e80000100a00 */
[----:B0-----:R-:W4:Y:S01]  /*94e10*/  LDL.LU.64 R20, [R1+0x5630] ;  /* 0x0056300001147983 */ /* 0x001f220000300a00 */
[----:B------:R-:W-:-:S02]  /*94e20*/  IMAD.MOV.U32 R61, RZ, RZ, R56 ;  /* 0x000000ffff3d7224 */ /* 0x000fc400078e0038 */
[----:B------:R-:W-:Y:S01]  /*94e30*/  IMAD.MOV.U32 R56, RZ, RZ, R55 ;  /* 0x000000ffff387224 */ /* 0x000fe200078e0037 */
[----:B--2---:R-:W-:Y:S02]  /*94e40*/  IADD3 R54, P2, PT, R54, R16, RZ ;  /* 0x0000001036367210 */ /* 0x004fe40007f5e0ff */
[----:B---3--:R-:W-:-:S03]  /*94e50*/  IADD3 R6, P3, PT, R58, R18, RZ ;  /* 0x000000123a067210 */ /* 0x008fc60007f7e0ff */
[----:B------:R-:W-:Y:S02]  /*94e60*/  IMAD.X R55, R59, 0x1, R38, P2 ;  /* 0x000000013b377824 */ /* 0x000fe400010e0626 */
[----:B------:R4:W-:Y:S01]  /*94e70*/  STL [R1+0x2928], R6 ;  /* 0x0029280601007387 */ /* 0x0009e20000100800 */
[----:B------:R-:W-:-:S03]  /*94e80*/  IMAD.MOV.U32 R60, RZ, RZ, R6 ;  /* 0x000000ffff3c7224 */ /* 0x000fc600078e0006 */
[----:B------:R0:W-:Y:S01]  /*94e90*/  STL [R1+0x5620], R61 ;  /* 0x0056203d01007387 */ /* 0x0001e20000100800 */
[C---:B----4-:R-:W-:Y:S01]  /*94ea0*/  IADD3 R6, P4, PT, R58.reuse, R20, RZ ;  /* 0x000000143a067210 */ /* 0x050fe20007f9e0ff */
[----:B0-----:R-:W-:Y:S02]  /*94eb0*/  IMAD.MOV.U32 R61, RZ, RZ, R7 ;  /* 0x000000ffff3d7224 */ /* 0x001fe400078e0007 */
[C---:B------:R-:W-:Y:S02]  /*94ec0*/  IMAD.X R61, R57.reuse, 0x1, R17, P3 ;  /* 0x00000001393d7824 */ /* 0x040fe400018e0611 */
[----:B------:R-:W-:Y:S01]  /*94ed0*/  IMAD.X R7, R57, 0x1, R19, P4 ;  /* 0x0000000139077824 */ /* 0x000fe200020e0613 */
[----:B------:R0:W-:Y:S04]  /*94ee0*/  STL.64 [R1+0x2920], R54 ;  /* 0x0029203601007387 */ /* 0x0001e80000100a00 */
[----:B------:R-:W-:Y:S01]  /*94ef0*/  STL [R1+0x292c], R61 ;  /* 0x00292c3d01007387 */ /* 0x000fe20000100800 */
[----:B------:R-:W-:-:S03]  /*94f00*/  IADD3 R60, P3, PT, R58, R24, RZ ;  /* 0x000000183a3c7210 */ /* 0x000fc60007f7e0ff */
[----:B------:R1:W-:Y:S01]  /*94f10*/  STL.64 [R1+0x2930], R6 ;  /* 0x0029300601007387 */ /* 0x0003e20000100a00 */
[C---:B0-----:R-:W-:Y:S02]  /*94f20*/  IADD3 R54, P2, PT, R58.reuse, R22, RZ ;  /* 0x000000163a367210 */ /* 0x041fe40007f5e0ff */
[----:B-1----:R-:W-:-:S03]  /*94f30*/  IADD3 R6, P4, PT, R58, R26, RZ ;  /* 0x0000001a3a067210 */ /* 0x002fc60007f9e0ff */
[C---:B------:R-:W-:Y:S02]  /*94f40*/  IMAD.X R55, R57.reuse, 0x1, R21, P2 ;  /* 0x0000000139377824 */ /* 0x040fe400010e0615 */
[C---:B------:R-:W-:Y:S02]  /*94f50*/  IMAD.X R61, R57.reuse, 0x1, R23, P3 ;  /* 0x00000001393d7824 */ /* 0x040fe400018e0617 */
[----:B------:R-:W-:Y:S01]  /*94f60*/  IMAD.X R7, R57, 0x1, R25, P4 ;  /* 0x0000000139077824 */ /* 0x000fe200020e0619 */
[----:B------:R0:W-:Y:S04]  /*94f70*/  STL.64 [R1+0x28b8], R54 ;  /* 0x0028b83601007387 */ /* 0x0001e80000100a00 */
[----:B------:R1:W-:Y:S04]  /*94f80*/  STL.64 [R1+0x28c0], R60 ;  /* 0x0028c03c01007387 */ /* 0x0003e80000100a00 */
[----:B------:R2:W-:Y:S01]  /*94f90*/  STL.64 [R1+0x28c8], R6 ;  /* 0x0028c80601007387 */ /* 0x0005e20000100a00 */
[----:B0-----:R-:W-:-:S02]  /*94fa0*/  IADD3 R54, P2, PT, R58, R28, RZ ;  /* 0x0000001c3a367210 */ /* 0x001fc40007f5e0ff */
[C---:B-1----:R-:W-:Y:S02]  /*94fb0*/  IADD3 R60, P3, PT, R58.reuse, R30, RZ ;  /* 0x0000001e3a3c7210 */ /* 0x042fe40007f7e0ff */
[C---:B--2---:R-:W-:Y:S01]  /*94fc0*/  IADD3 R6, P4, PT, R58.reuse, R32, RZ ;  /* 0x000000203a067210 */ /* 0x044fe20007f9e0ff */
[C---:B------:R-:W-:Y:S02]  /*94fd0*/  IMAD.X R55, R57.reuse, 0x1, R27, P2 ;  /* 0x0000000139377824 */ /* 0x040fe400010e061b */
        /* <DEDUP_REMOVED lines=8> */
[C---:B------:R-:W-:Y:S02]  /*95060*/  IMAD.X R55, R57.reuse, 0x1, R33, P2 ;  /* 0x0000000139377824 */ /* 0x040fe400010e0621 */
[----:B------:R-:W-:Y:S01]  /*95070*/  IMAD.X R61, R57, 0x1, R35, P3 ;  /* 0x00000001393d7824 */ /* 0x000fe200018e0623 */
[----:B------:R-:W-:Y:S04]  /*95080*/  STL.64 [R1+0x5618], R30 ;  /* 0x0056181e01007387 */ /* 0x000fe80000100a00 */
[----:B------:R0:W-:Y:S04]  /*95090*/  STL.64 [R1+0x28e8], R54 ;  /* 0x0028e83601007387 */ /* 0x0001e80000100a00 */
[----:B------:R1:W-:Y:S01]  /*950a0*/  STL.64 [R1+0x28f0], R60 ;  /* 0x0028f03c01007387 */ /* 0x0003e20000100a00 */
[----:B0-----:R-:W-:-:S02]  /*950b0*/  IADD3 R54, P2, PT, R58, R10, RZ ;  /* 0x0000000a3a367210 */ /* 0x001fc40007f5e0ff */
[----:B-1----:R-:W-:-:S05]  /*950c0*/  IADD3 R60, P3, PT, R58, R12, RZ ;  /* 0x0000000c3a3c7210 */ /* 0x002fca0007f7e0ff */
[C---:B------:R-:W-:Y:S01]  /*950d0*/  IMAD.X R61, R57.reuse, 0x1, R11, P3 ;  /* 0x00000001393d7824 */ /* 0x040fe200018e060b */
[----:B--2---:R-:W-:Y:S01]  /*950e0*/  IADD3 R30, P4, PT, R58, R6, RZ ;  /* 0x000000063a1e7210 */ /* 0x004fe20007f9e0ff */
[----:B------:R-:W-:-:S04]  /*950f0*/  IMAD.X R55, R57, 0x1, R7, P2 ;  /* 0x0000000139377824 */ /* 0x000fc800010e0607 */
[----:B------:R-:W-:-:S05]  /*95100*/  IMAD.X R31, R57, 0x1, R5, P4 ;  /* 0x00000001391f7824 */ /* 0x000fca00020e0605 */
[----:B------:R-:W-:Y:S04]  /*95110*/  STL.64 [R1+0x28f8], R30 ;  /* 0x0028f81e01007387 */ /* 0x000fe80000100a00 */
[----:B------:R-:W-:Y:S04]  /*95120*/  STL.64 [R1+0x2900], R54 ;  /* 0x0029003601007387 */ /* 0x000fe80000100a00 */
[----:B------:R-:W-:Y:S04]  /*95130*/  STL.64 [R1+0x5608], R14 ;  /* 0x0056080e01007387 */ /* 0x000fe80000100a00 */
[----:B------:R0:W-:Y:S04]  /*95140*/  STL.64 [R1+0x2908], R60 ;  /* 0x0029083c01007387 */ /* 0x0001e80000100a00 */
[----:B0-----:R-:W2:Y:S01]  /*95150*/  LDL.LU R61, [R1+0x5620] ;  /* 0x00562000013d7983 */ /* 0x001ea20000300800 */
[----:B------:R-:W-:-:S02]  /*95160*/  IADD3 R30, P4, PT, R58, R14, RZ ;  /* 0x0000000e3a1e7210 */ /* 0x000fc40007f9e0ff */
[----:B------:R-:W-:-:S03]  /*95170*/  IADD3 R54, P2, PT, R58, R15, RZ ;  /* 0x0000000f3a367210 */ /* 0x000fc60007f5e0ff */
[----:B------:R-:W-:Y:S01]  /*95180*/  IMAD.X R31, R57, 0x1, R13, P4 ;  /* 0x00000001391f7824 */ /* 0x000fe200020e060d */
[----:B------:R-:W-:-:S04]  /*95190*/  IADD3 R14, P3, PT, R58, R16, RZ ;  /* 0x000000103a0e7210 */ /* 0x000fc80007f7e0ff */
[----:B------:R2:W-:Y:S01]  /*951a0*/  STL.64 [R1+0x2910], R30 ;  /* 0x0029101e01007387 */ /* 0x0005e20000100a00 */
[C---:B------:R-:W-:Y:S02]  /*951b0*/  IMAD.X R55, R57.reuse, 0x1, R37, P2 ;  /* 0x0000000139377824 */ /* 0x040fe400010e0625 */
[----:B------:R-:W-:-:S03]  /*951c0*/  IMAD.X R15, R57, 0x1, R38, P3 ;  /* 0x00000001390f7824 */ /* 0x000fc600018e0626 */
[----:B------:R0:W-:Y:S04]  /*951d0*/  STL.64 [R1+0x2918], R54 ;  /* 0x0029183601007387 */ /* 0x0001e80000100a00 */
[----:B------:R1:W-:Y:S01]  /*951e0*/  STL.64 [R1+0x28a0], R14 ;  /* 0x0028a00e01007387 */ /* 0x0003e20000100a00 */
[C---:B--2---:R-:W-:Y:S02]  /*951f0*/  IADD3 R30, P4, PT, R61.reuse, R18, RZ ;  /* 0x000000123d1e7210 */ /* 0x044fe40007f9e0ff */
[----:B0-----:R-:W-:-:S03]  /*95200*/  IADD3 R54, P2, PT, R61, R20, RZ ;  /* 0x000000143d367210 */ /* 0x001fc60007f5e0ff */
[----:B------:R-:W-:Y:S01]  /*95210*/  IMAD.X R31, R56, 0x1, R17, P4 ;  /* 0x00000001381f7824 */ /* 0x000fe200020e0611 */
[----:B-1----:R-:W-:-:S04]  /*95220*/  IADD3 R14, P3, PT, R61, R22, RZ ;  /* 0x000000163d0e7210 */ /* 0x002fc80007f7e0ff */
[----:B------:R0:W-:Y:S01]  /*95230*/  STL.64 [R1+0x28a8], R30 ;  /* 0x0028a81e01007387 */ /* 0x0001e20000100a00 */
[C---:B------:R-:W-:Y:S02]  /*95240*/  IMAD.X R55, R56.reuse, 0x1, R19, P2 ;  /* 0x0000000138377824 */ /* 0x040fe400010e0613 */
[C---:B------:R-:W-:Y:S01]  /*95250*/  IMAD.X R15, R56.reuse, 0x1, R21, P3 ;  /* 0x00000001380f7824 */ /* 0x040fe200018e0615 */
[----:B0-----:R-:W-:Y:S02]  /*95260*/  IADD3 R30, P4, PT, R61, R24, RZ ;  /* 0x000000183d1e7210 */ /* 0x001fe40007f9e0ff */
[----:B------:R-:W-:Y:S03]  /*95270*/  STL.64 [R1+0x28b0], R54 ;  /* 0x0028b03601007387 */ /* 0x000fe60000100a00 */
[----:B------:R-:W-:Y:S01]  /*95280*/  IMAD.X R31, R56, 0x1, R23, P4 ;  /* 0x00000001381f7824 */ /* 0x000fe200020e0617 */
[----:B------:R-:W-:Y:S04]  /*95290*/  STL.64 [R1+0x2858], R14 ;  /* 0x0028580e01007387 */ /* 0x000fe80000100a00 */
[----:B------:R0:W-:Y:S04]  /*952a0*/  STL.64 [R1+0x2860], R30 ;  /* 0x0028601e01007387 */ /* 0x0001e80000100a00 */
[----:B0-----:R-:W2:Y:S01]  /*952b0*/  LDL.LU.64 R30, [R1+0x5618] ;  /* 0x00561800011e7983 */ /* 0x001ea20000300a00 */
[----:B------:R-:W-:-:S02]  /*952c0*/  IMAD.MOV.U32 R57, RZ, RZ, R53 ;  /* 0x000000ffff397224 */ /* 0x000fc400078e0035 */
[----:B------:R-:W-:Y:S02]  /*952d0*/  IMAD.MOV.U32 R53, RZ, RZ, R52 ;  /* 0x000000ffff357224 */ /* 0x000fe400078e0034 */
[----:B------:R-:W-:Y:S02]  /*952e0*/  IMAD.MOV.U32 R52, RZ, RZ, R50 ;  /* 0x000000ffff347224 */ /* 0x000fe400078e0032 */
[----:B------:R-:W-:Y:S01]  /*952f0*/  IMAD.MOV.U32 R50, RZ, RZ, R49 ;  /* 0x000000ffff327224 */ /* 0x000fe200078e0031 */
[C---:B------:R-:W-:Y:S01]  /*95300*/  IADD3 R58, P2, PT, R61.reuse, R26, RZ ;  /* 0x0000001a3d3a7210 */ /* 0x040fe20007f5e0ff */
[----:B------:R-:W-:Y:S01]  /*95310*/  IMAD.MOV.U32 R49, RZ, RZ, R44 ;  /* 0x000000ffff317224 */ /* 0x000fe200078e002c */
[----:B------:R-:W-:Y:S01]  /*95320*/  IADD3 R14, P3, PT, R61, R28, RZ ;  /* 0x0000001c3d0e7210 */ /* 0x000fe20007f7e0ff */
[----:B------:R-:W-:Y:S02]  /*95330*/  IMAD.MOV.U32 R44, RZ, RZ, R2 ;  /* 0x000000ffff2c7224 */ /* 0x000fe400078e0002 */
[----:B------:R-:W-:-:S02]  /*95340*/  IMAD.MOV.U32 R55, RZ, RZ, R51 ;  /* 0x000000ffff377224 */ /* 0x000fc400078e0033 */
[----:B------:R-:W-:Y:S02]  /*95350*/  IMAD.MOV.U32 R51, RZ, RZ, R48 ;  /* 0x000000ffff337224 */ /* 0x000fe400078e0030 */
[----:B------:R-:W-:Y:S02]  /*95360*/  IMAD.MOV.U32 R48, RZ, RZ, R42 ;  /* 0x000000ffff307224 */ /* 0x000fe400078e002a */
[C---:B------:R-:W-:Y:S02]  /*95370*/  IMAD.X R59, R56.reuse, 0x1, R25, P2 ;  /* 0x00000001383b7824 */ /* 0x040fe400010e0619 */
[----:B------:R-:W-:Y:S02]  /*95380*/  IMAD.MOV.U32 R42, RZ, RZ, R3 ;  /* 0x000000ffff2a7224 */ /* 0x000fe400078e0003 */
[----:B------:R-:W-:Y:S01]  /*95390*/  IMAD.X R15, R56, 0x1, R27, P3 ;  /* 0x00000001380f7824 */ /* 0x000fe200018e061b */
[----:B------:R-:W-:Y:S04]  /*953a0*/  STL.64 [R1+0x2868], R58 ;  /* 0x0028683a01007387 */ /* 0x000fe80000100a00 */
[----:B------:R-:W-:Y:S01]  /*953b0*/  STL.64 [R1+0x2870], R14 ;  /* 0x0028700e01007387 */ /* 0x000fe20000100a00 */
[----:B--2---:R-:W-:-:S05]  /*953c0*/  IADD3 R2, P4, PT, R61, R30, RZ ;  /* 0x0000001e3d027210 */ /* 0x004fca0007f9e0ff */
[----:B------:R-:W-:-:S05]  /*953d0*/  IMAD.X R3, R56, 0x1, R29, P4 ;  /* 0x0000000138037824 */ /* 0x000fca00020e061d */
[----:B------:R0:W-:Y:S04]  /*953e0*/  STL.64 [R1+0x2878], R2 ;  /* 0x0028780201007387 */ /* 0x0001e80000100a00 */
[----:B0-----:R-:W2:Y:S01]  /*953f0*/  LDL.LU R3, [R1+0x5610] ;  /* 0x0056100001037983 */ /* 0x001ea20000300800 */
[C---:B------:R-:W-:Y:S02]  /*95400*/  IADD3 R58, P2, PT, R61.reuse, R32, RZ ;  /* 0x000000203d3a7210 */ /* 0x040fe40007f5e0ff */
[C---:B------:R-:W-:Y:S02]  /*95410*/  IADD3 R14, P3, PT, R61.reuse, R34, RZ ;  /* 0x000000223d0e7210 */ /* 0x040fe40007f7e0ff */
[----:B------:R-:W-:Y:S01]  /*95420*/  IADD3 R2, P4, PT, R61, R36, RZ ;  /* 0x000000243d027210 */ /* 0x000fe20007f9e0ff */
[----:B------:R-:W-:-:S02]  /*95430*/  IMAD.X R59, R56, 0x1, R31, P2 ;  /* 0x00000001383b7824 */ /* 0x000fc400010e061f */
[----:B------:R-:W-:Y:S02]  /*95440*/  IMAD.X R15, R56, 0x1, R33, P3 ;  /* 0x00000001380f7824 */ /* 0x000fe400018e0621 */
[----:B------:R-:W-:Y:S04]  /*95450*/  STL [R1+0x2890], R2 ;  /* 0x0028900201007387 */ /* 0x000fe80000100800 */
[----:B------:R0:W-:Y:S04]  /*95460*/  STL.64 [R1+0x2880], R58 ;  /* 0x0028803a01007387 */ /* 0x0001e80000100a00 */
[----:B------:R1:W-:Y:S01]  /*95470*/  STL.64 [R1+0x2888], R14 ;  /* 0x0028880e01007387 */ /* 0x0003e20000100a00 */
[----:B0-----:R-:W-:-:S03]  /*95480*/  IADD3 R58, P2, PT, R61, R6, RZ ;  /* 0x000000063d3a7210 */ /* 0x001fc60007f5e0ff */
[----:B-1----:R-:W3:Y:S04]  /*95490*/  LDL.LU.64 R14, [R1+0x5608] ;  /* 0x00560800010e7983 */ /* 0x002ee80000300a00 */
[----:B------:R0:W-:Y:S01]  /*954a0*/  STL.64 [R1+0x55f0], R32 ;  /* 0x0055f02001007387 */ /* 0x0001e20000100a00 */
[C---:B------:R-:W-:Y:S02]  /*954b0*/  IMAD.X R59, R56.reuse, 0x1, R5, P2 ;  /* 0x00000001383b7824 */ /* 0x040fe400010e0605 */
[----:B0-----:R-:W-:Y:S01]  /*954c0*/  IMAD.MOV.U32 R32, RZ, RZ, R2 ;  /* 0x000000ffff207224 */ /* 0x001fe200078e0002 */
[----:B------:R-:W-:Y:S01]  /*954d0*/  IADD3 R2, P3, PT, R61, R10, RZ ;  /* 0x0000000a3d027210 */ /* 0x000fe20007f7e0ff */
[----:B--2---:R-:W-:Y:S02]  /*954e0*/  IMAD.MOV.U32 R33, RZ, RZ, R3 ;  /* 0x000000ffff217224 */ /* 0x004fe400078e0003 */
[----:B------:R-:W-:-:S02]  /*954f0*/  IMAD.X R33, R56, 0x1, R35, P4 ;  /* 0x0000000138217824 */ /* 0x000fc400020e0623 */
[----:B------:R-:W-:-:S03]  /*95500*/  IMAD.X R3, R56, 0x1, R7, P3 ;  /* 0x0000000138037824 */ /* 0x000fc600018e0607 */
[----:B------:R-:W-:Y:S04]  /*95510*/  STL [R1+0x2894], R33 ;  /* 0x0028942101007387 */ /* 0x000fe80000100800 */
[----:B------:R0:W-:Y:S04]  /*95520*/  STL.64 [R1+0x2898], R58 ;  /* 0x0028983a01007387 */ /* 0x0001e80000100a00 */
[----:B0-----:R-:W2:Y:S04]  /*95530*/  LDL.LU R59, [R1+0x5600] ;  /* 0x00560000013b7983 */ /* 0x001ea80000300800 */
[----:B------:R0:W-:Y:S04]  /*95540*/  STL.64 [R1+0x2838], R2 ;  /* 0x0028380201007387 */ /* 0x0001e80000100a00 */
[----:B0-----:R-:W4:Y:S01]  /*95550*/  LDL.LU.64 R2, [R1+0x55f8] ;  /* 0x0055f80001027983 */ /* 0x001f220000300a00 */
[----:B------:R-:W-:-:S02]  /*95560*/  IADD3 R32, P4, PT, R61, R12, RZ ;  /* 0x0000000c3d207210 */ /* 0x000fc40007f9e0ff */
[----:B---3--:R-:W-:-:S03]  /*95570*/  IADD3 R58, P2, PT, R61, R14, RZ ;  /* 0x0000000e3d3a7210 */ /* 0x008fc60007f5e0ff */
[----:B------:R-:W-:Y:S02]  /*95580*/  IMAD.X R33, R56, 0x1, R11, P4 ;  /* 0x0000000138217824 */ /* 0x000fe400020e060b */
[----:B------:R-:W-:Y:S04]  /*95590*/  STL [R1+0x2848], R58 ;  /* 0x0028483a01007387 */ /* 0x000fe80000100800 */
[----:B------:R0:W-:Y:S01]  /*955a0*/  STL.64 [R1+0x55e8], R6 ;  /* 0x0055e80601007387 */ /* 0x0001e20000100a00 */
[----:B------:R-:W-:Y:S02]  /*955b0*/  IMAD.MOV.U32 R54, RZ, RZ, R53 ;  /* 0x000000ffff367224 */ /* 0x000fe400078e0035 */
[----:B------:R-:W-:Y:S01]  /*955c0*/  IMAD.MOV.U32 R53, RZ, RZ, R43 ;  /* 0x000000ffff357224 */ /* 0x000fe200078e002b */
[----:B------:R4:W-:Y:S01]  /*955d0*/  STL.64 [R1+0x2840], R32 ;  /* 0x0028402001007387 */ /* 0x0009e20000100a00 */
[----:B0-----:R-:W-:Y:S01]  /*955e0*/  IMAD.MOV.U32 R6, RZ, RZ, R58 ;  /* 0x000000ffff067224 */ /* 0x001fe200078e003a */
[----:B------:R-:W-:Y:S01]  /*955f0*/  IADD3 R58, P3, PT, R61, R15, RZ ;  /* 0x0000000f3d3a7210 */ /* 0x000fe20007f7e0ff */
[----:B--2---:R-:W-:-:S02]  /*95600*/  IMAD.MOV.U32 R7, RZ, RZ, R59 ;  /* 0x000000ffff077224 */ /* 0x004fc400078e003b */
[C---:B------:R-:W-:Y:S02]  /*95610*/  IMAD.X R7, R56.reuse, 0x1, R13, P2 ;  /* 0x0000000138077824 */ /* 0x040fe400010e060d */
[C---:B------:R-:W-:Y:S01]  /*95620*/  IMAD.X R59, R56.reuse, 0x1, R37, P3 ;  /* 0x00000001383b7824 */ /* 0x040fe200018e0625 */
[----:B------:R-:W-:Y:S02]  /*95630*/  IADD3 R6, P2, PT, R61, R16, RZ ;  /* 0x000000103d067210 */ /* 0x000fe40007f5e0ff */
[----:B----4-:R-:W-:Y:S02]  /*95640*/  IADD3 R32, P4, PT, R3, R36, RZ ;  /* 0x0000002403207210 */ /* 0x010fe40007f9e0ff */
[----:B------:R-:W-:Y:S01]  /*95650*/  SHF.R.S32.HI R43, RZ, 0x1f, R3 ;  /* 0x0000001fff2b7819 */ /* 0x000fe20000011403 */
[----:B------:R0:W-:Y:S04]  /*95660*/  STL [R1+0x284c], R7 ;  /* 0x00284c0701007387 */ /* 0x0001e80000100800 */
[----:B------:R-:W-:Y:S01]  /*95670*/  IMAD.X R33, R43, 0x1, R35, P4 ;  /* 0x000000012b217824 */ /* 0x000fe200020e0623 */
[----:B------:R1:W-:Y:S04]  /*95680*/  STL.64 [R1+0x2850], R58 ;  /* 0x0028503a01007387 */ /* 0x0003e80000100a00 */
[----:B------:R2:W-:Y:S01]  /*95690*/  STL.64 [R1+0x47c8], R32 ;  /* 0x0047c82001007387 */ /* 0x0005e20000100a00 */
[----:B0-----:R-:W-:Y:S01]  /*956a0*/  IMAD.X R7, R56, 0x1, R38, P2 ;  /* 0x0000000138077824 */ /* 0x001fe200010e0626 */
[----:B-1----:R-:W-:-:S02]  /*956b0*/  IADD3 R58, P3, PT, R57, R18, RZ ;  /* 0x00000012393a7210 */ /* 0x002fc40007f7e0ff */
[----:B--2---:R-:W-:-:S03]  /*956c0*/  IADD3 R32, P4, PT, R57, R20, RZ ;  /* 0x0000001439207210 */ /* 0x004fc60007f9e0ff */
[C---:B------:R-:W-:Y:S01]  /*956d0*/  IMAD.X R59, R55.reuse, 0x1, R17, P3 ;  /* 0x00000001373b7824 */ /* 0x040fe200018e0611 */
[----:B------:R0:W-:Y:S01]  /*956e0*/  STL.64 [R1+0x2820], R6 ;  /* 0x0028200601007387 */ /* 0x0001e20000100a00 */
[----:B------:R-:W-:-:S03]  /*956f0*/  IMAD.X R33, R55, 0x1, R19, P4 ;  /* 0x0000000137217824 */ /* 0x000fc600020e0613 */
[----:B------:R-:W-:Y:S01]  /*95700*/  STL.64 [R1+0x2828], R58 ;  /* 0x0028283a01007387 */ /* 0x000fe20000100a00 */
[----:B------:R-:W-:-:S03]  /*95710*/  IADD3 R60, P3, PT, R57, R24, RZ ;  /* 0x00000018393c7210 */ /* 0x000fc60007f7e0ff */
[----:B------:R1:W-:Y:S01]  /*95720*/  STL.64 [R1+0x2830], R32 ;  /* 0x0028302001007387 */ /* 0x0003e20000100a00 */
[----:B0-----:R-:W-:Y:S01]  /*95730*/  IADD3 R6, P2, PT, R57, R22, RZ ;  /* 0x0000001639067210 */ /* 0x001fe20007f5e0ff */
[----:B------:R-:W-:-:S04]  /*95740*/  IMAD.X R61, R55, 0x1, R23, P3 ;  /* 0x00000001373d7824 */ /* 0x000fc800018e0617 */
[----:B------:R-:W-:Y:S01]  /*95750*/  IMAD.X R7, R55, 0x1, R21, P2 ;  /* 0x0000000137077824 */ /* 0x000fe200010e0615 */
[----:B-1----:R-:W-:-:S04]  /*95760*/  IADD3 R32, P4, PT, R57, R26, RZ ;  /* 0x0000001a39207210 */ /* 0x002fc80007f9e0ff */
[----:B------:R0:W-:Y:S01]  /*95770*/  STL.64 [R1+0x27b8], R6 ;  /* 0x0027b80601007387 */ /* 0x0001e20000100a00 */
[----:B------:R-:W-:-:S03]  /*95780*/  IMAD.X R33, R55, 0x1, R25, P4 ;  /* 0x0000000137217824 */ /* 0x000fc600020e0619 */
[----:B------:R-:W-:Y:S04]  /*95790*/  STL.64 [R1+0x27c0], R60 ;  /* 0x0027c03c01007387 */ /* 0x000fe80000100a00 */
[----:B------:R1:W-:Y:S01]  /*957a0*/  STL.64 [R1+0x27c8], R32 ;  /* 0x0027c82001007387 */ /* 0x0003e20000100a00 */
[----:B0-----:R-:W-:-:S03]  /*957b0*/  IADD3 R6, P2, PT, R57, R28, RZ ;  /* 0x0000001c39067210 */ /* 0x001fc60007f5e0ff */
[----:B-1----:R-:W2:Y:S02]  /*957c0*/  LDL.LU.64 R32, [R1+0x55f0] ;  /* 0x0055f00001207983 */ /* 0x002ea40000300a00 */
[----:B------:R-:W-:-:S05]  /*957d0*/  IMAD.X R7, R55, 0x1, R27, P2 ;  /* 0x0000000137077824 */ /* 0x000fca00010e061b */
[----:B------:R0:W-:Y:S04]  /*957e0*/  STL.64 [R1+0x27d0], R6 ;  /* 0x0027d00601007387 */ /* 0x0001e80000100a00 */
[----:B0-----:R-:W3:Y:S01]  /*957f0*/  LDL.LU.64 R6, [R1+0x55e8] ;  /* 0x0055e80001067983 */ /* 0x001ee20000300a00 */
[----:B------:R-:W-:Y:S01]  /*95800*/  IMAD.MOV.U32 R59, RZ, RZ, R54 ;  /* 0x000000ffff3b7224 */ /* 0x000fe200078e0036 */
[----:B------:R-:W-:Y:S01]  /*95810*/  IADD3 R60, P3, PT, R57, R30, RZ ;  /* 0x0000001e393c7210 */ /* 0x000fe20007f7e0ff */
[----:B------:R-:W-:Y:S01]  /*95820*/  IMAD.MOV.U32 R54, RZ, RZ, R52 ;  /* 0x000000ffff367224 */ /* 0x000fe200078e0034 */
[----:B------:R0:W-:Y:S01]  /*95830*/  STL.64 [R1+0x55e0], R26 ;  /* 0x0055e01a01007387 */ /* 0x0001e20000100a00 */
[----:B------:R-:W-:Y:S02]  /*95840*/  IMAD.MOV.U32 R56, RZ, RZ, R53 ;  /* 0x000000ffff387224 */ /* 0x000fe400078e0035 */
[----:B------:R-:W-:Y:S01]  /*95850*/  IMAD.X R61, R55, 0x1, R29, P3 ;  /* 0x00000001373d7824 */ /* 0x000fe200018e061d */
[----:B0-----:R-:W-:-:S04]  /*95860*/  IADD3 R26, P2, PT, R57, R34, RZ ;  /* 0x00000022391a7210 */ /* 0x001fc80007f5e0ff */
[----:B------:R0:W-:Y:S02]  /*95870*/  STL.64 [R1+0x27d8], R60 ;  /* 0x0027d83c01007387 */ /* 0x0001e40000100a00 */
[----:B0-----:R-:W-:-:S05]  /*95880*/  IADD3 R60, P3, PT, R57, R36, RZ ;  /* 0x00000024393c7210 */ /* 0x001fca0007f7e0ff */
[----:B------:R-:W-:Y:S01]  /*95890*/  IMAD.X R61, R55, 0x1, R35, P3 ;  /* 0x00000001373d7824 */ /* 0x000fe200018e0623 */
[----:B--2---:R-:W-:Y:S01]  /*958a0*/  IADD3 R52, P4, PT, R57, R32, RZ ;  /* 0x0000002039347210 */ /* 0x004fe20007f9e0ff */
[----:B------:R-:W-:-:S04]  /*958b0*/  IMAD.X R27, R55, 0x1, R33, P2 ;  /* 0x00000001371b7824 */ /* 0x000fc800010e0621 */
[----:B------:R-:W-:-:S05]  /*958c0*/  IMAD.X R53, R55, 0x1, R31, P4 ;  /* 0x0000000137357824 */ /* 0x000fca00020e061f */
[----:B------:R3:W-:Y:S04]  /*958d0*/  STL.64 [R1+0x27e0], R52 ;  /* 0x0027e03401007387 */ /* 0x0007e80000100a00 */
[----:B------:R0:W-:Y:S04]  /*958e0*/  STL.64 [R1+0x27e8], R26 ;  /* 0x0027e81a01007387 */ /* 0x0001e80000100a00 */
[----:B------:R1:W-:Y:S01]  /*958f0*/  STL.64 [R1+0x27f0], R60 ;  /* 0x0027f03c01007387 */ /* 0x0003e20000100a00 */
[C---:B---3--:R-:W-:Y:S02]  /*95900*/  IADD3 R52, P4, PT, R57.reuse, R6, RZ ;  /* 0x0000000639347210 */ /* 0x048fe40007f9e0ff */
[----:B0-----:R-:W-:-:S03]  /*95910*/  IADD3 R26, P2, PT, R57, R10, RZ ;  /* 0x0000000a391a7210 */ /* 0x001fc60007f5e0ff */
[C---:B------:R-:W-:Y:S02]  /*95920*/  IMAD.X R53, R55.reuse, 0x1, R5, P4 ;  /* 0x0000000137357824 */ /* 0x040fe400020e0605 */
[----:B------:R-:W-:Y:S01]  /*95930*/  IMAD.X R27, R55, 0x1, R7, P2 ;  /* 0x00000001371b7824 */ /* 0x000fe200010e0607 */
[----:B-1----:R-:W-:Y:S02]  /*95940*/  IADD3 R60, P3, PT, R57, R12, RZ ;  /* 0x0000000c393c7210 */ /* 0x002fe40007f7e0ff */
[----:B------:R0:W-:Y:S04]  /*95950*/  STL.64 [R1+0x27f8], R52 ;  /* 0x0027f83401007387 */ /* 0x0001e80000100a00 */
[----:B------:R1:W-:Y:S01]  /*95960*/  STL.64 [R1+0x2800], R26 ;  /* 0x0028001a01007387 */ /* 0x0003e20000100a00 */
[----:B------:R-:W-:Y:S01]  /*95970*/  IMAD.X R61, R55, 0x1, R11, P3 ;  /* 0x00000001373d7824 */ /* 0x000fe200018e060b */
[----:B0-----:R-:W-:-:S02]  /*95980*/  IADD3 R52, P4, PT, R57, R14, RZ ;  /* 0x0000000e39347210 */ /* 0x001fc40007f9e0ff */
[----:B-1----:R-:W-:-:S03]  /*95990*/  IADD3 R26, P2, PT, R57, R15, RZ ;  /* 0x0000000f391a7210 */ /* 0x002fc60007f5e0ff */
[C---:B------:R-:W-:Y:S02]  /*959a0*/  IMAD.X R53, R55.reuse, 0x1, R13, P4 ;  /* 0x0000000137357824 */ /* 0x040fe400020e060d */
[----:B------:R-:W-:Y:S01]  /*959b0*/  IMAD.X R27, R55, 0x1, R37, P2 ;  /* 0x00000001371b7824 */ /* 0x000fe200010e0625 */
[----:B------:R0:W-:Y:S04]  /*959c0*/  STL.64 [R1+0x2808], R60 ;  /* 0x0028083c01007387 */ /* 0x0001e80000100a00 */
[----:B------:R-:W-:Y:S04]  /*959d0*/  STL.64 [R1+0x2810], R52 ;  /* 0x0028103401007387 */ /* 0x000fe80000100a00 */
[----:B------:R1:W-:Y:S01]  /*959e0*/  STL.64 [R1+0x2818], R26 ;  /* 0x0028181a01007387 */ /* 0x0003e20000100a00 */
[----:B0-----:R-:W-:-:S02]  /*959f0*/  IADD3 R60, P3, PT, R57, R16, RZ ;  /* 0x00000010393c7210 */ /* 0x001fc40007f7e0ff */
[----:B-1----:R-:W-:-:S03]  /*95a00*/  IADD3 R26, P2, PT, R3, R32, RZ ;  /* 0x00000020031a7210 */ /* 0x002fc60007f5e0ff */
[----:B------:R-:W-:Y:S01]  /*95a10*/  IMAD.X R61, R55, 0x1, R38, P3 ;  /* 0x00000001373d7824 */ /* 0x000fe200018e0626 */
[----:B------:R-:W-:Y:S01]  /*95a20*/  IADD3 R52, P4, PT, R3, R34, RZ ;  /* 0x0000002203347210 */ /* 0x000fe20007f9e0ff */
[----:B------:R-:W-:-:S03]  /*95a30*/  IMAD.X R27, R43, 0x1, R31, P2 ;  /* 0x000000012b1b7824 */ /* 0x000fc600010e061f */
[----:B------:R0:W-:Y:S01]  /*95a40*/  STL.64 [R1+0x27b0], R60 ;  /* 0x0027b03c01007387 */ /* 0x0001e20000100a00 */
[----:B------:R-:W-:-:S03]  /*95a50*/  IMAD.X R53, R43, 0x1, R33, P4 ;  /* 0x000000012b357824 */ /* 0x000fc600020e0621 */
[----:B------:R1:W-:Y:S01]  /*95a60*/  STL.64 [R1+0x47b0], R26 ;  /* 0x0047b01a01007387 */ /* 0x0003e20000100a00 */
[C---:B0-----:R-:W-:Y:S02]  /*95a70*/  IADD3 R60, P3, PT, R59.reuse, R18, RZ ;  /* 0x000000123b3c7210 */ /* 0x041fe40007f7e0ff */
[----:B-1----:R-:W-:-:S03]  /*95a80*/  IADD3 R26, P4, PT, R59, R20, RZ ;  /* 0x000000143b1a7210 */ /* 0x002fc60007f9e0ff */
[C---:B------:R-:W-:Y:S01]  /*95a90*/  IMAD.X R61, R56.reuse, 0x1, R17, P3 ;  /* 0x00000001383d7824 */ /* 0x040fe200018e0611 */
[----:B------:R-:W-:Y:S01]  /*95aa0*/  STL.64 [R1+0x4788], R52 ;  /* 0x0047883401007387 */ /* 0x000fe20000100a00 */
[----:B------:R-:W-:-:S03]  /*95ab0*/  IMAD.X R27, R56, 0x1, R19, P4 ;  /* 0x00000001381b7824 */ /* 0x000fc600020e0613 */
[----:B------:R-:W-:Y:S04]  /*95ac0*/  STL.64 [R1+0x2738], R60 ;  /* 0x0027383c01007387 */ /* 0x000fe80000100a00 */
[----:B------:R0:W-:Y:S04]  /*95ad0*/  STL.64 [R1+0x2740], R26 ;  /* 0x0027401a01007387 */ /* 0x0001e80000100a00 */
[----:B0-----:R-:W2:Y:S01]  /*95ae0*/  LDL.LU.64 R26, [R1+0x55e0] ;  /* 0x0055e000011a7983 */ /* 0x001ea20000300a00 */
[C---:B------:R-:W-:Y:S02]  /*95af0*/  IADD3 R52, P2, PT, R59.reuse, R22, RZ ;  /* 0x000000163b347210 */ /* 0x040fe40007f5e0ff */
[----:B------:R-:W-:Y:S01]  /*95b00*/  IADD3 R60, P3, PT, R59, R24, RZ ;  /* 0x000000183b3c7210 */ /* 0x000fe20007f7e0ff */
[----:B------:R-:W-:-:S02]  /*95b10*/  IMAD.MOV.U32 R57, RZ, RZ, R54 ;  /* 0x000000ffff397224 */ /* 0x000fc400078e0036 */
[C---:B------:R-:W-:Y:S02]  /*95b20*/  IMAD.X R53, R56.reuse, 0x1, R21, P2 ;  /* 0x0000000138357824 */ /* 0x040fe400010e0615 */
[----:B------:R-:W-:-:S03]  /*95b30*/  IMAD.X R61, R56, 0x1, R23, P3 ;  /* 0x00000001383d7824 */ /* 0x000fc600018e0617 */
[----:B------:R0:W-:Y:S04]  /*95b40*/  STL.64 [R1+0x2748], R52 ;  /* 0x0027483401007387 */ /* 0x0001e80000100a00 */
[----:B------:R1:W-:Y:S01]  /*95b50*/  STL.64 [R1+0x2750], R60 ;  /* 0x0027503c01007387 */ /* 0x0003e20000100a00 */
[C---:B0-----:R-:W-:Y:S02]  /*95b60*/  IADD3 R52, P2, PT, R59.reuse, R28, RZ ;  /* 0x0000001c3b347210 */ /* 0x041fe40007f5e0ff */
[----:B-1----:R-:W-:-:S05]  /*95b70*/  IADD3 R60, P3, PT, R59, R30, RZ ;  /* 0x0000001e3b3c7210 */ /* 0x002fca0007f7e0ff */
[----:B------:R-:W-:Y:S01]  /*95b80*/  IMAD.X R61, R56, 0x1, R29, P3 ;  /* 0x00000001383d7824 */ /* 0x000fe200018e061d */
[----:B--2---:R-:W-:-:S05]  /*95b90*/  IADD3 R54, P4, PT, R59, R26, RZ ;  /* 0x0000001a3b367210 */ /* 0x004fca0007f9e0ff */
[C---:B------:R-:W-:Y:S02]  /*95ba0*/  IMAD.X R55, R56.reuse, 0x1, R25, P4 ;  /* 0x0000000138377824 */ /* 0x040fe400020e0619 */
[----:B------:R-:W-:-:S03]  /*95bb0*/  IMAD.X R53, R56, 0x1, R27, P2 ;  /* 0x0000000138357824 */ /* 0x000fc600010e061b */
[----:B------:R0:W-:Y:S04]  /*95bc0*/  STL.64 [R1+0x2758], R54 ;  /* 0x0027583601007387 */ /* 0x0001e80000100a00 */
[----:B------:R1:W-:Y:S04]  /*95bd0*/  STL.64 [R1+0x2760], R52 ;  /* 0x0027603401007387 */ /* 0x0003e80000100a00 */
[----:B------:R2:W-:Y:S01]  /*95be0*/  STL.64 [R1+0x2768], R60 ;  /* 0x0027683c01007387 */ /* 0x0005e20000100a00 */
[C---:B0-----:R-:W-:Y:S02]  /*95bf0*/  IADD3 R54, P4, PT, R59.reuse, R32, RZ ;  /* 0x000000203b367210 */ /* 0x041fe40007f9e0ff */
[----:B-1----:R-:W-:-:S03]  /*95c00*/  IADD3 R52, P2, PT, R59, R34, RZ ;  /* 0x000000223b347210 */ /* 0x002fc60007f5e0ff */
[C---:B------:R-:W-:Y:S01]  /*95c10*/  IMAD.X R55, R56.reuse, 0x1, R31, P4 ;  /* 0x0000000138377824 */ /* 0x040fe200020e061f */
[----:B--2---:R-:W-:Y:S01]  /*95c20*/  IADD3 R60, P3, PT, R59, R36, RZ ;  /* 0x000000243b3c7210 */ /* 0x004fe20007f7e0ff */
[----:B------:R-:W-:-:S03]  /*95c30*/  IMAD.X R53, R56, 0x1, R33, P2 ;  /* 0x0000000138357824 */ /* 0x000fc600010e0621 */
[----:B------:R0:W-:Y:S01]  /*95c40*/  STL.64 [R1+0x2770], R54 ;  /* 0x0027703601007387 */ /* 0x0001e20000100a00 */
[----:B------:R-:W-:-:S03]  /*95c50*/  IMAD.X R61, R56, 0x1, R35, P3 ;  /* 0x00000001383d7824 */ /* 0x000fc600018e0623 */
[----:B------:R1:W-:Y:S01]  /*95c60*/  STL.64 [R1+0x2778], R52 ;  /* 0x0027783401007387 */ /* 0x0003e20000100a00 */
[----:B0-----:R-:W-:-:S03]  /*95c70*/  IADD3 R54, P4, PT, R59, R6, RZ ;  /* 0x000000063b367210 */ /* 0x001fc60007f9e0ff */
[----:B------:R0:W-:Y:S01]  /*95c80*/  STL.64 [R1+0x2780], R60 ;  /* 0x0027803c01007387 */ /* 0x0001e20000100a00 */
[----:B-1----:R-:W-:Y:S01]  /*95c90*/  IADD3 R52, P2, PT, R59, R10, RZ ;  /* 0x0000000a3b347210 */ /* 0x002fe20007f5e0ff */
[----:B------:R-:W-:-:S04]  /*95ca0*/  IMAD.X R55, R56, 0x1, R5, P4 ;  /* 0x0000000138377824 */ /* 0x000fc800020e0605 */
[----:B------:R-:W-:Y:S01]  /*95cb0*/  IMAD.X R53, R56, 0x1, R7, P2 ;  /* 0x0000000138357824 */ /* 0x000fe200010e0607 */
[----:B------:R1:W-:Y:S01]  /*95cc0*/  STL.64 [R1+0x2788], R54 ;  /* 0x0027883601007387 */ /* 0x0003e20000100a00 */
[----:B0-----:R-:W-:-:S03]  /*95cd0*/  IADD3 R60, P3, PT, R59, R12, RZ ;  /* 0x0000000c3b3c7210 */ /* 0x001fc60007f7e0ff */
[----:B------:R0:W-:Y:S02]  /*95ce0*/  STL.64 [R1+0x2790], R52 ;  /* 0x0027903401007387 */ /* 0x0001e40000100a00 */
[----:B------:R-:W-:Y:S01]  /*95cf0*/  IMAD.X R61, R56, 0x1, R11, P3 ;  /* 0x00000001383d7824 */ /* 0x000fe200018e060b */
[----:B-1----:R-:W-:-:S04]  /*95d00*/  IADD3 R54, P4, PT, R59, R14, RZ ;  /* 0x0000000e3b367210 */ /* 0x002fc80007f9e0ff */
[----:B------:R1:W-:Y:S01]  /*95d10*/  STL.64 [R1+0x2798], R60 ;  /* 0x0027983c01007387 */ /* 0x0003e20000100a00 */
[C---:B------:R-:W-:Y:S01]  /*95d20*/  IMAD.X R55, R56.reuse, 0x1, R13, P4 ;  /* 0x0000000138377824 */ /* 0x040fe200020e060d */
[C---:B0-----:R-:W-:Y:S02]  /*95d30*/  IADD3 R52, P2, PT, R59.reuse, R15, RZ ;  /* 0x0000000f3b347210 */ /* 0x041fe40007f5e0ff */
[----:B------:R-:W-:Y:S01]  /*95d40*/  IADD3 R58, P3, PT, R59, R16, RZ ;  /* 0x000000103b3a7210 */ /* 0x000fe20007f7e0ff */
[----:B-1----:R-:W2:Y:S04]  /*95d50*/  LDL.LU.64 R60, [R1+0x55d8] ;  /* 0x0055d800013c7983 */ /* 0x002ea80000300a00 */
[----:B------:R0:W-:Y:S01]  /*95d60*/  STL.64 [R1+0x27a0], R54 ;  /* 0x0027a03601007387 */ /* 0x0001e20000100a00 */
[----:B------:R-:W-:-:S02]  /*95d70*/  IMAD.X R53, R56, 0x1, R37, P2 ;  /* 0x0000000138357824 */ /* 0x000fc400010e0625 */
[----:B------:R-:W-:Y:S01]  /*95d80*/  IMAD.X R59, R56, 0x1, R38, P3 ;  /* 0x00000001383b7824 */ /* 0x000fe200018e0626 */
[----:B0-----:R-:W-:Y:S02]  /*95d90*/  IADD3 R54, P4, PT, R3, R30, RZ ;  /* 0x0000001e03367210 */ /* 0x001fe40007f9e0ff */
[----:B------:R0:W-:Y:S04]  /*95da0*/  STL.64 [R1+0x27a8], R52 ;  /* 0x0027a83401007387 */ /* 0x0001e80000100a00 */
[----:B------:R1:W-:Y:S01]  /*95db0*/  STL.64 [R1+0x2730], R58 ;  /* 0x0027303a01007387 */ /* 0x0003e20000100a00 */
[----:B------:R-:W-:-:S05]  /*95dc0*/  IMAD.X R55, R43, 0x1, R29, P4 ;  /* 0x000000012b377824 */ /* 0x000fca00020e061d */
[----:B------:R3:W-:Y:S01]  /*95dd0*/  STL.64 [R1+0x4780], R54 ;  /* 0x0047803601007387 */ /* 0x0007e20000100a00 */
[----:B0-----:R-:W-:Y:S02]  /*95de0*/  IADD3 R52, P2, PT, R3, R28, RZ ;  /* 0x0000001c03347210 */ /* 0x001fe40007f5e0ff */
[----:B-1----:R-:W-:-:S03]  /*95df0*/  IADD3 R58, P3, PT, R57, R18, RZ ;  /* 0x00000012393a7210 */ /* 0x002fc60007f7e0ff */
[----:B------:R-:W-:Y:S01]  /*95e00*/  IMAD.X R53, R43, 0x1, R27, P2 ;  /* 0x000000012b357824 */ /* 0x000fe200010e061b */
[----:B---3--:R-:W-:Y:S01]  /*95e10*/  IADD3 R54, P4, PT, R57, R20, RZ ;  /* 0x0000001439367210 */ /* 0x008fe20007f9e0ff */
[----:B------:R-:W-:-:S03]  /*95e20*/  IMAD.X R59, R51, 0x1, R17, P3 ;  /* 0x00000001333b7824 */ /* 0x000fc600018e0611 */
[----:B------:R0:W-:Y:S01]  /*95e30*/  STL.64 [R1+0x47a8], R52 ;  /* 0x0047a83401007387 */ /* 0x0001e20000100a00 */
[----:B------:R-:W-:-:S03]  /*95e40*/  IMAD.X R55, R51, 0x1, R19, P4 ;  /* 0x0000000133377824 */ /* 0x000fc600020e0613 */
[----:B------:R1:W-:Y:S04]  /*95e50*/  STL.64 [R1+0x26b8], R58 ;  /* 0x0026b83a01007387 */ /* 0x0003e80000100a00 */
[----:B------:R3:W-:Y:S01]  /*95e60*/  STL.64 [R1+0x26c0], R54 ;  /* 0x0026c03601007387 */ /* 0x0007e20000100a00 */
[C---:B0-----:R-:W-:Y:S02]  /*95e70*/  IADD3 R52, P2, PT, R57.reuse, R22, RZ ;  /* 0x0000001639347210 */ /* 0x041fe40007f5e0ff */
        /* <DEDUP_REMOVED lines=33> */
[----:B------:R1:W-:Y:S01]  /*96090*/  STL.64 [R1+0x2718], R58 ;  /* 0x0027183a01007387 */ /* 0x0003e20000100a00 */
[C---:B------:R-:W-:Y:S02]  /*960a0*/  IADD3 R56, P3, PT, R57.reuse, R16, RZ ;  /* 0x0000001039387210 */ /* 0x040fe40007f7e0ff */
[----:B0-----:R-:W-:Y:S01]  /*960b0*/  IADD3 R52, P2, PT, R57, R15, RZ ;  /* 0x0000000f39347210 */ /* 0x001fe20007f5e0ff */
[----:B-1----:R-:W3:Y:S04]  /*960c0*/  LDL.LU.64 R58, [R1+0x55d0] ;  /* 0x0055d000013a7983 */ /* 0x002ee80000300a00 */
[----:B------:R0:W-:Y:S01]  /*960d0*/  STL.64 [R1+0x2720], R54 ;  /* 0x0027203601007387 */ /* 0x0001e20000100a00 */
[C---:B------:R-:W-:Y:S02]  /*960e0*/  IMAD.X R53, R51.reuse, 0x1, R37, P2 ;  /* 0x0000000133357824 */ /* 0x040fe400010e0625 */
[----:B------:R-:W-:Y:S01]  /*960f0*/  IMAD.X R57, R51, 0x1, R38, P3 ;  /* 0x0000000133397824 */ /* 0x000fe200018e0626 */
[----:B0-----:R-:W-:-:S02]  /*96100*/  IADD3 R54, P4, PT, R3, R26, RZ ;  /* 0x0000001a03367210 */ /* 0x001fc40007f9e0ff */
[----:B------:R0:W-:Y:S03]  /*96110*/  STL.64 [R1+0x2728], R52 ;  /* 0x0027283401007387 */ /* 0x0001e60000100a00 */
[----:B------:R-:W-:Y:S01]  /*96120*/  IMAD.X R55, R43, 0x1, R25, P4 ;  /* 0x000000012b377824 */ /* 0x000fe200020e0619 */
[----:B------:R1:W-:Y:S04]  /*96130*/  STL.64 [R1+0x26b0], R56 ;  /* 0x0026b03801007387 */ /* 0x0003e80000100a00 */
[----:B------:R4:W-:Y:S01]  /*96140*/  STL.64 [R1+0x4778], R54 ;  /* 0x0047783601007387 */ /* 0x0009e20000100a00 */
[----:B0-----:R-:W-:Y:S02]  /*96150*/  IADD3 R52, P2, PT, R3, R24, RZ ;  /* 0x0000001803347210 */ /* 0x001fe40007f5e0ff */
[----:B-1----:R-:W-:-:S03]  /*96160*/  IADD3 R56, P3, PT, R48, R18, RZ ;  /* 0x0000001230387210 */ /* 0x002fc60007f7e0ff */
[----:B------:R-:W-:Y:S01]  /*96170*/  IMAD.X R53, R43, 0x1, R23, P2 ;  /* 0x000000012b357824 */ /* 0x000fe200010e0617 */
[----:B----4-:R-:W-:Y:S01]  /*96180*/  IADD3 R54, P4, PT, R48, R20, RZ ;  /* 0x0000001430367210 */ /* 0x010fe20007f9e0ff */
[----:B------:R-:W-:-:S03]  /*96190*/  IMAD.X R57, R47, 0x1, R17, P3 ;  /* 0x000000012f397824 */ /* 0x000fc600018e0611 */
[----:B------:R0:W-:Y:S01]  /*961a0*/  STL.64 [R1+0x47a0], R52 ;  /* 0x0047a03401007387 */ /* 0x0001e20000100a00 */
[----:B------:R-:W-:-:S03]  /*961b0*/  IMAD.X R55, R47, 0x1, R19, P4 ;  /* 0x000000012f377824 */ /* 0x000fc600020e0613 */
[----:B------:R1:W-:Y:S04]  /*961c0*/  STL.64 [R1+0x2638], R56 ;  /* 0x0026383801007387 */ /* 0x0003e80000100a00 */
[----:B------:R4:W-:Y:S01]  /*961d0*/  STL.64 [R1+0x2640], R54 ;  /* 0x0026403601007387 */ /* 0x0009e20000100a00 */
[C---:B0-----:R-:W-:Y:S02]  /*961e0*/  IADD3 R52, P2, PT, R48.reuse, R22, RZ ;  /* 0x0000001630347210 */ /* 0x041fe40007f5e0ff */
[----:B-1----:R-:W-:-:S03]  /*961f0*/  IADD3 R56, P3, PT, R48, R24, RZ ;  /* 0x0000001830387210 */ /* 0x002fc60007f7e0ff */
[C---:B------:R-:W-:Y:S01]  /*96200*/  IMAD.X R53, R47.reuse, 0x1, R21, P2 ;  /* 0x000000012f357824 */ /* 0x040fe200010e0615 */
        /* <DEDUP_REMOVED lines=34> */
[----:B-1----:R-:W-:Y:S02]  /*96430*/  IADD3 R56, P3, PT, R48, R16, RZ ;  /* 0x0000001030387210 */ /* 0x002fe40007f7e0ff */
[----:B----4-:R-:W-:Y:S01]  /*96440*/  IADD3 R54, P4, PT, R3, R22, RZ ;  /* 0x0000001603367210 */ /* 0x010fe20007f9e0ff */
[----:B------:R-:W-:-:S02]  /*96450*/  IMAD.X R53, R47, 0x1, R37, P2 ;  /* 0x000000012f357824 */ /* 0x000fc400010e0625 */
[----:B------:R-:W-:Y:S02]  /*96460*/  IMAD.X R57, R47, 0x1, R38, P3 ;  /* 0x000000012f397824 */ /* 0x000fe400018e0626 */
[----:B------:R-:W-:Y:S01]  /*96470*/  IMAD.X R55, R43, 0x1, R21, P4 ;  /* 0x000000012b377824 */ /* 0x000fe200020e0615 */
[----:B------:R0:W-:Y:S04]  /*96480*/  STL.64 [R1+0x26a8], R52 ;  /* 0x0026a83401007387 */ /* 0x0001e80000100a00 */
[----:B------:R1:W-:Y:S04]  /*96490*/  STL.64 [R1+0x4770], R54 ;  /* 0x0047703601007387 */ /* 0x0003e80000100a00 */
[----:B------:R4:W-:Y:S04]  /*964a0*/  STL.64 [R1+0x2630], R56 ;  /* 0x0026303801007387 */ /* 0x0009e80000100a00 */
[----:B------:R-:W2:Y:S01]  /*964b0*/  LDL.LU R47, [R1+0x4620] ;  /* 0x00462000012f7983 */ /* 0x000ea20000300800 */
[----:B0-----:R-:W-:-:S02]  /*964c0*/  IADD3 R52, P2, PT, R3, R20, RZ ;  /* 0x0000001403347210 */ /* 0x001fc40007f5e0ff */
[----:B-1----:R-:W-:-:S03]  /*964d0*/  IADD3 R54, P3, PT, R50, R18, RZ ;  /* 0x0000001232367210 */ /* 0x002fc60007f7e0ff */
[----:B------:R-:W-:Y:S01]  /*964e0*/  IMAD.X R53, R43, 0x1, R19, P2 ;  /* 0x000000012b357824 */ /* 0x000fe200010e0613 */
[----:B----4-:R-:W-:Y:S01]  /*964f0*/  IADD3 R56, P4, PT, R50, R20, RZ ;  /* 0x0000001432387210 */ /* 0x010fe20007f9e0ff */
        /* <DEDUP_REMOVED lines=15> */
[----:B0-----:R-:W-:Y:S01]  /*965f0*/  IADD3 R54, P3, PT, R50, R30, RZ ;  /* 0x0000001e32367210 */ /* 0x001fe20007f7e0ff */
[----:B------:R-:W-:-:S04]  /*96600*/  IMAD.X R53, R49, 0x1, R27, P2 ;  /* 0x0000000131357824 */ /* 0x000fc800010e061b */
[----:B------:R-:W-:Y:S01]  /*96610*/  IMAD.X R55, R49, 0x1, R29, P3 ;  /* 0x0000000131377824 */ /* 0x000fe200018e061d */
[----:B-1----:R-:W4:Y:S04]  /*96620*/  LDL.LU.64 R56, [R1+0x55c8] ;  /* 0x0055c80001387983 */ /* 0x002f280000300a00 */
[----:B------:R0:W-:Y:S04]  /*96630*/  STL.64 [R1+0x2620], R52 ;  /* 0x0026203401007387 */ /* 0x0001e80000100a00 */
[----:B------:R1:W-:Y:S01]  /*96640*/  STL.64 [R1+0x2628], R54 ;  /* 0x0026283601007387 */ /* 0x0003e20000100a00 */
[----:B0-----:R-:W-:-:S02]  /*96650*/  IADD3 R52, P2, PT, R50, R32, RZ ;  /* 0x0000002032347210 */ /* 0x001fc40007f5e0ff */
[----:B-1----:R-:W-:-:S03]  /*96660*/  IADD3 R54, P3, PT, R50, R34, RZ ;  /* 0x0000002232367210 */ /* 0x002fc60007f7e0ff */
[C---:B------:R-:W-:Y:S02]  /*96670*/  IMAD.X R53, R49.reuse, 0x1, R31, P2 ;  /* 0x0000000131357824 */ /* 0x040fe400010e061f */
[----:B------:R-:W-:Y:S02]  /*96680*/  IMAD.X R55, R49, 0x1, R33, P3 ;  /* 0x0000000131377824 */ /* 0x000fe400018e0621 */
[----:B------:R-:W-:Y:S01]  /*96690*/  IMAD.MOV.U32 R48, RZ, RZ, R46 ;  /* 0x000000ffff307224 */ /* 0x000fe200078e002e */
[C---:B------:R-:W-:Y:S01]  /*966a0*/  IADD3 R46, P3, PT, R50.reuse, R6, RZ ;  /* 0x00000006322e7210 */ /* 0x040fe20007f7e0ff */
[----:B------:R0:W-:Y:S04]  /*966b0*/  STL.64 [R1+0x25b8], R52 ;  /* 0x0025b83401007387 */ /* 0x0001e80000100a00 */
[----:B------:R-:W-:Y:S01]  /*966c0*/  STL.64 [R1+0x25c0], R54 ;  /* 0x0025c03601007387 */ /* 0x000fe20000100a00 */
[----:B0-----:R-:W-:-:S05]  /*966d0*/  IADD3 R52, P2, PT, R50, R36, RZ ;  /* 0x0000002432347210 */ /* 0x001fca0007f5e0ff */
[----:B------:R-:W-:-:S05]  /*966e0*/  IMAD.X R53, R49, 0x1, R35, P2 ;  /* 0x0000000131357824 */ /* 0x000fca00010e0623 */
[----:B------:R0:W-:Y:S02]  /*966f0*/  STL.64 [R1+0x25c8], R52 ;  /* 0x0025c83401007387 */ /* 0x0001e40000100a00 */
[----:B0-----:R-:W-:-:S05]  /*96700*/  IADD3 R52, P2, PT, R50, R10, RZ ;  /* 0x0000000a32347210 */ /* 0x001fca0007f5e0ff */
[----:B------:R-:W-:Y:S01]  /*96710*/  IMAD.X R53, R49, 0x1, R7, P2 ;  /* 0x0000000131357824 */ /* 0x000fe200010e0607 */
[----:B--2---:R-:W-:Y:S01]  /*96720*/  ISETP.GE.AND P0, PT, R47, UR59, PT ;  /* 0x0000003b2f007c0c */ /* 0x004fe2000bf06270 */
[----:B------:R-:W-:Y:S01]  /*96730*/  IMAD.X R47, R49, 0x1, R5, P3 ;  /* 0x00000001312f7824 */ /* 0x000fe200018e0605 */
[----:B------:R-:W-:Y:S01]  /*96740*/  LOP3.LUT R2, R2, 0xfffdffff, RZ, 0xc0, !PT ;  /* 0xfffdffff02027812 */ /* 0x000fe200078ec0ff */
[----:B------:R-:W0:Y:S03]  /*96750*/  LDCU UR59, c[0x0][0x398] ;  /* 0x00007300ff3b77ac */ /* 0x000e260008000800 */
[----:B------:R1:W-:Y:S04]  /*96760*/  STL.64 [R1+0x25d0], R46 ;  /* 0x0025d02e01007387 */ /* 0x0003e80000100a00 */
[----:B------:R2:W-:Y:S01]  /*96770*/  STL.64 [R1+0x25d8], R52 ;  /* 0x0025d83401007387 */ /* 0x0005e20000100a00 */
[----:B-1----:R-:W-:-:S05]  /*96780*/  IADD3 R46, P3, PT, R50, R12, RZ ;  /* 0x0000000c322e7210 */ /* 0x002fca0007f7e0ff */
[----:B------:R-:W-:Y:S01]  /*96790*/  IMAD.X R47, R49, 0x1, R11, P3 ;  /* 0x00000001312f7824 */ /* 0x000fe200018e060b */
[----:B--2---:R-:W-:-:S04]  /*967a0*/  IADD3 R52, P2, PT, R50, R14, RZ ;  /* 0x0000000e32347210 */ /* 0x004fc80007f5e0ff */
[----:B------:R1:W-:Y:S01]  /*967b0*/  STL.64 [R1+0x25e0], R46 ;  /* 0x0025e02e01007387 */ /* 0x0003e20000100a00 */
[----:B------:R-:W-:Y:S01]  /*967c0*/  IMAD.X R53, R49, 0x1, R13, P2 ;  /* 0x0000000131357824 */ /* 0x000fe200010e060d */
[C---:B-1----:R-:W-:Y:S02]  /*967d0*/  IADD3 R46, P3, PT, R50.reuse, R15, RZ ;  /* 0x0000000f322e7210 */ /* 0x042fe40007f7e0ff */
[----:B------:R-:W-:-:S03]  /*967e0*/  IADD3 R50, P2, PT, R50, R16, RZ ;  /* 0x0000001032327210 */ /* 0x000fc60007f5e0ff */
[C---:B------:R-:W-:Y:S01]  /*967f0*/  IMAD.X R47, R49.reuse, 0x1, R37, P3 ;  /* 0x00000001312f7824 */ /* 0x040fe200018e0625 */
[----:B------:R-:W-:Y:S01]  /*96800*/  STL.64 [R1+0x25e8], R52 ;  /* 0x0025e83401007387 */ /* 0x000fe20000100a00 */
[----:B------:R-:W-:-:S03]  /*96810*/  IMAD.X R51, R49, 0x1, R38, P2 ;  /* 0x0000000131337824 */ /* 0x000fc600010e0626 */
[----:B------:R1:W-:Y:S04]  /*96820*/  STL.64 [R1+0x25f0], R46 ;  /* 0x0025f02e01007387 */ /* 0x0003e80000100a00 */
[----:B------:R2:W-:Y:S01]  /*96830*/  STL.64 [R1+0x25b0], R50 ;  /* 0x0025b03201007387 */ /* 0x0005e20000100a00 */
[-C--:B-1----:R-:W-:Y:S02]  /*96840*/  IADD3 R46, P3, PT, R3, R18.reuse, RZ ;  /* 0x00000012032e7210 */ /* 0x082fe40007f7e0ff */
[----:B--2---:R-:W-:-:S03]  /*96850*/  IADD3 R50, P2, PT, R40, R18, RZ ;  /* 0x0000001228327210 */ /* 0x004fc60007f5e0ff */
[----:B------:R-:W-:Y:S02]  /*96860*/  IMAD.X R47, R43, 0x1, R17, P3 ;  /* 0x000000012b2f7824 */ /* 0x000fe400018e0611 */
[----:B------:R-:W-:Y:S01]  /*96870*/  IMAD.MOV.U32 R43, RZ, RZ, R4 ;  /* 0x000000ffff2b7224 */ /* 0x000fe200078e0004 */
[----:B------:R-:W-:-:S05]  /*96880*/  SHF.R.S32.HI R4, RZ, 0x1f, R40 ;  /* 0x0000001fff047819 */ /* 0x000fca0000011428 */
[----:B------:R-:W-:Y:S01]  /*96890*/  IMAD.X R51, R4, 0x1, R17, P2 ;  /* 0x0000000104337824 */ /* 0x000fe200010e0611 */
[----:B------:R1:W-:Y:S04]  /*968a0*/  STL.64 [R1+0x4768], R46 ;  /* 0x0047682e01007387 */ /* 0x0003e80000100a00 */
[----:B------:R2:W-:Y:S01]  /*968b0*/  STL.64 [R1+0x25a8], R50 ;  /* 0x0025a83201007387 */ /* 0x0005e20000100a00 */
[C---:B-1----:R-:W-:Y:S02]  /*968c0*/  IADD3 R46, P3, PT, R40.reuse, R20, RZ ;  /* 0x00000014282e7210 */ /* 0x042fe40007f7e0ff */
[----:B--2---:R-:W-:-:S03]  /*968d0*/  IADD3 R50, P2, PT, R40, R22, RZ ;  /* 0x0000001628327210 */ /* 0x004fc60007f5e0ff */
[C---:B------:R-:W-:Y:S02]  /*968e0*/  IMAD.X R47, R4.reuse, 0x1, R19, P3 ;  /* 0x00000001042f7824 */ /* 0x040fe400018e0613 */
[----:B------:R-:W-:-:S03]  /*968f0*/  IMAD.X R51, R4, 0x1, R21, P2 ;  /* 0x0000000104337824 */ /* 0x000fc600010e0615 */
        /* <DEDUP_REMOVED lines=12> */
[----:B------:R-:W-:Y:S01]  /*969c0*/  STL.64 [R1+0x2558], R46 ;  /* 0x0025582e01007387 */ /* 0x000fe20000100a00 */
[----:B------:R-:W-:-:S03]  /*969d0*/  IADD3 R52, P3, PT, R40, R32, RZ ;  /* 0x0000002028347210 */ /* 0x000fc60007f7e0ff */
[----:B------:R1:W-:Y:S02]  /*969e0*/  STL.64 [R1+0x2560], R50 ;  /* 0x0025603201007387 */ /* 0x0003e40000100a00 */
[----:B------:R-:W-:Y:S01]  /*969f0*/  IMAD.X R53, R4, 0x1, R31, P3 ;  /* 0x0000000104357824 */ /* 0x000fe200018e061f */
[----:B-1----:R-:W-:-:S04]  /*96a00*/  IADD3 R50, P2, PT, R40, R34, RZ ;  /* 0x0000002228327210 */ /* 0x002fc80007f5e0ff */
[----:B------:R1:W-:Y:S01]  /*96a10*/  STL.64 [R1+0x2568], R52 ;  /* 0x0025683401007387 */ /* 0x0003e20000100a00 */
[----:B------:R-:W-:-:S05]  /*96a20*/  IMAD.X R51, R4, 0x1, R33, P2 ;  /* 0x0000000104337824 */ /* 0x000fca00010e0621 */
[----:B------:R2:W-:Y:S01]  /*96a30*/  STL.64 [R1+0x2570], R50 ;  /* 0x0025703201007387 */ /* 0x0005e20000100a00 */
[----:B-1----:R-:W-:-:S05]  /*96a40*/  IADD3 R52, P3, PT, R40, R36, RZ ;  /* 0x0000002428347210 */ /* 0x002fca0007f7e0ff */
[----:B------:R-:W-:Y:S01]  /*96a50*/  IMAD.X R53, R4, 0x1, R35, P3 ;  /* 0x0000000104357824 */ /* 0x000fe200018e0623 */
[----:B--2---:R-:W-:-:S04]  /*96a60*/  IADD3 R50, P2, PT, R40, R6, RZ ;  /* 0x0000000628327210 */ /* 0x004fc80007f5e0ff */
        /* <DEDUP_REMOVED lines=9> */
[----:B-1----:R-:W-:Y:S01]  /*96b00*/  IADD3 R52, P3, PT, R40, R14, RZ ;  /* 0x0000000e28347210 */ /* 0x002fe20007f7e0ff */
[----:B------:R-:W-:Y:S02]  /*96b10*/  VIADD R3, R3, UR6 ;  /* 0x0000000603037c36 */ /* 0x000fe40008000000 */
[----:B------:R-:W-:Y:S02]  /*96b20*/  IMAD.MOV.U32 R46, RZ, RZ, R45 ;  /* 0x000000ffff2e7224 */ /* 0x000fe400078e002d */
[----:B------:R-:W-:Y:S01]  /*96b30*/  IMAD.X R53, R4, 0x1, R13, P3 ;  /* 0x0000000104357824 */ /* 0x000fe200018e060d */
[----:B--2---:R-:W-:Y:S01]  /*96b40*/  IADD3 R50, P2, PT, R40, R15, RZ ;  /* 0x0000000f28327210 */ /* 0x004fe20007f5e0ff */
[----:B------:R-:W-:Y:S02]  /*96b50*/  IMAD.MOV.U32 R45, RZ, RZ, R43 ;  /* 0x000000ffff2d7224 */ /* 0x000fe400078e002b */
[----:B------:R-:W-:Y:S01]  /*96b60*/  IMAD.MOV.U32 R49, RZ, RZ, R48 ;  /* 0x000000ffff317224 */ /* 0x000fe200078e0030 */
[----:B------:R-:W-:Y:S01]  /*96b70*/  @P0 LOP3.LUT R2, R2, 0x20000, RZ, 0xfc, !PT ;  /* 0x0002000002020812 */ /* 0x000fe200078efcff */
[----:B------:R-:W1:Y:S01]  /*96b80*/  LDCU.64 UR6, c[0x0][0x398] ;  /* 0x00007300ff0677ac */ /* 0x000e620008000a00 */
[----:B------:R-:W-:Y:S01]  /*96b90*/  IMAD.X R51, R4, 0x1, R37, P2 ;  /* 0x0000000104337824 */ /* 0x000fe200010e0625 */
[----:B------:R2:W-:Y:S01]  /*96ba0*/  STL.64 [R1+0x2598], R52 ;  /* 0x0025983401007387 */ /* 0x0005e20000100a00 */
[----:B------:R-:W-:Y:S01]  /*96bb0*/  IMAD.MOV.U32 R43, RZ, RZ, R9 ;  /* 0x000000ffff2b7224 */ /* 0x000fe200078e0009 */
[----:B------:R-:W-:-:S02]  /*96bc0*/  SHF.R.S32.HI R9, RZ, 0x1f, R3 ;  /* 0x0000001fff097819 */ /* 0x000fc40000011403 */
[----:B------:R0:W-:Y:S01]  /*96bd0*/  STL.64 [R1+0x25a0], R50 ;  /* 0x0025a03201007387 */ /* 0x0001e20000100a00 */
[----:B------:R-:W-:Y:S01]  /*96be0*/  IMAD.MOV.U32 R48, RZ, RZ, R46 ;  /* 0x000000ffff307224 */ /* 0x000fe200078e002e */
[-C--:B--2---:R-:W-:Y:S02]  /*96bf0*/  IADD3 R52, P3, PT, R40, R16.reuse, RZ ;  /* 0x0000001028347210 */ /* 0x084fe40007f7e0ff */
[----:B0-----:R-:W-:Y:S01]  /*96c00*/  IADD3 R50, P2, PT, R3, R16, RZ ;  /* 0x0000001003327210 */ /* 0x001fe20007f5e0ff */
[----:B------:R-:W-:Y:S01]  /*96c10*/  IMAD.MOV.U32 R40, RZ, RZ, R8 ;  /* 0x000000ffff287224 */ /* 0x000fe200078e0008 */
[----:B------:R-:W-:-:S03]  /*96c20*/  SHF.R.S32.HI R8, RZ, 0x1f, R49 ;  /* 0x0000001fff087819 */ /* 0x000fc60000011431 */
[--C-:B------:R-:W-:Y:S01]  /*96c30*/  IMAD.X R51, R9, 0x1, R38.reuse, P2 ;  /* 0x0000000109337824 */ /* 0x100fe200010e0626 */
[----:B------:R-:W-:Y:S01]  /*96c40*/  IADD3 R46, P2, PT, R49, R18, RZ ;  /* 0x00000012312e7210 */ /* 0x000fe20007f5e0ff */
[----:B------:R-:W-:-:S04]  /*96c50*/  IMAD.X R53, R4, 0x1, R38, P3 ;  /* 0x0000000104357824 */ /* 0x000fc800018e0626 */
[----:B------:R-:W-:Y:S01]  /*96c60*/  IMAD.X R47, R8, 0x1, R17, P2 ;  /* 0x00000001082f7824 */ /* 0x000fe200010e0611 */
[----:B------:R-:W-:Y:S04]  /*96c70*/  STL.64 [R1+0x2530], R52 ;  /* 0x0025303401007387 */ /* 0x000fe80000100a00 */
[----:B------:R0:W-:Y:S04]  /*96c80*/  STL.64 [R1+0x4730], R50 ;  /* 0x0047303201007387 */ /* 0x0001e80000100a00 */
[----:B------:R2:W-:Y:S01]  /*96c90*/  STL.64 [R1+0x24b8], R46 ;  /* 0x0024b82e01007387 */ /* 0x0005e20000100a00 */
[----:B0-----:R-:W-:-:S02]  /*96ca0*/  IADD3 R50, P3, PT, R49, R20, RZ ;  /* 0x0000001431327210 */ /* 0x001fc40007f7e0ff */
[----:B--2---:R-:W-:-:S03]  /*96cb0*/  IADD3 R46, P2, PT, R49, R22, RZ ;  /* 0x00000016312e7210 */ /* 0x004fc60007f5e0ff */
[C---:B------:R-:W-:Y:S02]  /*96cc0*/  IMAD.X R51, R8.reuse, 0x1, R19, P3 ;  /* 0x0000000108337824 */ /* 0x040fe400018e0613 */
[----:B------:R-:W-:-:S03]  /*96cd0*/  IMAD.X R47, R8, 0x1, R21, P2 ;  /* 0x00000001082f7824 */ /* 0x000fc600010e0615 */
[----:B------:R0:W-:Y:S04]  /*96ce0*/  STL.64 [R1+0x24c0], R50 ;  /* 0x0024c03201007387 */ /* 0x0001e80000100a00 */
[----:B------:R2:W-:Y:S01]  /*96cf0*/  STL.64 [R1+0x24c8], R46 ;  /* 0x0024c82e01007387 */ /* 0x0005e20000100a00 */
[C---:B0-----:R-:W-:Y:S02]  /*96d00*/  IADD3 R50, P3, PT, R49.reuse, R24, RZ ;  /* 0x0000001831327210 */ /* 0x041fe40007f7e0ff */
        /* <DEDUP_REMOVED lines=32> */
[----:B------:R-:W-:Y:S01]  /*96f10*/  IMAD.X R47, R8, 0x1, R37, P2 ;  /* 0x00000001082f7824 */ /* 0x000fe200010e0625 */
[----:B------:R-:W-:Y:S02]  /*96f20*/  SHF.R.S32.HI R4, RZ, 0x1f, R48 ;  /* 0x0000001fff047819 */ /* 0x000fe40000011430 */
[----:B------:R0:W-:Y:S04]  /*96f30*/  STL.64 [R1+0x2520], R50 ;  /* 0x0025203201007387 */ /* 0x0001e80000100a00 */
[----:B------:R2:W-:Y:S01]  /*96f40*/  STL.64 [R1+0x2528], R46 ;  /* 0x0025282e01007387 */ /* 0x0005e20000100a00 */
[----:B0-----:R-:W-:-:S02]  /*96f50*/  IADD3 R50, P3, PT, R49, R16, RZ ;  /* 0x0000001031327210 */ /* 0x001fc40007f7e0ff */
[----:B--2---:R-:W-:-:S03]  /*96f60*/  IADD3 R46, P2, PT, R48, R18, RZ ;  /* 0x00000012302e7210 */ /* 0x004fc60007f5e0ff */
[----:B------:R-:W-:Y:S02]  /*96f70*/  IMAD.X R51, R8, 0x1, R38, P3 ;  /* 0x0000000108337824 */ /* 0x000fe400018e0626 */
        /* <DEDUP_REMOVED lines=43> */
[----:B------:R-:W-:Y:S02]  /*97230*/  IADD3 R48, P3, PT, R48, R16, RZ ;  /* 0x0000001030307210 */ /* 0x000fe40007f7e0ff */
[----:B------:R-:W-:Y:S04]  /*97240*/  STL.64 [R1+0x2498], R50 ;  /* 0x0024983201007387 */ /* 0x000fe80000100a00 */
[----:B------:R0:W-:Y:S01]  /*97250*/  STL.64 [R1+0x24a0], R46 ;  /* 0x0024a02e01007387 */ /* 0x0001e20000100a00 */
[----:B------:R-:W-:Y:S01]  /*97260*/  IMAD.X R49, R4, 0x1, R38, P3 ;  /* 0x0000000104317824 */ /* 0x000fe200018e0626 */
[----:B0-----:R-:W-:-:S04]  /*97270*/  IADD3 R46, P2, PT, R3, R15, RZ ;  /* 0x0000000f032e7210 */ /* 0x001fc80007f5e0ff */
[----:B------:R-:W-:Y:S01]  /*97280*/  STL.64 [R1+0x2430], R48 ;  /* 0x0024303001007387 */ /* 0x000fe20000100a00 */
[----:B------:R-:W-:Y:S01]  /*97290*/  IMAD.X R47, R9, 0x1, R37, P2 ;  /* 0x00000001092f7824 */ /* 0x000fe200010e0625 */
[----:B------:R-:W-:-:S04]  /*972a0*/  SHF.R.S32.HI R4, RZ, 0x1f, R45 ;  /* 0x0000001fff047819 */ /* 0x000fc8000001142d */
[----:B------:R0:W-:Y:S02]  /*972b0*/  STL.64 [R1+0x46f8], R46 ;  /* 0x0046f82e01007387 */ /* 0x0001e40000100a00 */
[----:B0-----:R-:W-:-:S05]  /*972c0*/  IADD3 R46, P2, PT, R45, R18, RZ ;  /* 0x000000122d2e7210 */ /* 0x001fca0007f5e0ff */
[----:B------:R-:W-:Y:S01]  /*972d0*/  IMAD.X R47, R4, 0x1, R17, P2 ;  /* 0x00000001042f7824 */ /* 0x000fe200010e0611 */
[----:B------:R-:W-:-:S04]  /*972e0*/  IADD3 R48, P3, PT, R45, R20, RZ ;  /* 0x000000142d307210 */ /* 0x000fc80007f7e0ff */
[----:B------:R0:W-:Y:S01]  /*972f0*/  STL.64 [R1+0x2350], R46 ;  /* 0x0023502e01007387 */ /* 0x0001e20000100a00 */
[----:B------:R-:W-:Y:S01]  /*97300*/  IMAD.X R49, R4, 0x1, R19, P3 ;  /* 0x0000000104317824 */ /* 0x000fe200018e0613 */
[----:B0-----:R-:W-:-:S04]  /*97310*/  IADD3 R46, P2, PT, R45, R22, RZ ;  /* 0x000000162d2e7210 */ /* 0x001fc80007f5e0ff */
[----:B------:R0:W-:Y:S01]  /*97320*/  STL.64 [R1+0x2358], R48 ;  /* 0x0023583001007387 */ /* 0x0001e20000100a00 */
[----:B------:R-:W-:-:S05]  /*97330*/  IMAD.X R47, R4, 0x1, R21, P2 ;  /* 0x00000001042f7824 */ /* 0x000fca00010e0615 */
[----:B------:R2:W-:Y:S01]  /*97340*/  STL.64 [R1+0x2360], R46 ;  /* 0x0023602e01007387 */ /* 0x0005e20000100a00 */
[----:B0-----:R-:W-:-:S05]  /*97350*/  IADD3 R48, P3, PT, R45, R24, RZ ;  /* 0x000000182d307210 */ /* 0x001fca0007f7e0ff */
[----:B------:R-:W-:Y:S01]  /*97360*/  IMAD.X R49, R4, 0x1, R23, P3 ;  /* 0x0000000104317824 */ /* 0x000fe200018e0617 */
[----:B--2---:R-:W-:-:S04]  /*97370*/  IADD3 R46, P2, PT, R45, R26, RZ ;  /* 0x0000001a2d2e7210 */ /* 0x004fc80007f5e0ff */
        /* <DEDUP_REMOVED lines=31> */
[----:B------:R-:W-:Y:S01]  /*97570*/  IMAD.X R47, R4, 0x1, R37, P2 ;  /* 0x00000001042f7824 */ /* 0x000fe200010e0625 */
[----:B------:R-:W-:-:S04]  /*97580*/  SHF.R.S32.HI R8, RZ, 0x1f, R43 ;  /* 0x0000001fff087819 */ /* 0x000fc8000001142b */
        /* <DEDUP_REMOVED lines=47> */
[----:B------:R-:W-:Y:S02]  /*97880*/  IMAD.X R47, R8, 0x1, R37, P2 ;  /* 0x00000001082f7824 */ /* 0x000fe400010e0625 */
[----:B------:R-:W-:-:S03]  /*97890*/  IMAD.MOV.U32 R45, RZ, RZ, R44 ;  /* 0x000000ffff2d7224 */ /* 0x000fc600078e002c */
[----:B------:R2:W-:Y:S01]  /*978a0*/  STL.64 [R1+0x2338], R46 ;  /* 0x0023382e01007387 */ /* 0x0005e20000100a00 */
[----:B------:R-:W-:Y:S01]  /*978b0*/  IMAD.MOV.U32 R44, RZ, RZ, R42 ;  /* 0x000000ffff2c7224 */ /* 0x000fe200078e002a */
[----:B0-----:R-:W-:Y:S02]  /*978c0*/  IADD3 R48, P3, PT, R43, R16, RZ ;  /* 0x000000102b307210 */ /* 0x001fe40007f7e0ff */
[----:B------:R-:W-:Y:S02]  /*978d0*/  SHF.R.S32.HI R4, RZ, 0x1f, R45 ;  /* 0x0000001fff047819 */ /* 0x000fe4000001142d */
[----:B--2---:R-:W-:Y:S01]  /*978e0*/  IADD3 R46, P2, PT, R3, R14, RZ ;  /* 0x0000000e032e7210 */ /* 0x004fe20007f5e0ff */
[----:B------:R-:W-:-:S04]  /*978f0*/  IMAD.X R49, R8, 0x1, R38, P3 ;  /* 0x0000000108317824 */ /* 0x000fc800018e0626 */
[----:B------:R-:W-:Y:S01]  /*97900*/  IMAD.X R47, R9, 0x1, R13, P2 ;  /* 0x00000001092f7824 */ /* 0x000fe200010e060d */
[C---:B------:R-:W-:Y:S01]  /*97910*/  IADD3 R42, P2, PT, R45.reuse, R18, RZ ;  /* 0x000000122d2a7210 */ /* 0x040fe20007f5e0ff */
[----:B------:R-:W-:Y:S04]  /*97920*/  STL.64 [R1+0x22c8], R48 ;  /* 0x0022c83001007387 */ /* 0x000fe80000100a00 */
[----:B------:R-:W-:Y:S01]  /*97930*/  IMAD.X R43, R4, 0x1, R17, P2 ;  /* 0x00000001042b7824 */ /* 0x000fe200010e0611 */
        /* <DEDUP_REMOVED lines=42> */
[----:B------:R0:W-:Y:S01]  /*97be0*/  STL.64 [R1+0x22b8], R46 ;  /* 0x0022b82e01007387 */ /* 0x0001e20000100a00 */
[----:B------:R-:W-:-:S03]  /*97bf0*/  SHF.R.S32.HI R8, RZ, 0x1f, R44 ;  /* 0x0000001fff087819 */ /* 0x000fc6000001142c */
[----:B------:R2:W-:Y:S01]  /*97c00*/  STL.64 [R1+0x22c0], R42 ;  /* 0x0022c02a01007387 */ /* 0x0005e20000100a00 */
[----:B0-----:R-:W-:Y:S02]  /*97c10*/  IADD3 R46, P3, PT, R45, R16, RZ ;  /* 0x000000102d2e7210 */ /* 0x001fe40007f7e0ff */
        /* <DEDUP_REMOVED lines=43> */
[----:B------:R-:W-:Y:S01]  /*97ed0*/  IMAD.X R47, R8, 0x1, R13, P3 ;  /* 0x00000001082f7824 */ /* 0x000fe200018e060d */
[----:B------:R-:W-:Y:S01]  /*97ee0*/  IADD3 R44, P3, PT, R44, R16, RZ ;  /* 0x000000102c2c7210 */ /* 0x000fe20007f7e0ff */
[----:B------:R-:W-:-:S04]  /*97ef0*/  IMAD.X R43, R8, 0x1, R37, P2 ;  /* 0x00000001082b7824 */ /* 0x000fc800010e0625 */
[----:B------:R-:W-:Y:S01]  /*97f00*/  IMAD.X R45, R8, 0x1, R38, P3 ;  /* 0x00000001082d7824 */ /* 0x000fe200018e0626 */
[----:B------:R0:W-:Y:S04]  /*97f10*/  STL.64 [R1+0x2238], R42 ;  /* 0x0022382a01007387 */ /* 0x0001e80000100a00 */
[----:B------:R-:W-:Y:S04]  /*97f20*/  STL.64 [R1+0x2230], R46 ;  /* 0x0022302e01007387 */ /* 0x000fe80000100a00 */
[----:B------:R2:W-:Y:S01]  /*97f30*/  STL.64 [R1+0x21c8], R44 ;  /* 0x0021c82c01007387 */ /* 0x0005e20000100a00 */
[----:B------:R-:W-:-:S02]  /*97f40*/  SHF.R.S32.HI R4, RZ, 0x1f, R41 ;  /* 0x0000001fff047819 */ /* 0x000fc40000011429 */
[----:B0-----:R-:W-:-:S05]  /*97f50*/  IADD3 R42, P2, PT, R3, R12, RZ ;  /* 0x0000000c032a7210 */ /* 0x001fca0007f5e0ff */
[----:B------:R-:W-:Y:S01]  /*97f60*/  IMAD.X R43, R9, 0x1, R11, P2 ;  /* 0x00000001092b7824 */ /* 0x000fe200010e060b */
[----:B--2---:R-:W-:-:S05]  /*97f70*/  IADD3 R44, P2, PT, R41, R18, RZ ;  /* 0x00000012292c7210 */ /* 0x004fca0007f5e0ff */
[----:B------:R-:W-:Y:S01]  /*97f80*/  IMAD.X R45, R4, 0x1, R17, P2 ;  /* 0x00000001042d7824 */ /* 0x000fe200010e0611 */
        /* <DEDUP_REMOVED lines=51> */
[C---:B0-----:R-:W-:Y:S01]  /*982c0*/  IADD3 R42, P3, PT, R39.reuse, R20, RZ ;  /* 0x00000014272a7210 */ /* 0x041fe20007f7e0ff */
[----:B--2---:R-:W-:Y:S01]  /*982d0*/  IMAD.MOV.U32 R44, RZ, RZ, R40 ;  /* 0x000000ffff2c7224 */ /* 0x004fe200078e0028 */
[----:B------:R-:W-:-:S03]  /*982e0*/  IADD3 R40, P2, PT, R39, R22, RZ ;  /* 0x0000001627287210 */ /* 0x000fc60007f5e0ff */
        /* <DEDUP_REMOVED lines=38> */
[----:B------:R-:W-:Y:S04]  /*98550*/  STL.64 [R1+0x2128], R42 ;  /* 0x0021282a01007387 */ /* 0x000fe80000100a00 */
[----:B------:R0:W-:Y:S01]  /*98560*/  STL.64 [R1+0x2130], R40 ;  /* 0x0021302801007387 */ /* 0x0001e20000100a00 */
[----:B------:R-:W-:Y:S02]  /*98570*/  SHF.R.S32.HI R4, RZ, 0x1f, R44 ;  /* 0x0000001fff047819 */ /* 0x000fe4000001142c */
[----:B0-----:R-:W-:Y:S02]  /*98580*/  IADD3 R40, P2, PT, R3, R10, RZ ;  /* 0x0000000a03287210 */ /* 0x001fe40007f5e0ff */
[----:B------:R-:W-:-:S03]  /*98590*/  IADD3 R42, P3, PT, R39, R16, RZ ;  /* 0x00000010272a7210 */ /* 0x000fc60007f7e0ff */
[----:B------:R-:W-:Y:S02]  /*985a0*/  IMAD.X R41, R9, 0x1, R7, P2 ;  /* 0x0000000109297824 */ /* 0x000fe400010e0607 */
[----:B------:R-:W-:-:S03]  /*985b0*/  IMAD.X R43, R8, 0x1, R38, P3 ;  /* 0x00000001082b7824 */ /* 0x000fc600018e0626 */
[----:B------:R0:W-:Y:S04]  /*985c0*/  STL.64 [R1+0x4648], R40 ;  /* 0x0046482801007387 */ /* 0x0001e80000100a00 */
[----:B------:R2:W-:Y:S01]  /*985d0*/  STL.64 [R1+0x20b8], R42 ;  /* 0x0020b82a01007387 */ /* 0x0005e20000100a00 */
[----:B0-----:R-:W-:-:S05]  /*985e0*/  IADD3 R40, P3, PT, R44, R18, RZ ;  /* 0x000000122c287210 */ /* 0x001fca0007f7e0ff */
[----:B------:R-:W-:Y:S01]  /*985f0*/  IMAD.X R41, R4, 0x1, R17, P3 ;  /* 0x0000000104297824 */ /* 0x000fe200018e0611 */
[----:B--2---:R-:W-:-:S04]  /*98600*/  IADD3 R42, P2, PT, R44, R20, RZ ;  /* 0x000000142c2a7210 */ /* 0x004fc80007f5e0ff */
        /* <DEDUP_REMOVED lines=18> */
[C---:B0-----:R-:W-:Y:S02]  /*98730*/  IADD3 R42, P2, PT, R44.reuse, R32, RZ ;  /* 0x000000202c2a7210 */ /* 0x041fe40007f5e0ff */
[----:B--2---:R-:W-:-:S03]  /*98740*/  IADD3 R40, P3, PT, R44, R34, RZ ;  /* 0x000000222c287210 */ /* 0x004fc60007f7e0ff */
[C---:B------:R-:W-:Y:S02]  /*98750*/  IMAD.X R43, R4.reuse, 0x1, R31, P2 ;  /* 0x00000001042b7824 */ /* 0x040fe400010e061f */
[----:B------:R-:W-:Y:S01]  /*98760*/  IMAD.X R41, R4, 0x1, R33, P3 ;  /* 0x0000000104297824 */ /* 0x000fe200018e0621 */
[----:B------:R-:W-:-:S04]  /*98770*/  IADD3 R46, P2, PT, R44, R36, RZ ;  /* 0x000000242c2e7210 */ /* 0x000fc80007f5e0ff */
[----:B------:R0:W-:Y:S04]  /*98780*/  STL.64 [R1+0x2080], R40 ;  /* 0x0020802801007387 */ /* 0x0001e80000100a00 */
[----:B------:R2:W-:Y:S01]  /*98790*/  STL.64 [R1+0x2078], R42 ;  /* 0x0020782a01007387 */ /* 0x0005e20000100a00 */
[----:B------:R-:W-:-:S03]  /*987a0*/  IMAD.X R47, R4, 0x1, R35, P2 ;  /* 0x00000001042f7824 */ /* 0x000fc600010e0623 */
[----:B0-----:R-:W3:Y:S01]  /*987b0*/  LDL.LU R40, [R1+0x4624] ;  /* 0x0046240001287983 */ /* 0x001ee20000300800 */
[----:B--2---:R-:W-:-:S03]  /*987c0*/  IADD3 R42, P3, PT, R44, R6, RZ ;  /* 0x000000062c2a7210 */ /* 0x004fc60007f7e0ff */
[----:B------:R-:W2:Y:S02]  /*987d0*/  LDL.LU R39, [R1+0x4630] ;  /* 0x0046300001277983 */ /* 0x000ea40000300800 */
[----:B------:R-:W-:Y:S02]  /*987e0*/  IMAD.X R43, R4, 0x1, R5, P3 ;  /* 0x00000001042b7824 */ /* 0x000fe400018e0605 */
[----:B------:R0:W-:Y:S04]  /*987f0*/  STL.64 [R1+0x2088], R46 ;  /* 0x0020882e01007387 */ /* 0x0001e80000100a00 */
[----:B------:R1:W-:Y:S01]  /*98800*/  STL.64 [R1+0x2090], R42 ;  /* 0x0020902a01007387 */ /* 0x0003e20000100a00 */
[C---:B0-----:R-:W-:Y:S02]  /*98810*/  IADD3 R46, P2, PT, R44.reuse, R10, RZ ;  /* 0x0000000a2c2e7210 */ /* 0x041fe40007f5e0ff */
[----:B-1----:R-:W-:-:S03]  /*98820*/  IADD3 R42, P3, PT, R44, R12, RZ ;  /* 0x0000000c2c2a7210 */ /* 0x002fc60007f7e0ff */
[C---:B------:R-:W-:Y:S02]  /*98830*/  IMAD.X R47, R4.reuse, 0x1, R7, P2 ;  /* 0x00000001042f7824 */ /* 0x040fe400010e0607 */
[----:B------:R-:W-:-:S05]  /*98840*/  IMAD.X R43, R4, 0x1, R11, P3 ;  /* 0x00000001042b7824 */ /* 0x000fca00018e060b */
[----:B------:R0:W-:Y:S04]  /*98850*/  STL.64 [R1+0x20a0], R42 ;  /* 0x0020a02a01007387 */ /* 0x0001e80000100a00 */
[----:B------:R1:W-:Y:S04]  /*98860*/  STL.64 [R1+0x2098], R46 ;  /* 0x0020982e01007387 */ /* 0x0003e80000100a00 */
[----:B0-----:R-:W4:Y:S04]  /*98870*/  LDL.LU R43, [R1+0x4634] ;  /* 0x00463400012b7983 */ /* 0x001f280000300800 */
[----:B------:R-:W4:Y:S04]  /*98880*/  LDL.LU R8, [R1+0x4640] ;  /* 0x0046400001087983 */ /* 0x000f280000300800 */
[----:B------:R-:W4:Y:S01]  /*98890*/  LDL.LU R42, [R1+0x4644] ;  /* 0x00464400012a7983 */ /* 0x000f220000300800 */
[----:B------:R-:W-:-:S02]  /*988a0*/  IADD3 R48, P2, PT, R44, R14, RZ ;  /* 0x0000000e2c307210 */ /* 0x000fc40007f5e0ff */
[----:B-1----:R-:W-:Y:S01]  /*988b0*/  IADD3 R46, P3, PT, R44, R15, RZ ;  /* 0x0000000f2c2e7210 */ /* 0x002fe20007f7e0ff */
[----:B------:R-:W4:Y:S02]  /*988c0*/  LDL.LU R41, [R1+0x4658] ;  /* 0x0046580001297983 */ /* 0x000f240000300800 */
[C---:B------:R-:W-:Y:S02]  /*988d0*/  IMAD.X R49, R4.reuse, 0x1, R13, P2 ;  /* 0x0000000104317824 */ /* 0x040fe400010e060d */
[----:B------:R-:W-:Y:S01]  /*988e0*/  IMAD.X R47, R4, 0x1, R37, P3 ;  /* 0x00000001042f7824 */ /* 0x000fe200018e0625 */
[----:B------:R-:W-:Y:S02]  /*988f0*/  IADD3 R44, P2, PT, R44, R16, RZ ;  /* 0x000000102c2c7210 */ /* 0x000fe40007f5e0ff */
[----:B------:R-:W-:Y:S04]  /*98900*/  STL.64 [R1+0x20a8], R48 ;  /* 0x0020a83001007387 */ /* 0x000fe80000100a00 */
[----:B------:R-:W-:Y:S01]  /*98910*/  STL.64 [R1+0x20b0], R46 ;  /* 0x0020b02e01007387 */ /* 0x000fe20000100a00 */
[----:B------:R-:W-:Y:S01]  /*98920*/  IMAD.X R45, R4, 0x1, R38, P2 ;  /* 0x00000001042d7824 */ /* 0x000fe200010e0626 */
[----:B------:R-:W-:-:S02]  /*98930*/  LOP3.LUT R2, R2, 0xfffeffff, RZ, 0xc0, !PT ;  /* 0xfffeffff02027812 */ /* 0x000fc400078ec0ff */
[----:B---3--:R-:W-:Y:S02]  /*98940*/  ISETP.GE.AND P1, PT, R40, UR61, PT ;  /* 0x0000003d28007c0c */ /* 0x008fe4000bf26270 */
[----:B------:R-:W-:Y:S01]  /*98950*/  LOP3.LUT R0, R0, 0xffefffff, RZ, 0xc0, !PT ;  /* 0xffefffff00007812 */ /* 0x000fe200078ec0ff */
[----:B------:R-:W3:Y:S01]  /*98960*/  LDL.LU R40, [R1+0x465c] ;  /* 0x00465c0001287983 */ /* 0x000ee20000300800 */
[----:B--2---:R-:W-:-:S03]  /*98970*/  ISETP.GE.AND P0, PT, R39, UR57, PT ;  /* 0x0000003927007c0c */ /* 0x004fc6000bf06270 */
[----:B------:R-:W2:Y:S04]  /*98980*/  LDL.LU R39, [R1+0x4660] ;  /* 0x0046600001277983 */ /* 0x000ea80000300800 */
[----:B------:R0:W-:Y:S01]  /*98990*/  STL.64 [R1+0x2038], R44 ;  /* 0x0020382c01007387 */ /* 0x0001e20000100a00 */
[----:B------:R-:W1:Y:S01]  /*989a0*/  LDCU UR57, c[0x0][0x398] ;  /* 0x00007300ff3977ac */ /* 0x000e620008000800 */
[----:B------:R-:W1:Y:S01]  /*989b0*/  LDCU UR61, c[0x0][0x398] ;  /* 0x00007300ff3d77ac */ /* 0x000e620008000800 */
[----:B------:R-:W-:Y:S02]  /*989c0*/  @P1 LOP3.LUT R2, R2, 0x10000, RZ, 0xfc, !PT ;  /* 0x0001000002021812 */ /* 0x000fe400078efcff */
[----:B0-----:R-:W-:Y:S02]  /*989d0*/  IADD3 R44, P2, PT, R3, R6, RZ ;  /* 0x00000006032c7210 */ /* 0x001fe40007f5e0ff */
[----:B------:R-:W-:-:S03]  /*989e0*/  LOP3.LUT R2, R2, 0xffff7fff, RZ, 0xc0, !PT ;  /* 0xffff7fff02027812 */ /* 0x000fc600078ec0ff */
[----:B------:R-:W-:Y:S01]  /*989f0*/  IMAD.X R45, R9, 0x1, R5, P2 ;  /* 0x00000001092d7824 */ /* 0x000fe200010e0605 */
[----:B------:R-:W-:-:S04]  /*98a00*/  @P0 LOP3.LUT R2, R2, 0x8000, RZ, 0xfc, !PT ;  /* 0x0000800002020812 */ /* 0x000fc800078efcff */
[----:B------:R0:W-:Y:S01]  /*98a10*/  STL.64 [R1+0x4620], R44 ;  /* 0x0046202c01007387 */ /* 0x0001e20000100a00 */
[----:B----4-:R-:W-:Y:S02]  /*98a20*/  ISETP.GE.AND P0, PT, R8, UR53, PT ;  /* 0x0000003508007c0c */ /* 0x010fe4000bf06270 */
[----:B------:R-:W-:Y:S01]  /*98a30*/  ISETP.GE.AND P1, PT, R43, UR55, PT ;  /* 0x000000372b007c0c */ /* 0x000fe2000bf26270 */
[----:B------:R-:W4:Y:S04]  /*98a40*/  LDL.LU R8, [R1+0x4664] ;  /* 0x0046640001087983 */ /* 0x000f280000300800 */
[----:B------:R-:W4:Y:S01]  /*98a50*/  LDL.LU R4, [R1+0x4670] ;  /* 0x0046700001047983 */ /* 0x000f220000300800 */
[----:B0-----:R-:W-:Y:S02]  /*98a60*/  IADD3 R44, P2, PT, R3, R36, RZ ;  /* 0x00000024032c7210 */ /* 0x001fe40007f5e0ff */
[----:B------:R-:W-:Y:S01]  /*98a70*/  LOP3.LUT R2, R2, 0xffffbfff, RZ, 0xc0, !PT ;  /* 0xffffbfff02027812 */ /* 0x000fe200078ec0ff */
[----:B------:R-:W0:Y:S01]  /*98a80*/  LDCU UR53, c[0x0][0x398] ;  /* 0x00007300ff3577ac */ /* 0x000e220008000800 */
[----:B------:R-:W0:Y:S01]  /*98a90*/  LDCU UR55, c[0x0][0x398] ;  /* 0x00007300ff3777ac */ /* 0x000e220008000800 */
[----:B------:R-:W-:-:S02]  /*98aa0*/  IMAD.X R45, R9, 0x1, R35, P2 ;  /* 0x00000001092d7824 */ /* 0x000fc400010e0623 */
[----:B------:R-:W-:Y:S02]  /*98ab0*/  @P1 LOP3.LUT R2, R2, 0x4000, RZ, 0xfc, !PT ;  /* 0x0000400002021812 */ /* 0x000fe400078efcff */
[----:B------:R-:W-:Y:S02]  /*98ac0*/  ISETP.GE.AND P1, PT, R42, UR37, PT ;  /* 0x000000252a007c0c */ /* 0x000fe4000bf26270 */
[----:B------:R-:W-:Y:S01]  /*98ad0*/  IADD3 R42, P2, PT, R3, R34, RZ ;  /* 0x00000022032a7210 */ /* 0x000fe20007f5e0ff */
[----:B------:R-:W-:Y:S01]  /*98ae0*/  STL.64 [R1+0x4630], R44 ;  /* 0x0046302c01007387 */ /* 0x000fe20000100a00 */
[----:B------:R-:W-:Y:S01]  /*98af0*/  LOP3.LUT R2, R2, 0xffffdfff, RZ, 0xc0, !PT ;  /* 0xffffdfff02027812 */ /* 0x000fe200078ec0ff */
[----:B------:R-:W0:Y:S02]  /*98b00*/  LDCU UR37, c[0x0][0x398] ;  /* 0x00007300ff2577ac */ /* 0x000e240008000800 */
[----:B------:R-:W-:-:S05]  /*98b10*/  IMAD.X R43, R9, 0x1, R33, P2 ;  /* 0x00000001092b7824 */ /* 0x000fca00010e0621 */
[----:B------:R0:W-:Y:S04]  /*98b20*/  STL.64 [R1+0x4640], R42 ;  /* 0x0046402a01007387 */ /* 0x0001e80000100a00 */
[----:B0-----:R-:W4:Y:S01]  /*98b30*/  LDL.LU R42, [R1+0x4674] ;  /* 0x00467400012a7983 */ /* 0x001f220000300800 */
[----:B------:R-:W-:Y:S02]  /*98b40*/  @P0 LOP3.LUT R2, R2, 0x2000, RZ, 0xfc, !PT ;  /* 0x0000200002020812 */ /* 0x000fe400078efcff */
[----:B------:R-:W-:Y:S02]  /*98b50*/  ISETP.GE.AND P0, PT, R41, UR33, PT ;  /* 0x0000002129007c0c */ /* 0x000fe4000bf06270 */
[----:B------:R-:W-:Y:S01]  /*98b60*/  IADD3 R44, P2, PT, R3, R32, RZ ;  /* 0x00000020032c7210 */ /* 0x000fe20007f5e0ff */
[----:B------:R-:W4:Y:S01]  /*98b70*/  LDL.LU R41, [R1+0x4688] ;  /* 0x0046880001297983 */ /* 0x000f220000300800 */
[----:B------:R-:W-:Y:S01]  /*98b80*/  LOP3.LUT R2, R2, 0xffffefff, RZ, 0xc0, !PT ;  /* 0xffffefff02027812 */ /* 0x000fe200078ec0ff */
[----:B------:R-:W0:Y:S03]  /*98b90*/  LDCU UR33, c[0x0][0x398] ;  /* 0x00007300ff2177ac */ /* 0x000e260008000800 */
[----:B------:R-:W-:-:S04]  /*98ba0*/  @P1 LOP3.LUT R2, R2, 0x1000, RZ, 0xfc, !PT ;  /* 0x0000100002021812 */ /* 0x000fc800078efcff */
[----:B------:R-:W-:Y:S01]  /*98bb0*/  LOP3.LUT R2, R2, 0xfffff7ff, RZ, 0xc0, !PT ;  /* 0xfffff7ff02027812 */ /* 0x000fe200078ec0ff */
[----:B------:R-:W-:-:S03]  /*98bc0*/  IMAD.X R45, R9, 0x1, R31, P2 ;  /* 0x00000001092d7824 */ /* 0x000fc600010e061f */
[----:B------:R-:W-:-:S04]  /*98bd0*/  @P0 LOP3.LUT R2, R2, 0x800, RZ, 0xfc, !PT ;  /* 0x0000080002020812 */ /* 0x000fc800078efcff */
[----:B------:R-:W-:Y:S02]  /*98be0*/  LOP3.LUT R2, R2, 0xfffffbff, RZ, 0xc0, !PT ;  /* 0xfffffbff02027812 */ /* 0x000fe400078ec0ff */
[----:B---3--:R-:W-:Y:S01]  /*98bf0*/  ISETP.GE.AND P1, PT, R40, UR29, PT ;  /* 0x0000001d28007c0c */ /* 0x008fe2000bf26270 */
[----:B------:R-:W3:Y:S01]  /*98c00*/  LDCU UR29, c[0x0][0x398] ;  /* 0x00007300ff1d77ac */ /* 0x000ee20008000800 */
[----:B------:R-:W3:Y:S01]  /*98c10*/  LDL.LU R40, [R1+0x468c] ;  /* 0x00468c0001287983 */ /* 0x000ee20000300800 */
[----:B--2---:R-:W-:-:S03]  /*98c20*/  ISETP.GE.AND P0, PT, R39, UR51, PT ;  /* 0x0000003327007c0c */ /* 0x004fc6000bf06270 */
[----:B------:R-:W2:Y:S04]  /*98c30*/  LDL.LU R39, [R1+0x4698] ;  /* 0x0046980001277983 */ /* 0x000ea80000300800 */
[----:B------:R0:W-:Y:S04]  /*98c40*/  STL.64 [R1+0x4658], R44 ;  /* 0x0046582c01007387 */ /* 0x0001e80000100a00 */
[----:B------:R-:W2:Y:S01]  /*98c50*/  LDL.LU R55, [R1+0x3ac] ;  /* 0x0003ac0001377983 */ /* 0x000ea20000300800 */
[----:B------:R-:W0:Y:S01]  /*98c60*/  LDCU UR51, c[0x0][0x398] ;  /* 0x00007300ff3377ac */ /* 0x000e220008000800 */
[----:B------:R-:W-:-:S02]  /*98c70*/  @P1 LOP3.LUT R2, R2, 0x400, RZ, 0xfc, !PT ;  /* 0x0000040002021812 */ /* 0x000fc400078efcff */
[----:B----4-:R-:W-:Y:S02]  /*98c80*/  ISETP.GE.AND P1, PT, R8, UR49, PT ;  /* 0x0000003108007c0c */ /* 0x010fe4000bf26270 */
[----:B------:R-:W-:Y:S01]  /*98c90*/  LOP3.LUT R2, R2, 0xfffffdff, RZ, 0xc0, !PT ;  /* 0xfffffdff02027812 */ /* 0x000fe200078ec0ff */
[----:B------:R-:W4:Y:S01]  /*98ca0*/  LDL.LU R8, [R1+0x469c] ;  /* 0x00469c0001087983 */ /* 0x000f220000300800 */
[----:B0-----:R-:W-:Y:S01]  /*98cb0*/  IADD3 R44, P2, PT, R3, R30, RZ ;  /* 0x0000001e032c7210 */ /* 0x001fe20007f5e0ff */
[----:B------:R-:W0:Y:S01]  /*98cc0*/  LDCU UR49, c[0x0][0x398] ;  /* 0x00007300ff3177ac */ /* 0x000e220008000800 */
[----:B------:R-:W-:Y:S02]  /*98cd0*/  @P0 LOP3.LUT R2, R2, 0x200, RZ, 0xfc, !PT ;  /* 0x0000020002020812 */ /* 0x000fe400078efcff */
[----:B------:R-:W-:Y:S01]  /*98ce0*/  ISETP.GE.AND P0, PT, R4, UR19, PT ;  /* 0x0000001304007c0c */ /* 0x000fe2000bf06270 */
[----:B------:R-:W0:Y:S01]  /*98cf0*/  LDCU UR19, c[0x0][0x398] ;  /* 0x00007300ff1377ac */ /* 0x000e220008000800 */
[----:B------:R-:W4:Y:S01]  /*98d00*/  LDL.LU R4, [R1+0x46a8] ;  /* 0x0046a80001047983 */ /* 0x000f220000300800 */
[----:B------:R-:W-:Y:S01]  /*98d10*/  LOP3.LUT R2, R2, 0xfffffeff, RZ, 0xc0, !PT ;  /* 0xfffffeff02027812 */ /* 0x000fe200078ec0ff */
[----:B------:R-:W-:-:S03]  /*98d20*/  IMAD.X R45, R9, 0x1, R29, P2 ;  /* 0x00000001092d7824 */ /* 0x000fc600010e061d */
[----:B------:R-:W-:Y:S02]  /*98d30*/  @P1 LOP3.LUT R2, R2, 0x100, RZ, 0xfc, !PT ;  /* 0x0000010002021812 */ /* 0x000fe400078efcff */
[----:B------:R-:W-:Y:S01]  /*98d40*/  STL.64 [R1+0x4660], R44 ;  /* 0x0046602c01007387 */ /* 0x000fe20000100a00 */
[----:B------:R-:W-:Y:S02]  /*98d50*/  ISETP.GE.AND P1, PT, R42, UR17, PT ;  /* 0x000000112a007c0c */ /* 0x000fe4000bf26270 */
[----:B------:R-:W-:Y:S02]  /*98d60*/  IADD3 R42, P2, PT, R3, R28, RZ ;  /* 0x0000001c032a7210 */ /* 0x000fe40007f5e0ff */
[----:B------:R-:W-:Y:S01]  /*98d70*/  LOP3.LUT R2, R2, 0xffffff7f, RZ, 0xc0, !PT ;  /* 0xffffff7f02027812 */ /* 0x000fe200078ec0ff */
[----:B------:R-:W0:Y:S02]  /*98d80*/  LDCU UR17, c[0x0][0x398] ;  /* 0x00007300ff1177ac */ /* 0x000e240008000800 */
[----:B------:R-:W-:-:S05]  /*98d90*/  IMAD.X R43, R9, 0x1, R27, P2 ;  /* 0x00000001092b7824 */ /* 0x000fca00010e061b */
[----:B------:R0:W-:Y:S04]  /*98da0*/  STL.64 [R1+0x4670], R42 ;  /* 0x0046702a01007387 */ /* 0x0001e80000100a00 */
[----:B0-----:R-:W4:Y:S04]  /*98db0*/  LDL.LU R43, [R1+0x46ac] ;  /* 0x0046ac00012b7983 */ /* 0x001f280000300800 */
[----:B------:R-:W4:Y:S01]  /*98dc0*/  LDL.LU R42, [R1+0x46c0] ;  /* 0x0046c000012a7983 */ /* 0x000f220000300800 */
[----:B------:R-:W-:Y:S02]  /*98dd0*/  @P0 LOP3.LUT R2, R2, 0x80, RZ, 0xfc, !PT ;  /* 0x0000008002020812 */ /* 0x000fe400078efcff */
[----:B------:R-:W-:-:S02]  /*98de0*/  ISETP.GE.AND P0, PT, R41, UR15, PT ;  /* 0x0000000f29007c0c */ /* 0x000fc4000bf06270 */
[----:B------:R-:W-:Y:S01]  /*98df0*/  IADD3 R44, P2, PT, R3, R26, RZ ;  /* 0x0000001a032c7210 */ /* 0x000fe20007f5e0ff */
[----:B------:R-:W4:Y:S01]  /*98e00*/  LDL.LU R41, [R1+0x46c4] ;  /* 0x0046c40001297983 */ /* 0x000f220000300800 */
[----:B------:R-:W-:Y:S01]  /*98e10*/  LOP3.LUT R2, R2, 0xffffffbf, RZ, 0xc0, !PT ;  /* 0xffffffbf02027812 */ /* 0x000fe200078ec0ff */
[----:B------:R-:W0:Y:S03]  /*98e20*/  LDCU UR15, c[0x0][0x398] ;  /* 0x00007300ff0f77ac */ /* 0x000e260008000800 */
[----:B------:R-:W-:-:S04]  /*98e30*/  @P1 LOP3.LUT R2, R2, 0x40, RZ, 0xfc, !PT ;  /* 0x0000004002021812 */ /* 0x000fc800078efcff */
[----:B------:R-:W-:-:S04]  /*98e40*/  LOP3.LUT R2, R2, 0xffffffdf, RZ, 0xc0, !PT ;  /* 0xffffffdf02027812 */ /* 0x000fc800078ec0ff */
[----:B------:R-:W-:Y:S01]  /*98e50*/  @P0 LOP3.LUT R2, R2, 0x20, RZ, 0xfc, !PT ;  /* 0x0000002002020812 */ /* 0x000fe200078efcff */
[----:B------:R-:W-:-:S03]  /*98e60*/  IMAD.X R45, R9, 0x1, R25, P2 ;  /* 0x00000001092d7824 */ /* 0x000fc600010e0619 */
[----:B------:R-:W-:Y:S02]  /*98e70*/  LOP3.LUT R2, R2, 0xffffffef, RZ, 0xc0, !PT ;  /* 0xffffffef02027812 */ /* 0x000fe400078ec0ff */
[----:B---3--:R-:W-:Y:S01]  /*98e80*/  ISETP.GE.AND P1, PT, R40, UR13, PT ;  /* 0x0000000d28007c0c */ /* 0x008fe2000bf26270 */
[----:B------:R-:W3:Y:S01]  /*98e90*/  LDCU UR13, c[0x0][0x398] ;  /* 0x00007300ff0d77ac */ /* 0x000ee20008000800 */
[----:B------:R-:W3:Y:S01]  /*98ea0*/  LDL.LU R40, [R1+0x46c8] ;  /* 0x0046c80001287983 */ /* 0x000ee20000300800 */
[----:B--2---:R-:W-:-:S03]  /*98eb0*/  ISETP.GE.AND P0, PT, R39, UR9, PT ;  /* 0x0000000927007c0c */ /* 0x004fc6000bf06270 */
[----:B------:R-:W2:Y:S04]  /*98ec0*/  LDL.LU R39, [R1+0x46d8] ;  /* 0x0046d80001277983 */ /* 0x000ea80000300800 */
[----:B------:R0:W-:Y:S01]  /*98ed0*/  STL.64 [R1+0x4688], R44 ;  /* 0x0046882c01007387 */ /* 0x0001e20000100a00 */
[----:B------:R-:W-:Y:S01]  /*98ee0*/  LOP3.LUT R55, R55, 0xfffeffff, RZ, 0xc0, !PT ;  /* 0xfffeffff37377812 */ /* 0x000fe200078ec0ff */
[----:B------:R-:W0:Y:S01]  /*98ef0*/  LDCU UR9, c[0x0][0x398] ;  /* 0x00007300ff0977ac */ /* 0x000e220008000800 */
[----:B------:R-:W-:Y:S02]  /*98f00*/  @P1 LOP3.LUT R2, R2, 0x10, RZ, 0xfc, !PT ;  /* 0x0000001002021812 */ /* 0x000fe400078efcff */
[----:B----4-:R-:W-:Y:S02]  /*98f10*/  ISETP.GE.AND P1, PT, R8, UR47, PT ;  /* 0x0000002f08007c0c */ /* 0x010fe4000bf26270 */
[----:B------:R-:W-:Y:S01]  /*98f20*/  LOP3.LUT R2, R2, 0xfffffff7, RZ, 0xc0, !PT ;  /* 0xfffffff702027812 */ /* 0x000fe200078ec0ff */
[----:B------:R-:W4:Y:S01]  /*98f30*/  LDL.LU R8, [R1+0x46dc] ;  /* 0x0046dc0001087983 */ /* 0x000f220000300800 */
[----:B0-----:R-:W-:Y:S01]  /*98f40*/  IADD3 R44, P2, PT, R3, R24, RZ ;  /* 0x00000018032c7210 */ /* 0x001fe20007f5e0ff */
[----:B------:R-:W0:Y:S01]  /*98f50*/  LDCU UR47, c[0x0][0x398] ;  /* 0x00007300ff2f77ac */ /* 0x000e220008000800 */
[----:B------:R-:W-:-:S02]  /*98f60*/  @P0 LOP3.LUT R2, R2, 0x8, RZ, 0xfc, !PT ;  /* 0x0000000802020812 */ /* 0x000fc400078efcff */
[----:B------:R-:W-:Y:S01]  /*98f70*/  ISETP.GE.AND P0, PT, R4, UR35, PT ;  /* 0x0000002304007c0c */ /* 0x000fe2000bf06270 */
[----:B------:R-:W0:Y:S01]  /*98f80*/  LDCU UR35, c[0x0][0x398] ;  /* 0x00007300ff2377ac */ /* 0x000e220008000800 */
[----:B------:R-:W4:Y:S01]  /*98f90*/  LDL.LU R4, [R1+0x46f0] ;  /* 0x0046f00001047983 */ /* 0x000f220000300800 */
[----:B------:R-:W-:-:S04]  /*98fa0*/  LOP3.LUT R2, R2, 0xfffffffb, RZ, 0xc0, !PT ;  /* 0xfffffffb02027812 */ /* 0x000fc800078ec0ff */
[----:B------:R-:W-:Y:S01]  /*98fb0*/  @P1 LOP3.LUT R2, R2, 0x4, RZ, 0xfc, !PT ;  /* 0x0000000402021812 */ /* 0x000fe200078efcff */
[----:B------:R-:W-:-:S05]  /*98fc0*/  IMAD.X R45, R9, 0x1, R23, P2 ;  /* 0x00000001092d7824 */ /* 0x000fca00010e0617 */
[----:B------:R-:W-:-:S04]  /*98fd0*/  @P0 LOP3.LUT R55, R55, 0x10000, RZ, 0xfc, !PT ;  /* 0x0001000037370812 */ /* 0x000fc800078efcff */
[----:B------:R-:W-:Y:S01]  /*98fe0*/  LOP3.LUT R55, R55, 0xffff7fff, RZ, 0xc0, !PT ;  /* 0xffff7fff37377812 */ /* 0x000fe200078ec0ff */
[----:B------:R-:W-:Y:S01]  /*98ff0*/  STL.64 [R1+0x4698], R44 ;  /* 0x0046982c01007387 */ /* 0x000fe20000100a00 */
[----:B------:R-:W-:Y:S02]  /*99000*/  ISETP.GE.AND P1, PT, R43, UR11, PT ;  /* 0x0000000b2b007c0c */ /* 0x000fe4000bf26270 */
[----:B------:R-:W-:Y:S02]  /*99010*/  ISETP.GE.AND P2, PT, R42, UR7, PT ;  /* 0x000000072a007c0c */ /* 0x000fe4000bf46270 */
[----:B------:R-:W-:Y:S01]  /*99020*/  IADD3 R42, P3, PT, R3, R22, RZ ;  /* 0x00000016032a7210 */ /* 0x000fe20007f7e0ff */
[----:B------:R-:W0:Y:S01]  /*99030*/  LDCU UR7, c[0x0][0x3b8] ;  /* 0x00007700ff0777ac */ /* 0x000e220008000800 */
[----:B------:R-:W0:Y:S03]  /*99040*/  LDCU UR11, c[0x0][0x398] ;  /* 0x00007300ff0b77ac */ /* 0x000e260008000800 */
[----:B------:R-:W-:Y:S01]  /*99050*/  IMAD.X R43, R9, 0x1, R21, P3 ;  /* 0x00000001092b7824 */ /* 0x000fe200018e0615 */
[----:B------:R-:W-:Y:S01]  /*99060*/  ISETP.GE.AND P3, PT, R41, UR25, PT ;  /* 0x0000001929007c0c */ /* 0x000fe2000bf66270 */
[----:B------:R-:W0:Y:S02]  /*99070*/  LDCU UR25, c[0x0][0x398] ;  /* 0x00007300ff1977ac */ /* 0x000e240008000800 */
[----:B------:R-:W-:-:S04]  /*99080*/  @P1 LOP3.LUT R55, R55, 0x8000, RZ, 0xfc, !PT ;  /* 0x0000800037371812 */ /* 0x000fc800078efcff */
[----:B------:R-:W-:-:S04]  /*99090*/  LOP3.LUT R55, R55, 0xfffdffff, RZ, 0xc0, !PT ;  /* 0xfffdffff37377812 */ /* 0x000fc800078ec0ff */
[----:B------:R-:W-:-:S04]  /*990a0*/  @P2 LOP3.LUT R55, R55, 0x20000, RZ, 0xfc, !PT ;  /* 0x0002000037372812 */ /* 0x000fc800078efcff */
[----:B------:R-:W-:-:S04]  /*990b0*/  LOP3.LUT R55, R55, 0xfffbffff, RZ, 0xc0, !PT ;  /* 0xfffbffff37377812 */ /* 0x000fc800078ec0ff */
[----:B------:R-:W-:Y:S01]  /*990c0*/  @P3 LOP3.LUT R55, R55, 0x40000, RZ, 0xfc, !PT ;  /* 0x0004000037373812 */ /* 0x000fe200078efcff */
[----:B------:R-:W-:Y:S04]  /*990d0*/  STL.64 [R1+0x46a8], R42 ;  /* 0x0046a82a01007387 */ /* 0x000fe80000100a00 */
[----:B------:R-:W-:Y:S01]  /*990e0*/  STL [R1+0x3ac], R55 ;  /* 0x0003ac3701007387 */ /* 0x000fe20000100800 */
[----:B---3--:R-:W-:Y:S02]  /*990f0*/  ISETP.GE.AND P4, PT, R40, UR39, PT ;  /* 0x0000002728007c0c */ /* 0x008fe4000bf86270 */
[----:B------:R-:W-:Y:S01]  /*99100*/  IADD3 R40, P5, PT, R3, R20, RZ ;  /* 0x0000001403287210 */ /* 0x000fe20007fbe0ff */
[----:B------:R-:W3:Y:S04]  /*99110*/  LDCU UR39, c[0x0][0x398] ;  /* 0x00007300ff2777ac */ /* 0x000ee80008000800 */
[----:B------:R-:W-:-:S05]  /*99120*/  IMAD.X R41, R9, 0x1, R19, P5 ;  /* 0x0000000109297824 */ /* 0x000fca00028e0613 */
[----:B------:R0:W-:Y:S02]  /*99130*/  STL.64 [R1+0x46c8], R40 ;  /* 0x0046c82801007387 */ /* 0x0001e40000100a00 */
[C---:B0-----:R-:W-:Y:S01]  /*99140*/  IADD3 R40, P6, PT, R3.reuse, R18, RZ ;  /* 0x0000001203287210 */ /* 0x041fe20007fde0ff */
[----:B------:R-:W-:Y:S01]  /*99150*/  VIADD R3, R3, UR7 ;  /* 0x0000000703037c36 */ /* 0x000fe20008000000 */
[----:B--2---:R-:W-:Y:S01]  /*99160*/  ISETP.GE.AND P5, PT, R39, UR45, PT ;  /* 0x0000002d27007c0c */ /* 0x004fe2000bfa6270 */
[----:B------:R-:W0:Y:S01]  /*99170*/  LDCU UR7, c[0x0][0x398] ;  /* 0x00007300ff0777ac */ /* 0x000e220008000800 */
[----:B------:R-:W2:Y:S01]  /*99180*/  LDCU UR45, c[0x0][0x398] ;  /* 0x00007300ff2d77ac */ /* 0x000ea20008000800 */
[----:B------:R-:W-:-:S05]  /*99190*/  IMAD.X R41, R9, 0x1, R17, P6 ;  /* 0x0000000109297824 */ /* 0x000fca00030e0611 */
[----:B------:R0:W-:Y:S04]  /*991a0*/  STL.64 [R1+0x46e0], R40 ;  /* 0x0046e02801007387 */ /* 0x0001e80000100a00 */
[----:B------:R-:W2:Y:S04]  /*991b0*/  LDL.LU R54, [R1+0x3a8] ;  /* 0x0003a80001367983 */ /* 0x000ea80000300800 */
[----:B------:R-:W3:Y:S04]  /*991c0*/  LDL.LU R9, [R1+0x3a4] ;  /* 0x0003a40001097983 */ /* 0x000ee80000300800 */
[----:B------:R-:W3:Y:S01]  /*991d0*/  LDL R53, [R1+0x23c0] ;  /* 0x0023c00001357983 */ /* 0x000ee20000100800 */
[----:B0-----:R-:W-:-:S02]  /*991e0*/  IADD3 R40, P0, PT, R3, R16, RZ ;  /* 0x0000001003287210 */ /* 0x001fc40007f1e0ff */
[----:B----4-:R-:W-:Y:S02]  /*991f0*/  ISETP.GE.AND P6, PT, R8, UR43, PT ;  /* 0x0000002b08007c0c */ /* 0x010fe4000bfc6270 */
[----:B------:R-:W-:Y:S01]  /*99200*/  SHF.R.S32.HI R8, RZ, 0x1f, R3 ;  /* 0x0000001fff087819 */ /* 0x000fe20000011403 */
[----:B------:R-:W0:Y:S04]  /*99210*/  LDCU UR43, c[0x0][0x398] ;  /* 0x00007300ff2b77ac */ /* 0x000e280008000800 */
[----:B------:R-:W-:-:S05]  /*99220*/  IMAD.X R41, R8, 0x1, R38, P0 ;  /* 0x0000000108297824 */ /* 0x000fca00000e0626 */
[----:B------:R4:W-:Y:S04]  /*99230*/  STL.64 [R1+0x46c0], R40 ;  /* 0x0046c02801007387 */ /* 0x0009e80000100a00 */
[----:B------:R-:W3:Y:S04]  /*99240*/  LDL R43, [R1+0x2398] ;  /* 0x00239800012b7983 */ /* 0x000ee80000100800 */
        /* <DEDUP_REMOVED lines=8> */
[----:B----4-:R-:W4:Y:S04]  /*992d0*/  LDL R41, [R1+0x23a8] ;  /* 0x0023a80001297983 */ /* 0x010f280000100800 */
[----:B------:R-:W4:Y:S04]  /*992e0*/  LDL R40, [R1+0x23b4] ;  /* 0x0023b40001287983 */ /* 0x000f280000100800 */
[----:B------:R-:W4:Y:S01]  /*992f0*/  LDL R49, [R1+0x23e0] ;  /* 0x0023e00001317983 */ /* 0x000f220000100800 */
[----:B------:R-:W-:-:S03]  /*99300*/  ISETP.GE.AND P1, PT, R4, UR41, PT ;  /* 0x0000002904007c0c */ /* 0x000fc6000bf26270 */
[----:B------:R-:W4:Y:S04]  /*99310*/  LDL R4, [R1+0x23e8] ;  /* 0x0023e80001047983 */ /* 0x000f280000100800 */
[----:B------:R-:W4:Y:S04]  /*99320*/  LDL R48, [R1+0x23ec] ;  /* 0x0023ec0001307983 */ /* 0x000f280000100800 */
[----:B------:R-:W1:Y:S01]  /*99330*/  LDL R47, [R1+0x2178] ;  /* 0x00217800012f7983 */ /* 0x000e620000100800 */
[----:B------:R-:W-:Y:S01]  /*99340*/  LOP3.LUT P0, RZ, R2, 0x40000, RZ, 0xc0, !PT ;  /* 0x0004000002ff7812 */ /* 0x000fe2000780c0ff */
[----:B------:R-:W0:Y:S01]  /*99350*/  LDCU UR41, c[0x0][0x398] ;  /* 0x00007300ff2977ac */ /* 0x000e220008000800 */
[----:B------:R-:W-:-:S02]  /*99360*/  @P1 LOP3.LUT R0, R0, 0x100000, RZ, 0xfc, !PT ;  /* 0x0010000000001812 */ /* 0x000fc400078efcff */
[----:B------:R-:W-:Y:S02]  /*99370*/  LOP3.LUT P1, RZ, R2, 0x20000, RZ, 0xc0, !PT ;  /* 0x0002000002ff7812 */ /* 0x000fe4000782c0ff */
[----:B--2---:R-:W-:Y:S02]  /*99380*/  LOP3.LUT R54, R54, 0xfffffdff, RZ, 0xc0, !PT ;  /* 0xfffffdff36367812 */ /* 0x004fe400078ec0ff */
[----:B---3--:R-:W-:Y:S02]  /*99390*/  ISETP.LT.AND P2, PT, R43, UR58, !P0 ;  /* 0x0000003a2b007c0c */ /* 0x008fe4000c741270 */
[----:B------:R-:W-:Y:S02]  /*993a0*/  ISETP.LT.AND P3, PT, R46, UR59, !P0 ;  /* 0x0000003b2e007c0c */ /* 0x000fe4000c761270 */
[----:B------:R-:W-:Y:S01]  /*993b0*/  LOP3.LUT R9, R9, 0x7fffffff, RZ, 0xc0, !PT ;  /* 0x7fffffff09097812 */ /* 0x000fe200078ec0ff */
[----:B------:R-:W2:Y:S01]  /*993c0*/  LDCU UR58, c[0x0][0x398] ;  /* 0x00007300ff3a77ac */ /* 0x000ea20008000800 */
[----:B------:R-:W3:Y:S07]  /*993d0*/  LDCU UR59, c[0x0][0x398] ;  /* 0x00007300ff3b77ac */ /* 0x000eee0008000800 */
[----:B------:R-:W-:-:S02]  /*993e0*/  @P2 LOP3.LUT R54, R54, 0x200, RZ, 0xfc, !PT ;  /* 0x0000020036362812 */ /* 0x000fc400078efcff */
[----:B------:R-:W-:Y:S01]  /*993f0*/  ISETP.LT.AND P2, PT, R45, UR71, !P0 ;  /* 0x000000472d007c0c */ /* 0x000fe2000c741270 */
[----:B------:R-:W0:Y:S01]  /*99400*/  LDCU UR71, c[0x0][0x398] ;  /* 0x00007300ff4777ac */ /* 0x000e220008000800 */
[----:B------:R-:W-:-:S04]  /*99410*/  LOP3.LUT R54, R54, 0xffffefff, RZ, 0xc0, !PT ;  /* 0xffffefff36367812 */ /* 0x000fc800078ec0ff */
[----:B------:R-:W-:Y:S02]  /*99420*/  @P3 LOP3.LUT R54, R54, 0x1000, RZ, 0xfc, !PT ;  /* 0x0000100036363812 */ /* 0x000fe400078efcff */
        /* <DEDUP_REMOVED lines=8> */
[----:B----4-:R-:W-:Y:S01]  /*994b0*/  ISETP.LT.AND P3, PT, R41, UR9, !P0 ;  /* 0x0000000929007c0c */ /* 0x010fe2000c761270 */
[----:B------:R-:W4:Y:S01]  /*994c0*/  LDCU UR9, c[0x0][0x398] ;  /* 0x00007300ff0977ac */ /* 0x000f220008000800 */
        /* <DEDUP_REMOVED lines=29> */
[----:B------:R-:W-:-:S04]  /*996a0*/  @P3 LOP3.LUT R54, R54, 0x2, RZ, 0xfc, !PT ;  /* 0x0000000236363812 */ /* 0x000fc800078efcff */
[----:B------:R-:W-:-:S04]  /*996b0*/  LOP3.LUT R54, R54, 0xfffffffe, RZ, 0xc0, !PT ;  /* 0xfffffffe36367812 */ /* 0x000fc800078ec0ff */
[----:B------:R-:W-:-:S05]  /*996c0*/  @P2 LOP3.LUT R54, R54, 0x1, RZ, 0xfc, !PT ;  /* 0x0000000136362812 */ /* 0x000fca00078efcff */
[----:B------:R0:W-:Y:S04]  /*996d0*/  STL [R1+0x3a8], R54 ;  /* 0x0003a83601007387 */ /* 0x0001e80000100800 */
[----:B0-----:R-:W2:Y:S01]  /*996e0*/  LDL.LU R54, [R1+0x3a0] ;  /* 0x0003a00001367983 */ /* 0x001ea20000300800 */
[----:B------:R-:W-:Y:S02]  /*996f0*/  ISETP.LT.AND P3, PT, R4, UR77, !P0 ;  /* 0x0000004d04007c0c */ /* 0x000fe4000c761270 */
[----:B------:R-:W-:Y:S02]  /*99700*/  ISETP.LT.AND P2, PT, R48, UR55, !P0 ;  /* 0x0000003730007c0c */ /* 0x000fe4000c741270 */
[----:B-1----:R-:W-:Y:S01]  /*99710*/  ISETP.LT.AND P0, PT, R47, UR57, !P0 ;  /* 0x000000392f007c0c */ /* 0x002fe2000c701270 */
[----:B------:R-:W0:Y:S01]  /*99720*/  LDCU UR55, c[0x0][0x398] ;  /* 0x00007300ff3777ac */ /* 0x000e220008000800 */
[----:B------:R-:W1:Y:S01]  /*99730*/  LDCU UR57, c[0x0][0x398] ;  /* 0x00007300ff3977ac */ /* 0x000e620008000800 */
[----:B------:R-:W0:Y:S06]  /*99740*/  LDCU UR77, c[0x0][0x398] ;  /* 0x00007300ff4d77ac */ /* 0x000e2c0008000800 */
[----:B------:R-:W-:-:S04]  /*99750*/  @P3 LOP3.LUT R9, R9, 0x80000000, RZ, 0xfc, !PT ;  /* 0x8000000009093812 */ /* 0x000fc800078efcff */
[----:B------:R-:W-:-:S04]  /*99760*/  LOP3.LUT R9, R9, 0xbfffffff, RZ, 0xc0, !PT ;  /* 0xbfffffff09097812 */ /* 0x000fc800078ec0ff */
[----:B------:R-:W-:-:S04]  /*99770*/  @P2 LOP3.LUT R9, R9, 0x40000000, RZ, 0xfc, !PT ;  /* 0x4000000009092812 */ /* 0x000fc800078efcff */
[----:B------:R-:W-:-:S04]  /*99780*/  LOP3.LUT R9, R9, 0xdfffffff, RZ, 0xc0, !PT ;  /* 0xdfffffff09097812 */ /* 0x000fc800078ec0ff */
[----:B------:R-:W-:Y:S02]  /*99790*/  @P0 LOP3.LUT R9, R9, 0x20000000, RZ, 0xfc, !PT ;  /* 0x2000000009090812 */ /* 0x000fe400078efcff */
[----:B------:R-:W-:Y:S02]  /*997a0*/  ISETP.LT.AND P0, PT, R43, UR60, !P1 ;  /* 0x0000003c2b007c0c */ /* 0x000fe4000cf01270 */
[----:B------:R-:W-:Y:S02]  /*997b0*/  ISETP.LT.AND P3, PT, R46, UR66, !P1 ;  /* 0x000000422e007c0c */ /* 0x000fe4000cf61270 */
[----:B------:R-:W-:Y:S02]  /*997c0*/  ISETP.LT.AND P2, PT, R45, UR47, !P1 ;  /* 0x0000002f2d007c0c */ /* 0x000fe4000cf41270 */
[----:B------:R-:W-:Y:S01]  /*997d0*/  LOP3.LUT R9, R9, 0xfdffffff, RZ, 0xc0, !PT ;  /* 0xfdffffff09097812 */ /* 0x000fe200078ec0ff */
[----:B------:R-:W0:Y:S01]  /*997e0*/  LDCU UR47, c[0x0][0x398] ;  /* 0x00007300ff2f77ac */ /* 0x000e220008000800 */
[----:B------:R-:W0:Y:S01]  /*997f0*/  LDCU UR60, c[0x0][0x398] ;  /* 0x00007300ff3c77ac */ /* 0x000e220008000800 */
[----:B------:R-:W0:Y:S04]  /*99800*/  LDCU UR66, c[0x0][0x398] ;  /* 0x00007300ff4277ac */ /* 0x000e280008000800 */
[----:B------:R-:W-:-:S04]  /*99810*/  @P0 LOP3.LUT R9, R9, 0x2000000, RZ, 0xfc, !PT ;  /* 0x0200000009090812 */ /* 0x000fc800078efcff */
[----:B------:R-:W-:-:S04]  /*99820*/  LOP3.LUT R9, R9, 0xefffffff, RZ, 0xc0, !PT ;  /* 0xefffffff09097812 */ /* 0x000fc800078ec0ff */
[----:B------:R-:W-:Y:S02]  /*99830*/  @P3 LOP3.LUT R9, R9, 0x10000000, RZ, 0xfc, !PT ;  /* 0x1000000009093812 */ /* 0x000fe400078efcff */
[----:B------:R-:W-:Y:S02]  /*99840*/  ISETP.LT.AND P3, PT, R44, UR49, !P1 ;  /* 0x000000312c007c0c */ /* 0x000fe4000cf61270 */
[----:B------:R-:W-:Y:S01]  /*99850*/  LOP3.LUT P0, RZ, R2, 0x10000, RZ, 0xc0, !PT ;  /* 0x0001000002ff7812 */ /* 0x000fe2000780c0ff */
        /* <DEDUP_REMOVED lines=43> */
[----:B------:R-:W-:Y:S02]  /*99b10*/  ISETP.LT.AND P2, PT, R48, UR69, !P1 ;  /* 0x0000004530007c0c */ /* 0x000fe4000cf41270 */
[----:B------:R-:W-:Y:S02]  /*99b20*/  LOP3.LUT R9, R9, 0xffff7fff, RZ, 0xc0, !PT ;  /* 0xffff7fff09097812 */ /* 0x000fe400078ec0ff */
[----:B------:R-:W-:Y:S01]  /*99b30*/  ISETP.LT.AND P1, PT, R47, UR76, !P1 ;  /* 0x0000004c2f007c0c */ /* 0x000fe2000cf21270 */
[----:B------:R-:W0:Y:S01]  /*99b40*/  LDCU UR76, c[0x0][0x398] ;  /* 0x00007300ff4c77ac */ /* 0x000e220008000800 */
[----:B------:R-:W0:Y:S01]  /*99b50*/  LDCU UR69, c[0x0][0x398] ;  /* 0x00007300ff4577ac */ /* 0x000e220008000800 */
[----:B------:R-:W-:-:S04]  /*99b60*/  @P3 LOP3.LUT R9, R9, 0x8000, RZ, 0xfc, !PT ;  /* 0x0000800009093812 */ /* 0x000fc800078efcff */
[----:B------:R-:W-:-:S04]  /*99b70*/  LOP3.LUT R9, R9, 0xffffbfff, RZ, 0xc0, !PT ;  /* 0xffffbfff09097812 */ /* 0x000fc800078ec0ff */
[----:B------:R-:W-:Y:S02]  /*99b80*/  @P2 LOP3.LUT R9, R9, 0x4000, RZ, 0xfc, !PT ;  /* 0x0000400009092812 */ /* 0x000fe400078efcff */
[----:B------:R-:W-:Y:S02]  /*99b90*/  ISETP.LT.AND P2, PT, R43, UR56, !P0 ;  /* 0x000000382b007c0c */ /* 0x000fe4000c741270 */
[----:B------:R-:W-:Y:S01]  /*99ba0*/  ISETP.LT.AND P3, PT, R45, UR23, !P0 ;  /* 0x000000172d007c0c */ /* 0x000fe2000c761270 */
[----:B------:R-:W0:Y:S01]  /*99bb0*/  LDCU UR56, c[0x0][0x398] ;  /* 0x00007300ff3877ac */ /* 0x000e220008000800 */
[----:B------:R-:W-:Y:S01]  /*99bc0*/  LOP3.LUT R9, R9, 0xffffdfff, RZ, 0xc0, !PT ;  /* 0xffffdfff09097812 */ /* 0x000fe200078ec0ff */
[----:B------:R-:W0:Y:S03]  /*99bd0*/  LDCU UR23, c[0x0][0x398] ;  /* 0x00007300ff1777ac */ /* 0x000e260008000800 */
[----:B------:R-:W-:-:S02]  /*99be0*/  @P1 LOP3.LUT R9, R9, 0x2000, RZ, 0xfc, !PT ;  /* 0x0000200009091812 */ /* 0x000fc400078efcff */
[----:B----4-:R-:W-:Y:S01]  /*99bf0*/  ISETP.LT.AND P1, PT, R46, UR9, !P0 ;  /* 0x000000092e007c0c */ /* 0x010fe2000c721270 */
[----:B------:R-:W4:Y:S01]  /*99c00*/  LDCU UR9, c[0x0][0x398] ;  /* 0x00007300ff0977ac */ /* 0x000f220008000800 */
[----:B------:R-:W-:-:S04]  /*99c10*/  LOP3.LUT R9, R9, 0xfffffdff, RZ, 0xc0, !PT ;  /* 0xfffffdff09097812 */ /* 0x000fc800078ec0ff */
[----:B------:R-:W-:-:S04]  /*99c20*/  @P2 LOP3.LUT R9, R9, 0x200, RZ, 0xfc, !PT ;  /* 0x0000020009092812 */ /* 0x000fc800078efcff */
[----:B------:R-:W-:Y:S02]  /*99c30*/  LOP3.LUT R9, R9, 0xffffefff, RZ, 0xc0, !PT ;  /* 0xffffefff09097812 */ /* 0x000fe400078ec0ff */
[----:B------:R-:W-:Y:S01]  /*99c40*/  ISETP.LT.AND P2, PT, R44, UR37, !P0 ;  /* 0x000000252c007c0c */ /* 0x000fe2000c741270 */
[----:B------:R-:W0:Y:S01]  /*99c50*/  LDCU UR37, c[0x0][0x398] ;  /* 0x00007300ff2577ac */ /* 0x000e220008000800 */
        /* <DEDUP_REMOVED lines=41> */
[----:B------:R-:W-:Y:S02]  /*99ef0*/  @P3 LOP3.LUT R9, R9, 0x1, RZ, 0xfc, !PT ;  /* 0x0000000109093812 */ /* 0x000fe400078efcff */
[----:B------:R-:W-:Y:S02]  /*99f00*/  ISETP.LT.AND P2, PT, R4, UR21, !P0 ;  /* 0x0000001504007c0c */ /* 0x000fe4000c741270 */
[----:B------:R-:W-:Y:S01]  /*99f10*/  ISETP.LT.AND P3, PT, R48, UR41, !P0 ;  /* 0x0000002930007c0c */ /* 0x000fe2000c761270 */
[----:B------:R-:W0:Y:S01]  /*99f20*/  LDCU UR21, c[0x0][0x398] ;  /* 0x00007300ff1577ac */ /* 0x000e220008000800 */
[----:B------:R-:W0:Y:S01]  /*99f30*/  LDCU UR41, c[0x0][0x398] ;  /* 0x00007300ff2977ac */ /* 0x000e220008000800 */
[----:B------:R1:W-:Y:S04]  /*99f40*/  STL [R1+0x3a4], R9 ;  /* 0x0003a40901007387 */ /* 0x0003e80000100800 */
[----:B-1----:R-:W3:Y:S01]  /*99f50*/  LDL.LU R9, [R1+0x39c] ;  /* 0x00039c0001097983 */ /* 0x002ee20000300800 */
[----:B--2---:R-:W-:-:S04]  /*99f60*/  LOP3.LUT R54, R54, 0x7fffffff, RZ, 0xc0, !PT ;  /* 0x7fffffff36367812 */ /* 0x004fc800078ec0ff */
[----:B------:R-:W-:Y:S02]  /*99f70*/  @P2 LOP3.LUT R54, R54, 0x80000000, RZ, 0xfc, !PT ;  /* 0x8000000036362812 */ /* 0x000fe400078efcff */
[----:B------:R-:W-:Y:S02]  /*99f80*/  ISETP.LT.AND P2, PT, R47, UR39, !P0 ;  /* 0x000000272f007c0c */ /* 0x000fe4000c741270 */
[----:B------:R-:W-:Y:S01]  /*99f90*/  LOP3.LUT R54, R54, 0xbfffffff, RZ, 0xc0, !PT ;  /* 0xbfffffff36367812 */ /* 0x000fe200078ec0ff */
[----:B------:R-:W1:Y:S03]  /*99fa0*/  LDCU UR39, c[0x0][0x398] ;  /* 0x00007300ff2777ac */ /* 0x000e660008000800 */
[----:B------:R-:W-:-:S04]  /*99fb0*/  @P3 LOP3.LUT R54, R54, 0x40000000, RZ, 0xfc, !PT ;  /* 0x4000000036363812 */ /* 0x000fc800078efcff */
[----:B------:R-:W-:-:S04]  /*99fc0*/  LOP3.LUT R54, R54, 0xdfffffff, RZ, 0xc0, !PT ;  /* 0xdfffffff36367812 */ /* 0x000fc800078ec0ff */
[----:B------:R-:W-:Y:S02]  /*99fd0*/  @P2 LOP3.LUT R54, R54, 0x20000000, RZ, 0xfc, !PT ;  /* 0x2000000036362812 */ /* 0x000fe400078efcff */
[----:B------:R-:W-:Y:S01]  /*99fe0*/  ISETP.LT.AND P2, PT, R43, UR54, !P1 ;  /* 0x000000362b007c0c */ /* 0x000fe2000cf41270 */
[----:B------:R-:W2:Y:S01]  /*99ff0*/  LDCU UR54, c[0x0][0x398] ;  /* 0x00007300ff3677ac */ /* 0x000ea20008000800 */
[----:B------:R-:W-:Y:S02]  /*9a000*/  ISETP.LT.AND P3, PT, R46, UR7, !P1 ;  /* 0x000000072e007c0c */ /* 0x000fe4000cf61270 */
[----:B------:R-:W-:Y:S01]  /*9a010*/  LOP3.LUT R54, R54, 0xfdffffff, RZ, 0xc0, !PT ;  /* 0xfdffffff36367812 */ /* 0x000fe200078ec0ff */
[----:B------:R-:W0:Y:S08]  /*9a020*/  LDCU UR7, c[0x0][0x398] ;  /* 0x00007300ff0777ac */ /* 0x000e300008000800 */
[----:B------:R-:W-:-:S02]  /*9a030*/  @P2 LOP3.LUT R54, R54, 0x2000000, RZ, 0xfc, !PT ;  /* 0x0200000036362812 */ /* 0x000fc400078efcff */
[----:B----4-:R-:W-:Y:S01]  /*9a040*/  ISETP.LT.AND P2, PT, R45, UR9, !P1 ;  /* 0x000000092d007c0c */ /* 0x010fe2000cf41270 */
[----:B------:R-:W4:Y:S01]  /*9a050*/  LDCU UR9, c[0x0][0x398] ;  /* 0x00007300ff0977ac */ /* 0x000f220008000800 */
[----:B------:R-:W-:-:S04]  /*9a060*/  LOP3.LUT R54, R54, 0xefffffff, RZ, 0xc0, !PT ;  /* 0xefffffff36367812 */ /* 0x000fc800078ec0ff */
[----:B------:R-:W-:Y:S02]  /*9a070*/  @P3 LOP3.LUT R54, R54, 0x10000000, RZ, 0xfc, !PT ;  /* 0x1000000036363812 */ /* 0x000fe400078efcff */
[----:B--2---:R-:W-:Y:S01]  /*9a080*/  ISETP.LT.AND P3, PT, R44, UR54, !P1 ;  /* 0x000000362c007c0c */ /* 0x004fe2000cf61270 */
[----:B------:R-:W2:Y:S01]  /*9a090*/  LDCU UR54, c[0x0][0x398] ;  /* 0x00007300ff3677ac */ /* 0x000ea20008000800 */
[----:B------:R-:W-:-:S04]  /*9a0a0*/  LOP3.LUT R54, R54, 0xf7ffffff, RZ, 0xc0, !PT ;  /* 0xf7ffffff36367812 */ /* 0x000fc800078ec0ff */
[----:B------:R-:W-:Y:S02]  /*9a0b0*/  @P2 LOP3.LUT R54, R54, 0x8000000, RZ, 0xfc, !PT ;  /* 0x0800000036362812 */ /* 0x000fe400078efcff */
[----:B0-----:R-:W-:Y:S01]  /*9a0c0*/  ISETP.LT.AND P2, PT, R42, UR56, !P1 ;  /* 0x000000382a007c0c */ /* 0x001fe2000cf41270 */
        /* <DEDUP_REMOVED lines=18> */
[----:B------:R-:W-:-:S04]  /*9a1f0*/  @P3 LOP3.LUT R54, R54, 0x200000, RZ, 0xfc, !PT ;  /* 0x0020000036363812 */ /* 0x000fc800078efcff */
[----:B------:R-:W-:-:S04]  /*9a200*/  LOP3.LUT R54, R54, 0xffefffff, RZ, 0xc0, !PT ;  /* 0xffefffff36367812 */ /* 0x000fc800078ec0ff */
[----:B------:R-:W-:Y:S02]  /*9a210*/  @P2 LOP3.LUT R54, R54, 0x100000, RZ, 0xfc, !PT ;  /* 0x0010000036362812 */ /* 0x000fe400078efcff */
[----:B----4-:R-:W-:Y:S01]  /*9a220*/  ISETP.LT.AND P2, PT, R51, UR9, !P1 ;  /* 0x0000000933007c0c */ /* 0x010fe2000cf41270 */
[----:B------:R-:W4:Y:S01]  /*9a230*/  LDCU UR9, c[0x0][0x398] ;  /* 0x00007300ff0977ac */ /* 0x000f220008000800 */
[----:B------:R-:W-:Y:S01]  /*9a240*/  ISETP.LT.AND P3, PT, R52, UR7, !P1 ;  /* 0x0000000734007c0c */ /* 0x000fe2000cf61270 */
[----:B------:R-:W0:Y:S01]  /*9a250*/  LDCU UR7, c[0x0][0x398] ;  /* 0x00007300ff0777ac */ /* 0x000e220008000800 */
[----:B------:R-:W-:-:S11]  /*9a260*/  LOP3.LUT R54, R54, 0xfff7ffff, RZ, 0xc0, !PT ;  /* 0xfff7ffff36367812 */ /* 0x000fd600078ec0ff */
[----:B------:R-:W-:Y:S02]  /*9a270*/  @P3 LOP3.LUT R54, R54, 0x80000, RZ, 0xfc, !PT ;  /* 0x0008000036363812 */ /* 0x000fe400078efcff */
[----:B----4-:R-:W-:Y:S02]  /*9a280*/  ISETP.LT.AND P3, PT, R50, UR9, !P1 ;  /* 0x0000000932007c0c */ /* 0x010fe4000cf61270 */
[----:B------:R-:W-:Y:S01]  /*9a290*/  LOP3.LUT R54, R54, 0xfffbffff, RZ, 0xc0, !PT ;  /* 0xfffbffff36367812 */ /* 0x000fe200078ec0ff */
[----:B------:R-:W4:Y:S03]  /*9a2a0*/  LDCU UR9, c[0x0][0x398] ;  /* 0x00007300ff0977ac */ /* 0x000f260008000800 */
[----:B------:R-:W-:Y:S02]  /*9a2b0*/  @P2 LOP3.LUT R54, R54, 0x40000, RZ, 0xfc, !PT ;  /* 0x0004000036362812 */ /* 0x000fe400078efcff */
[----:B0-----:R-:W-:Y:S01]  /*9a2c0*/  ISETP.LT.AND P2, PT, R49, UR7, !P1 ;  /* 0x0000000731007c0c */ /* 0x001fe2000cf41270 */
[----:B------:R-:W0:Y:S01]  /*9a2d0*/  LDCU UR7, c[0x0][0x398] ;  /* 0x00007300ff0777ac */ /* 0x000e220008000800 */
[----:B------:R-:W-:-:S04]  /*9a2e0*/  LOP3.LUT R54, R54, 0xfffdffff, RZ, 0xc0, !PT ;  /* 0xfffdffff36367812 */ /* 0x000fc800078ec0ff */
[----:B------:R-:W-:Y:S02]  /*9a2f0*/  @P3 LOP3.LUT R54, R54, 0x20000, RZ, 0xfc, !PT ;  /* 0x0002000036363812 */ /* 0x000fe400078efcff */
[----:B--2---:R-:W-:Y:S02]  /*9a300*/  ISETP.LT.AND P3, PT, R4, UR54, !P1 ;  /* 0x0000003604007c0c */ /* 0x004fe4000cf61270 */
[----:B------:R-:W-:Y:S01]  /*9a310*/  LOP3.LUT P0, RZ, R2, 0x4000, RZ, 0xc0, !PT ;  /* 0x0000400002ff7812 */ /* 0x000fe2000780c0ff */
[----:B------:R-:W2:Y:S01]  /*9a320*/  LDCU UR54, c[0x0][0x398] ;  /* 0x00007300ff3677ac */ /* 0x000ea20008000800 */
[----:B------:R-:W-:-:S04]  /*9a330*/  LOP3.LUT R54, R54, 0xfffeffff, RZ, 0xc0, !PT ;  /* 0xfffeffff36367812 */ /* 0x000fc800078ec0ff */
[----:B------:R-:W-:Y:S02]  /*9a340*/  @P2 LOP3.LUT R54, R54, 0x10000, RZ, 0xfc, !PT ;  /* 0x0001000036362812 */ /* 0x000fe400078efcff */
[----:B------:R-:W-:Y:S01]  /*9a350*/  ISETP.LT.AND P2, PT, R48, UR56, !P1 ;  /* 0x0000003830007c0c */ /* 0x000fe2000cf41270 */
[----:B------:R-:W1:Y:S01]  /*9a360*/  LDCU UR56, c[0x0][0x398] ;  /* 0x00007300ff3877ac */ /* 0x000e620008000800 */
[----:B------:R-:W-:-:S04]  /*9a370*/  LOP3.LUT R54, R54, 0xffff7fff, RZ, 0xc0, !PT ;  /* 0xffff7fff36367812 */ /* 0x000fc800078ec0ff */
[----:B------:R-:W-:Y:S02]  /*9a380*/  @P3 LOP3.LUT R54, R54, 0x8000, RZ, 0xfc, !PT ;  /* 0x0000800036363812 */ /* 0x000fe400078efcff */
[----:B0-----:R-:W-:Y:S02]  /*9a390*/  ISETP.LT.AND P3, PT, R47, UR7, !P1 ;  /* 0x000000072f007c0c */ /* 0x001fe4000cf61270 */
[----:B------:R-:W-:Y:S02]  /*9a3a0*/  LOP3.LUT R54, R54, 0xffffbfff, RZ, 0xc0, !PT ;  /* 0xffffbfff36367812 */ /* 0x000fe400078ec0ff */
[----:B------:R-:W-:Y:S01]  /*9a3b0*/  ISETP.LT.AND P1, PT, R43, UR52, !P0 ;  /* 0x000000342b007c0c */ /* 0x000fe2000c721270 */
[----:B------:R-:W0:Y:S01]  /*9a3c0*/  LDCU UR7, c[0x0][0x398] ;  /* 0x00007300ff0777ac */ /* 0x000e220008000800 */
[----:B------:R-:W0:Y:S01]  /*9a3d0*/  LDCU UR52, c[0x0][0x398] ;  /* 0x00007300ff3477ac */ /* 0x000e220008000800 */
[----:B------:R-:W-:-:S04]  /*9a3e0*/  @P2 LOP3.LUT R54, R54, 0x4000, RZ, 0xfc, !PT ;  /* 0x0000400036362812 */ /* 0x000fc800078efcff */
[----:B------:R-:W-:Y:S02]  /*9a3f0*/  LOP3.LUT R54, R54, 0xffffdfff, RZ, 0xc0, !PT ;  /* 0xffffdfff36367812 */ /* 0x000fe400078ec0ff */
[----:B----4-:R-:W-:Y:S01]  /*9a400*/  ISETP.LT.AND P2, PT, R46, UR9, !P0 ;  /* 0x000000092e007c0c */ /* 0x010fe2000c741270 */
[----:B------:R-:W4:Y:S01]  /*9a410*/  LDCU UR9, c[0x0][0x398] ;  /* 0x00007300ff0977ac */ /* 0x000f220008000800 */
        /* <DEDUP_REMOVED lines=32> */
[----:B---3--:R-:W-:Y:S01]  /*9a620*/  ISETP.LT.AND P2, PT, R52, UR59, !P0 ;  /* 0x0000003b34007c0c */ /* 0x008fe2000c741270 */
[----:B------:R-:W3:Y:S01]  /*9a630*/  LDCU UR59, c[0x0][0x398] ;  /* 0x00007300ff3b77ac */ /* 0x000ee20008000800 */
        /* <DEDUP_REMOVED lines=20> */
[----:B------:R-:W-:Y:S01]  /*9a780*/  LOP3.LUT R9, R9, 0x7fffffff, RZ, 0xc0, !PT ;  /* 0x7fffffff09097812 */ /* 0x000fe200078ec0ff */
[----:B------:R-:W0:Y:S01]  /*9a790*/  LDCU UR75, c[0x0][0x398] ;  /* 0x00007300ff4b77ac */ /* 0x000e220008000800 */
[----:B------:R-:W0:Y:S07]  /*9a7a0*/  LDCU UR74, c[0x0][0x398] ;  /* 0x00007300ff4a77ac */ /* 0x000e2e0008000800 */
[----:B------:R-:W-:-:S02]  /*9a7b0*/  @P2 LOP3.LUT R9, R9, 0x80000000, RZ, 0xfc, !PT ;  /* 0x8000000009092812 */ /* 0x000fc400078efcff */
[----:B------:R-:W-:Y:S02]  /*9a7c0*/  ISETP.LT.AND P2, PT, R47, UR76, !P0 ;  /* 0x0000004c2f007c0c */ /* 0x000fe4000c741270 */
[----:B------:R-:W-:Y:S01]  /*9a7d0*/  LOP3.LUT R9, R9, 0xbfffffff, RZ, 0xc0, !PT ;  /* 0xbfffffff09097812 */ /* 0x000fe200078ec0ff */
[----:B------:R-:W0:Y:S03]  /*9a7e0*/  LDCU UR76, c[0x0][0x398] ;  /* 0x00007300ff4c77ac */ /* 0x000e260008000800 */
        /* <DEDUP_REMOVED lines=63> */
[----:B------:R-:W-:Y:S01]  /*9abe0*/  LOP3.LUT R9, R9, 0xffffbfff, RZ, 0xc0, !PT ;  /* 0xffffbfff09097812 */ /* 0x000fe200078ec0ff */
[----:B------:R-:W0:Y:S03]  /*9abf0*/  LDCU UR70, c[0x0][0x398] ;  /* 0x00007300ff4677ac */ /* 0x000e260008000800 */
[----:B------:R-:W-:-:S04]  /*9ac00*/  @P3 LOP3.LUT R9, R9, 0x4000, RZ, 0xfc, !PT ;  /* 0x0000400009093812 */ /* 0x000fc800078efcff */
[----:B------:R-:W-:-:S04]  /*9ac10*/  LOP3.LUT R9, R9, 0xffffdfff, RZ, 0xc0, !PT ;  /* 0xffffdfff09097812 */ /* 0x000fc800078ec0ff */
[----:B------:R-:W-:Y:S02]  /*9ac20*/  @P2 LOP3.LUT R9, R9, 0x2000, RZ, 0xfc, !PT ;  /* 0x0000200009092812 */ /* 0x000fe400078efcff */
[----:B------:R-:W-:Y:S02]  /*9ac30*/  ISETP.LT.AND P2, PT, R43, UR32, !P0 ;  /* 0x000000202b007c0c */ /* 0x000fe4000c741270 */
[----:B------:R-:W-:Y:S02]  /*9ac40*/  ISETP.LT.AND P3, PT, R46, UR15, !P0 ;  /* 0x0000000f2e007c0c */ /* 0x000fe4000c761270 */
[----:B------:R-:W-:Y:S02]  /*9ac50*/  LOP3.LUT P1, RZ, R2, 0x800, RZ, 0xc0, !PT ;  /* 0x0000080002ff7812 */ /* 0x000fe4000782c0ff */
[----:B------:R-:W-:Y:S01]  /*9ac60*/  LOP3.LUT R9, R9, 0xfffffdff, RZ, 0xc0, !PT ;  /* 0xfffffdff09097812 */ /* 0x000fe200078ec0ff */
[----:B------:R-:W0:Y:S01]  /*9ac70*/  LDCU UR32, c[0x0][0x398] ;  /* 0x00007300ff2077ac */ /* 0x000e220008000800 */
[----:B------:R-:W0:Y:S05]  /*9ac80*/  LDCU UR15, c[0x0][0x398] ;  /* 0x00007300ff0f77ac */ /* 0x000e2a0008000800 */
        /* <DEDUP_REMOVED lines=47> */
[----:B------:R0:W-:Y:S01]  /*9af80*/  STL [R1+0x39c], R9 ;  /* 0x00039c0901007387 */ /* 0x0001e20000100800 */
[----:B-1----:R-:W-:Y:S02]  /*9af90*/  ISETP.LT.AND P3, PT, R4, UR39, !P0 ;  /* 0x0000002704007c0c */ /* 0x002fe4000c761270 */
[----:B------:R-:W-:Y:S01]  /*9afa0*/  ISETP.LT.AND P2, PT, R48, UR41, !P0 ;  /* 0x0000002930007c0c */ /* 0x000fe2000c741270 */
[----:B0-----:R-:W3:Y:S01]  /*9afb0*/  LDL.LU R9, [R1+0x390] ;  /* 0x0003900001097983 */ /* 0x001ee20000300800 */
[----:B------:R-:W-:Y:S01]  /*9afc0*/  ISETP.LT.AND P0, PT, R47, UR43, !P0 ;  /* 0x0000002b2f007c0c */ /* 0x000fe2000c701270 */
[----:B------:R-:W0:Y:S01]  /*9afd0*/  LDCU UR39, c[0x0][0x398] ;  /* 0x00007300ff2777ac */ /* 0x000e220008000800 */
[----:B------:R-:W1:Y:S01]  /*9afe0*/  LDCU UR41, c[0x0][0x398] ;  /* 0x00007300ff2977ac */ /* 0x000e620008000800 */
[----:B------:R-:W0:Y:S01]  /*9aff0*/  LDCU UR43, c[0x0][0x398] ;  /* 0x00007300ff2b77ac */ /* 0x000e220008000800 */
[----:B--2---:R-:W-:-:S05]  /*9b000*/  LOP3.LUT R54, R54, 0x7fffffff, RZ, 0xc0, !PT ;  /* 0x7fffffff36367812 */ /* 0x004fca00078ec0ff */
        /* <DEDUP_REMOVED lines=9> */
[----:B------:R-:W2:Y:S01]  /*9b0a0*/  LDCU UR77, c[0x0][0x398] ;  /* 0x00007300ff4d77ac */ /* 0x000ea20008000800 */
[----:B------:R-:W0:Y:S01]  /*9b0b0*/  LDCU UR76, c[0x0][0x398] ;  /* 0x00007300ff4c77ac */ /* 0x000e220008000800 */
[----:B------:R-:W0:Y:S04]  /*9b0c0*/  LDCU UR28, c[0x0][0x398] ;  /* 0x00007300ff1c77ac */ /* 0x000e280008000800 */
[----:B------:R-:W-:-:S04]  /*9b0d0*/  @P0 LOP3.LUT R54, R54, 0x2000000, RZ, 0xfc, !PT ;  /* 0x0200000036360812 */ /* 0x000fc800078efcff */
[----:B------:R-:W-:Y:S02]  /*9b0e0*/  LOP3.LUT R54, R54, 0xefffffff, RZ, 0xc0, !PT ;  /* 0xefffffff36367812 */ /* 0x000fe400078ec0ff */
[----:B------:R-:W-:Y:S01]  /*9b0f0*/  ISETP.LT.AND P0, PT, R44, UR75, !P1 ;  /* 0x0000004b2c007c0c */ /* 0x000fe2000cf01270 */
[----:B------:R-:W0:Y:S01]  /*9b100*/  LDCU UR75, c[0x0][0x398] ;  /* 0x00007300ff4b77ac */ /* 0x000e220008000800 */
[----:B------:R-:W-:-:S04]  /*9b110*/  @P3 LOP3.LUT R54, R54, 0x10000000, RZ, 0xfc, !PT ;  /* 0x1000000036363812 */ /* 0x000fc800078efcff */
[----:B------:R-:W-:-:S04]  /*9b120*/  LOP3.LUT R54, R54, 0xf7ffffff, RZ, 0xc0, !PT ;  /* 0xf7ffffff36367812 */ /* 0x000fc800078ec0ff */
[----:B------:R-:W-:-:S04]  /*9b130*/  @P2 LOP3.LUT R54, R54, 0x8000000, RZ, 0xfc, !PT ;  /* 0x0800000036362812 */ /* 0x000fc800078efcff */
[----:B------:R-:W-:-:S04]  /*9b140*/  LOP3.LUT R54, R54, 0xfbffffff, RZ, 0xc0, !PT ;  /* 0xfbffffff36367812 */ /* 0x000fc800078ec0ff */
[----:B------:R-:W-:Y:S02]  /*9b150*/  @P0 LOP3.LUT R54, R54, 0x4000000, RZ, 0xfc, !PT ;  /* 0x0400000036360812 */ /* 0x000fe400078efcff */
[----:B------:R-:W-:Y:S02]  /*9b160*/  ISETP.LT.AND P0, PT, R42, UR32, !P1 ;  /* 0x000000202a007c0c */ /* 0x000fe4000cf01270 */
[----:B--2---:R-:W-:Y:S01]  /*9b170*/  ISETP.LT.AND P2, PT, R41, UR77, !P1 ;  /* 0x0000004d29007c0c */ /* 0x004fe2000cf41270 */
[----:B------:R-:W2:Y:S01]  /*9b180*/  LDCU UR32, c[0x0][0x398] ;  /* 0x00007300ff2077ac */ /* 0x000ea20008000800 */
[----:B------:R-:W-:Y:S02]  /*9b190*/  LOP3.LUT R54, R54, 0xfeffffff, RZ, 0xc0, !PT ;  /* 0xfeffffff36367812 */ /* 0x000fe400078ec0ff */
[----:B0-----:R-:W-:Y:S01]  /*9b1a0*/  ISETP.LT.AND P3, PT, R40, UR76, !P1 ;  /* 0x0000004c28007c0c */ /* 0x001fe2000cf61270 */
[----:B------:R-:W0:Y:S01]  /*9b1b0*/  LDCU UR77, c[0x0][0x398] ;  /* 0x00007300ff4d77ac */ /* 0x000e220008000800 */
[----:B------:R-:W0:Y:S05]  /*9b1c0*/  LDCU UR76, c[0x0][0x398] ;  /* 0x00007300ff4c77ac */ /* 0x000e2a0008000800 */
[----:B------:R-:W-:-:S04]  /*9b1d0*/  @P0 LOP3.LUT R54, R54, 0x1000000, RZ, 0xfc, !PT ;  /* 0x0100000036360812 */ /* 0x000fc800078efcff */
[----:B------:R-:W-:-:S04]  /*9b1e0*/  LOP3.LUT R54, R54, 0xff7fffff, RZ, 0xc0, !PT ;  /* 0xff7fffff36367812 */ /* 0x000fc800078ec0ff */
[----:B------:R-:W-:Y:S02]  /*9b1f0*/  @P2 LOP3.LUT R54, R54, 0x800000, RZ, 0xfc, !PT ;  /* 0x0080000036362812 */ /* 0x000fe400078efcff */
[----:B------:R-:W-:Y:S01]  /*9b200*/  ISETP.LT.AND P2, PT, R39, UR75, !P1 ;  /* 0x0000004b27007c0c */ /* 0x000fe2000cf41270 */
[----:B------:R-:W1:Y:S01]  /*9b210*/  LDCU UR75, c[0x0][0x398] ;  /* 0x00007300ff4b77ac */ /* 0x000e620008000800 */
        /* <DEDUP_REMOVED lines=14> */
[----:B-1----:R-:W-:Y:S01]  /*9b300*/  ISETP.LT.AND P2, PT, R50, UR75, !P1 ;  /* 0x0000004b32007c0c */ /* 0x002fe2000cf41270 */
[----:B------:R-:W1:Y:S01]  /*9b310*/  LDCU UR75, c[0x0][0x398] ;  /* 0x00007300ff4b77ac */ /* 0x000e620008000800 */
[----:B------:R-:W-:-:S04]  /*9b320*/  LOP3.LUT R54, R54, 0xfffbffff, RZ, 0xc0, !PT ;  /* 0xfffbffff36367812 */ /* 0x000fc800078ec0ff */
[----:B------:R-:W-:Y:S02]  /*9b330*/  @P3 LOP3.LUT R54, R54, 0x40000, RZ, 0xfc, !PT ;  /* 0x0004000036363812 */ /* 0x000fe400078efcff */
[----:B--2---:R-:W-:Y:S02]  /*9b340*/  ISETP.LT.AND P3, PT, R49, UR32, !P1 ;  /* 0x0000002031007c0c */ /* 0x004fe4000cf61270 */
[----:B------:R-:W-:Y:S01]  /*9b350*/  LOP3.LUT P0, RZ, R2, 0x400, RZ, 0xc0, !PT ;  /* 0x0000040002ff7812 */ /* 0x000fe2000780c0ff */
        /* <DEDUP_REMOVED lines=14> */
[----:B------:R-:W-:-:S04]  /*9b440*/  @P3 LOP3.LUT R54, R54, 0x4000, RZ, 0xfc, !PT ;  /* 0x0000400036363812 */ /* 0x000fc800078efcff */
[----:B------:R-:W-:-:S04]  /*9b450*/  LOP3.LUT R54, R54, 0xffffdfff, RZ, 0xc0, !PT ;  /* 0xffffdfff36367812 */ /* 0x000fc800078ec0ff */
[----:B------:R-:W-:Y:S02]  /*9b460*/  @P2 LOP3.LUT R54, R54, 0x2000, RZ, 0xfc, !PT ;  /* 0x0000200036362812 */ /* 0x000fe400078efcff */
[----:B------:R-:W-:Y:S02]  /*9b470*/  ISETP.LT.AND P2, PT, R43, UR50, !P0 ;  /* 0x000000322b007c0c */ /* 0x000fe4000c741270 */
[----:B0-----:R-:W-:Y:S02]  /*9b480*/  ISETP.LT.AND P3, PT, R46, UR76, !P0 ;  /* 0x0000004c2e007c0c */ /* 0x001fe4000c761270 */
[----:B------:R-:W-:Y:S02]  /*9b490*/  LOP3.LUT P1, RZ, R2, 0x200, RZ, 0xc0, !PT ;  /* 0x0000020002ff7812 */ /* 0x000fe4000782c0ff */
[----:B------:R-:W-:Y:S01]  /*9b4a0*/  LOP3.LUT R54, R54, 0xfffffdff, RZ, 0xc0, !PT ;  /* 0xfffffdff36367812 */ /* 0x000fe200078ec0ff */
[----:B------:R-:W0:Y:S01]  /*9b4b0*/  LDCU UR50, c[0x0][0x398] ;  /* 0x00007300ff3277ac */ /* 0x000e220008000800 */
[----:B------:R-:W0:Y:S05]  /*9b4c0*/  LDCU UR76, c[0x0][0x398] ;  /* 0x00007300ff4c77ac */ /* 0x000e2a0008000800 */
[----:B------:R-:W-:-:S02]  /*9b4d0*/  @P2 LOP3.LUT R54, R54, 0x200, RZ, 0xfc, !PT ;  /* 0x0000020036362812 */ /* 0x000fc400078efcff */
[----:B-1----:R-:W-:Y:S01]  /*9b4e0*/  ISETP.LT.AND P2, PT, R45, UR75, !P0 ;  /* 0x0000004b2d007c0c */ /* 0x002fe2000c741270 */
[----:B------:R-:W1:Y:S01]  /*9b4f0*/  LDCU UR75, c[0x0][0x398] ;  /* 0x00007300ff4b77ac */ /* 0x000e620008000800 */
        /* <DEDUP_REMOVED lines=46> */
[----:B------:R0:W-:Y:S01]  /*9b7e0*/  STL [R1+0x398], R54 ;  /* 0x0003983601007387 */ /* 0x0001e20000100800 */
[----:B------:R-:W1:Y:S01]  /*9b7f0*/  LDCU UR57, c[0x0][0x398] ;  /* 0x00007300ff3977ac */ /* 0x000e620008000800 */
[----:B------:R-:W1:Y:S02]  /*9b800*/  LDCU UR58, c[0x0][0x398] ;  /* 0x00007300ff3a77ac */ /* 0x000e640008000800 */
[----:B0-----:R-:W2:Y:S01]  /*9b810*/  LDL.LU R54, [R1+0x38c] ;  /* 0x00038c0001367983 */ /* 0x001ea20000300800 */
[----:B---3--:R-:W-:-:S02]  /*9b820*/  LOP3.LUT R9, R9, 0x7fffffff, RZ, 0xc0, !PT ;  /* 0x7fffffff09097812 */ /* 0x008fc400078ec0ff */
[----:B------:R-:W-:Y:S01]  /*9b830*/  ISETP.LT.AND P0, PT, R47, UR59, !P0 ;  /* 0x0000003b2f007c0c */ /* 0x000fe2000c701270 */
[----:B------:R-:W0:Y:S02]  /*9b840*/  LDCU UR59, c[0x0][0x398] ;  /* 0x00007300ff3b77ac */ /* 0x000e240008000800 */
[----:B------:R-:W-:-:S04]  /*9b850*/  @P3 LOP3.LUT R9, R9, 0x80000000, RZ, 0xfc, !PT ;  /* 0x8000000009093812 */ /* 0x000fc800078efcff */
[----:B------:R-:W-:-:S04]  /*9b860*/  LOP3.LUT R9, R9, 0xbfffffff, RZ, 0xc0, !PT ;  /* 0xbfffffff09097812 */ /* 0x000fc800078ec0ff */
[----:B------:R-:W-:Y:S02]  /*9b870*/  @P2 LOP3.LUT R9, R9, 0x40000000, RZ, 0xfc, !PT ;  /* 0x4000000009092812 */ /* 0x000fe400078efcff */
[----:B------:R-:W-:Y:S02]  /*9b880*/  ISETP.LT.AND P2, PT, R43, UR48, !P1 ;  /* 0x000000302b007c0c */ /* 0x000fe4000cf41270 */
[----:B------:R-:W-:Y:S01]  /*9b890*/  ISETP.LT.AND P3, PT, R46, UR74, !P1 ;  /* 0x0000004a2e007c0c */ /* 0x000fe2000cf61270 */
[----:B------:R-:W3:Y:S01]  /*9b8a0*/  LDCU UR74, c[0x0][0x398] ;  /* 0x00007300ff4a77ac */ /* 0x000ee20008000800 */
[----:B------:R-:W-:Y:S01]  /*9b8b0*/  LOP3.LUT R9, R9, 0xdfffffff, RZ, 0xc0, !PT ;  /* 0xdfffffff09097812 */ /* 0x000fe200078ec0ff */
[----:B------:R-:W0:Y:S03]  /*9b8c0*/  LDCU UR48, c[0x0][0x398] ;  /* 0x00007300ff3077ac */ /* 0x000e260008000800 */
        /* <DEDUP_REMOVED lines=116> */
[----:B0-----:R-:W3:Y:S01]  /*9c010*/  LDL.LU R9, [R1+0x388] ;  /* 0x0003880001097983 */ /* 0x001ee20000300800 */
[----:B------:R-:W-:Y:S02]  /*9c020*/  ISETP.LT.AND P3, PT, R4, UR45, !P0 ;  /* 0x0000002d04007c0c */ /* 0x000fe4000c761270 */
[----:B------:R-:W-:Y:S02]  /*9c030*/  ISETP.LT.AND P2, PT, R48, UR47, !P0 ;  /* 0x0000002f30007c0c */ /* 0x000fe4000c741270 */
[----:B------:R-:W-:Y:S01]  /*9c040*/  ISETP.LT.AND P0, PT, R47, UR49, !P0 ;  /* 0x000000312f007c0c */ /* 0x000fe2000c701270 */
[----:B------:R-:W0:Y:S01]  /*9c050*/  LDCU UR45, c[0x0][0x398] ;  /* 0x00007300ff2d77ac */ /* 0x000e220008000800 */
[----:B------:R-:W0:Y:S01]  /*9c060*/  LDCU UR47, c[0x0][0x398] ;  /* 0x00007300ff2f77ac */ /* 0x000e220008000800 */
[----:B------:R-:W0:Y:S01]  /*9c070*/  LDCU UR49, c[0x0][0x398] ;  /* 0x00007300ff3177ac */ /* 0x000e220008000800 */
[----:B--2---:R-:W-:-:S05]  /*9c080*/  LOP3.LUT R54, R54, 0x7fffffff, RZ, 0xc0, !PT ;  /* 0x7fffffff36367812 */ /* 0x004fca00078ec0ff */
[----:B------:R-:W-:-:S04]  /*9c090*/  @P3 LOP3.LUT R54, R54, 0x80000000, RZ, 0xfc, !PT ;  /* 0x8000000036363812 */ /* 0x000fc800078efcff */
[----:B------:R-:W-:Y:S02]  /*9c0a0*/  LOP3.LUT R54, R54, 0xbfffffff, RZ, 0xc0, !PT ;  /* 0xbfffffff36367812 */ /* 0x000fe400078ec0ff */
[----:B------:R-:W-:Y:S01]  /*9c0b0*/  ISETP.LT.AND P3, PT, R43, UR16, !P1 ;  /* 0x000000102b007c0c */ /* 0x000fe2000cf61270 */
[----:B------:R-:W2:Y:S01]  /*9c0c0*/  LDCU UR16, c[0x0][0x398] ;  /* 0x00007300ff1077ac */ /* 0x000ea20008000800 */
        /* <DEDUP_REMOVED lines=11> */
[----:B------:R-:W-:Y:S02]  /*9c180*/  LOP3.LUT P0, RZ, R2, 0x40, RZ, 0xc0, !PT ;  /* 0x0000004002ff7812 */ /* 0x000fe4000780c0ff */
[----:B------:R-:W-:Y:S01]  /*9c190*/  LOP3.LUT R54, R54, 0xf7ffffff, RZ, 0xc0, !PT ;  /* 0xf7ffffff36367812 */ /* 0x000fe200078ec0ff */
[----:B------:R-:W1:Y:S01]  /*9c1a0*/  LDCU UR52, c[0x0][0x398] ;  /* 0x00007300ff3477ac */ /* 0x000e620008000800 */
[----:B------:R-:W1:Y:S05]  /*9c1b0*/  LDCU UR53, c[0x0][0x398] ;  /* 0x00007300ff3577ac */ /* 0x000e6a0008000800 */
[----:B------:R-:W-:-:S02]  /*9c1c0*/  @P2 LOP3.LUT R54, R54, 0x8000000, RZ, 0xfc, !PT ;  /* 0x0800000036362812 */ /* 0x000fc400078efcff */
[----:B------:R-:W-:Y:S01]  /*9c1d0*/  ISETP.LT.AND P2, PT, R42, UR51, !P1 ;  /* 0x000000332a007c0c */ /* 0x000fe2000cf41270 */
[----:B------:R-:W1:Y:S01]  /*9c1e0*/  LDCU UR51, c[0x0][0x398] ;  /* 0x00007300ff3377ac */ /* 0x000e620008000800 */
        /* <DEDUP_REMOVED lines=49> */
[----:B0-----:R-:W-:Y:S01]  /*9c500*/  ISETP.LT.AND P2, PT, R46, UR32, !P0 ;  /* 0x000000202e007c0c */ /* 0x001fe2000c741270 */
[----:B------:R-:W0:Y:S01]  /*9c510*/  LDCU UR32, c[0x0][0x398] ;  /* 0x00007300ff2077ac */ /* 0x000e220008000800 */
[----:B------:R-:W-:Y:S02]  /*9c520*/  LOP3.LUT R54, R54, 0xfffffdff, RZ, 0xc0, !PT ;  /* 0xfffffdff36367812 */ /* 0x000fe400078ec0ff */
[----:B------:R-:W-:Y:S01]  /*9c530*/  ISETP.LT.AND P3, PT, R44, UR36, !P0 ;  /* 0x000000242c007c0c */ /* 0x000fe2000c761270 */
[----:B------:R-:W0:Y:S01]  /*9c540*/  LDCU UR36, c[0x0][0x398] ;  /* 0x00007300ff2477ac */ /* 0x000e220008000800 */
[----:B------:R-:W0:Y:S05]  /*9c550*/  LDCU UR14, c[0x0][0x398] ;  /* 0x00007300ff0e77ac */ /* 0x000e2a0008000800 */
[----:B------:R-:W-:-:S02]  /*9c560*/  @P1 LOP3.LUT R54, R54, 0x200, RZ, 0xfc, !PT ;  /* 0x0000020036361812 */ /* 0x000fc400078efcff */
[----:B------:R-:W-:Y:S01]  /*9c570*/  ISETP.LT.AND P1, PT, R45, UR37, !P0 ;  /* 0x000000252d007c0c */ /* 0x000fe2000c721270 */
[----:B------:R-:W0:Y:S01]  /*9c580*/  LDCU UR37, c[0x0][0x398] ;  /* 0x00007300ff2577ac */ /* 0x000e220008000800 */
[----:B------:R-:W-:-:S04]  /*9c590*/  LOP3.LUT R54, R54, 0xffffefff, RZ, 0xc0, !PT ;  /* 0xffffefff36367812 */ /* 0x000fc800078ec0ff */
[----:B------:R-:W-:-:S04]  /*9c5a0*/  @P2 LOP3.LUT R54, R54, 0x1000, RZ, 0xfc, !PT ;  /* 0x0000100036362812 */ /* 0x000fc800078efcff */
[----:B------:R-:W-:-:S04]  /*9c5b0*/  LOP3.LUT R54, R54, 0xfffff7ff, RZ, 0xc0, !PT ;  /* 0xfffff7ff36367812 */ /* 0x000fc800078ec0ff */
[----:B------:R-:W-:Y:S02]  /*9c5c0*/  @P1 LOP3.LUT R54, R54, 0x800, RZ, 0xfc, !PT ;  /* 0x0000080036361812 */ /* 0x000fe400078efcff */
        /* <DEDUP_REMOVED lines=22> */
[----:B0-----:R-:W-:Y:S02]  /*9c730*/  ISETP.LT.AND P1, PT, R52, UR32, !P0 ;  /* 0x0000002034007c0c */ /* 0x001fe4000c721270 */
        /* <DEDUP_REMOVED lines=18> */
[----:B------:R-:W-:Y:S02]  /*9c860*/  ISETP.LT.AND P3, PT, R48, UR76, !P0 ;  /* 0x0000004c30007c0c */ /* 0x000fe4000c761270 */
[----:B---3--:R-:W-:Y:S01]  /*9c870*/  LOP3.LUT R9, R9, 0x7fffffff, RZ, 0xc0, !PT ;  /* 0x7fffffff09097812 */ /* 0x008fe200078ec0ff */
[----:B------:R3:W-:Y:S01]  /*9c880*/  STL [R1+0x38c], R54 ;  /* 0x00038c3601007387 */ /* 0x0007e20000100800 */
[----:B------:R-:W0:Y:S02]  /*9c890*/  LDCU UR76, c[0x0][0x398] ;  /* 0x00007300ff4c77ac */ /* 0x000e240008000800 */
[----:B------:R-:W-:-:S04]  /*9c8a0*/  @P1 LOP3.LUT R9, R9, 0x80000000, RZ, 0xfc, !PT ;  /* 0x8000000009091812 */ /* 0x000fc800078efcff */
[----:B------:R-:W-:Y:S02]  /*9c8b0*/  LOP3.LUT R9, R9, 0xbfffffff, RZ, 0xc0, !PT ;  /* 0xbfffffff09097812 */ /* 0x000fe400078ec0ff */
[----:B------:R-:W-:Y:S01]  /*9c8c0*/  ISETP.LT.AND P0, PT, R47, UR75, !P0 ;  /* 0x0000004b2f007c0c */ /* 0x000fe2000c701270 */
[----:B------:R-:W0:Y:S01]  /*9c8d0*/  LDCU UR75, c[0x0][0x398] ;  /* 0x00007300ff4b77ac */ /* 0x000e220008000800 */
[----:B---3--:R-:W3:Y:S01]  /*9c8e0*/  LDL.LU R54, [R1+0x384] ;  /* 0x0003840001367983 */ /* 0x008ee20000300800 */
[----:B------:R-:W-:Y:S02]  /*9c8f0*/  @P3 LOP3.LUT R9, R9, 0x40000000, RZ, 0xfc, !PT ;  /* 0x4000000009093812 */ /* 0x000fe400078efcff */
[----:B------:R-:W-:Y:S01]  /*9c900*/  ISETP.LT.AND P3, PT, R43, UR12, !P2 ;  /* 0x0000000c2b007c0c */ /* 0x000fe2000d761270 */
[----:B------:R-:W0:Y:S01]  /*9c910*/  LDCU UR12, c[0x0][0x398] ;  /* 0x00007300ff0c77ac */ /* 0x000e220008000800 */
[----:B------:R-:W-:-:S06]  /*9c920*/  LOP3.LUT R9, R9, 0xdfffffff, RZ, 0xc0, !PT ;  /* 0xdfffffff09097812 */ /* 0x000fcc00078ec0ff */
[----:B------:R-:W-:-:S04]  /*9c930*/  @P0 LOP3.LUT R9, R9, 0x20000000, RZ, 0xfc, !PT ;  /* 0x2000000009090812 */ /* 0x000fc800078efcff */
[----:B------:R-:W-:Y:S02]  /*9c940*/  LOP3.LUT R9, R9, 0xfdffffff, RZ, 0xc0, !PT ;  /* 0xfdffffff09097812 */ /* 0x000fe400078ec0ff */
[----:B0-----:R-:W-:Y:S02]  /*9c950*/  ISETP.LT.AND P0, PT, R46, UR12, !P2 ;  /* 0x0000000c2e007c0c */ /* 0x001fe4000d701270 */
[----:B------:R-:W-:Y:S02]  /*9c960*/  @P3 LOP3.LUT R9, R9, 0x2000000, RZ, 0xfc, !PT ;  /* 0x0200000009093812 */ /* 0x000fe400078efcff */
[----:B------:R-:W-:Y:S01]  /*9c970*/  ISETP.LT.AND P3, PT, R45, UR75, !P2 ;  /* 0x0000004b2d007c0c */ /* 0x000fe2000d761270 */
[----:B------:R-:W0:Y:S01]  /*9c980*/  LDCU UR12, c[0x0][0x398] ;  /* 0x00007300ff0c77ac */ /* 0x000e220008000800 */
[----:B------:R-:W0:Y:S01]  /*9c990*/  LDCU UR75, c[0x0][0x398] ;  /* 0x00007300ff4b77ac */ /* 0x000e220008000800 */
[----:B------:R-:W-:-:S06]  /*9c9a0*/  LOP3.LUT R9, R9, 0xefffffff, RZ, 0xc0, !PT ;  /* 0xefffffff09097812 */ /* 0x000fcc00078ec0ff */
[----:B------:R-:W-:Y:S02]  /*9c9b0*/  @P0 LOP3.LUT R9, R9, 0x10000000, RZ, 0xfc, !PT ;  /* 0x1000000009090812 */ /* 0x000fe400078efcff */
[----:B------:R-:W-:Y:S01]  /*9c9c0*/  ISETP.LT.AND P0, PT, R44, UR14, !P2 ;  /* 0x0000000e2c007c0c */ /* 0x000fe2000d701270 */
[----:B------:R-:W1:Y:S01]  /*9c9d0*/  LDCU UR14, c[0x0][0x398] ;  /* 0x00007300ff0e77ac */ /* 0x000e620008000800 */
[----:B------:R-:W-:-:S04]  /*9c9e0*/  LOP3.LUT R9, R9, 0xf7ffffff, RZ, 0xc0, !PT ;  /* 0xf7ffffff09097812 */ /* 0x000fc800078ec0ff */
[----:B------:R-:W-:Y:S02]  /*9c9f0*/  @P3 LOP3.LUT R9, R9, 0x8000000, RZ, 0xfc, !PT ;  /* 0x0800000009093812 */ /* 0x000fe400078efcff */
[----:B------:R-:W-:Y:S01]  /*9ca00*/  ISETP.LT.AND P3, PT, R42, UR11, !P2 ;  /* 0x0000000b2a007c0c */ /* 0x000fe2000d761270 */
[----:B------:R-:W1:Y:S01]  /*9ca10*/  LDCU UR11, c[0x0][0x398] ;  /* 0x00007300ff0b77ac */ /* 0x000e620008000800 */
[----:B------:R-:W-:-:S04]  /*9ca20*/  LOP3.LUT R9, R9, 0xfbffffff, RZ, 0xc0, !PT ;  /* 0xfbffffff09097812 */ /* 0x000fc800078ec0ff */
[----:B------:R-:W-:Y:S02]  /*9ca30*/  @P0 LOP3.LUT R9, R9, 0x4000000, RZ, 0xfc, !PT ;  /* 0x0400000009090812 */ /* 0x000fe400078efcff */
[----:B0-----:R-:W-:Y:S02]  /*9ca40*/  ISETP.LT.AND P0, PT, R41, UR12, !P2 ;  /* 0x0000000c29007c0c */ /* 0x001fe4000d701270 */
        /* <DEDUP_REMOVED lines=19> */
[----:B------:R-:W-:Y:S01]  /*9cb80*/  LOP3.LUT P0, RZ, R2, 0x8, RZ, 0xc0, !PT ;  /* 0x0000000802ff7812 */ /* 0x000fe2000780c0ff */
[----:B------:R-:W0:Y:S01]  /*9cb90*/  LDCU UR13, c[0x0][0x398] ;  /* 0x00007300ff0d77ac */ /* 0x000e220008000800 */
[----:B------:R-:W-:-:S09]  /*9cba0*/  LOP3.LUT R9, R9, 0xfff7ffff, RZ, 0xc0, !PT ;  /* 0xfff7ffff09097812 */ /* 0x000fd200078ec0ff */
[----:B------:R-:W-:Y:S02]  /*9cbb0*/  @P3 LOP3.LUT R9, R9, 0x80000, RZ, 0xfc, !PT ;  /* 0x0008000009093812 */ /* 0x000fe400078efcff */
[----:B------:R-:W-:Y:S01]  /*9cbc0*/  ISETP.LT.AND P3, PT, R51, UR69, !P2 ;  /* 0x0000004533007c0c */ /* 0x000fe2000d761270 */
[----:B------:R-:W0:Y:S01]  /*9cbd0*/  LDCU UR69, c[0x0][0x398] ;  /* 0x00007300ff4577ac */ /* 0x000e220008000800 */
[----:B------:R-:W-:-:S11]  /*9cbe0*/  LOP3.LUT R9, R9, 0xfffbffff, RZ, 0xc0, !PT ;  /* 0xfffbffff09097812 */ /* 0x000fd600078ec0ff */
        /* <DEDUP_REMOVED lines=13> */
[----:B------:R-:W-:Y:S02]  /*9ccc0*/  ISETP.LT.AND P3, PT, R48, UR73, !P2 ;  /* 0x0000004930007c0c */ /* 0x000fe4000d761270 */
[----:B------:R-:W-:Y:S01]  /*9ccd0*/  ISETP.LT.AND P2, PT, R47, UR74, !P2 ;  /* 0x0000004a2f007c0c */ /* 0x000fe2000d741270 */
[----:B------:R-:W0:Y:S01]  /*9cce0*/  LDCU UR74, c[0x0][0x398] ;  /* 0x00007300ff4a77ac */ /* 0x000e220008000800 */
[----:B------:R-:W-:Y:S01]  /*9ccf0*/  LOP3.LUT R9, R9, 0xffffbfff, RZ, 0xc0, !PT ;  /* 0xffffbfff09097812 */ /* 0x000fe200078ec0ff */
[----:B------:R-:W0:Y:S08]  /*9cd00*/  LDCU UR73, c[0x0][0x398] ;  /* 0x00007300ff4977ac */ /* 0x000e300008000800 */
[----:B------:R-:W-:-:S04]  /*9cd10*/  @P3 LOP3.LUT R9, R9, 0x4000, RZ, 0xfc, !PT ;  /* 0x0000400009093812 */ /* 0x000fc800078efcff */
[----:B------:R-:W-:-:S04]  /*9cd20*/  LOP3.LUT R9, R9, 0xffffdfff, RZ, 0xc0, !PT ;  /* 0xffffdfff09097812 */ /* 0x000fc800078ec0ff */
        /* <DEDUP_REMOVED lines=9> */
[----:B----4-:R-:W-:Y:S01]  /*9cdc0*/  ISETP.LT.AND P2, PT, R45, UR9, !P1 ;  /* 0x000000092d007c0c */ /* 0x010fe2000cf41270 */
[----:B------:R-:W4:Y:S01]  /*9cdd0*/  LDCU UR9, c[0x0][0x398] ;  /* 0x00007300ff0977ac */ /* 0x000f220008000800 */
[----:B------:R-:W-:-:S11]  /*9cde0*/  LOP3.LUT R9, R9, 0xfffff7ff, RZ, 0xc0, !PT ;  /* 0xfffff7ff09097812 */ /* 0x000fd600078ec0ff */
[----:B------:R-:W-:Y:S02]  /*9cdf0*/  @P2 LOP3.LUT R9, R9, 0x800, RZ, 0xfc, !PT ;  /* 0x0000080009092812 */ /* 0x000fe400078efcff */
[----:B------:R-:W-:Y:S02]  /*9ce00*/  ISETP.LT.AND P2, PT, R44, UR56, !P1 ;  /* 0x000000382c007c0c */ /* 0x000fe4000cf41270 */
[----:B---3--:R-:W-:Y:S02]  /*9ce10*/  LOP3.LUT R54, R54, 0x7fffffff, RZ, 0xc0, !PT ;  /* 0x7fffffff36367812 */ /* 0x008fe400078ec0ff */
[----:B------:R-:W-:Y:S02]  /*9ce20*/  LOP3.LUT R9, R9, 0xfffffbff, RZ, 0xc0, !PT ;  /* 0xfffffbff09097812 */ /* 0x000fe400078ec0ff */
[----:B------:R-:W-:Y:S01]  /*9ce30*/  LOP3.LUT P3, RZ, R55, 0x40000, RZ, 0xc0, !PT ;  /* 0x0004000037ff7812 */ /* 0x000fe2000786c0ff */
[----:B------:R-:W3:Y:S06]  /*9ce40*/  LDCU UR56, c[0x0][0x398] ;  /* 0x00007300ff3877ac */ /* 0x000eec0008000800 */
[----:B------:R-:W-:-:S02]  /*9ce50*/  @P2 LOP3.LUT R9, R9, 0x400, RZ, 0xfc, !PT ;  /* 0x0000040009092812 */ /* 0x000fc400078efcff */
        /* <DEDUP_REMOVED lines=37> */
[----:B------:R-:W0:-:S12]  /*9d0b0*/  LDCU UR66, c[0x0][0x398] ;  /* 0x00007300ff4277ac */ /* 0x000e180008000800 */
[----:B------:R-:W-:Y:S02]  /*9d0c0*/  @P2 LOP3.LUT R54, R54, 0x80000000, RZ, 0xfc, !PT ;  /* 0x8000000036362812 */ /* 0x000fe400078efcff */
[----:B------:R-:W-:Y:S02]  /*9d0d0*/  ISETP.LT.AND P2, PT, R48, UR67, !P1 ;  /* 0x0000004330007c0c */ /* 0x000fe4000cf41270 */
[----:B------:R-:W-:Y:S01]  /*9d0e0*/  ISETP.LT.AND P1, PT, R47, UR68, !P1 ;  /* 0x000000442f007c0c */ /* 0x000fe2000cf21270 */
[----:B------:R0:W-:Y:S01]  /*9d0f0*/  STL [R1+0x388], R9 ;  /* 0x0003880901007387 */ /* 0x0001e20000100800 */
[----:B------:R-:W-:Y:S01]  /*9d100*/  LOP3.LUT R54, R54, 0xbfffffff, RZ, 0xc0, !PT ;  /* 0xbfffffff36367812 */ /* 0x000fe200078ec0ff */
[----:B------:R-:W1:Y:S01]  /*9d110*/  LDCU UR68, c[0x0][0x398] ;  /* 0x00007300ff4477ac */ /* 0x000e620008000800 */
[----:B------:R-:W1:Y:S01]  /*9d120*/  LDCU UR67, c[0x0][0x398] ;  /* 0x00007300ff4377ac */ /* 0x000e620008000800 */
[----:B0-----:R-:W2:Y:S06]  /*9d130*/  LDL.LU R9, [R1+0x380] ;  /* 0x0003800001097983 */ /* 0x001eac0000300800 */
[----:B------:R-:W-:-:S04]  /*9d140*/  @P2 LOP3.LUT R54, R54, 0x40000000, RZ, 0xfc, !PT ;  /* 0x4000000036362812 */ /* 0x000fc800078efcff */
[----:B------:R-:W-:-:S04]  /*9d150*/  LOP3.LUT R54, R54, 0xdfffffff, RZ, 0xc0, !PT ;  /* 0xdfffffff36367812 */ /* 0x000fc800078ec0ff */
        /* <DEDUP_REMOVED lines=67> */
[----:B--2---:R-:W-:Y:S02]  /*9d590*/  LOP3.LUT R9, R9, 0x7fffffff, RZ, 0xc0, !PT ;  /* 0x7fffffff09097812 */ /* 0x004fe400078ec0ff */
[----:B------:R-:W-:Y:S02]  /*9d5a0*/  LOP3.LUT R54, R54, 0xfffffffd, RZ, 0xc0, !PT ;  /* 0xfffffffd36367812 */ /* 0x000fe400078ec0ff */
[----:B------:R-:W-:Y:S01]  /*9d5b0*/  LOP3.LUT P2, RZ, R55, 0x20000, RZ, 0xc0, !PT ;  /* 0x0002000037ff7812 */ /* 0x000fe2000784c0ff */
[----:B------:R-:W2:Y:S06]  /*9d5c0*/  LDCU UR34, c[0x0][0x398] ;  /* 0x00007300ff2277ac */ /* 0x000eac0008000800 */
        /* <DEDUP_REMOVED lines=59> */
[----:B------:R-:W-:-:S02]  /*9d980*/  @P0 LOP3.LUT R9, R9, 0x40000000, RZ, 0xfc, !PT ;  /* 0x4000000009090812 */ /* 0x000fc400078efcff */
[----:B------:R-:W-:Y:S02]  /*9d990*/  LOP3.LUT P0, RZ, R55, 0x10000, RZ, 0xc0, !PT ;  /* 0x0001000037ff7812 */ /* 0x000fe4000780c0ff */
        /* <DEDUP_REMOVED lines=19> */
[----:B------:R-:W1:Y:S01]  /*9dad0*/  LDCU UR41, c[0x0][0x398] ;  /* 0x00007300ff2977ac */ /* 0x000e620008000800 */
[----:B------:R-:W-:-:S11]  /*9dae0*/  LOP3.LUT R9, R9, 0xfdffffff, RZ, 0xc0, !PT ;  /* 0xfdffffff09097812 */ /* 0x000fd600078ec0ff */
[----:B------:R-:W-:Y:S02]  /*9daf0*/  @P1 LOP3.LUT R9, R9, 0x2000000, RZ, 0xfc, !PT ;  /* 0x0200000009091812 */ /* 0x000fe400078efcff */
[----:B0-----:R-:W-:Y:S01]  /*9db00*/  ISETP.LT.AND P1, PT, R42, UR39, !P0 ;  /* 0x000000272a007c0c */ /* 0x001fe2000c721270 */
        /* <DEDUP_REMOVED lines=11> */
[----:B-1----:R-:W-:Y:S01]  /*9dbc0*/  ISETP.LT.AND P1, PT, R39, UR41, !P0 ;  /* 0x0000002927007c0c */ /* 0x002fe2000c721270 */
        /* <DEDUP_REMOVED lines=68> */
[----:B------:R-:W-:Y:S02]  /*9e010*/  ISETP.LT.AND P0, PT, R53, UR45, !P1 ;  /* 0x0000002d35007c0c */ /* 0x000fe4000cf01270 */
[----:B--2---:R-:W-:Y:S01]  /*9e020*/  LOP3.LUT R54, R54, 0x7fffffff, RZ, 0xc0, !PT ;  /* 0x7fffffff36367812 */ /* 0x004fe200078ec0ff */
[----:B------:R-:W2:Y:S01]  /*9e030*/  LDCU UR45, c[0x0][0x398] ;  /* 0x00007300ff2d77ac */ /* 0x000ea20008000800 */
[----:B------:R-:W-:-:S09]  /*9e040*/  LOP3.LUT R9, R9, 0xffffffef, RZ, 0xc0, !PT ;  /* 0xffffffef09097812 */ /* 0x000fd200078ec0ff */
        /* <DEDUP_REMOVED lines=14> */
[----:B------:R-:W0:-:S12]  /*9e130*/  LDCU UR7, c[0x0][0x398] ;  /* 0x00007300ff0777ac */ /* 0x000e180008000800 */
[----:B------:R-:W-:Y:S02]  /*9e140*/  @P0 LOP3.LUT R54, R54, 0x80000000, RZ, 0xfc, !PT ;  /* 0x8000000036360812 */ /* 0x000fe400078efcff */
[----:B------:R-:W-:Y:S02]  /*9e150*/  ISETP.LT.AND P0, PT, R48, UR8, !P1 ;  /* 0x0000000830007c0c */ /* 0x000fe4000cf01270 */
[----:B----4-:R-:W-:Y:S01]  /*9e160*/  ISETP.LT.AND P1, PT, R47, UR9, !P1 ;  /* 0x000000092f007c0c */ /* 0x010fe2000cf21270 */
[----:B------:R4:W-:Y:S01]  /*9e170*/  STL [R1+0x380], R9 ;  /* 0x0003800901007387 */ /* 0x0009e20000100800 */
[----:B------:R-:W-:Y:S01]  /*9e180*/  LOP3.LUT R54, R54, 0xbfffffff, RZ, 0xc0, !PT ;  /* 0xbfffffff36367812 */ /* 0x000fe200078ec0ff */
[----:B------:R-:W0:Y:S01]  /*9e190*/  LDCU UR9, c[0x0][0x398] ;  /* 0x00007300ff0977ac */ /* 0x000e220008000800 */
[----:B------:R-:W0:Y:S07]  /*9e1a0*/  LDCU UR8, c[0x0][0x398] ;  /* 0x00007300ff0877ac */ /* 0x000e2e0008000800 */
[----:B------:R-:W-:-:S04]  /*9e1b0*/  @P0 LOP3.LUT R54, R54, 0x40000000, RZ, 0xfc, !PT ;  /* 0x4000000036360812 */ /* 0x000fc800078efcff */
[----:B------:R-:W-:-:S04]  /*9e1c0*/  LOP3.LUT R54, R54, 0xdfffffff, RZ, 0xc0, !PT ;  /* 0xdfffffff36367812 */ /* 0x000fc800078ec0ff */
[----:B------:R-:W-:Y:S02]  /*9e1d0*/  @P1 LOP3.LUT R54, R54, 0x20000000, RZ, 0xfc, !PT ;  /* 0x2000000036361812 */ /* 0x000fe400078efcff */
[----:B------:R-:W-:Y:S02]  /*9e1e0*/  ISETP.LT.AND P1, PT, R50, UR24, !P2 ;  /* 0x0000001832007c0c */ /* 0x000fe4000d721270 */
[----:B------:R-:W-:Y:S01]  /*9e1f0*/  LOP3.LUT P0, RZ, R55, 0x4000, RZ, 0xc0, !PT ;  /* 0x0000400037ff7812 */ /* 0x000fe2000780c0ff */
[----:B------:R-:W1:Y:S01]  /*9e200*/  LDCU UR24, c[0x0][0x398] ;  /* 0x00007300ff1877ac */ /* 0x000e620008000800 */
[----:B------:R-:W-:-:S09]  /*9e210*/  LOP3.LUT R54, R54, 0xfffdffff, RZ, 0xc0, !PT ;  /* 0xfffdffff36367812 */ /* 0x000fd200078ec0ff */
[----:B------:R-:W-:Y:S02]  /*9e220*/  @P1 LOP3.LUT R54, R54, 0x20000, RZ, 0xfc, !PT ;  /* 0x0002000036361812 */ /* 0x000fe400078efcff */
[----:B0-----:R-:W-:Y:S01]  /*9e230*/  ISETP.LT.AND P1, PT, R46, UR39, !P2 ;  /* 0x000000272e007c0c */ /* 0x001fe2000d721270 */
[----:B------:R-:W0:Y:S01]  /*9e240*/  LDCU UR39, c[0x0][0x398] ;  /* 0x00007300ff2777ac */ /* 0x000e220008000800 */
[----:B------:R-:W-:-:S11]  /*9e250*/  LOP3.LUT R54, R54, 0xefffffff, RZ, 0xc0, !PT ;  /* 0xefffffff36367812 */ /* 0x000fd600078ec0ff */
[----:B------:R-:W-:Y:S02]  /*9e260*/  @P1 LOP3.LUT R54, R54, 0x10000000, RZ, 0xfc, !PT ;  /* 0x1000000036361812 */ /* 0x000fe400078efcff */
[----:B--2---:R-:W-:Y:S01]  /*9e270*/  ISETP.LT.AND P1, PT, R45, UR45, !P2 ;  /* 0x0000002d2d007c0c */ /* 0x004fe2000d721270 */
[----:B------:R-:W2:Y:S01]  /*9e280*/  LDCU UR45, c[0x0][0x398] ;  /* 0x00007300ff2d77ac */ /* 0x000ea20008000800 */
        /* <DEDUP_REMOVED lines=47> */
[----:B------:R-:W-:Y:S01]  /*9e580*/  LOP3.LUT R54, R54, 0xffffbfff, RZ, 0xc0, !PT ;  /* 0xffffbfff36367812 */ /* 0x000fe200078ec0ff */
[----:B------:R-:W0:Y:S10]  /*9e590*/  LDCU UR25, c[0x0][0x398] ;  /* 0x00007300ff1977ac */ /* 0x000e340008000800 */
[----:B------:R-:W-:-:S02]  /*9e5a0*/  @P1 LOP3.LUT R54, R54, 0x4000, RZ, 0xfc, !PT ;  /* 0x0000400036361812 */ /* 0x000fc400078efcff */
[----:B------:R-:W-:Y:S02]  /*9e5b0*/  LOP3.LUT P1, RZ, R55, 0x2000, RZ, 0xc0, !PT ;  /* 0x0000200037ff7812 */ /* 0x000fe4000782c0ff */
[----:B------:R-:W2:Y:S04]  /*9e5c0*/  LDL.LU R55, [R1+0x55c0] ;  /* 0x0055c00001377983 */ /* 0x000ea80000300800 */
[----:B----4-:R-:W4:Y:S01]  /*9e5d0*/  LDL.LU R9, [R1+0x378] ;  /* 0x0003780001097983 */ /* 0x010f220000300800 */
[----:B------:R-:W-:Y:S02]  /*9e5e0*/  ISETP.LT.AND P2, PT, R47, UR27, !P2 ;  /* 0x0000001b2f007c0c */ /* 0x000fe4000d741270 */
[----:B------:R-:W-:Y:S01]  /*9e5f0*/  LOP3.LUT R54, R54, 0xffffdfff, RZ, 0xc0, !PT ;  /* 0xffffdfff36367812 */ /* 0x000fe200078ec0ff */
[----:B------:R-:W0:Y:S10]  /*9e600*/  LDCU UR27, c[0x0][0x398] ;  /* 0x00007300ff1b77ac */ /* 0x000e340008000800 */
        /* <DEDUP_REMOVED lines=18> */
[----:B------:R-:W-:Y:S01]  /*9e730*/  LOP3.LUT R2, R2, 0x7fffffff, RZ, 0xc0, !PT ;  /* 0x7fffffff02027812 */ /* 0x000fe200078ec0ff */
        /* <DEDUP_REMOVED lines=36> */
[----:B------:R-:W0:Y:S02]  /*9e980*/  LDCU UR63, c[0x0][0x398] ;  /* 0x00007300ff3f77ac */ /* 0x000e240008000800 */
[----:B------:R1:W-:Y:S04]  /*9e990*/  STL [R1+0x37c], R54 ;  /* 0x00037c3601007387 */ /* 0x0003e80000100800 */
[----:B-1----:R-:W2:Y:S01]  /*9e9a0*/  LDL.LU R54, [R1+0x374] ;  /* 0x0003740001367983 */ /* 0x002ea20000300800 */
[----:B----4-:R-:W-:-:S05]  /*9e9b0*/  LOP3.LUT R9, R9, 0x7fffffff, RZ, 0xc0, !PT ;  /* 0x7fffffff09097812 */ /* 0x010fca00078ec0ff */
[----:B------:R-:W-:Y:S02]  /*9e9c0*/  @P2 LOP3.LUT R9, R9, 0x80000000, RZ, 0xfc, !PT ;  /* 0x8000000009092812 */ /* 0x000fe400078efcff */
[----:B------:R-:W-:Y:S01]  /*9e9d0*/  ISETP.LT.AND P2, PT, R48, UR64, !P3 ;  /* 0x0000004030007c0c */ /* 0x000fe2000df41270 */
[----:B------:R-:W1:Y:S01]  /*9e9e0*/  LDCU UR64, c[0x0][0x398] ;  /* 0x00007300ff4077ac */ /* 0x000e620008000800 */
[----:B------:R-:W-:-:S11]  /*9e9f0*/  LOP3.LUT R9, R9, 0xbfffffff, RZ, 0xc0, !PT ;  /* 0xbfffffff09097812 */ /* 0x000fd600078ec0ff */
[----:B------:R-:W-:Y:S02]  /*9ea00*/  @P2 LOP3.LUT R9, R9, 0x40000000, RZ, 0xfc, !PT ;  /* 0x4000000009092812 */ /* 0x000fe400078efcff */
[----:B------:R-:W-:Y:S02]  /*9ea10*/  ISETP.LT.AND P2, PT, R47, UR65, !P3 ;  /* 0x000000412f007c0c */ /* 0x000fe4000df41270 */
[----:B------:R-:W-:Y:S02]  /*9ea20*/  LOP3.LUT R9, R9, 0xdfffffff, RZ, 0xc0, !PT ;  /* 0xdfffffff09097812 */ /* 0x000fe400078ec0ff */
[----:B------:R-:W-:Y:S01]  /*9ea30*/  ISETP.LT.AND P3, PT, R46, UR46, !P1 ;  /* 0x0000002e2e007c0c */ /* 0x000fe2000cf61270 */
[----:B------:R-:W4:Y:S08]  /*9ea40*/  LDCU UR65, c[0x0][0x398] ;  /* 0x00007300ff4177ac */ /* 0x000f300008000800 */
[----:B------:R-:W-:-:S02]  /*9ea50*/  @P2 LOP3.LUT R9, R9, 0x20000000, RZ, 0xfc, !PT ;  /* 0x2000000009092812 */ /* 0x000fc400078efcff */
[----:B------:R-:W-:Y:S01]  /*9ea60*/  ISETP.LT.AND P2, PT, R42, UR26, !P1 ;  /* 0x0000001a2a007c0c */ /* 0x000fe2000cf41270 */
[----:B------:R-:W0:Y:S01]  /*9ea70*/  LDCU UR26, c[0x0][0x398] ;  /* 0x00007300ff1a77ac */ /* 0x000e220008000800 */
[----:B------:R-:W-:-:S11]  /*9ea80*/  LOP3.LUT R9, R9, 0xfeffffff, RZ, 0xc0, !PT ;  /* 0xfeffffff09097812 */ /* 0x000fd600078ec0ff */
[----:B------:R-:W-:Y:S02]  /*9ea90*/  @P2 LOP3.LUT R9, R9, 0x1000000, RZ, 0xfc, !PT ;  /* 0x0100000009092812 */ /* 0x000fe400078efcff */
[----:B------:R-:W-:Y:S01]  /*9eaa0*/  ISETP.LT.AND P2, PT, R45, UR47, !P1 ;  /* 0x0000002f2d007c0c */ /* 0x000fe2000cf41270 */
[----:B------:R-:W0:Y:S01]  /*9eab0*/  LDCU.64 UR46, c[0x0][0x398] ;  /* 0x00007300ff2e77ac */ /* 0x000e220008000a00 */
        /* <DEDUP_REMOVED lines=34> */
[----:B---3--:R-:W-:Y:S02]  /*9ece0*/  ISETP.LT.AND P3, PT, R50, UR56, !P1 ;  /* 0x0000003832007c0c */ /* 0x008fe4000cf61270 */
[----:B------:R-:W-:-:S04]  /*9ecf0*/  LOP3.LUT R9, R9, 0xfffbffff, RZ, 0xc0, !PT ;  /* 0xfffbffff09097812 */ /* 0x000fc800078ec0ff */
[----:B------:R-:W-:Y:S02]  /*9ed00*/  @P2 LOP3.LUT R9, R9, 0x40000, RZ, 0xfc, !PT ;  /* 0x0004000009092812 */ /* 0x000fe400078efcff */
[----:B------:R-:W-:Y:S01]  /*9ed10*/  ISETP.LT.AND P2, PT, R49, UR57, !P1 ;  /* 0x0000003931007c0c */ /* 0x000fe2000cf41270 */
[----:B------:R-:W3:Y:S01]  /*9ed20*/  LDCU.64 UR56, c[0x0][0x398] ;  /* 0x00007300ff3877ac */ /* 0x000ee20008000a00 */
[----:B------:R-:W-:-:S04]  /*9ed30*/  LOP3.LUT R9, R9, 0xfffdffff, RZ, 0xc0, !PT ;  /* 0xfffdffff09097812 */ /* 0x000fc800078ec0ff */
[----:B------:R-:W-:Y:S02]  /*9ed40*/  @P3 LOP3.LUT R9, R9, 0x20000, RZ, 0xfc, !PT ;  /* 0x0002000009093812 */ /* 0x000fe400078efcff */
[----:B------:R-:W-:Y:S02]  /*9ed50*/  ISETP.LT.AND P3, PT, R4, UR58, !P1 ;  /* 0x0000003a04007c0c */ /* 0x000fe4000cf61270 */
[----:B------:R-:W-:-:S04]  /*9ed60*/  LOP3.LUT R9, R9, 0xfffeffff, RZ, 0xc0, !PT ;  /* 0xfffeffff09097812 */ /* 0x000fc800078ec0ff */
[----:B------:R-:W-:Y:S02]  /*9ed70*/  @P2 LOP3.LUT R9, R9, 0x10000, RZ, 0xfc, !PT ;  /* 0x0001000009092812 */ /* 0x000fe400078efcff */
[----:B------:R-:W-:Y:S02]  /*9ed80*/  ISETP.LT.AND P2, PT, R48, UR59, !P1 ;  /* 0x0000003b30007c0c */ /* 0x000fe4000cf41270 */
[----:B------:R-:W-:Y:S02]  /*9ed90*/  LOP3.LUT R9, R9, 0xffff7fff, RZ, 0xc0, !PT ;  /* 0xffff7fff09097812 */ /* 0x000fe400078ec0ff */
[----:B------:R-:W-:Y:S01]  /*9eda0*/  ISETP.LT.AND P1, PT, R47, UR60, !P1 ;  /* 0x0000003c2f007c0c */ /* 0x000fe2000cf21270 */
[----:B------:R-:W1:Y:S01]  /*9edb0*/  LDCU.64 UR58, c[0x0][0x398] ;  /* 0x00007300ff3a77ac */ /* 0x000e620008000a00 */
[----:B------:R-:W-:-:S04]  /*9edc0*/  @P3 LOP3.LUT R9, R9, 0x8000, RZ, 0xfc, !PT ;  /* 0x0000800009093812 */ /* 0x000fc800078efcff */
[----:B------:R-:W-:Y:S02]  /*9edd0*/  LOP3.LUT R9, R9, 0xffffbfff, RZ, 0xc0, !PT ;  /* 0xffffbfff09097812 */ /* 0x000fe400078ec0ff */
[----:B------:R-:W-:Y:S02]  /*9ede0*/  ISETP.LT.AND P3, PT, R42, UR38, !P0 ;  /* 0x000000262a007c0c */ /* 0x000fe4000c761270 */
[----:B------:R-:W-:-:S04]  /*9edf0*/  @P2 LOP3.LUT R9, R9, 0x4000, RZ, 0xfc, !PT ;  /* 0x0000400009092812 */ /* 0x000fc800078efcff */
[----:B------:R-:W-:Y:S02]  /*9ee00*/  LOP3.LUT R9, R9, 0xffffdfff, RZ, 0xc0, !PT ;  /* 0xffffdfff09097812 */ /* 0x000fe400078ec0ff */
[----:B0-----:R-:W-:Y:S01]  /*9ee10*/  ISETP.LT.AND P2, PT, R46, UR53, !P0 ;  /* 0x000000352e007c0c */ /* 0x001fe2000c741270 */
[----:B------:R-:W0:Y:S01]  /*9ee20*/  LDCU UR53, c[0x0][0x398] ;  /* 0x00007300ff3577ac */ /* 0x000e220008000800 */
        /* <DEDUP_REMOVED lines=11> */
[----:B0-----:R-:W-:Y:S02]  /*9eee0*/  ISETP.LT.AND P2, PT, R41, UR53, !P0 ;  /* 0x0000003529007c0c */ /* 0x001fe4000c741270 */
[----:B------:R-:W-:Y:S01]  /*9eef0*/  LOP3.LUT R9, R9, 0xfffffbff, RZ, 0xc0, !PT ;  /* 0xfffffbff09097812 */ /* 0x000fe200078ec0ff */
[----:B------:R-:W0:Y:S01]  /*9ef00*/  LDCU UR55, c[0x0][0x398] ;  /* 0x00007300ff3777ac */ /* 0x000e220008000800 */
        /* <DEDUP_REMOVED lines=11> */
[----:B0-----:R-:W-:Y:S02]  /*9efc0*/  ISETP.LT.AND P1, PT, R39, UR55, !P0 ;  /* 0x0000003727007c0c */ /* 0x001fe4000c721270 */
[----:B------:R-:W-:Y:S01]  /*9efd0*/  ISETP.LT.AND P3, PT, R53, UR54, !P0 ;  /* 0x0000003635007c0c */ /* 0x000fe2000c761270 */
[----:B------:R-:W0:Y:S01]  /*9efe0*/  LDCU UR55, c[0x0][0x398] ;  /* 0x00007300ff3777ac */ /* 0x000e220008000800 */
[----:B------:R-:W-:Y:S02]  /*9eff0*/  LOP3.LUT R9, R9, 0xffffffdf, RZ, 0xc0, !PT ;  /* 0xffffffdf09097812 */ /* 0x000fe400078ec0ff */
[----:B------:R-:W-:Y:S01]  /*9f000*/  ISETP.LT.AND P2, PT, R52, UR53, !P0 ;  /* 0x0000003534007c0c */ /* 0x000fe2000c741270 */
[----:B------:R-:W0:Y:S01]  /*9f010*/  LDCU UR54, c[0x0][0x398] ;  /* 0x00007300ff3677ac */ /* 0x000e220008000800 */
[----:B------:R-:W0:Y:S05]  /*9f020*/  LDCU UR53, c[0x0][0x398] ;  /* 0x00007300ff3577ac */ /* 0x000e2a0008000800 */
[----:B------:R-:W-:-:S04]  /*9f030*/  @P1 LOP3.LUT R9, R9, 0x20, RZ, 0xfc, !PT ;  /* 0x0000002009091812 */ /* 0x000fc800078efcff */
[----:B------:R-:W-:Y:S02]  /*9f040*/  LOP3.LUT R9, R9, 0xffffffef, RZ, 0xc0, !PT ;  /* 0xffffffef09097812 */ /* 0x000fe400078ec0ff */
[----:B------:R-:W-:Y:S01]  /*9f050*/  ISETP.LT.AND P1, PT, R51, UR52, !P0 ;  /* 0x0000003433007c0c */ /* 0x000fe2000c721270 */
[----:B------:R-:W1:Y:S01]  /*9f060*/  LDCU UR52, c[0x0][0x398] ;  /* 0x00007300ff3477ac */ /* 0x000e620008000800 */
[----:B------:R-:W-:-:S04]  /*9f070*/  @P3 LOP3.LUT R9, R9, 0x10, RZ, 0xfc, !PT ;  /* 0x0000001009093812 */ /* 0x000fc800078efcff */
[----:B------:R-:W-:Y:S02]  /*9f080*/  LOP3.LUT R9, R9, 0xfffffff7, RZ, 0xc0, !PT ;  /* 0xfffffff709097812 */ /* 0x000fe400078ec0ff */
[----:B0-----:R-:W-:Y:S02]  /*9f090*/  ISETP.LT.AND P3, PT, R50, UR55, !P0 ;  /* 0x0000003732007c0c */ /* 0x001fe4000c761270 */
[----:B------:R-:W-:-:S04]  /*9f0a0*/  @P2 LOP3.LUT R9, R9, 0x8, RZ, 0xfc, !PT ;  /* 0x0000000809092812 */ /* 0x000fc800078efcff */
[----:B------:R-:W-:-:S04]  /*9f0b0*/  LOP3.LUT R9, R9, 0xfffffffb, RZ, 0xc0, !PT ;  /* 0xfffffffb09097812 */ /* 0x000fc800078ec0ff */
[----:B------:R-:W-:Y:S02]  /*9f0c0*/  @P1 LOP3.LUT R9, R9, 0x4, RZ, 0xfc, !PT ;  /* 0x0000000409091812 */ /* 0x000fe400078efcff */
[----:B------:R-:W-:Y:S02]  /*9f0d0*/  ISETP.LT.AND P1, PT, R49, UR54, !P0 ;  /* 0x0000003631007c0c */ /* 0x000fe4000c721270 */
[----:B------:R-:W-:Y:S02]  /*9f0e0*/  ISETP.LT.AND P2, PT, R4, UR53, !P0 ;  /* 0x0000003504007c0c */ /* 0x000fe4000c741270 */
[----:B--2---:R-:W-:Y:S02]  /*9f0f0*/  LOP3.LUT R54, R54, 0x7fffffff, RZ, 0xc0, !PT ;  /* 0x7fffffff36367812 */ /* 0x004fe400078ec0ff */
[----:B------:R-:W-:Y:S01]  /*9f100*/  LOP3.LUT R9, R9, 0xfffffffd, RZ, 0xc0, !PT ;  /* 0xfffffffd09097812 */ /* 0x000fe200078ec0ff */
[----:B------:R-:W0:Y:S03]  /*9f110*/  LDCU.64 UR54, c[0x0][0x398] ;  /* 0x00007300ff3677ac */ /* 0x000e260008000a00 */
[----:B------:R-:W-:-:S04]  /*9f120*/  @P3 LOP3.LUT R9, R9, 0x2, RZ, 0xfc, !PT ;  /* 0x0000000209093812 */ /* 0x000fc800078efcff */
[----:B------:R-:W-:-:S04]  /*9f130*/  LOP3.LUT R9, R9, 0xfffffffe, RZ, 0xc0, !PT ;  /* 0xfffffffe09097812 */ /* 0x000fc800078ec0ff */
[----:B------:R-:W-:-:S05]  /*9f140*/  @P1 LOP3.LUT R9, R9, 0x1, RZ, 0xfc, !PT ;  /* 0x0000000109091812 */ /* 0x000fca00078efcff */
[----:B------:R2:W-:Y:S04]  /*9f150*/  STL [R1+0x378], R9 ;  /* 0x0003780901007387 */ /* 0x0005e80000100800 */
[----:B--2---:R-:W2:Y:S01]  /*9f160*/  LDL.LU R9, [R1+0x394] ;  /* 0x0003940001097983 */ /* 0x004ea20000300800 */
[----:B-1----:R-:W-:Y:S02]  /*9f170*/  ISETP.LT.AND P3, PT, R48, UR52, !P0 ;  /* 0x0000003430007c0c */ /* 0x002fe4000c761270 */
[----:B------:R-:W-:Y:S02]  /*9f180*/  @P2 LOP3.LUT R54, R54, 0x80000000, RZ, 0xfc, !PT ;  /* 0x8000000036362812 */ /* 0x000fe400078efcff */
[----:B------:R-:W-:Y:S01]  /*9f190*/  ISETP.LT.AND P1, PT, R47, UR77, !P0 ;  /* 0x0000004d2f007c0c */ /* 0x000fe2000c721270 */
[----:B------:R-:W1:Y:S01]  /*9f1a0*/  LDCU.64 UR52, c[0x0][0x398] ;  /* 0x00007300ff3477ac */ /* 0x000e620008000a00 */
[----:B------:R-:W-:-:S02]  /*9f1b0*/  LOP3.LUT R54, R54, 0xbfffffff, RZ, 0xc0, !PT ;  /* 0xbfffffff36367812 */ /* 0x000fc400078ec0ff */
[----:B------:R-:W-:-:S05]  /*9f1c0*/  ISETP.LT.AND P2, PT, R42, UR44, !P4 ;  /* 0x0000002c2a007c0c */ /* 0x000fca000e741270 */
[----:B------:R-:W-:-:S04]  /*9f1d0*/  @P3 LOP3.LUT R54, R54, 0x40000000, RZ, 0xfc, !PT ;  /* 0x4000000036363812 */ /* 0x000fc800078efcff */
[----:B------:R-:W-:Y:S02]  /*9f1e0*/  LOP3.LUT R54, R54, 0xdfffffff, RZ, 0xc0, !PT ;  /* 0xdfffffff36367812 */ /* 0x000fe400078ec0ff */
[----:B------:R-:W-:Y:S02]  /*9f1f0*/  ISETP.LT.AND P0, PT, R46, UR76, !P4 ;  /* 0x0000004c2e007c0c */ /* 0x000fe4000e701270 */
        /* <DEDUP_REMOVED lines=12> */
[----:B------:R-:W-:Y:S01]  /*9f2c0*/  LOP3.LUT P3, RZ, R0, 0x200000, RZ, 0xc0, !PT ;  /* 0x0020000000ff7812 */ /* 0x000fe2000786c0ff */
[----:B------:R-:W0:Y:S01]  /*9f2d0*/  LDCU.64 UR18, c[0x0][0x398] ;  /* 0x00007300ff1277ac */ /* 0x000e220008000a00 */
[----:B------:R-:W-:-:S04]  /*9f2e0*/  @P2 LOP3.LUT R54, R54, 0x4000000, RZ, 0xfc, !PT ;  /* 0x0400000036362812 */ /* 0x000fc800078efcff */
[----:B------:R-:W-:Y:S02]  /*9f2f0*/  LOP3.LUT R54, R54, 0xfdffffff, RZ, 0xc0, !PT ;  /* 0xfdffffff36367812 */ /* 0x000fe400078ec0ff */
[----:B------:R-:W-:Y:S02]  /*9f300*/  ISETP.LT.AND P2, PT, R40, UR17, !P4 ;  /* 0x0000001128007c0c */ /* 0x000fe4000e741270 */
[----:B------:R-:W-:-:S04]  /*9f310*/  @P0 LOP3.LUT R54, R54, 0x2000000, RZ, 0xfc, !PT ;  /* 0x0200000036360812 */ /* 0x000fc800078efcff */
[----:B------:R-:W-:Y:S02]  /*9f320*/  LOP3.LUT R54, R54, 0xff7fffff, RZ, 0xc0, !PT ;  /* 0xff7fffff36367812 */ /* 0x000fe400078ec0ff */
[----:B------:R-:W-:Y:S01]  /*9f330*/  ISETP.LT.AND P0, PT, R39, UR16, !P4 ;  /* 0x0000001027007c0c */ /* 0x000fe2000e701270 */
[----:B------:R-:W0:Y:S01]  /*9f340*/  LDCU.64 UR16, c[0x0][0x398] ;  /* 0x00007300ff1077ac */ /* 0x000e220008000a00 */
        /* <DEDUP_REMOVED lines=25> */
[----:B------:R-:W-:Y:S01]  /*9f4e0*/  @P0 LOP3.LUT R54, R54, 0x8000, RZ, 0xfc, !PT ;  /* 0x0000800036360812 */ /* 0x000fe200078efcff */
[----:B------:R-:W0:Y:S03]  /*9f4f0*/  LDCU.64 UR8, c[0x0][0x398] ;  /* 0x00007300ff0877ac */ /* 0x000e260008000a00 */
[----:B------:R-:W-:Y:S02]  /*9f500*/  LOP3.LUT R54, R54, 0xffffbfff, RZ, 0xc0, !PT ;  /* 0xffffbfff36367812 */ /* 0x000fe400078ec0ff */
[----:B------:R-:W-:-:S02]  /*9f510*/  ISETP.LT.AND P0, PT, R42, UR42, !P5 ;  /* 0x0000002a2a007c0c */ /* 0x000fc4000ef01270 */
[----:B------:R-:W-:-:S04]  /*9f520*/  @P1 LOP3.LUT R54, R54, 0x4000, RZ, 0xfc, !PT ;  /* 0x0000400036361812 */ /* 0x000fc800078efcff */
[----:B------:R-:W-:Y:S02]  /*9f530*/  LOP3.LUT R54, R54, 0xffffdfff, RZ, 0xc0, !PT ;  /* 0xffffdfff36367812 */ /* 0x000fe400078ec0ff */
[----:B------:R-:W-:Y:S02]  /*9f540*/  ISETP.LT.AND P1, PT, R46, UR7, !P5 ;  /* 0x000000072e007c0c */ /* 0x000fe4000ef21270 */
[----:B------:R-:W-:-:S04]  /*9f550*/  @P2 LOP3.LUT R54, R54, 0x2000, RZ, 0xfc, !PT ;  /* 0x0000200036362812 */ /* 0x000fc800078efcff */
[----:B------:R-:W-:Y:S02]  /*9f560*/  LOP3.LUT R54, R54, 0xfffffeff, RZ, 0xc0, !PT ;  /* 0xfffffeff36367812 */ /* 0x000fe400078ec0ff */
[----:B------:R-:W-:Y:S02]  /*9f570*/  ISETP.LT.AND P2, PT, R45, UR6, !P5 ;  /* 0x000000062d007c0c */ /* 0x000fe4000ef41270 */
[----:B------:R-:W-:Y:S01]  /*9f580*/  ISETP.LT.AND P4, PT, R53, UR36, !P5 ;  /* 0x0000002435007c0c */ /* 0x000fe2000ef81270 */
[----:B------:R-:W0:Y:S01]  /*9f590*/  LDCU.64 UR6, c[0x0][0x398] ;  /* 0x00007300ff0677ac */ /* 0x000e220008000a00 */
[----:B------:R-:W-:-:S04]  /*9f5a0*/  @P0 LOP3.LUT R54, R54, 0x100, RZ, 0xfc, !PT ;  /* 0x0000010036360812 */ /* 0x000fc800078efcff */
[----:B------:R-:W-:Y:S02]  /*9f5b0*/  LOP3.LUT R54, R54, 0xffffefff, RZ, 0xc0, !PT ;  /* 0xffffefff36367812 */ /* 0x000fe400078ec0ff */
[----:B------:R-:W-:Y:S01]  /*9f5c0*/  ISETP.LT.AND P0, PT, R44, UR45, !P5 ;  /* 0x0000002d2c007c0c */ /* 0x000fe2000ef01270 */
[----:B------:R-:W0:Y:S01]  /*9f5d0*/  LDCU.64 UR44, c[0x0][0x398] ;  /* 0x00007300ff2c77ac */ /* 0x000e220008000a00 */
[----:B------:R-:W-:-:S04]  /*9f5e0*/  @P1 LOP3.LUT R54, R54, 0x1000, RZ, 0xfc, !PT ;  /* 0x0000100036361812 */ /* 0x000fc800078efcff */
[----:B------:R-:W-:Y:S02]  /*9f5f0*/  LOP3.LUT R54, R54, 0xfffff7ff, RZ, 0xc0, !PT ;  /* 0xfffff7ff36367812 */ /* 0x000fe400078ec0ff */
[----:B------:R-:W-:Y:S01]  /*9f600*/  ISETP.LT.AND P1, PT, R43, UR43, !P5 ;  /* 0x0000002b2b007c0c */ /* 0x000fe2000ef21270 */
[----:B------:R-:W0:Y:S01]  /*9f610*/  LDCU.64 UR42, c[0x0][0x398] ;  /* 0x00007300ff2a77ac */ /* 0x000e220008000a00 */
[----:B------:R-:W-:-:S04]  /*9f620*/  @P2 LOP3.LUT R54, R54, 0x800, RZ, 0xfc, !PT ;  /* 0x0000080036362812 */ /* 0x000fc800078efcff */
[----:B------:R-:W-:-:S04]  /*9f630*/  LOP3.LUT R54, R54, 0xfffffbff, RZ, 0xc0, !PT ;  /* 0xfffffbff36367812 */ /* 0x000fc800078ec0ff */
[----:B------:R-:W-:Y:S02]  /*9f640*/  @P0 LOP3.LUT R54, R54, 0x400, RZ, 0xfc, !PT ;  /* 0x0000040036360812 */ /* 0x000fe400078efcff */
[----:B------:R-:W-:Y:S02]  /*9f650*/  ISETP.LT.AND P0, PT, R41, UR41, !P5 ;  /* 0x0000002929007c0c */ /* 0x000fe4000ef01270 */
[----:B------:R-:W-:-:S04]  /*9f660*/  LOP3.LUT R54, R54, 0xfffffdff, RZ, 0xc0, !PT ;  /* 0xfffffdff36367812 */ /* 0x000fc800078ec0ff */
[----:B------:R-:W-:Y:S02]  /*9f670*/  @P1 LOP3.LUT R54, R54, 0x200, RZ, 0xfc, !PT ;  /* 0x0000020036361812 */ /* 0x000fe400078efcff */
[----:B------:R-:W-:Y:S02]  /*9f680*/  ISETP.LT.AND P1, PT, R40, UR39, !P5 ;  /* 0x0000002728007c0c */ /* 0x000fe4000ef21270 */
[----:B--2---:R-:W-:Y:S02]  /*9f690*/  LOP3.LUT R9, R9, 0x7fffffff, RZ, 0xc0, !PT ;  /* 0x7fffffff09097812 */ /* 0x004fe400078ec0ff */
[----:B------:R-:W-:Y:S02]  /*9f6a0*/  LOP3.LUT R54, R54, 0xffffff7f, RZ, 0xc0, !PT ;  /* 0xffffff7f36367812 */ /* 0x000fe400078ec0ff */
[----:B------:R-:W-:Y:S01]  /*9f6b0*/  LOP3.LUT P2, RZ, R0, 0x100000, RZ, 0xc0, !PT ;  /* 0x0010000000ff7812 */ /* 0x000fe2000784c0ff */
[----:B0-----:R-:W-:Y:S01]  /*9f6c0*/  UMOV UR15, UR6 ;  /* 0x00000006000f7c82 */ /* 0x001fe20008000000 */
[----:B------:R-:W0:Y:S01]  /*9f6d0*/  LDCU.64 UR38, c[0x0][0x398] ;  /* 0x00007300ff2677ac */ /* 0x000e220008000a00 */
[----:B------:R-:W-:-:S02]  /*9f6e0*/  @P0 LOP3.LUT R54, R54, 0x80, RZ, 0xfc, !PT ;  /* 0x0000008036360812 */ /* 0x000fc400078efcff */
[----:B------:R-:W-:Y:S02]  /*9f6f0*/  ISETP.LT.AND P0, PT, R39, UR37, !P5 ;  /* 0x0000002527007c0c */ /* 0x000fe4000ef01270 */
[----:B------:R-:W-:Y:S01]  /*9f700*/  LOP3.LUT R0, R0, 0xfff7ffff, RZ, 0xc0, !PT ;  /* 0xfff7ffff00007812 */ /* 0x000fe200078ec0ff */
[----:B------:R-:W2:Y:S01]  /*9f710*/  LDCU.64 UR36, c[0x0][0x398] ;  /* 0x00007300ff2477ac */ /* 0x000ea20008000a00 */
[----:B------:R-:W-:-:S04]  /*9f720*/  LOP3.LUT R54, R54, 0xffffffbf, RZ, 0xc0, !PT ;  /* 0xffffffbf36367812 */ /* 0x000fc800078ec0ff */
        /* <DEDUP_REMOVED lines=14> */
[----:B------:R-:W-:Y:S02]  /*9f810*/  @P0 LOP3.LUT R54, R54, 0x4, RZ, 0xfc, !PT ;  /* 0x0000000436360812 */ /* 0x000fe400078efcff */
[----:B------:R-:W-:Y:S02]  /*9f820*/  ISETP.LT.AND P0, PT, R4, UR31, !P5 ;  /* 0x0000001f04007c0c */ /* 0x000fe4000ef01270 */
[----:B------:R-:W-:-:S04]  /*9f830*/  LOP3.LUT R54, R54, 0xfffffffd, RZ, 0xc0, !PT ;  /* 0xfffffffd36367812 */ /* 0x000fc800078ec0ff */
[----:B------:R-:W-:Y:S02]  /*9f840*/  @P4 LOP3.LUT R54, R54, 0x2, RZ, 0xfc, !PT ;  /* 0x0000000236364812 */ /* 0x000fe400078efcff */
[----:B------:R-:W-:Y:S02]  /*9f850*/  ISETP.LT.AND P4, PT, R48, UR29, !P5 ;  /* 0x0000001d30007c0c */ /* 0x000fe4000ef81270 */
[----:B------:R-:W-:-:S03]  /*9f860*/  LOP3.LUT R54, R54, 0xfffffffe, RZ, 0xc0, !PT ;  /* 0xfffffffe36367812 */ /* 0x000fc600078ec0ff */
[----:B------:R-:W-:Y:S02]  /*9f870*/  @P0 LOP3.LUT R9, R9, 0x80000000, RZ, 0xfc, !PT ;  /* 0x8000000009090812 */ /* 0x000fe400078efcff */
[----:B------:R-:W-:Y:S02]  /*9f880*/  @P1 LOP3.LUT R54, R54, 0x1, RZ, 0xfc, !PT ;  /* 0x0000000136361812 */ /* 0x000fe400078efcff */
[----:B------:R-:W-:Y:S02]  /*9f890*/  ISETP.LT.AND P1, PT, R47, UR28, !P5 ;  /* 0x0000001c2f007c0c */ /* 0x000fe4000ef21270 */
[----:B------:R-:W-:Y:S02]  /*9f8a0*/  LOP3.LUT R9, R9, 0xbfffffff, RZ, 0xc0, !PT ;  /* 0xbfffffff09097812 */ /* 0x000fe400078ec0ff */
[----:B------:R-:W-:Y:S01]  /*9f8b0*/  ISETP.LT.AND P0, PT, R42, UR40, !P6 ;  /* 0x000000282a007c0c */ /* 0x000fe2000f701270 */
[----:B------:R-:W0:Y:S01]  /*9f8c0*/  LDCU.64 UR28, c[0x0][0x398] ;  /* 0x00007300ff1c77ac */ /* 0x000e220008000a00 */
[----:B------:R1:W-:Y:S01]  /*9f8d0*/  STL [R1+0x374], R54 ;  /* 0x0003743601007387 */ /* 0x0003e20000100800 */
[----:B------:R-:W-:Y:S01]  /*9f8e0*/  @P4 LOP3.LUT R9, R9, 0x40000000, RZ, 0xfc, !PT ;  /* 0x4000000009094812 */ /* 0x000fe200078efcff */
[----:B------:R-:W0:Y:S03]  /*9f8f0*/  LDCU.64 UR40, c[0x0][0x398] ;  /* 0x00007300ff2877ac */ /* 0x000e260008000a00 */
[----:B------:R-:W-:-:S02]  /*9f900*/  LOP3.LUT R9, R9, 0xdfffffff, RZ, 0xc0, !PT ;  /* 0xdfffffff09097812 */ /* 0x000fc400078ec0ff */
[----:B------:R-:W-:Y:S02]  /*9f910*/  ISETP.LT.AND P4, PT, R46, UR27, !P6 ;  /* 0x0000001b2e007c0c */ /* 0x000fe4000f781270 */
[----:B------:R-:W-:Y:S01]  /*9f920*/  @P1 LOP3.LUT R9, R9, 0x20000000, RZ, 0xfc, !PT ;  /* 0x2000000009091812 */ /* 0x000fe200078efcff */
[----:B-1----:R-:W2:Y:S03]  /*9f930*/  LDL.LU R54, [R1+0x55bc] ;  /* 0x0055bc0001367983 */ /* 0x002ea60000300800 */
[----:B------:R-:W-:Y:S02]  /*9f940*/  LOP3.LUT R9, R9, 0xfeffffff, RZ, 0xc0, !PT ;  /* 0xfeffffff09097812 */ /* 0x000fe400078ec0ff */
[----:B------:R-:W-:Y:S02]  /*9f950*/  ISETP.LT.AND P1, PT, R45, UR25, !P6 ;  /* 0x000000192d007c0c */ /* 0x000fe4000f721270 */
[----:B------:R-:W-:-:S04]  /*9f960*/  @P0 LOP3.LUT R9, R9, 0x1000000, RZ, 0xfc, !PT ;  /* 0x0100000009090812 */ /* 0x000fc800078efcff */
[----:B------:R-:W-:Y:S02]  /*9f970*/  LOP3.LUT R9, R9, 0xefffffff, RZ, 0xc0, !PT ;  /* 0xefffffff09097812 */ /* 0x000fe400078ec0ff */
[----:B------:R-:W-:Y:S01]  /*9f980*/  ISETP.LT.AND P0, PT, R44, UR24, !P6 ;  /* 0x000000182c007c0c */ /* 0x000fe2000f701270 */
[----:B------:R-:W1:Y:S01]  /*9f990*/  LDCU.64 UR24, c[0x0][0x398] ;  /* 0x00007300ff1877ac */ /* 0x000e620008000a00 */
        /* <DEDUP_REMOVED lines=18> */
[----:B------:R-:W3:Y:S01]  /*9fac0*/  LDL.LU R53, [R1+0x55b8] ;  /* 0x0055b80001357983 */ /* 0x000ee20000300800 */
[----:B------:R-:W-:-:S04]  /*9fad0*/  @P0 LOP3.LUT R9, R9, 0x400000, RZ, 0xfc, !PT ;  /* 0x0040000009090812 */ /* 0x000fc800078efcff */
[----:B------:R-:W-:Y:S02]  /*9fae0*/  LOP3.LUT R9, R9, 0xffdfffff, RZ, 0xc0, !PT ;  /* 0xffdfffff09097812 */ /* 0x000fe400078ec0ff */
[----:B----4-:R-:W-:Y:S01]  /*9faf0*/  ISETP.LT.AND P0, PT, R52, UR65, !P6 ;  /* 0x0000004134007c0c */ /* 0x010fe2000f701270 */
[----:B------:R-:W4:Y:S01]  /*9fb00*/  LDCU.64 UR64, c[0x0][0x398] ;  /* 0x00007300ff4077ac */ /* 0x000f220008000a00 */
[----:B------:R-:W4:Y:S01]  /*9fb10*/  LDL.LU R52, [R1+0x55b4] ;  /* 0x0055b40001347983 */ /* 0x000f220000300800 */
[----:B------:R-:W-:-:S04]  /*9fb20*/  @P4 LOP3.LUT R9, R9, 0x200000, RZ, 0xfc, !PT ;  /* 0x0020000009094812 */ /* 0x000fc800078efcff */
[----:B------:R-:W-:Y:S02]  /*9fb30*/  LOP3.LUT R9, R9, 0xffefffff, RZ, 0xc0, !PT ;  /* 0xffefffff09097812 */ /* 0x000fe400078ec0ff */
[----:B------:R-:W-:Y:S02]  /*9fb40*/  ISETP.LT.AND P4, PT, R51, UR66, !P6 ;  /* 0x0000004233007c0c */ /* 0x000fe4000f781270 */
[----:B------:R-:W4:Y:S01]  /*9fb50*/  LDL.LU R51, [R1+0x55b0] ;  /* 0x0055b00001337983 */ /* 0x000f220000300800 */
[----:B------:R-:W-:-:S04]  /*9fb60*/  @P1 LOP3.LUT R9, R9, 0x100000, RZ, 0xfc, !PT ;  /* 0x0010000009091812 */ /* 0x000fc800078efcff */
[----:B------:R-:W-:Y:S02]  /*9fb70*/  LOP3.LUT R9, R9, 0xfff7ffff, RZ, 0xc0, !PT ;  /* 0xfff7ffff09097812 */ /* 0x000fe400078ec0ff */
[----:B------:R-:W-:Y:S01]  /*9fb80*/  ISETP.LT.AND P1, PT, R50, UR67, !P6 ;  /* 0x0000004332007c0c */ /* 0x000fe2000f721270 */
[----:B------:R-:W0:Y:S01]  /*9fb90*/  LDCU.64 UR66, c[0x0][0x398] ;  /* 0x00007300ff4277ac */ /* 0x000e220008000a00 */
[----:B------:R-:W4:Y:S01]  /*9fba0*/  LDL.LU R50, [R1+0x55ac] ;  /* 0x0055ac0001327983 */ /* 0x000f220000300800 */
[----:B------:R-:W-:-:S04]  /*9fbb0*/  @P0 LOP3.LUT R9, R9, 0x80000, RZ, 0xfc, !PT ;  /* 0x0008000009090812 */ /* 0x000fc800078efcff */
[----:B------:R-:W-:Y:S02]  /*9fbc0*/  LOP3.LUT R9, R9, 0xfffbffff, RZ, 0xc0, !PT ;  /* 0xfffbffff09097812 */ /* 0x000fe400078ec0ff */
[----:B------:R-:W-:Y:S02]  /*9fbd0*/  ISETP.LT.AND P0, PT, R49, UR68, !P6 ;  /* 0x0000004431007c0c */ /* 0x000fe4000f701270 */
[----:B------:R-:W4:Y:S01]  /*9fbe0*/  LDL.LU R49, [R1+0x55a8] ;  /* 0x0055a80001317983 */ /* 0x000f220000300800 */
[----:B------:R-:W-:-:S04]  /*9fbf0*/  @P4 LOP3.LUT R9, R9, 0x40000, RZ, 0xfc, !PT ;  /* 0x0004000009094812 */ /* 0x000fc800078efcff */
[----:B------:R-:W-:Y:S02]  /*9fc00*/  LOP3.LUT R9, R9, 0xfffdffff, RZ, 0xc0, !PT ;  /* 0xfffdffff09097812 */ /* 0x000fe400078ec0ff */
[----:B------:R-:W-:Y:S02]  /*9fc10*/  ISETP.LT.AND P4, PT, R4, UR69, !P6 ;  /* 0x0000004504007c0c */ /* 0x000fe4000f781270 */
[----:B------:R-:W-:Y:S01]  /*9fc20*/  @P1 LOP3.LUT R9, R9, 0x20000, RZ, 0xfc, !PT ;  /* 0x0002000009091812 */ /* 0x000fe200078efcff */
[----:B------:R-:W-:Y:S01]  /*9fc30*/  VIADD R4, R3, UR72 ;  /* 0x0000004803047c36 */ /* 0x000fe20008000000 */
[----:B------:R-:W0:Y:S02]  /*9fc40*/  LDCU.64 UR68, c[0x0][0x398] ;  /* 0x00007300ff4477ac */ /* 0x000e240008000a00 */
[----:B------:R-:W-:Y:S02]  /*9fc50*/  LOP3.LUT R9, R9, 0xfffeffff, RZ, 0xc0, !PT ;  /* 0xfffeffff09097812 */ /* 0x000fe400078ec0ff */
[----:B------:R-:W-:-:S02]  /*9fc60*/  ISETP.LT.AND P1, PT, R48, UR70, !P6 ;  /* 0x0000004630007c0c */ /* 0x000fc4000f721270 */
[----:B------:R-:W-:-:S04]  /*9fc70*/  @P0 LOP3.LUT R9, R9, 0x10000, RZ, 0xfc, !PT ;  /* 0x0001000009090812 */ /* 0x000fc800078efcff */
[----:B------:R-:W-:Y:S02]  /*9fc80*/  LOP3.LUT R9, R9, 0xffff7fff, RZ, 0xc0, !PT ;  /* 0xffff7fff09097812 */ /* 0x000fe400078ec0ff */
[----:B------:R-:W-:Y:S01]  /*9fc90*/  ISETP.LT.AND P0, PT, R47, UR71, !P6 ;  /* 0x000000472f007c0c */ /* 0x000fe2000f701270 */
[----:B------:R-:W0:Y:S01]  /*9fca0*/  LDCU.64 UR70, c[0x0][0x398] ;  /* 0x00007300ff4677ac */ /* 0x000e220008000a00 */
[----:B------:R-:W-:-:S04]  /*9fcb0*/  @P4 LOP3.LUT R9, R9, 0x8000, RZ, 0xfc, !PT ;  /* 0x0000800009094812 */ /* 0x000fc800078efcff */
[----:B------:R-:W-:-:S04]  /*9fcc0*/  LOP3.LUT R9, R9, 0xffffbfff, RZ, 0xc0, !PT ;  /* 0xffffbfff09097812 */ /* 0x000fc800078ec0ff */
[----:B------:R-:W-:Y:S02]  /*9fcd0*/  @P1 LOP3.LUT R9, R9, 0x4000, RZ, 0xfc, !PT ;  /* 0x0000400009091812 */ /* 0x000fe400078efcff */
[----:B------:R-:W-:Y:S01]  /*9fce0*/  ISETP.GE.AND P1, PT, R47, UR22, PT ;  /* 0x000000162f007c0c */ /* 0x000fe2000bf26270 */
[----:B------:R-:W0:Y:S01]  /*9fcf0*/  LDCU.64 UR22, c[0x0][0x398] ;  /* 0x00007300ff1677ac */ /* 0x000e220008000a00 */
[----:B------:R-:W-:-:S04]  /*9fd00*/  LOP3.LUT R9, R9, 0xfffff7ff, RZ, 0xc0, !PT ;  /* 0xfffff7ff09097812 */ /* 0x000fc800078ec0ff */
[----:B------:R-:W-:Y:S02]  /*9fd10*/  @P0 LOP3.LUT R9, R9, 0x800, RZ, 0xfc, !PT ;  /* 0x0000080009090812 */ /* 0x000fe400078efcff */
[----:B------:R-:W-:Y:S02]  /*9fd20*/  ISETP.LT.AND P0, PT, R48, UR20, !P3 ;  /* 0x0000001430007c0c */ /* 0x000fe4000df01270 */
[----:B------:R-:W-:Y:S02]  /*9fd30*/  LOP3.LUT R9, R9, 0xfffffffb, RZ, 0xc0, !PT ;  /* 0xfffffffb09097812 */ /* 0x000fe400078ec0ff */
[----:B------:R-:W-:Y:S01]  /*9fd40*/  ISETP.LT.AND P3, PT, R47, UR73, !P3 ;  /* 0x000000492f007c0c */ /* 0x000fe2000df61270 */
[----:B------:R-:W4:Y:S04]  /*9fd50*/  LDL.LU R48, [R1+0x55a4] ;  /* 0x0055a40001307983 */ /* 0x000f280000300800 */
[----:B------:R-:W4:Y:S01]  /*9fd60*/  LDL.LU R47, [R1+0x55a0] ;  /* 0x0055a000012f7983 */ /* 0x000f220000300800 */
[----:B------:R-:W-:Y:S01]  /*9fd70*/  @P1 LOP3.LUT R9, R9, 0x4, RZ, 0xfc, !PT ;  /* 0x0000000409091812 */ /* 0x000fe200078efcff */
[----:B------:R-:W0:Y:S03]  /*9fd80*/  LDCU.64 UR72, c[0x0][0x398] ;  /* 0x00007300ff4877ac */ /* 0x000e260008000a00 */
[----:B------:R-:W-:-:S02]  /*9fd90*/  LOP3.LUT R9, R9, 0xffffdfff, RZ, 0xc0, !PT ;  /* 0xffffdfff09097812 */ /* 0x000fc400078ec0ff */
        /* <DEDUP_REMOVED lines=26> */
[----:B------:R-:W-:Y:S02]  /*9ff40*/  LOP3.LUT R9, R9, 0xffffffdf, RZ, 0xc0, !PT ;  /* 0xffffffdf09097812 */ /* 0x000fe400078ec0ff */
[----:B------:R-:W-:Y:S01]  /*9ff50*/  ISETP.LT.AND P0, PT, R39, UR51, !P2 ;  /* 0x0000003327007c0c */ /* 0x000fe2000d701270 */
[----:B------:R-:W0:Y:S01]  /*9ff60*/  LDCU.64 UR50, c[0x0][0x398] ;  /* 0x00007300ff3277ac */ /* 0x000e220008000a00 */
[----:B------:R-:W-:-:S04]  /*9ff70*/  @P3 LOP3.LUT R9, R9, 0x20, RZ, 0xfc, !PT ;  /* 0x0000002009093812 */ /* 0x000fc800078efcff */
[----:B------:R-:W-:-:S04]  /*9ff80*/  LOP3.LUT R9, R9, 0xfffffff7, RZ, 0xc0, !PT ;  /* 0xfffffff709097812 */ /* 0x000fc800078ec0ff */
[----:B------:R-:W-:-:S04]  /*9ff90*/  LOP3.LUT R9, R9, 0xffffffef, RZ, 0xc0, !PT ;  /* 0xffffffef09097812 */ /* 0x000fc800078ec0ff */
[----:B------:R-:W-:-:S04]  /*9ffa0*/  @P1 LOP3.LUT R9, R9, 0x10, RZ, 0xfc, !PT ;  /* 0x0000001009091812 */ /* 0x000fc800078efcff */
[----:B------:R-:W-:-:S05]  /*9ffb0*/  @P0 LOP3.LUT R9, R9, 0x8, RZ, 0xfc, !PT ;  /* 0x0000000809090812 */ /* 0x000fca00078efcff */
[----:B------:R0:W-:Y:S04]  /*9ffc0*/  STL [R1+0x394], R9 ;  /* 0x0003940901007387 */ /* 0x0001e80000100800 */
[----:B------:R-:W4:Y:S04]  /*9ffd0*/  LDL.LU R42, [R1+0x46f4] ;  /* 0x0046f400012a7983 */ /* 0x000f280000300800 */
[----:B------:R-:W4:Y:S04]  /*9ffe0*/  LDL.LU R39, [R1+0x4708] ;  /* 0x0047080001277983 */ /* 0x000f280000300800 */
[----:B------:R-:W4:Y:S04]  /*9fff0*/  LDL.LU R40, [R1+0x470c] ;  /* 0x00470c0001287983 */ /* 0x000f280000300800 */
[----:B0-----:R-:W4:Y:S04]  /*a0000*/  LDL.LU R9, [R1+0x4718] ;  /* 0x0047180001097983 */ /* 0x001f280000300800 */
[----:B------:R-:W4:Y:S04]  /*a0010*/  LDL.LU R41, [R1+0x471c] ;  /* 0x00471c0001297983 */ /* 0x000f280000300800 */
[----:B------:R-:W-:Y:S04]  /*a0020*/  STL.64 [R1+0x5600], R58 ;  /* 0x0056003a01007387 */ /* 0x000fe80000100a00 */
[----:B------:R-:W-:Y:S04]  /*a0030*/  STL.64 [R1+0x55f8], R56 ;  /* 0x0055f83801007387 */ /* 0x000fe80000100a00 */
[----:B--2---:R-:W-:Y:S04]  /*a0040*/  STL [R1+0x55f4], R54 ;  /* 0x0055f43601007387 */ /* 0x004fe80000100800 */
[----:B---3--:R-:W-:Y:S04]  /*a0050*/  STL [R1+0x55f0], R53 ;  /* 0x0055f03501007387 */ /* 0x008fe80000100800 */
[----:B----4-:R-:W-:Y:S04]  /*a0060*/  STL [R1+0x55ec], R52 ;  /* 0x0055ec3401007387 */ /* 0x010fe80000100800 */
[----:B------:R-:W-:Y:S04]  /*a0070*/  STL [R1+0x55e8], R51 ;  /* 0x0055e83301007387 */ /* 0x000fe80000100800 */
[----:B------:R-:W-:Y:S04]  /*a0080*/  STL [R1+0x55e4], R50 ;  /* 0x0055e43201007387 */ /* 0x000fe80000100800 */
[----:B------:R-:W-:Y:S04]  /*a0090*/  STL [R1+0x55e0], R49 ;  /* 0x0055e03101007387 */ /* 0x000fe80000100800 */
[----:B------:R-:W-:Y:S04]  /*a00a0*/  STL [R1+0x55dc], R48 ;  /* 0x0055dc3001007387 */ /* 0x000fe80000100800 */
[----:B------:R-:W-:Y:S04]  /*a00b0*/  STL [R1+0x55d8], R47 ;  /* 0x0055d82f01007387 */ /* 0x000fe80000100800 */
[----:B------:R-:W-:Y:S04]  /*a00c0*/  STL [R1+0x55d4], R46 ;  /* 0x0055d42e01007387 */ /* 0x000fe80000100800 */
[----:B------:R0:W-:Y:S04]  /*a00d0*/  STL [R1+0x55d0], R45 ;  /* 0x0055d02d01007387 */ /* 0x0001e80000100800 */
[----:B------:R-:W-:Y:S01]  /*a00e0*/  STL [R1+0x55cc], R44 ;  /* 0x0055cc2c01007387 */ /* 0x000fe20000100800 */
[----:B0-----:R-:W-:Y:S01]  /*a00f0*/  MOV.SPILL R45, UR5 ;  /* 0x00000005002d7c02 */ /* 0x001fe20009000f00 */
[----:B------:R-:W-:Y:S01]  /*a0100*/  UMOV UR5, UR7 ;  /* 0x0000000700057c82 */ /* 0x000fe20008000000 */
[----:B------:R-:W0:Y:S01]  /*a0110*/  LDCU.64 UR6, c[0x0][0x398] ;  /* 0x00007300ff0677ac */ /* 0x000e220008000a00 */
[----:B------:R-:W-:-:S02]  /*a0120*/  ISETP.GE.AND P1, PT, R42, UR47, PT ;  /* 0x0000002f2a007c0c */ /* 0x000fc4000bf26270 */
[----:B------:R-:W-:Y:S02]  /*a0130*/  IADD3 R42, P0, PT, R3, R15, RZ ;  /* 0x0000000f032a7210 */ /* 0x000fe40007f1e0ff */
[----:B------:R-:W-:Y:S02]  /*a0140*/  ISETP.GE.AND P2, PT, R39, UR5, PT ;  /* 0x0000000527007c0c */ /* 0x000fe4000bf46270 */
[----:B------:R-:W-:Y:S01]  /*a0150*/  MOV.SPILL R46, UR4 ;  /* 0x00000004002e7c02 */ /* 0x000fe20009000f00 */
[----:B0-----:R-:W-:Y:S01]  /*a0160*/  UMOV UR21, UR6 ;  /* 0x0000000600157c82 */ /* 0x001fe20008000000 */
[----:B------:R-:W0:Y:S01]  /*a0170*/  LDCU.64 UR46, c[0x0][0x398] ;  /* 0x00007300ff2e77ac */ /* 0x000e220008000a00 */
[----:B------:R-:W-:-:S05]  /*a0180*/  IMAD.X R43, R8, 0x1, R37, P0 ;  /* 0x00000001082b7824 */ /* 0x000fca00000e0625 */
[----:B------:R2:W-:Y:S04]  /*a0190*/  STL.64 [R1+0x46d8], R42 ;  /* 0x0046d82a01007387 */ /* 0x0005e80000100a00 */
[----:B------:R-:W3:Y:S01]  /*a01a0*/  LDL.LU R39, [R1+0x4728] ;  /* 0x0047280001277983 */ /* 0x000ee20000300800 */
[----:B------:R-:W-:Y:S01]  /*a01b0*/  UMOV UR4, UR7 ;  /* 0x0000000700047c82 */ /* 0x000fe20008000000 */
[----:B------:R-:W4:Y:S01]  /*a01c0*/  LDCU.64 UR6, c[0x0][0x398] ;  /* 0x00007300ff0677ac */ /* 0x000f220008000a00 */
[----:B------:R-:W-:Y:S02]  /*a01d0*/  @P1 LOP3.LUT R0, R0, 0x80000, RZ, 0xfc, !PT ;  /* 0x0008000000001812 */ /* 0x000fe400078efcff */
[----:B------:R-:W-:Y:S02]  /*a01e0*/  ISETP.GE.AND P1, PT, R40, UR4, PT ;  /* 0x0000000428007c0c */ /* 0x000fe4000bf26270 */
[----:B------:R-:W3:Y:S01]  /*a01f0*/  LDL.LU R40, [R1+0x472c] ;  /* 0x00472c0001287983 */ /* 0x000ee20000300800 */
[----:B------:R-:W-:-:S02]  /*a0200*/  LOP3.LUT R0, R0, 0xfffbffff, RZ, 0xc0, !PT ;  /* 0xfffbffff00007812 */ /* 0x000fc400078ec0ff */
[----:B--2---:R-:W-:Y:S01]  /*a0210*/  IADD3 R42, P0, PT, R3, R14, RZ ;  /* 0x0000000e032a7210 */ /* 0x004fe20007f1e0ff */
[----:B----4-:R-:W-:Y:S01]  /*a0220*/  UMOV UR5, UR7 ;  /* 0x0000000700057c82 */ /* 0x010fe20008000000 */
[----:B------:R-:W-:Y:S01]  /*a0230*/  UMOV UR11, UR6 ;  /* 0x00000006000b7c82 */ /* 0x000fe20008000000 */
[----:B------:R-:W2:Y:S01]  /*a0240*/  LDCU.64 UR6, c[0x0][0x398] ;  /* 0x00007300ff0677ac */ /* 0x000ea20008000a00 */
[----:B------:R-:W-:Y:S01]  /*a0250*/  @P2 LOP3.LUT R0, R0, 0x40000, RZ, 0xfc, !PT ;  /* 0x0004000000002812 */ /* 0x000fe200078efcff */
[----:B------:R-:W-:Y:S01]  /*a0260*/  IMAD.X R43, R8, 0x1, R13, P0 ;  /* 0x00000001082b7824 */ /* 0x000fe200000e060d */
[----:B------:R-:W-:Y:S02]  /*a0270*/  ISETP.GE.AND P2, PT, R9, UR5, PT ;  /* 0x0000000509007c0c */ /* 0x000fe4000bf46270 */
[----:B------:R-:W-:Y:S02]  /*a0280*/  LOP3.LUT R0, R0, 0xfffdffff, RZ, 0xc0, !PT ;  /* 0xfffdffff00007812 */ /* 0x000fe400078ec0ff */
[----:B------:R4:W-:Y:S04]  /*a0290*/  STL.64 [R1+0x46f0], R42 ;  /* 0x0046f02a01007387 */ /* 0x0009e80000100a00 */
[----:B------:R-:W3:Y:S01]  /*a02a0*/  LDL.LU R9, [R1+0x4740] ;  /* 0x0047400001097983 */ /* 0x000ee20000300800 */
[----:B------:R-:W-:Y:S01]  /*a02b0*/  @P1 LOP3.LUT R0, R0, 0x20000, RZ, 0xfc, !PT ;  /* 0x0002000000001812 */ /* 0x000fe200078efcff */
[----:B--2---:R-:W-:Y:S01]  /*a02c0*/  UMOV UR4, UR7 ;  /* 0x0000000700047c82 */ /* 0x004fe20008000000 */
[----:B------:R-:W-:Y:S01]  /*a02d0*/  UMOV UR77, UR6 ;  /* 0x00000006004d7c82 */ /* 0x000fe20008000000 */
[----:B------:R-:W2:Y:S01]  /*a02e0*/  LDCU.64 UR6, c[0x0][0x398] ;  /* 0x00007300ff0677ac */ /* 0x000ea20008000a00 */
[----:B------:R-:W-:-:S02]  /*a02f0*/  ISETP.GE.AND P1, PT, R41, UR4, PT ;  /* 0x0000000429007c0c */ /* 0x000fc4000bf26270 */
[----:B------:R-:W3:Y:S01]  /*a0300*/  LDL.LU R41, [R1+0x4744] ;  /* 0x0047440001297983 */ /* 0x000ee20000300800 */
[----:B----4-:R-:W-:Y:S02]  /*a0310*/  IADD3 R42, P0, PT, R3, R12, RZ ;  /* 0x0000000c032a7210 */ /* 0x010fe40007f1e0ff */
[----:B------:R-:W-:-:S03]  /*a0320*/  LOP3.LUT R0, R0, 0xfffeffff, RZ, 0xc0, !PT ;  /* 0xfffeffff00007812 */ /* 0x000fc600078ec0ff */
[----:B------:R-:W-:Y:S01]  /*a0330*/  IMAD.X R43, R8, 0x1, R11, P0 ;  /* 0x00000001082b7824 */ /* 0x000fe200000e060b */
[----:B------:R-:W-:-:S04]  /*a0340*/  @P2 LOP3.LUT R0, R0, 0x10000, RZ, 0xfc, !PT ;  /* 0x0001000000002812 */ /* 0x000fc800078efcff */
[----:B------:R4:W-:Y:S01]  /*a0350*/  STL.64 [R1+0x4708], R42 ;  /* 0x0047082a01007387 */ /* 0x0009e20000100a00 */
[----:B--2---:R-:W-:Y:S01]  /*a0360*/  UMOV UR5, UR7 ;  /* 0x0000000700057c82 */ /* 0x004fe20008000000 */
[----:B------:R-:W-:Y:S01]  /*a0370*/  UMOV UR14, UR6 ;  /* 0x00000006000e7c82 */ /* 0x000fe20008000000 */
[----:B------:R-:W2:Y:S01]  /*a0380*/  LDCU.64 UR6, c[0x0][0x398] ;  /* 0x00007300ff0677ac */ /* 0x000ea20008000a00 */
[----:B---3--:R-:W-:Y:S02]  /*a0390*/  ISETP.GE.AND P2, PT, R39, UR5, PT ;  /* 0x0000000527007c0c */ /* 0x008fe4000bf46270 */
[----:B------:R-:W3:Y:S01]  /*a03a0*/  LDL.LU R39, [R1+0x4750] ;  /* 0x0047500001277983 */ /* 0x000ee20000300800 */
[----:B--2---:R-:W-:Y:S01]  /*a03b0*/  UMOV UR4, UR7 ;  /* 0x0000000700047c82 */ /* 0x004fe20008000000 */
[----:B------:R-:W-:Y:S01]  /*a03c0*/  UMOV UR76, UR6 ;  /* 0x00000006004c7c82 */ /* 0x000fe20008000000 */
[----:B------:R-:W2:Y:S01]  /*a03d0*/  LDCU.64 UR6, c[0x0][0x398] ;  /* 0x00007300ff0677ac */ /* 0x000ea20008000a00 */
[----:B------:R-:W-:-:S04]  /*a03e0*/  LOP3.LUT R0, R0, 0xffff7fff, RZ, 0xc0, !PT ;  /* 0xffff7fff00007812 */ /* 0x000fc800078ec0ff */
[----:B------:R-:W-:Y:S02]  /*a03f0*/  @P1 LOP3.LUT R0, R0, 0x8000, RZ, 0xfc, !PT ;  /* 0x0000800000001812 */ /* 0x000fe400078efcff */
[----:B------:R-:W-:Y:S02]  /*a0400*/  ISETP.GE.AND P1, PT, R40, UR4, PT ;  /* 0x0000000428007c0c */ /* 0x000fe4000bf26270 */
[----:B------:R-:W3:Y:S01]  /*a0410*/  LDL.LU R40, [R1+0x4754] ;  /* 0x0047540001287983 */ /* 0x000ee20000300800 */
[----:B----4-:R-:W-:Y:S01]  /*a0420*/  IADD3 R42, P0, PT, R3, R10, RZ ;  /* 0x0000000a032a7210 */ /* 0x010fe20007f1e0ff */
[----:B--2---:R-:W-:Y:S01]  /*a0430*/  UMOV UR5, UR7 ;  /* 0x0000000700057c82 */ /* 0x004fe20008000000 */
[----:B------:R-:W-:Y:S01]  /*a0440*/  UMOV UR10, UR6 ;  /* 0x00000006000a7c82 */ /* 0x000fe20008000000 */
[----:B------:R-:W2:Y:S01]  /*a0450*/  LDCU.64 UR6, c[0x0][0x398] ;  /* 0x00007300ff0677ac */ /* 0x000ea20008000a00 */
[----:B------:R-:W-:Y:S01]  /*a0460*/  LOP3.LUT R0, R0, 0xffffbfff, RZ, 0xc0, !PT ;  /* 0xffffbfff00007812 */ /* 0x000fe200078ec0ff */
[----:B------:R-:W-:-:S03]  /*a0470*/  IMAD.X R43, R8, 0x1, R7, P0 ;  /* 0x00000001082b7824 */ /* 0x000fc600000e0607 */
[----:B------:R-:W-:Y:S02]  /*a0480*/  @P2 LOP3.LUT R0, R0, 0x4000, RZ, 0xfc, !PT ;  /* 0x0000400000002812 */ /* 0x000fe400078efcff */
[----:B------:R-:W-:Y:S01]  /*a0490*/  ISETP.GE.AND P2, PT, R9, UR5, PT ;  /* 0x0000000509007c0c */ /* 0x000fe2000bf46270 */
[----:B------:R4:W-:Y:S04]  /*a04a0*/  STL.64 [R1+0x4718], R42 ;  /* 0x0047182a01007387 */ /* 0x0009e80000100a00 */
[----:B------:R-:W3:Y:S01]  /*a04b0*/  LDL.LU R9, [R1+0x4760] ;  /* 0x0047600001097983 */ /* 0x000ee20000300800 */
[----:B------:R-:W-:-:S04]  /*a04c0*/  LOP3.LUT R0, R0, 0xffffdfff, RZ, 0xc0, !PT ;  /* 0xffffdfff00007812 */ /* 0x000fc800078ec0ff */
[----:B------:R-:W-:Y:S01]  /*a04d0*/  @P1 LOP3.LUT R0, R0, 0x2000, RZ, 0xfc, !PT ;  /* 0x0000200000001812 */ /* 0x000fe200078efcff */
[----:B--2---:R-:W-:Y:S01]  /*a04e0*/  UMOV UR4, UR7 ;  /* 0x0000000700047c82 */ /* 0x004fe20008000000 */
[----:B----4-:R-:W2:Y:S01]  /*a04f0*/  LDL.LU R42, [R1+0x4764] ;  /* 0x00476400012a7983 */ /* 0x010ea20000300800 */
[----:B------:R-:W-:Y:S02]  /*a0500*/  ISETP.GE.AND P1, PT, R41, UR4, PT ;  /* 0x0000000429007c0c */ /* 0x000fe4000bf26270 */
[----:B------:R-:W3:Y:S01]  /*a0510*/  LDCU.64 UR4, c[0x0][0x398] ;  /* 0x00007300ff0477ac */ /* 0x000ee20008000a00 */
[----:B------:R-:W-:Y:S02]  /*a0520*/  IADD3 R48, P0, PT, R3, R6, RZ ;  /* 0x0000000603307210 */ /* 0x000fe40007f1e0ff */
[----:B------:R-:W-:-:S03]  /*a0530*/  LOP3.LUT R0, R0, 0xffffefff, RZ, 0xc0, !PT ;  /* 0xffffefff00007812 */ /* 0x000fc600078ec0ff */
[----:B------:R-:W-:Y:S01]  /*a0540*/  IMAD.X R49, R8, 0x1, R5, P0 ;  /* 0x0000000108317824 */ /* 0x000fe200000e0605 */
[----:B------:R-:W-:-:S04]  /*a0550*/  @P2 LOP3.LUT R0, R0, 0x1000, RZ, 0xfc, !PT ;  /* 0x0000100000002812 */ /* 0x000fc800078efcff */
[----:B------:R4:W-:Y:S04]  /*a0560*/  STL.64 [R1+0x4728], R48 ;  /* 0x0047283001007387 */ /* 0x0009e80000100a00 */
[----:B------:R-:W2:Y:S01]  /*a0570*/  LDL.LU R41, [R1+0x4790] ;  /* 0x0047900001297983 */ /* 0x000ea20000300800 */
[----:B------:R-:W-:Y:S01]  /*a0580*/  UMOV UR20, UR6 ;  /* 0x0000000600147c82 */ /* 0x000fe20008000000 */
[----:B------:R-:W0:Y:S01]  /*a0590*/  LDCU.64 UR6, c[0x0][0x398] ;  /* 0x00007300ff0677ac */ /* 0x000e220008000a00 */
[----:B---3--:R-:W-:Y:S02]  /*a05a0*/  ISETP.GE.AND P2, PT, R39, UR5, PT ;  /* 0x0000000527007c0c */ /* 0x008fe4000bf46270 */
[----:B------:R-:W3:Y:S01]  /*a05b0*/  LDL.LU R39, [R1+0x4794] ;  /* 0x0047940001277983 */ /* 0x000ee20000300800 */
[----:B------:R-:W-:Y:S01]  /*a05c0*/  LOP3.LUT R0, R0, 0xfffff7ff, RZ, 0xc0, !PT ;  /* 0xfffff7ff00007812 */ /* 0x000fe200078ec0ff */
[----:B------:R-:W-:Y:S01]  /*a05d0*/  IMAD.U32 R51, RZ, RZ, UR4 ;  /* 0x00000004ff337e24 */ /* 0x000fe2000f8e00ff */
[----:B0-----:R-:W-:-:S02]  /*a05e0*/  UMOV UR4, UR7 ;  /* 0x0000000700047c82 */ /* 0x001fc40008000000 */
[----:B------:R-:W-:Y:S01]  /*a05f0*/  @P1 LOP3.LUT R0, R0, 0x800, RZ, 0xfc, !PT ;  /* 0x0000080000001812 */ /* 0x000fe200078efcff */
[----:B------:R-:W-:Y:S01]  /*a0600*/  IMAD.U32 R52, RZ, RZ, UR6 ;  /* 0x00000006ff347e24 */ /* 0x000fe2000f8e00ff */
[----:B------:R-:W0:Y:S01]  /*a0610*/  LDCU.64 UR6, c[0x0][0x398] ;  /* 0x00007300ff0677ac */ /* 0x000e220008000a00 */
[----:B------:R-:W-:Y:S01]  /*a0620*/  ISETP.GE.AND P1, PT, R40, UR4, PT ;  /* 0x0000000428007c0c */ /* 0x000fe2000bf26270 */
[----:B------:R-:W0:Y:S01]  /*a0630*/  LDCU.64 UR4, c[0x0][0x398] ;  /* 0x00007300ff0477ac */ /* 0x000e220008000a00 */
[----:B----4-:R-:W-:Y:S02]  /*a0640*/  IADD3 R48, P0, PT, R3, R36, RZ ;  /* 0x0000002403307210 */ /* 0x010fe40007f1e0ff */
[----:B------:R-:W-:-:S03]  /*a0650*/  LOP3.LUT R0, R0, 0xfffffbff, RZ, 0xc0, !PT ;  /* 0xfffffbff00007812 */ /* 0x000fc600078ec0ff */
[----:B------:R-:W-:Y:S01]  /*a0660*/  IMAD.X R49, R8, 0x1, R35, P0 ;  /* 0x0000000108317824 */ /* 0x000fe200000e0623 */
[----:B------:R-:W-:-:S04]  /*a0670*/  @P2 LOP3.LUT R0, R0, 0x400, RZ, 0xfc, !PT ;  /* 0x0000040000002812 */ /* 0x000fc800078efcff */
[----:B------:R-:W-:Y:S01]  /*a0680*/  LOP3.LUT R0, R0, 0xfffffdff, RZ, 0xc0, !PT ;  /* 0xfffffdff00007812 */ /* 0x000fe200078ec0ff */
[----:B------:R4:W-:Y:S04]  /*a0690*/  STL.64 [R1+0x4740], R48 ;  /* 0x0047403001007387 */ /* 0x0009e80000100a00 */
[----:B------:R-:W3:Y:S01]  /*a06a0*/  LDL.LU R40, [R1+0x47c0] ;  /* 0x0047c00001287983 */ /* 0x000ee20000300800 */
[----:B------:R-:W-:Y:S01]  /*a06b0*/  @P1 LOP3.LUT R0, R0, 0x200, RZ, 0xfc, !PT ;  /* 0x0000020000001812 */ /* 0x000fe200078efcff */
[----:B0-----:R-:W-:Y:S01]  /*a06c0*/  IMAD.U32 R50, RZ, RZ, UR6 ;  /* 0x00000006ff327e24 */ /* 0x001fe2000f8e00ff */
[----:B------:R-:W-:Y:S02]  /*a06d0*/  ISETP.GE.AND P2, PT, R9, UR5, PT ;  /* 0x0000000509007c0c */ /* 0x000fe4000bf46270 */
[----:B------:R-:W3:Y:S01]  /*a06e0*/  LDL.LU R9, [R1+0x47c4] ;  /* 0x0047c40001097983 */ /* 0x000ee20000300800 */
[----:B----4-:R-:W-:Y:S01]  /*a06f0*/  IMAD.U32 R49, RZ, RZ, UR4 ;  /* 0x00000004ff317e24 */ /* 0x010fe2000f8e00ff */
[----:B------:R-:W-:Y:S01]  /*a0700*/  UMOV UR4, UR7 ;  /* 0x0000000700047c82 */ /* 0x000fe20008000000 */
[----:B------:R-:W0:Y:S01]  /*a0710*/  LDCU.64 UR6, c[0x0][0x398] ;  /* 0x00007300ff0677ac */ /* 0x000e220008000a00 */
[----:B--2---:R-:W-:-:S02]  /*a0720*/  ISETP.GE.AND P1, PT, R42, UR4, PT ;  /* 0x000000042a007c0c */ /* 0x004fc4000bf26270 */
[----:B------:R-:W2:Y:S01]  /*a0730*/  LDCU.64 UR4, c[0x0][0x398] ;  /* 0x00007300ff0477ac */ /* 0x000ea20008000a00 */
[----:B------:R-:W-:Y:S02]  /*a0740*/  LOP3.LUT R0, R0, 0xfffffeff, RZ, 0xc0, !PT ;  /* 0xfffffeff00007812 */ /* 0x000fe400078ec0ff */
[----:B------:R-:W-:Y:S02]  /*a0750*/  IADD3 R42, P0, PT, R3, R34, RZ ;  /* 0x00000022032a7210 */ /* 0x000fe40007f1e0ff */
[----:B------:R-:W-:-:S03]  /*a0760*/  @P2 LOP3.LUT R0, R0, 0x100, RZ, 0xfc, !PT ;  /* 0x0000010000002812 */ /* 0x000fc600078efcff */
[----:B------:R-:W-:Y:S01]  /*a0770*/  IMAD.X R43, R8, 0x1, R33, P0 ;  /* 0x00000001082b7824 */ /* 0x000fe200000e0621 */
[----:B------:R-:W-:-:S04]  /*a0780*/  LOP3.LUT R0, R0, 0xffffff7f, RZ, 0xc0, !PT ;  /* 0xffffff7f00007812 */ /* 0x000fc800078ec0ff */
[----:B------:R4:W-:Y:S01]  /*a0790*/  STL.64 [R1+0x4750], R42 ;  /* 0x0047502a01007387 */ /* 0x0009e20000100a00 */
[----:B------:R-:W-:-:S03]  /*a07a0*/  @P1 LOP3.LUT R0, R0, 0x80, RZ, 0xfc, !PT ;  /* 0x0000008000001812 */ /* 0x000fc600078efcff */
[----:B------:R-:W3:Y:S01]  /*a07b0*/  LDL.LU R53, [R1+0x47d8] ;  /* 0x0047d80001357983 */ /* 0x000ee20000300800 */
[----:B--2---:R-:W-:Y:S01]  /*a07c0*/  IMAD.U32 R48, RZ, RZ, UR4 ;  /* 0x00000004ff307e24 */ /* 0x004fe2000f8e00ff */
[----:B0-----:R-:W-:Y:S01]  /*a07d0*/  UMOV UR4, UR7 ;  /* 0x0000000700047c82 */ /* 0x001fe20008000000 */
[----:B----4-:R-:W-:-:S05]  /*a07e0*/  IADD3 R42, P0, PT, R3, R32, RZ ;  /* 0x00000020032a7210 */ /* 0x010fca0007f1e0ff */
[----:B------:R-:W-:Y:S01]  /*a07f0*/  IMAD.X R43, R8, 0x1, R31, P0 ;  /* 0x00000001082b7824 */ /* 0x000fe200000e061f */
[----:B---3--:R-:W-:Y:S02]  /*a0800*/  ISETP.GE.AND P1, PT, R39, UR4, PT ;  /* 0x0000000427007c0c */ /* 0x008fe4000bf26270 */
[----:B------:R-:W2:Y:S04]  /*a0810*/  LDL.LU R39, [R1+0x47dc] ;  /* 0x0047dc0001277983 */ /* 0x000ea80000300800 */
[----:B------:R0:W-:Y:S04]  /*a0820*/  STL.64 [R1+0x4760], R42 ;  /* 0x0047602a01007387 */ /* 0x0001e80000100a00 */
[----:B------:R-:W3:Y:S01]  /*a0830*/  LDL.LU R44, [R1+0x47e8] ;  /* 0x0047e800012c7983 */ /* 0x000ee20000300800 */
[----:B------:R-:W-:Y:S01]  /*a0840*/  ISETP.GE.AND P2, PT, R41, UR5, PT ;  /* 0x0000000529007c0c */ /* 0x000fe2000bf46270 */
[----:B------:R-:W-:Y:S01]  /*a0850*/  IMAD.U32 R47, RZ, RZ, UR6 ;  /* 0x00000006ff2f7e24 */ /* 0x000fe2000f8e00ff */
[----:B------:R-:W0:Y:S01]  /*a0860*/  LDCU.64 UR4, c[0x0][0x398] ;  /* 0x00007300ff0477ac */ /* 0x000e220008000a00 */
[----:B------:R-:W4:Y:S01]  /*a0870*/  LDCU.64 UR6, c[0x0][0x398] ;  /* 0x00007300ff0677ac */ /* 0x000f220008000a00 */
[----:B------:R-:W-:-:S09]  /*a0880*/  LOP3.LUT R0, R0, 0xffffffbf, RZ, 0xc0, !PT ;  /* 0xffffffbf00007812 */ /* 0x000fd200078ec0ff */
[----:B------:R-:W-:-:S04]  /*a0890*/  @P2 LOP3.LUT R0, R0, 0x40, RZ, 0xfc, !PT ;  /* 0x0000004000002812 */ /* 0x000fc800078efcff */
[----:B------:R-:W-:Y:S01]  /*a08a0*/  LOP3.LUT R0, R0, 0xffffffdf, RZ, 0xc0, !PT ;  /* 0xffffffdf00007812 */ /* 0x000fe200078ec0ff */
[----:B0-----:R-:W-:Y:S01]  /*a08b0*/  IMAD.U32 R43, RZ, RZ, UR4 ;  /* 0x00000004ff2b7e24 */ /* 0x001fe2000f8e00ff */
[----:B----4-:R-:W-:Y:S02]  /*a08c0*/  UMOV UR4, UR7 ;  /* 0x0000000700047c82 */ /* 0x010fe40008000000 */
[----:B------:R-:W-:Y:S02]  /*a08d0*/  @P1 LOP3.LUT R0, R0, 0x20, RZ, 0xfc, !PT ;  /* 0x0000002000001812 */ /* 0x000fe400078efcff */
[----:B------:R-:W-:Y:S01]  /*a08e0*/  ISETP.GE.AND P2, PT, R40, UR5, PT ;  /* 0x0000000528007c0c */ /* 0x000fe2000bf46270 */
[----:B------:R-:W-:Y:S01]  /*a08f0*/  IMAD.U32 R42, RZ, RZ, UR6 ;  /* 0x00000006ff2a7e24 */ /* 0x000fe2000f8e00ff */
[----:B------:R-:W0:Y:S01]  /*a0900*/  LDCU.64 UR6, c[0x0][0x398] ;  /* 0x00007300ff0677ac */ /* 0x000e220008000a00 */
[----:B------:R-:W-:Y:S01]  /*a0910*/  ISETP.GE.AND P1, PT, R9, UR4, PT ;  /* 0x0000000409007c0c */ /* 0x000fe2000bf26270 */
[----:B------:R-:W4:Y:S01]  /*a0920*/  LDCU.64 UR4, c[0x0][0x398] ;  /* 0x00007300ff0477ac */ /* 0x000f220008000a00 */
[----:B------:R-:W-:-:S02]  /*a0930*/  IADD3 R40, P0, PT, R3, R30, RZ ;  /* 0x0000001e03287210 */ /* 0x000fc40007f1e0ff */
[----:B------:R-:W-:Y:S01]  /*a0940*/  LOP3.LUT R0, R0, 0xffffffef, RZ, 0xc0, !PT ;  /* 0xffffffef00007812 */ /* 0x000fe200078ec0ff */
[----:B------:R-:W3:Y:S02]  /*a0950*/  LDL.LU R9, [R1+0x47ec] ;  /* 0x0047ec0001097983 */ /* 0x000ee40000300800 */
[----:B------:R-:W-:-:S03]  /*a0960*/  IMAD.X R41, R8, 0x1, R29, P0 ;  /* 0x0000000108297824 */ /* 0x000fc600000e061d */
[----:B------:R-:W-:Y:S02]  /*a0970*/  @P2 LOP3.LUT R0, R0, 0x10, RZ, 0xfc, !PT ;  /* 0x0000001000002812 */ /* 0x000fe400078efcff */
[----:B------:R4:W-:Y:S02]  /*a0980*/  STL.64 [R1+0x4790], R40 ;  /* 0x0047902801007387 */ /* 0x0009e40000100a00 */
[----:B------:R-:W-:-:S04]  /*a0990*/  LOP3.LUT R0, R0, 0xfffffff7, RZ, 0xc0, !PT ;  /* 0xfffffff700007812 */ /* 0x000fc800078ec0ff */
[----:B------:R-:W-:Y:S01]  /*a09a0*/  @P1 LOP3.LUT R0, R0, 0x8, RZ, 0xfc, !PT ;  /* 0x0000000800001812 */ /* 0x000fe200078efcff */
[----:B----4-:R-:W-:Y:S01]  /*a09b0*/  IMAD.U32 R41, RZ, RZ, UR4 ;  /* 0x00000004ff297e24 */ /* 0x010fe2000f8e00ff */
[----:B0-----:R-:W-:Y:S01]  /*a09c0*/  UMOV UR4, UR7 ;  /* 0x0000000700047c82 */ /* 0x001fe20008000000 */
[----:B------:R-:W-:Y:S02]  /*a09d0*/  ISETP.GE.AND P2, PT, R53, UR5, PT ;  /* 0x0000000535007c0c */ /* 0x000fe4000bf46270 */
[----:B------:R-:W-:Y:S02]  /*a09e0*/  IADD3 R56, P0, PT, R3, R28, RZ ;  /* 0x0000001c03387210 */ /* 0x000fe40007f1e0ff */
[----:B------:R-:W-:Y:S01]  /*a09f0*/  LOP3.LUT R0, R0, 0xfffffffb, RZ, 0xc0, !PT ;  /* 0xfffffffb00007812 */ /* 0x000fe200078ec0ff */
[----:B------:R-:W-:Y:S02]  /*a0a00*/  IMAD.U32 R40, RZ, RZ, UR6 ;  /* 0x00000006ff287e24 */ /* 0x000fe4000f8e00ff */
[----:B------:R-:W-:-:S05]  /*a0a10*/  IMAD.X R57, R8, 0x1, R27, P0 ;  /* 0x0000000108397824 */ /* 0x000fca00000e061b */
[----:B------:R0:W-:Y:S04]  /*a0a20*/  STL.64 [R1+0x47c0], R56 ;  /* 0x0047c03801007387 */ /* 0x0001e80000100a00 */
[----:B------:R-:W4:Y:S01]  /*a0a30*/  LDL.LU R53, [R1+0x47f0] ;  /* 0x0047f00001357983 */ /* 0x000f220000300800 */
[----:B------:R-:W-:Y:S02]  /*a0a40*/  @P2 LOP3.LUT R0, R0, 0x4, RZ, 0xfc, !PT ;  /* 0x0000000400002812 */ /* 0x000fe400078efcff */
[----:B0-----:R-:W-:-:S05]  /*a0a50*/  IADD3 R56, P0, PT, R3, R26, RZ ;  /* 0x0000001a03387210 */ /* 0x001fca0007f1e0ff */
[----:B------:R-:W-:Y:S01]  /*a0a60*/  IMAD.X R57, R8, 0x1, R25, P0 ;  /* 0x0000000108397824 */ /* 0x000fe200000e0619 */
[----:B--2---:R-:W-:Y:S01]  /*a0a70*/  ISETP.GE.AND P1, PT, R39, UR4, PT ;  /* 0x0000000427007c0c */ /* 0x004fe2000bf26270 */
[----:B------:R-:W0:Y:S02]  /*a0a80*/  LDCU.64 UR4, c[0x0][0x398] ;  /* 0x00007300ff0477ac */ /* 0x000e240008000a00 */
[----:B0-----:R-:W-:Y:S02]  /*a0a90*/  UMOV UR6, UR5 ;  /* 0x0000000500067c82 */ /* 0x001fe40008000000 */
[----:B---3--:R-:W-:Y:S02]  /*a0aa0*/  ISETP.GE.AND P2, PT, R44, UR6, PT ;  /* 0x000000062c007c0c */ /* 0x008fe4000bf46270 */
[----:B------:R-:W2:Y:S04]  /*a0ab0*/  LDL.LU R44, [R1+0x47f4] ;  /* 0x0047f400012c7983 */ /* 0x000ea80000300800 */
[----:B------:R0:W-:Y:S04]  /*a0ac0*/  STL.64 [R1+0x47d8], R56 ;  /* 0x0047d83801007387 */ /* 0x0001e80000100a00 */
[----:B0-----:R-:W3:Y:S04]  /*a0ad0*/  LDL.LU R56, [R1+0x4800] ;  /* 0x0048000001387983 */ /* 0x001ee80000300800 */
[----:B------:R-:W3:Y:S01]  /*a0ae0*/  LDL.LU R54, [R1+0x4804] ;  /* 0x0048040001367983 */ /* 0x000ee20000300800 */
[----:B------:R-:W-:Y:S01]  /*a0af0*/  IMAD.U32 R39, RZ, RZ, UR4 ;  /* 0x00000004ff277e24 */ /* 0x000fe2000f8e00ff */
[----:B------:R-:W-:Y:S01]  /*a0b00*/  UMOV UR4, UR9 ;  /* 0x0000000900047c82 */ /* 0x000fe20008000000 */
[----:B------:R-:W-:Y:S01]  /*a0b10*/  UMOV UR5, UR8 ;  /* 0x0000000800057c82 */ /* 0x000fe20008000000 */
[----:B------:R-:W0:Y:S01]  /*a0b20*/  LDCU.64 UR8, c[0x0][0x398] ;  /* 0x00007300ff0877ac */ /* 0x000e220008000a00 */
[----:B------:R-:W-:-:S04]  /*a0b30*/  LOP3.LUT R0, R0, 0xfffffffd, RZ, 0xc0, !PT ;  /* 0xfffffffd00007812 */ /* 0x000fc800078ec0ff */
[----:B------:R-:W-:Y:S02]  /*a0b40*/  @P1 LOP3.LUT R0, R0, 0x2, RZ, 0xfc, !PT ;  /* 0x0000000200001812 */ /* 0x000fe400078efcff */
[----:B------:R-:W-:Y:S01]  /*a0b50*/  ISETP.GE.AND P1, PT, R9, UR4, PT ;  /* 0x0000000409007c0c */ /* 0x000fe2000bf26270 */
[----:B0-----:R-:W-:Y:S01]  /*a0b60*/  UMOV UR7, UR9 ;  /* 0x0000000900077c82 */ /* 0x001fe20008000000 */
[----:B------:R-:W-:Y:S01]  /*a0b70*/  UMOV UR4, UR8 ;  /* 0x0000000800047c82 */ /* 0x000fe20008000000 */
[----:B------:R-:W0:Y:S01]  /*a0b80*/  LDCU.64 UR8, c[0x0][0x398] ;  /* 0x00007300ff0877ac */ /* 0x000e220008000a00 */
[----:B------:R-:W-:Y:S02]  /*a0b90*/  LOP3.LUT R0, R0, 0xfffffffe, RZ, 0xc0, !PT ;  /* 0xfffffffe00007812 */ /* 0x000fe400078ec0ff */
[----:B------:R-:W-:-:S07]  /*a0ba0*/  IADD3 R58, P0, PT, R3, R24, RZ ;  /* 0x00000018033a7210 */ /* 0x000fce0007f1e0ff */
[----:B------:R-:W-:Y:S02]  /*a0bb0*/  @P1 LOP3.LUT R2, R2, 0x80000000, RZ, 0xfc, !PT ;  /* 0x8000000002021812 */ /* 0x000fe400078efcff */
[----:B------:R-:W-:Y:S02]  /*a0bc0*/  @P2 LOP3.LUT R0, R0, 0x1, RZ, 0xfc, !PT ;  /* 0x0000000100002812 */ /* 0x000fe400078efcff */
[----:B----4-:R-:W-:Y:S01]  /*a0bd0*/  ISETP.GE.AND P2, PT, R53, UR7, PT ;  /* 0x0000000735007c0c */ /* 0x010fe2000bf46270 */
[----:B------:R-:W-:Y:S01]  /*a0be0*/  IMAD.X R59, R8, 0x1, R23, P0 ;  /* 0x00000001083b7824 */ /* 0x000fe200000e0617 */
[----:B0-----:R-:W-:-:S04]  /*a0bf0*/  UMOV UR6, UR9 ;  /* 0x0000000900067c82 */ /* 0x001fc80008000000 */
[----:B------:R0:W-:Y:S01]  /*a0c00*/  STL.64 [R1+0x47e8], R58 ;  /* 0x0047e83a01007387 */ /* 0x0001e20000100a00 */
[----:B------:R-:W-:-:S03]  /*a0c10*/  LOP3.LUT R2, R2, 0xbfffffff, RZ, 0xc0, !PT ;  /* 0xbfffffff02027812 */ /* 0x000fc600078ec0ff */
[----:B0-----:R-:W4:Y:S04]  /*a0c20*/  LDL.LU.64 R58, [R1+0x5600] ;  /* 0x00560000013a7983 */ /* 0x001f280000300a00 */
[----:B------:R-:W4:Y:S01]  /*a0c30*/  LDL.LU R53, [R1+0x4808] ;  /* 0x0048080001357983 */ /* 0x000f220000300800 */
[----:B------:R-:W-:-:S04]  /*a0c40*/  @P2 LOP3.LUT R2, R2, 0x40000000, RZ, 0xfc, !PT ;  /* 0x4000000002022812 */ /* 0x000fc800078efcff */
[----:B------:R-:W-:Y:S01]  /*a0c50*/  LOP3.LUT R2, R2, 0xdfffffff, RZ, 0xc0, !PT ;  /* 0xdfffffff02027812 */ /* 0x000fe200078ec0ff */
[----:B------:R-:W-:Y:S01]  /*a0c60*/  IMAD.U32 R9, RZ, RZ, UR8 ;  /* 0x00000008ff097e24 */ /* 0x000fe2000f8e00ff */
[----:B------:R-:W0:Y:S01]  /*a0c70*/  LDCU.64 UR8, c[0x0][0x398] ;  /* 0x00007300ff0877ac */ /* 0x000e220008000a00 */
[----:B--2---:R-:W-:Y:S01]  /*a0c80*/  ISETP.GE.AND P1, PT, R44, UR6, PT ;  /* 0x000000062c007c0c */ /* 0x004fe2000bf26270 */
[----:B------:R-:W3:Y:S01]  /*a0c90*/  LDCU.64 UR6, c[0x0][0x398] ;  /* 0x00007300ff0677ac */ /* 0x000ee20008000a00 */
[----:B------:R-:W2:Y:S11]  /*a0ca0*/  LDL.LU R44, [R1+0x480c] ;  /* 0x00480c00012c7983 */ /* 0x000eb60000300800 */
[----:B------:R-:W-:-:S02]  /*a0cb0*/  @P1 LOP3.LUT R2, R2, 0x20000000, RZ, 0xfc, !PT ;  /* 0x2000000002021812 */ /* 0x000fc400078efcff */
[----:B---3--:R-:W-:Y:S02]  /*a0cc0*/  ISETP.GE.AND P0, PT, R56, UR7, PT ;  /* 0x0000000738007c0c */ /* 0x008fe4000bf06270 */
[----:B------:R-:W-:Y:S02]  /*a0cd0*/  LOP3.LUT R2, R2, 0xefffffff, RZ, 0xc0, !PT ;  /* 0xefffffff02027812 */ /* 0x000fe400078ec0ff */
[----:B0-----:R-:W-:-:S09]  /*a0ce0*/  ISETP.GE.AND P1, PT, R54, UR9, PT ;  /* 0x0000000936007c0c */ /* 0x001fd2000bf26270 */
[----:B------:R-:W-:Y:S02]  /*a0cf0*/  @P0 LOP3.LUT R2, R2, 0x10000000, RZ, 0xfc, !PT ;  /* 0x1000000002020812 */ /* 0x000fe400078efcff */
[----:B------:R-:W-:-:S05]  /*a0d00*/  IADD3 R56, P0, PT, R3, R22, RZ ;  /* 0x0000001603387210 */ /* 0x000fca0007f1e0ff */
[----:B------:R-:W-:-:S05]  /*a0d10*/  IMAD.X R57, R8, 0x1, R21, P0 ;  /* 0x0000000108397824 */ /* 0x000fca00000e0615 */
[----:B------:R0:W-:Y:S04]  /*a0d20*/  STL.64 [R1+0x47f0], R56 ;  /* 0x0047f03801007387 */ /* 0x0001e80000100a00 */
[----:B------:R-:W3:Y:S01]  /*a0d30*/  LDL.LU R54, [R1+0x4820] ;  /* 0x0048200001367983 */ /* 0x000ee20000300800 */
[----:B------:R-:W-:Y:S01]  /*a0d40*/  UMOV UR7, UR11 ;  /* 0x0000000b00077c82 */ /* 0x000fe20008000000 */
[----:B------:R-:W-:Y:S01]  /*a0d50*/  UMOV UR9, UR10 ;  /* 0x0000000a00097c82 */ /* 0x000fe20008000000 */
[----:B------:R-:W4:Y:S01]  /*a0d60*/  LDCU.64 UR10, c[0x0][0x398] ;  /* 0x00007300ff0a77ac */ /* 0x000f220008000a00 */
[----:B------:R-:W-:-:S04]  /*a0d70*/  LOP3.LUT R2, R2, 0xf7ffffff, RZ, 0xc0, !PT ;  /* 0xf7ffffff02027812 */ /* 0x000fc800078ec0ff */
[----:B------:R-:W-:-:S04]  /*a0d80*/  @P1 LOP3.LUT R2, R2, 0x8000000, RZ, 0xfc, !PT ;  /* 0x0800000002021812 */ /* 0x000fc800078efcff */
[----:B------:R-:W-:Y:S02]  /*a0d90*/  LOP3.LUT R2, R2, 0xfbffffff, RZ, 0xc0, !PT ;  /* 0xfbffffff02027812 */ /* 0x000fe400078ec0ff */
[----:B----4-:R-:W-:Y:S02]  /*a0da0*/  ISETP.GE.AND P0, PT, R53, UR11, PT ;  /* 0x0000000b35007c0c */ /* 0x010fe4000bf06270 */
[----:B------:R-:W4:Y:S01]  /*a0db0*/  LDL.LU R53, [R1+0x4824] ;  /* 0x0048240001357983 */ /* 0x000f220000300800 */
[----:B------:R-:W-:-:S10]  /*a0dc0*/  UMOV UR11, UR15 ;  /* 0x0000000f000b7c82 */ /* 0x000fd40008000000 */
[----:B------:R-:W-:Y:S02]  /*a0dd0*/  @P0 LOP3.LUT R2, R2, 0x4000000, RZ, 0xfc, !PT ;  /* 0x0400000002020812 */ /* 0x000fe400078efcff */
[----:B0-----:R-:W-:-:S05]  /*a0de0*/  IADD3 R56, P0, PT, R3, R20, RZ ;  /* 0x0000001403387210 */ /* 0x001fca0007f1e0ff */
[----:B------:R-:W-:Y:S01]  /*a0df0*/  IMAD.X R57, R8, 0x1, R19, P0 ;  /* 0x0000000108397824 */ /* 0x000fe200000e0613 */
[----:B--2---:R-:W-:Y:S01]  /*a0e00*/  ISETP.GE.AND P1, PT, R44, UR13, PT ;  /* 0x0000000d2c007c0c */ /* 0x004fe2000bf26270 */
[----:B------:R-:W-:Y:S01]  /*a0e10*/  UMOV UR13, UR14 ;  /* 0x0000000e000d7c82 */ /* 0x000fe20008000000 */
[----:B------:R-:W3:Y:S01]  /*a0e20*/  LDCU.64 UR14, c[0x0][0x398] ;  /* 0x00007300ff0e77ac */ /* 0x000ee20008000a00 */
[----:B------:R-:W2:Y:S04]  /*a0e30*/  LDL.LU R44, [R1+0x4830] ;  /* 0x00483000012c7983 */ /* 0x000ea80000300800 */
[----:B------:R0:W-:Y:S02]  /*a0e40*/  STL.64 [R1+0x4810], R56 ;  /* 0x0048103801007387 */ /* 0x0001e40000100a00 */
[----:B0-----:R-:W-:-:S05]  /*a0e50*/  IADD3 R56, P0, PT, R3, R18, RZ ;  /* 0x0000001203387210 */ /* 0x001fca0007f1e0ff */
[----:B------:R-:W-:-:S05]  /*a0e60*/  IMAD.X R57, R8, 0x1, R17, P0 ;  /* 0x0000000108397824 */ /* 0x000fca00000e0611 */
[----:B------:R0:W-:Y:S01]  /*a0e70*/  STL.64 [R1+0x4808], R56 ;  /* 0x0048083801007387 */ /* 0x0001e20000100a00 */
[----:B---3--:R-:W-:-:S03]  /*a0e80*/  ISETP.GE.AND P0, PT, R54, UR15, PT ;  /* 0x0000000f36007c0c */ /* 0x008fc6000bf06270 */
[----:B------:R-:W3:Y:S04]  /*a0e90*/  LDL.LU R54, [R1+0x4834] ;  /* 0x0048340001367983 */ /* 0x000ee80000300800 */
[----:B------:R-:W3:Y:S01]  /*a0ea0*/  LDL.LU R8, [R1+0x4840] ;  /* 0x0048400001087983 */ /* 0x000ee20000300800 */
[----:B------:R-:W-:-:S04]  /*a0eb0*/  LOP3.LUT R2, R2, 0xfdffffff, RZ, 0xc0, !PT ;  /* 0xfdffffff02027812 */ /* 0x000fc800078ec0ff */
[----:B------:R-:W-:-:S04]  /*a0ec0*/  @P1 LOP3.LUT R2, R2, 0x2000000, RZ, 0xfc, !PT ;  /* 0x0200000002021812 */ /* 0x000fc800078efcff */
[----:B------:R-:W-:-:S04]  /*a0ed0*/  LOP3.LUT R2, R2, 0xfeffffff, RZ, 0xc0, !PT ;  /* 0xfeffffff02027812 */ /* 0x000fc800078ec0ff */
[----:B------:R-:W-:Y:S01]  /*a0ee0*/  @P0 LOP3.LUT R2, R2, 0x1000000, RZ, 0xfc, !PT ;  /* 0x0100000002020812 */ /* 0x000fe200078efcff */
[----:B------:R0:W-:Y:S01]  /*a0ef0*/  STL [R1+0x5594], R16 ;  /* 0x0055941001007387 */ /* 0x0001e20000100800 */
[----:B----4-:R-:W-:-:S03]  /*a0f00*/  ISETP.GE.AND P0, PT, R53, UR17, PT ;  /* 0x0000001135007c0c */ /* 0x010fc6000bf06270 */
[----:B------:R-:W1:Y:S01]  /*a0f10*/  LDL.LU R53, [R1+0x4844] ;  /* 0x0048440001357983 */ /* 0x000e620000300800 */
[----:B------:R-:W-:Y:S02]  /*a0f20*/  LOP3.LUT R2, R2, 0xff7fffff, RZ, 0xc0, !PT ;  /* 0xff7fffff02027812 */ /* 0x000fe400078ec0ff */
[----:B------:R-:W-:-:S07]  /*a0f30*/  SHF.R.S32.HI R3, RZ, 0x1f, R4 ;  /* 0x0000001fff037819 */ /* 0x000fce0000011404 */
[----:B------:R-:W-:Y:S02]  /*a0f40*/  @P0 LOP3.LUT R2, R2, 0x800000, RZ, 0xfc, !PT ;  /* 0x0080000002020812 */ /* 0x000fe400078efcff */
[----:B0-----:R-:W-:Y:S02]  /*a0f50*/  IADD3 R56, P0, PT, R4, R16, RZ ;  /* 0x0000001004387210 */ /* 0x001fe40007f1e0ff */
[----:B------:R-:W-:-:S03]  /*a0f60*/  LOP3.LUT R2, R2, 0xffbfffff, RZ, 0xc0, !PT ;  /* 0xffbfffff02027812 */ /* 0x000fc600078ec0ff */
[----:B------:R-:W-:Y:S01]  /*a0f70*/  IMAD.X R57, R3, 0x1, R38, P0 ;  /* 0x0000000103397824 */ /* 0x000fe200000e0626 */
[----:B--2---:R-:W-:Y:S01]  /*a0f80*/  ISETP.GE.AND P1, PT, R44, UR19, PT ;  /* 0x000000132c007c0c */ /* 0x004fe2000bf26270 */
[----:B------:R-:W-:Y:S01]  /*a0f90*/  UMOV UR15, UR21 ;  /* 0x00000015000f7c82 */ /* 0x000fe20008000000 */
[----:B------:R-:W2:Y:S04]  /*a0fa0*/  LDL.LU R44, [R1+0x4850] ;  /* 0x00485000012c7983 */ /* 0x000ea80000300800 */
[----:B------:R-:W-:Y:S04]  /*a0fb0*/  STL [R1+0x5598], R38 ;  /* 0x0055982601007387 */ /* 0x000fe80000100800 */
[----:B------:R0:W-:Y:S04]  /*a0fc0*/  STL.64 [R1+0x4800], R56 ;  /* 0x0048003801007387 */ /* 0x0001e80000100a00 */
[----:B------:R4:W-:Y:S04]  /*a0fd0*/  STL [R1+0x559c], R15 ;  /* 0x00559c0f01007387 */ /* 0x0009e80000100800 */
[----:B------:R-:W2:Y:S01]  /*a0fe0*/  LDL.LU R16, [R1+0x4854] ;  /* 0x0048540001107983 */ /* 0x000ea20000300800 */
[----:B------:R-:W-:Y:S01]  /*a0ff0*/  UMOV UR17, UR20 ;  /* 0x0000001400117c82 */ /* 0x000fe20008000000 */
[----:B------:R-:W0:Y:S01]  /*a1000*/  LDCU.64 UR20, c[0x0][0x398] ;  /* 0x00007300ff1477ac */ /* 0x000e220008000a00 */
[----:B------:R-:W0:Y:S01]  /*a1010*/  LDCU UR19, c[0x0][0x398] ;  /* 0x00007300ff1377ac */ /* 0x000e220008000800 */
[----:B------:R-:W-:-:S02]  /*a1020*/  @P1 LOP3.LUT R2, R2, 0x400000, RZ, 0xfc, !PT ;  /* 0x0040000002021812 */ /* 0x000fc400078efcff */
[----:B---3--:R-:W-:Y:S02]  /*a1030*/  ISETP.GE.AND P1, PT, R8, UR23, PT ;  /* 0x0000001708007c0c */ /* 0x008fe4000bf26270 */
[----:B0-----:R-:W-:Y:S01]  /*a1040*/  IADD3 R56, P0, PT, R4, R15, RZ ;  /* 0x0000000f04387210 */ /* 0x001fe20007f1e0ff */
[----:B------:R-:W3:Y:S01]  /*a1050*/  LDL.LU R8, [R1+0x4860] ;  /* 0x0048600001087983 */ /* 0x000ee20000300800 */
[----:B------:R-:W-:Y:S02]  /*a1060*/  ISETP.GE.AND P2, PT, R54, UR21, PT ;  /* 0x0000001536007c0c */ /* 0x000fe4000bf46270 */
[----:B------:R-:W-:Y:S01]  /*a1070*/  LOP3.LUT R2, R2, 0xffdfffff, RZ, 0xc0, !PT ;  /* 0xffdfffff02027812 */ /* 0x000fe200078ec0ff */
[----:B------:R-:W0:Y:S01]  /*a1080*/  LDCU UR23, c[0x0][0x398] ;  /* 0x00007300ff1777ac */ /* 0x000e220008000800 */
[----:B------:R-:W-:Y:S01]  /*a1090*/  IMAD.X R57, R3, 0x1, R37, P0 ;  /* 0x0000000103397824 */ /* 0x000fe200000e0625 */
[----:B------:R-:W-:Y:S01]  /*a10a0*/  STL [R1+0x55a0], R37 ;  /* 0x0055a02501007387 */ /* 0x000fe20000100800 */
[----:B------:R-:W0:Y:S03]  /*a10b0*/  LDCU UR21, c[0x0][0x398] ;  /* 0x00007300ff1577ac */ /* 0x000e260008000800 */
[----:B------:R0:W-:Y:S04]  /*a10c0*/  STL.64 [R1+0x4820], R56 ;  /* 0x0048203801007387 */ /* 0x0001e80000100a00 */
[----:B------:R0:W-:Y:S04]  /*a10d0*/  STL [R1+0x55a4], R14 ;  /* 0x0055a40e01007387 */ /* 0x0001e80000100800 */
[----:B----4-:R-:W4:Y:S01]  /*a10e0*/  LDL.LU R15, [R1+0x4864] ;  /* 0x00486400010f7983 */ /* 0x010f220000300800 */
[----:B0-----:R-:W-:-:S03]  /*a10f0*/  IADD3 R56, P0, PT, R4, R14, RZ ;  /* 0x0000000e04387210 */ /* 0x001fc60007f1e0ff */
[----:B------:R-:W4:Y:S01]  /*a1100*/  LDL.LU R14, [R1+0x4870] ;  /* 0x00487000010e7983 */ /* 0x000f220000300800 */
[----:B------:R-:W-:Y:S02]  /*a1110*/  @P2 LOP3.LUT R2, R2, 0x200000, RZ, 0xfc, !PT ;  /* 0x0020000002022812 */ /* 0x000fe400078efcff */
[----:B-1----:R-:W-:Y:S01]  /*a1120*/  ISETP.GE.AND P2, PT, R53, UR25, PT ;  /* 0x0000001935007c0c */ /* 0x002fe2000bf46270 */
[----:B------:R-:W-:Y:S01]  /*a1130*/  IMAD.X R57, R3, 0x1, R13, P0 ;  /* 0x0000000103397824 */ /* 0x000fe200000e060d */
[----:B------:R0:W-:Y:S01]  /*a1140*/  STL [R1+0x55a8], R13 ;  /* 0x0055a80d01007387 */ /* 0x0001e20000100800 */
[----:B------:R-:W-:Y:S01]  /*a1150*/  LOP3.LUT R2, R2, 0xffefffff, RZ, 0xc0, !PT ;  /* 0xffefffff02027812 */ /* 0x000fe200078ec0ff */
[----:B------:R-:W1:Y:S03]  /*a1160*/  LDCU UR25, c[0x0][0x398] ;  /* 0x00007300ff1977ac */ /* 0x000e660008000800 */
[----:B------:R-:W-:-:S04]  /*a1170*/  @P1 LOP3.LUT R2, R2, 0x100000, RZ, 0xfc, !PT ;  /* 0x0010000002021812 */ /* 0x000fc800078efcff */
[----:B------:R-:W-:-:S04]  /*a1180*/  LOP3.LUT R2, R2, 0xfff7ffff, RZ, 0xc0, !PT ;  /* 0xfff7ffff02027812 */ /* 0x000fc800078ec0ff */
[----:B------:R-:W-:-:S04]  /*a1190*/  @P2 LOP3.LUT R2, R2, 0x80000, RZ, 0xfc, !PT ;  /* 0x0008000002022812 */ /* 0x000fc800078efcff */
[----:B------:R-:W-:Y:S01]  /*a11a0*/  LOP3.LUT R2, R2, 0xfffbffff, RZ, 0xc0, !PT ;  /* 0xfffbffff02027812 */ /* 0x000fe200078ec0ff */
[----:B------:R1:W-:Y:S04]  /*a11b0*/  STL.64 [R1+0x4830], R56 ;  /* 0x0048303801007387 */ /* 0x0003e80000100a00 */
[----:B0-----:R-:W4:Y:S01]  /*a11c0*/  LDL.LU R13, [R1+0x4874] ;  /* 0x00487400010d7983 */ /* 0x001f220000300800 */
[----:B--2---:R-:W-:Y:S02]  /*a11d0*/  ISETP.GE.AND P1, PT, R44, UR27, PT ;  /* 0x0000001b2c007c0c */ /* 0x004fe4000bf26270 */
[----:B------:R-:W-:Y:S02]  /*a11e0*/  ISETP.GE.AND P2, PT, R16, UR29, PT ;  /* 0x0000001d10007c0c */ /* 0x000fe4000bf46270 */
[----:B-1----:R-:W-:Y:S01]  /*a11f0*/  IADD3 R56, P0, PT, R4, R12, RZ ;  /* 0x0000000c04387210 */ /* 0x002fe20007f1e0ff */
[----:B------:R-:W0:Y:S01]  /*a1200*/  LDCU UR27, c[0x0][0x398] ;  /* 0x00007300ff1b77ac */ /* 0x000e220008000800 */
[----:B------:R-:W1:Y:S07]  /*a1210*/  LDCU UR29, c[0x0][0x398] ;  /* 0x00007300ff1d77ac */ /* 0x000e6e0008000800 */
[----:B------:R-:W-:-:S02]  /*a1220*/  @P1 LOP3.LUT R2, R2, 0x40000, RZ, 0xfc, !PT ;  /* 0x0004000002021812 */ /* 0x000fc400078efcff */
[----:B---3--:R-:W-:Y:S02]  /*a1230*/  ISETP.GE.AND P1, PT, R8, UR31, PT ;  /* 0x0000001f08007c0c */ /* 0x008fe4000bf26270 */
[----:B------:R-:W-:Y:S01]  /*a1240*/  LOP3.LUT R2, R2, 0xfffdffff, RZ, 0xc0, !PT ;  /* 0xfffdffff02027812 */ /* 0x000fe200078ec0ff */
[----:B------:R-:W2:Y:S01]  /*a1250*/  LDL.LU R8, [R1+0x4880] ;  /* 0x0048800001087983 */ /* 0x000ea20000300800 */
[----:B------:R-:W-:Y:S01]  /*a1260*/  IMAD.X R57, R3, 0x1, R11, P0 ;  /* 0x0000000103397824 */ /* 0x000fe200000e060b */
[----:B------:R-:W3:Y:S01]  /*a1270*/  LDCU UR31, c[0x0][0x398] ;  /* 0x00007300ff1f77ac */ /* 0x000ee20008000800 */
[----:B------:R-:W-:Y:S01]  /*a1280*/  @P2 LOP3.LUT R2, R2, 0x20000, RZ, 0xfc, !PT ;  /* 0x0002000002022812 */ /* 0x000fe200078efcff */
[----:B------:R-:W-:Y:S04]  /*a1290*/  STL [R1+0x55ac], R12 ;  /* 0x0055ac0c01007387 */ /* 0x000fe80000100800 */
[----:B------:R0:W-:Y:S01]  /*a12a0*/  STL.64 [R1+0x4840], R56 ;  /* 0x0048403801007387 */ /* 0x0001e20000100a00 */
[----:B------:R-:W-:-:S04]  /*a12b0*/  LOP3.LUT R2, R2, 0xfffeffff, RZ, 0xc0, !PT ;  /* 0xfffeffff02027812 */ /* 0x000fc800078ec0ff */
[----:B------:R-:W-:Y:S01]  /*a12c0*/  @P1 LOP3.LUT R2, R2, 0x10000, RZ, 0xfc, !PT ;  /* 0x0001000002021812 */ /* 0x000fe200078efcff */
[----:B0-----:R-:W3:Y:S04]  /*a12d0*/  LDL.LU.64 R56, [R1+0x55f8] ;  /* 0x0055f80001387983 */ /* 0x001ee80000300a00 */
[----:B------:R0:W-:Y:S01]  /*a12e0*/  STL [R1+0x55b0], R11 ;  /* 0x0055b00b01007387 */ /* 0x0001e20000100800 */
[----:B----4-:R-:W-:Y:S02]  /*a12f0*/  ISETP.GE.AND P1, PT, R14, UR35, PT ;  /* 0x000000230e007c0c */ /* 0x010fe4000bf26270 */
[----:B------:R-:W-:Y:S02]  /*a1300*/  IADD3 R14, P0, PT, R4, R10, RZ ;  /* 0x0000000a040e7210 */ /* 0x000fe40007f1e0ff */
[----:B------:R-:W-:-:S02]  /*a1310*/  ISETP.GE.AND P2, PT, R15, UR33, PT ;  /* 0x000000210f007c0c */ /* 0x000fc4000bf46270 */
[----:B------:R-:W-:Y:S01]  /*a1320*/  LOP3.LUT R2, R2, 0xffff7fff, RZ, 0xc0, !PT ;  /* 0xffff7fff02027812 */ /* 0x000fe200078ec0ff */
[----:B------:R-:W4:Y:S01]  /*a1330*/  LDCU UR35, c[0x0][0x398] ;  /* 0x00007300ff2377ac */ /* 0x000f220008000800 */
[----:B------:R-:W1:Y:S01]  /*a1340*/  LDCU UR33, c[0x0][0x398] ;  /* 0x00007300ff2177ac */ /* 0x000e620008000800 */
[----:B0-----:R-:W3:Y:S04]  /*a1350*/  LDL.LU R11, [R1+0x4890] ;  /* 0x00489000010b7983 */ /* 0x001ee80000300800 */
[----:B------:R0:W-:Y:S04]  /*a1360*/  STL [R1+0x55b4], R10 ;  /* 0x0055b40a01007387 */ /* 0x0001e80000100800 */
[----:B0-----:R-:W4:Y:S01]  /*a1370*/  LDL.LU R10, [R1+0x4884] ;  /* 0x00488400010a7983 */ /* 0x001f220000300800 */
[----:B------:R-:W-:Y:S01]  /*a1380*/  @P2 LOP3.LUT R2, R2, 0x8000, RZ, 0xfc, !PT ;  /* 0x0000800002022812 */ /* 0x000fe200078efcff */
[----:B------:R-:W-:-:S03]  /*a1390*/  IMAD.X R15, R3, 0x1, R7, P0 ;  /* 0x00000001030f7824 */ /* 0x000fc600000e0607 */
[----:B------:R-:W-:Y:S01]  /*a13a0*/  LOP3.LUT R2, R2, 0xffffbfff, RZ, 0xc0, !PT ;  /* 0xffffbfff02027812 */ /* 0x000fe200078ec0ff */
[----:B------:R0:W-:Y:S04]  /*a13b0*/  STL [R1+0x55b8], R7 ;  /* 0x0055b80701007387 */ /* 0x0001e80000100800 */
[----:B------:R-:W-:Y:S04]  /*a13c0*/  STL.64 [R1+0x4850], R14 ;  /* 0x0048500e01007387 */ /* 0x000fe80000100a00 */
[----:B------:R-:W-:Y:S01]  /*a13d0*/  STL [R1+0x55bc], R6 ;  /* 0x0055bc0601007387 */ /* 0x000fe20000100800 */
[----:B------:R-:W-:-:S02]  /*a13e0*/  @P1 LOP3.LUT R2, R2, 0x4000, RZ, 0xfc, !PT ;  /* 0x0000400002021812 */ /* 0x000fc400078efcff */
[----:B------:R-:W-:Y:S02]  /*a13f0*/  IADD3 R12, P0, PT, R4, R6, RZ ;  /* 0x00000006040c7210 */ /* 0x000fe40007f1e0ff */
[----:B------:R-:W-:Y:S01]  /*a1400*/  ISETP.GE.AND P2, PT, R13, UR37, PT ;  /* 0x000000250d007c0c */ /* 0x000fe2000bf46270 */
[----:B------:R-:W0:Y:S02]  /*a1410*/  LDCU UR37, c[0x0][0x398] ;  /* 0x00007300ff2577ac */ /* 0x000e240008000800 */
[----:B------:R-:W-:Y:S01]  /*a1420*/  IMAD.X R13, R3, 0x1, R5, P0 ;  /* 0x00000001030d7824 */ /* 0x000fe200000e0605 */
[----:B--2---:R-:W-:Y:S02]  /*a1430*/  ISETP.GE.AND P1, PT, R8, UR39, PT ;  /* 0x0000002708007c0c */ /* 0x004fe4000bf26270 */
[----:B------:R-:W-:Y:S01]  /*a1440*/  LOP3.LUT R2, R2, 0xffffdfff, RZ, 0xc0, !PT ;  /* 0xffffdfff02027812 */ /* 0x000fe200078ec0ff */
[----:B------:R-:W2:Y:S04]  /*a1450*/  LDL.LU R8, [R1+0x4894] ;  /* 0x0048940001087983 */ /* 0x000ea80000300800 */
[----:B0-----:R-:W2:Y:S04]  /*a1460*/  LDL.LU R7, [R1+0x48a8] ;  /* 0x0048a80001077983 */ /* 0x001ea80000300800 */
[----:B------:R0:W-:Y:S01]  /*a1470*/  STL.64 [R1+0x4860], R12 ;  /* 0x0048600c01007387 */ /* 0x0001e20000100a00 */
[----:B------:R-:W1:Y:S03]  /*a1480*/  LDCU UR39, c[0x0][0x398] ;  /* 0x00007300ff2777ac */ /* 0x000e660008000800 */
[----:B0-----:R-:W2:Y:S04]  /*a1490*/  LDL.LU R12, [R1+0x48ac] ;  /* 0x0048ac00010c7983 */ /* 0x001ea80000300800 */
[----:B------:R-:W2:Y:S01]  /*a14a0*/  LDL.LU R6, [R1+0x48b8] ;  /* 0x0048b80001067983 */ /* 0x000ea20000300800 */
[----:B------:R-:W-:-:S04]  /*a14b0*/  @P2 LOP3.LUT R2, R2, 0x2000, RZ, 0xfc, !PT ;  /* 0x0000200002022812 */ /* 0x000fc800078efcff */
[----:B------:R-:W-:-:S04]  /*a14c0*/  LOP3.LUT R2, R2, 0xffffefff, RZ, 0xc0, !PT ;  /* 0xffffefff02027812 */ /* 0x000fc800078ec0ff */
[----:B------:R-:W-:Y:S02]  /*a14d0*/  @P1 LOP3.LUT R2, R2, 0x1000, RZ, 0xfc, !PT ;  /* 0x0000100002021812 */ /* 0x000fe400078efcff */
[----:B---3--:R-:W-:Y:S01]  /*a14e0*/  ISETP.GE.AND P1, PT, R11, UR43, PT ;  /* 0x0000002b0b007c0c */ /* 0x008fe2000bf26270 */
[----:B------:R-:W-:Y:S01]  /*a14f0*/  STL [R1+0x55c0], R5 ;  /* 0x0055c00501007387 */ /* 0x000fe20000100800 */
[----:B----4-:R-:W-:Y:S02]  /*a1500*/  ISETP.GE.AND P2, PT, R10, UR41, PT ;  /* 0x000000290a007c0c */ /* 0x010fe4000bf46270 */
[----:B------:R-:W-:Y:S01]  /*a1510*/  IADD3 R10, P0, PT, R4, R36, RZ ;  /* 0x00000024040a7210 */ /* 0x000fe20007f1e0ff */
[----:B------:R-:W-:Y:S01]  /*a1520*/  STL [R1+0x55c4], R36 ;  /* 0x0055c42401007387 */ /* 0x000fe20000100800 */
[----:B------:R-:W-:Y:S01]  /*a1530*/  LOP3.LUT R2, R2, 0xfffff7ff, RZ, 0xc0, !PT ;  /* 0xfffff7ff02027812 */ /* 0x000fe200078ec0ff */
[----:B------:R-:W0:Y:S01]  /*a1540*/  LDCU UR43, c[0x0][0x398] ;  /* 0x00007300ff2b77ac */ /* 0x000e220008000800 */
[----:B------:R-:W3:Y:S01]  /*a1550*/  LDCU UR41, c[0x0][0x398] ;  /* 0x00007300ff2977ac */ /* 0x000ee20008000800 */
[----:B------:R-:W-:-:S05]  /*a1560*/  IMAD.X R11, R3, 0x1, R35, P0 ;  /* 0x00000001030b7824 */ /* 0x000fca00000e0623 */
[----:B------:R4:W-:Y:S04]  /*a1570*/  STL.64 [R1+0x4870], R10 ;  /* 0x0048700a01007387 */ /* 0x0009e80000100a00 */
[----:B----4-:R-:W4:Y:S04]  /*a1580*/  LDL.LU R11, [R1+0x48bc] ;  /* 0x0048bc00010b7983 */ /* 0x010f280000300800 */
[----:B------:R-:W3:Y:S01]  /*a1590*/  LDL.LU R10, [R1+0x48c8] ;  /* 0x0048c800010a7983 */ /* 0x000ee20000300800 */
[----:B------:R-:W-:-:S04]  /*a15a0*/  @P2 LOP3.LUT R2, R2, 0x800, RZ, 0xfc, !PT ;  /* 0x0000080002022812 */ /* 0x000fc800078efcff */
[----:B------:R-:W-:Y:S01]  /*a15b0*/  LOP3.LUT R2, R2, 0xfffffbff, RZ, 0xc0, !PT ;  /* 0xfffffbff02027812 */ /* 0x000fe200078ec0ff */
[----:B------:R-:W-:Y:S03]  /*a15c0*/  STL [R1+0x55c8], R35 ;  /* 0x0055c82301007387 */ /* 0x000fe60000100800 */
[----:B------:R-:W-:Y:S02]  /*a15d0*/  @P1 LOP3.LUT R2, R2, 0x400, RZ, 0xfc, !PT ;  /* 0x0000040002021812 */ /* 0x000fe400078efcff */
[----:B------:R-:W-:Y:S02]  /*a15e0*/  IADD3 R14, P0, PT, R4, R34, RZ ;  /* 0x00000022040e7210 */ /* 0x000fe40007f1e0ff */
[----:B------:R-:W-:-:S03]  /*a15f0*/  LOP3.LUT R2, R2, 0xfffffdff, RZ, 0xc0, !PT ;  /* 0xfffffdff02027812 */ /* 0x000fc600078ec0ff */
[----:B------:R-:W-:Y:S01]  /*a1600*/  IMAD.X R15, R3, 0x1, R33, P0 ;  /* 0x00000001030f7824 */ /* 0x000fe200000e0621 */
[----:B--2---:R-:W-:Y:S02]  /*a1610*/  ISETP.GE.AND P2, PT, R8, UR45, PT ;  /* 0x0000002d08007c0c */ /* 0x004fe4000bf46270 */
[----:B------:R-:W-:Y:S01]  /*a1620*/  ISETP.GE.AND P1, PT, R7, UR47, PT ;  /* 0x0000002f07007c0c */ /* 0x000fe2000bf26270 */
[----:B------:R-:W2:Y:S04]  /*a1630*/  LDL.LU R8, [R1+0x48cc] ;  /* 0x0048cc0001087983 */ /* 0x000ea80000300800 */
[----:B------:R-:W2:Y:S04]  /*a1640*/  LDL.LU R7, [R1+0x48d0] ;  /* 0x0048d00001077983 */ /* 0x000ea80000300800 */
[----:B------:R-:W-:Y:S01]  /*a1650*/  STL.64 [R1+0x4880], R14 ;  /* 0x0048800e01007387 */ /* 0x000fe20000100a00 */
[----:B------:R-:W0:Y:S01]  /*a1660*/  LDCU UR45, c[0x0][0x398] ;  /* 0x00007300ff2d77ac */ /* 0x000e220008000800 */
[----:B------:R-:W-:-:S04]  /*a1670*/  @P2 LOP3.LUT R2, R2, 0x200, RZ, 0xfc, !PT ;  /* 0x0000020002022812 */ /* 0x000fc800078efcff */
[----:B------:R-:W-:-:S04]  /*a1680*/  LOP3.LUT R2, R2, 0xfffffeff, RZ, 0xc0, !PT ;  /* 0xfffffeff02027812 */ /* 0x000fc800078ec0ff */
[----:B------:R-:W-:Y:S02]  /*a1690*/  @P1 LOP3.LUT R2, R2, 0x100, RZ, 0xfc, !PT ;  /* 0x0000010002021812 */ /* 0x000fe400078efcff */
[----:B------:R-:W-:Y:S02]  /*a16a0*/  ISETP.GE.AND P1, PT, R6, UR51, PT ;  /* 0x0000003306007c0c */ /* 0x000fe4000bf26270 */
[----:B------:R-:W-:Y:S01]  /*a16b0*/  ISETP.GE.AND P2, PT, R12, UR49, PT ;  /* 0x000000310c007c0c */ /* 0x000fe2000bf46270 */
[----:B------:R-:W2:Y:S01]  /*a16c0*/  LDL.LU R6, [R1+0x48d4] ;  /* 0x0048d40001067983 */ /* 0x000ea20000300800 */
[----:B------:R-:W-:Y:S02]  /*a16d0*/  LOP3.LUT R2, R2, 0xffffff7f, RZ, 0xc0, !PT ;  /* 0xffffff7f02027812 */ /* 0x000fe400078ec0ff */
[----:B------:R-:W-:Y:S01]  /*a16e0*/  IADD3 R12, P0, PT, R4, R32, RZ ;  /* 0x00000020040c7210 */ /* 0x000fe20007f1e0ff */
[----:B------:R-:W2:Y:S01]  /*a16f0*/  LDL.LU R5, [R1+0x48e0] ;  /* 0x0048e00001057983 */ /* 0x000ea20000300800 */
[----:B------:R-:W-:Y:S01]  /*a1700*/  UMOV UR47, UR11 ;  /* 0x0000000b002f7c82 */ /* 0x000fe20008000000 */
[----:B------:R-:W0:Y:S01]  /*a1710*/  LDCU UR11, c[0x0][0x398] ;  /* 0x00007300ff0b77ac */ /* 0x000e220008000800 */
[----:B------:R-:W0:Y:S05]  /*a1720*/  LDCU UR51, c[0x0][0x398] ;  /* 0x00007300ff3377ac */ /* 0x000e2a0008000800 */
[----:B------:R-:W-:Y:S01]  /*a1730*/  @P2 LOP3.LUT R2, R2, 0x80, RZ, 0xfc, !PT ;  /* 0x0000008002022812 */ /* 0x000fe200078efcff */
[----:B------:R-:W-:-:S03]  /*a1740*/  IMAD.X R13, R3, 0x1, R31, P0 ;  /* 0x00000001030d7824 */ /* 0x000fc600000e061f */
[----:B------:R-:W-:-:S04]  /*a1750*/  LOP3.LUT R2, R2, 0xffffffbf, RZ, 0xc0, !PT ;  /* 0xffffffbf02027812 */ /* 0x000fc800078ec0ff */
[----:B------:R-:W-:Y:S01]  /*a1760*/  @P1 LOP3.LUT R2, R2, 0x40, RZ, 0xfc, !PT ;  /* 0x0000004002021812 */ /* 0x000fe200078efcff */
[----:B------:R0:W-:Y:S04]  /*a1770*/  STL.64 [R1+0x4890], R12 ;  /* 0x0048900c01007387 */ /* 0x0001e80000100a00 */
[----:B------:R-:W2:Y:S04]  /*a1780*/  LDL.LU R44, [R1+0x3ac] ;  /* 0x0003ac00012c7983 */ /* 0x000ea80000300800 */
[----:B0-----:R-:W2:Y:S01]  /*a1790*/  LDL.LU R12, [R1+0x48e4] ;  /* 0x0048e400010c7983 */ /* 0x001ea20000300800 */
[----:B---3--:R-:W-:-:S02]  /*a17a0*/  ISETP.GE.AND P1, PT, R10, UR55, PT ;  /* 0x000000370a007c0c */ /* 0x008fc4000bf26270 */
[----:B------:R-:W-:Y:S02]  /*a17b0*/  IADD3 R10, P0, PT, R4, R30, RZ ;  /* 0x0000001e040a7210 */ /* 0x000fe40007f1e0ff */
[----:B----4-:R-:W-:Y:S02]  /*a17c0*/  ISETP.GE.AND P2, PT, R11, UR53, PT ;  /* 0x000000350b007c0c */ /* 0x010fe4000bf46270 */
[----:B------:R-:W-:Y:S01]  /*a17d0*/  LOP3.LUT R2, R2, 0xffffffdf, RZ, 0xc0, !PT ;  /* 0xffffffdf02027812 */ /* 0x000fe200078ec0ff */
[----:B------:R-:W-:Y:S01]  /*a17e0*/  UMOV UR49, UR15 ;  /* 0x0000000f00317c82 */ /* 0x000fe20008000000 */
[----:B------:R-:W0:Y:S01]  /*a17f0*/  LDCU UR15, c[0x0][0x398] ;  /* 0x00007300ff0f77ac */ /* 0x000e220008000800 */
[----:B------:R-:W-:Y:S01]  /*a1800*/  IMAD.X R11, R3, 0x1, R29, P0 ;  /* 0x00000001030b7824 */ /* 0x000fe200000e061d */
[----:B------:R-:W3:Y:S01]  /*a1810*/  LDCU UR55, c[0x0][0x398] ;  /* 0x00007300ff3777ac */ /* 0x000ee20008000800 */
[----:B------:R-:W4:Y:S03]  /*a1820*/  LDCU UR53, c[0x0][0x398] ;  /* 0x00007300ff3577ac */ /* 0x000f260008000800 */
[----:B------:R0:W-:Y:S04]  /*a1830*/  STL.64 [R1+0x48a8], R10 ;  /* 0x0048a80a01007387 */ /* 0x0001e80000100a00 */
[----:B0-----:R-:W3:Y:S04]  /*a1840*/  LDL.LU R11, [R1+0x48f0] ;  /* 0x0048f000010b7983 */ /* 0x001ee80000300800 */
[----:B------:R-:W4:Y:S01]  /*a1850*/  LDL.LU R10, [R1+0x48f4] ;  /* 0x0048f400010a7983 */ /* 0x000f220000300800 */
[----:B------:R-:W-:-:S02]  /*a1860*/  @P2 LOP3.LUT R2, R2, 0x20, RZ, 0xfc, !PT ;  /* 0x0000002002022812 */ /* 0x000fc400078efcff */
[----:B------:R-:W-:Y:S02]  /*a1870*/  IADD3 R14, P0, PT, R4, R28, RZ ;  /* 0x0000001c040e7210 */ /* 0x000fe40007f1e0ff */
[----:B------:R-:W-:-:S04]  /*a1880*/  LOP3.LUT R2, R2, 0xffffffef, RZ, 0xc0, !PT ;  /* 0xffffffef02027812 */ /* 0x000fc800078ec0ff */
[----:B------:R-:W-:Y:S01]  /*a1890*/  @P1 LOP3.LUT R2, R2, 0x10, RZ, 0xfc, !PT ;  /* 0x0000001002021812 */ /* 0x000fe200078efcff */
[----:B------:R-:W-:-:S03]  /*a18a0*/  IMAD.X R15, R3, 0x1, R27, P0 ;  /* 0x00000001030f7824 */ /* 0x000fc600000e061b */
[----:B------:R-:W-:Y:S02]  /*a18b0*/  LOP3.LUT R2, R2, 0xfffffff7, RZ, 0xc0, !PT ;  /* 0xfffffff702027812 */ /* 0x000fe400078ec0ff */
[----:B--2---:R-:W-:Y:S02]  /*a18c0*/  ISETP.GE.AND P2, PT, R8, UR57, PT ;  /* 0x0000003908007c0c */ /* 0x004fe4000bf46270 */
[----:B------:R-:W-:Y:S01]  /*a18d0*/  ISETP.GE.AND P1, PT, R7, UR59, PT ;  /* 0x0000003b07007c0c */ /* 0x000fe2000bf26270 */
[----:B------:R-:W2:Y:S04]  /*a18e0*/  LDL.LU R8, [R1+0x4900] ;  /* 0x0049000001087983 */ /* 0x000ea80000300800 */
[----:B------:R0:W-:Y:S04]  /*a18f0*/  STL.64 [R1+0x48b8], R14 ;  /* 0x0048b80e01007387 */ /* 0x0001e80000100a00 */
[----:B------:R-:W2:Y:S01]  /*a1900*/  LDL.LU R7, [R1+0x4904] ;  /* 0x0049040001077983 */ /* 0x000ea20000300800 */
[----:B------:R-:W1:Y:S01]  /*a1910*/  LDCU UR59, c[0x0][0x398] ;  /* 0x00007300ff3b77ac */ /* 0x000e620008000800 */
[----:B------:R-:W1:Y:S01]  /*a1920*/  LDCU UR57, c[0x0][0x398] ;  /* 0x00007300ff3977ac */ /* 0x000e620008000800 */
[----:B------:R-:W-:-:S02]  /*a1930*/  @P2 LOP3.LUT R2, R2, 0x8, RZ, 0xfc, !PT ;  /* 0x0000000802022812 */ /* 0x000fc400078efcff */
[----:B------:R-:W-:Y:S02]  /*a1940*/  ISETP.GE.AND P2, PT, R6, UR61, PT ;  /* 0x0000003d06007c0c */ /* 0x000fe4000bf46270 */
[----:B------:R-:W-:Y:S01]  /*a1950*/  LOP3.LUT R2, R2, 0xfffffffb, RZ, 0xc0, !PT ;  /* 0xfffffffb02027812 */ /* 0x000fe200078ec0ff */
[----:B------:R-:W2:Y:S01]  /*a1960*/  LDL.LU R6, [R1+0x4c30] ;  /* 0x004c300001067983 */ /* 0x000ea20000300800 */
[----:B0-----:R-:W-:Y:S01]  /*a1970*/  IADD3 R14, P0, PT, R4, R26, RZ ;  /* 0x0000001a040e7210 */ /* 0x001fe20007f1e0ff */
[----:B------:R-:W0:Y:S01]  /*a1980*/  LDCU UR61, c[0x0][0x398] ;  /* 0x00007300ff3d77ac */ /* 0x000e220008000800 */
[----:B------:R-:W-:Y:S02]  /*a1990*/  @P1 LOP3.LUT R2, R2, 0x4, RZ, 0xfc, !PT ;  /* 0x0000000402021812 */ /* 0x000fe400078efcff */
[----:B------:R-:W-:Y:S01]  /*a19a0*/  ISETP.GE.AND P1, PT, R5, UR63, PT ;  /* 0x0000003f05007c0c */ /* 0x000fe2000bf26270 */
[----:B------:R-:W0:Y:S01]  /*a19b0*/  LDCU UR63, c[0x0][0x398] ;  /* 0x00007300ff3f77ac */ /* 0x000e220008000800 */
[----:B------:R-:W-:Y:S01]  /*a19c0*/  IMAD.X R15, R3, 0x1, R25, P0 ;  /* 0x00000001030f7824 */ /* 0x000fe200000e0619 */
[----:B------:R-:W-:Y:S01]  /*a19d0*/  LOP3.LUT R2, R2, 0xfffffffd, RZ, 0xc0, !PT ;  /* 0xfffffffd02027812 */ /* 0x000fe200078ec0ff */
[----:B------:R-:W2:Y:S03]  /*a19e0*/  LDL.LU R5, [R1+0x4c34] ;  /* 0x004c340001057983 */ /* 0x000ea60000300800 */
[----:B------:R-:W-:-:S04]  /*a19f0*/  @P2 LOP3.LUT R2, R2, 0x2, RZ, 0xfc, !PT ;  /* 0x0000000202022812 */ /* 0x000fc800078efcff */
[----:B------:R-:W-:-:S04]  /*a1a00*/  LOP3.LUT R2, R2, 0xfffffffe, RZ, 0xc0, !PT ;  /* 0xfffffffe02027812 */ /* 0x000fc800078ec0ff */
[----:B------:R-:W-:Y:S02]  /*a1a10*/  @P1 LOP3.LUT R2, R2, 0x1, RZ, 0xfc, !PT ;  /* 0x0000000102021812 */ /* 0x000fe400078efcff */
[----:B------:R-:W-:Y:S02]  /*a1a20*/  LOP3.LUT R44, R44, 0xffffbfff, RZ, 0xc0, !PT ;  /* 0xffffbfff2c2c7812 */ /* 0x000fe400078ec0ff */
[----:B------:R-:W-:Y:S02]  /*a1a30*/  ISETP.GE.AND P0, PT, R12, UR65, PT ;  /* 0x000000410c007c0c */ /* 0x000fe4000bf06270 */
[----:B------:R-:W-:Y:S01]  /*a1a40*/  IADD3 R12, P2, PT, R4, R24, RZ ;  /* 0x00000018040c7210 */ /* 0x000fe20007f5e0ff */
[----:B------:R-:W-:Y:S01]  /*a1a50*/  STL.64 [R1+0x48c8], R14 ;  /* 0x0048c80e01007387 */ /* 0x000fe20000100a00 */
[----:B------:R-:W0:Y:S03]  /*a1a60*/  LDCU UR65, c[0x0][0x398] ;  /* 0x00007300ff4177ac */ /* 0x000e260008000800 */
[----:B------:R-:W-:-:S06]  /*a1a70*/  IMAD.X R13, R3, 0x1, R23, P2 ;  /* 0x00000001030d7824 */ /* 0x000fcc00010e0617 */
[----:B------:R-:W-:-:S04]  /*a1a80*/  @P0 LOP3.LUT R44, R44, 0x4000, RZ, 0xfc, !PT ;  /* 0x000040002c2c0812 */ /* 0x000fc800078efcff */
[----:B------:R-:W-:Y:S02]  /*a1a90*/  LOP3.LUT R44, R44, 0xffffdfff, RZ, 0xc0, !PT ;  /* 0xffffdfff2c2c7812 */ /* 0x000fe400078ec0ff */
[----:B---3--:R-:W-:Y:S02]  /*a1aa0*/  ISETP.GE.AND P1, PT, R11, UR67, PT ;  /* 0x000000430b007c0c */ /* 0x008fe4000bf26270 */
[----:B----4-:R-:W-:-:S11]  /*a1ab0*/  ISETP.GE.AND P2, PT, R10, UR69, PT ;  /* 0x000000450a007c0c */ /* 0x010fd6000bf46270 */
[----:B------:R-:W-:-:S04]  /*a1ac0*/  @P1 LOP3.LUT R44, R44, 0x2000, RZ, 0xfc, !PT ;  /* 0x000020002c2c1812 */ /* 0x000fc800078efcff */
[----:B------:R-:W-:-:S04]  /*a1ad0*/  LOP3.LUT R44, R44, 0xffff7fff, RZ, 0xc0, !PT ;  /* 0xffff7fff2c2c7812 */ /* 0x000fc800078ec0ff */
[----:B------:R-:W-:Y:S02]  /*a1ae0*/  @P2 LOP3.LUT R44, R44, 0x8000, RZ, 0xfc, !PT ;  /* 0x000080002c2c2812 */ /* 0x000fe400078efcff */
[----:B------:R-:W-:Y:S02]  /*a1af0*/  IADD3 R10, P4, PT, R4, R22, RZ ;  /* 0x00000016040a7210 */ /* 0x000fe40007f9e0ff */
[----:B------:R-:W-:-:S03]  /*a1b00*/  LOP3.LUT R44, R44, 0xfffeffff, RZ, 0xc0, !PT ;  /* 0xfffeffff2c2c7812 */ /* 0x000fc600078ec0ff */
[----:B------:R-:W-:Y:S01]  /*a1b10*/  IMAD.X R11, R3, 0x1, R21, P4 ;  /* 0x00000001030b7824 */ /* 0x000fe200020e0615 */
[----:B------:R-:W-:Y:S01]  /*a1b20*/  STL.64 [R1+0x48d0], R12 ;  /* 0x0048d00c01007387 */ /* 0x000fe20000100a00 */
[----:B--2---:R-:W-:Y:S02]  /*a1b30*/  ISETP.GE.AND P3, PT, R8, UR71, PT ;  /* 0x0000004708007c0c */ /* 0x004fe4000bf66270 */
[----:B------:R-:W-:-:S11]  /*a1b40*/  ISETP.GE.AND P4, PT, R7, UR73, PT ;  /* 0x0000004907007c0c */ /* 0x000fd6000bf86270 */
[----:B------:R-:W-:-:S05]  /*a1b50*/  @P3 LOP3.LUT R44, R44, 0x10000, RZ, 0xfc, !PT ;  /* 0x000100002c2c3812 */ /* 0x000fca00078efcff */
[----:B------:R-:W-:Y:S04]  /*a1b60*/  STL [R1+0x3ac], R44 ;  /* 0x0003ac2c01007387 */ /* 0x000fe80000100800 */
[----:B------:R-:W-:Y:S04]  /*a1b70*/  STL.64 [R1+0x48e0], R10 ;  /* 0x0048e00a01007387 */ /* 0x000fe80000100a00 */
[----:B------:R-:W2:Y:S01]  /*a1b80*/  LDL R8, [R1+0x23c0] ;  /* 0x0023c00001087983 */ /* 0x000ea20000100800 */
[----:B------:R-:W-:Y:S02]  /*a1b90*/  ISETP.GE.AND P5, PT, R6, UR75, PT ;  /* 0x0000004b06007c0c */ /* 0x000fe4000bfa6270 */
[----:B------:R-:W-:-:S05]  /*a1ba0*/  IADD3 R6, P6, PT, R4, R20, RZ ;  /* 0x0000001404067210 */ /* 0x000fca0007fde0ff */
[----:B------:R-:W-:-:S05]  /*a1bb0*/  IMAD.X R7, R3, 0x1, R19, P6 ;  /* 0x0000000103077824 */ /* 0x000fca00030e0613 */
[----:B------:R3:W-:Y:S04]  /*a1bc0*/  STL.64 [R1+0x48f0], R6 ;  /* 0x0048f00601007387 */ /* 0x0007e80000100a00 */
[----:B------:R-:W4:Y:S04]  /*a1bd0*/  LDL R35, [R1+0x23c8] ;  /* 0x0023c80001237983 */ /* 0x000f280000100800 */
[----:B------:R-:W4:Y:S01]  /*a1be0*/  LDL.LU R53, [R1+0x394] ;  /* 0x0003940001357983 */ /* 0x000f220000300800 */
[----:B------:R-:W-:Y:S01]  /*a1bf0*/  UMOV UR75, UR77 ;  /* 0x0000004d004b7c82 */ /* 0x000fe20008000000 */
[----:B------:R-:W-:Y:S01]  /*a1c00*/  UMOV UR71, UR76 ;  /* 0x0000004c00477c82 */ /* 0x000fe20008000000 */
[----:B------:R-:W0:Y:S01]  /*a1c10*/  LDCU.64 UR76, c[0x0][0x398] ;  /* 0x00007300ff4c77ac */ /* 0x000e220008000a00 */
[----:B------:R-:W4:Y:S04]  /*a1c20*/  LDL.LU R54, [R1+0x370] ;  /* 0x0003700001367983 */ /* 0x000f280000300800 */
[----:B------:R-:W1:Y:S01]  /*a1c30*/  LDL R36, [R1+0x23cc] ;  /* 0x0023cc0001247983 */ /* 0x000e620000100800 */
[----:B---3--:R-:W-:-:S05]  /*a1c40*/  IADD3 R6, P0, PT, R4, R18, RZ ;  /* 0x0000001204067210 */ /* 0x008fca0007f1e0ff */
[----:B------:R-:W-:-:S05]  /*a1c50*/  IMAD.X R7, R3, 0x1, R17, P0 ;  /* 0x0000000103077824 */ /* 0x000fca00000e0611 */
[----:B------:R3:W-:Y:S01]  /*a1c60*/  STL.64 [R1+0x4900], R6 ;  /* 0x0049000601007387 */ /* 0x0007e20000100a00 */
[----:B0-----:R-:W-:-:S03]  /*a1c70*/  ISETP.GE.AND P6, PT, R5, UR77, PT ;  /* 0x0000004d05007c0c */ /* 0x001fc6000bfc6270 */
[----:B------:R-:W4:Y:S01]  /*a1c80*/  LDL R5, [R1+0x23dc] ;  /* 0x0023dc0001057983 */ /* 0x000f220000100800 */
[----:B------:R-:W-:-:S03]  /*a1c90*/  LOP3.LUT P1, RZ, R0, 0x100000, RZ, 0xc0, !PT ;  /* 0x0010000000ff7812 */ /* 0x000fc6000782c0ff */
[----:B------:R-:W4:Y:S04]  /*a1ca0*/  LDL R10, [R1+0x23ec] ;  /* 0x0023ec00010a7983 */ /* 0x000f280000100800 */
[----:B------:R-:W4:Y:S04]  /*a1cb0*/  LDL R11, [R1+0x2178] ;  /* 0x00217800010b7983 */ /* 0x000f280000100800 */
[----:B---3--:R-:W3:Y:S04]  /*a1cc0*/  LDL R6, [R1+0x23e0] ;  /* 0x0023e00001067983 */ /* 0x008ee80000100800 */
[----:B------:R-:W3:Y:S01]  /*a1cd0*/  LDL R7, [R1+0x23e8] ;  /* 0x0023e80001077983 */ /* 0x000ee20000100800 */
[----:B--2---:R-:W-:-:S02]  /*a1ce0*/  ISETP.LT.AND P2, PT, R8, UR43, !P1 ;  /* 0x0000002b08007c0c */ /* 0x004fc4000cf41270 */
[----:B----4-:R-:W-:Y:S02]  /*a1cf0*/  LOP3.LUT R53, R53, 0xfffffffd, RZ, 0xc0, !PT ;  /* 0xfffffffd35357812 */ /* 0x010fe400078ec0ff */
[----:B------:R-:W-:Y:S01]  /*a1d00*/  ISETP.LT.AND P3, PT, R35, UR41, !P1 ;  /* 0x0000002923007c0c */ /* 0x000fe2000cf61270 */
[----:B------:R-:W-:Y:S01]  /*a1d10*/  UMOV UR67, UR7 ;  /* 0x0000000700437c82 */ /* 0x000fe20008000000 */
[----:B------:R-:W0:Y:S07]  /*a1d20*/  LDCU UR7, c[0x0][0x398] ;  /* 0x00007300ff0777ac */ /* 0x000e2e0008000800 */
[----:B------:R-:W-:-:S02]  /*a1d30*/  @P2 LOP3.LUT R53, R53, 0x2, RZ, 0xfc, !PT ;  /* 0x0000000235352812 */ /* 0x000fc400078efcff */
[----:B------:R-:W-:Y:S01]  /*a1d40*/  LOP3.LUT R54, R54, 0x7fffffff, RZ, 0xc0, !PT ;  /* 0x7fffffff36367812 */ /* 0x000fe200078ec0ff */
[----:B------:R-:W-:Y:S01]  /*a1d50*/  UMOV UR69, UR9 ;  /* 0x0000000900457c82 */ /* 0x000fe20008000000 */
[----:B-1----:R-:W-:Y:S02]  /*a1d60*/  ISETP.LT.AND P2, PT, R36, UR39, !P1 ;  /* 0x0000002724007c0c */ /* 0x002fe4000cf41270 */
[----:B------:R-:W-:Y:S01]  /*a1d70*/  LOP3.LUT R53, R53, 0xfffffffe, RZ, 0xc0, !PT ;  /* 0xfffffffe35357812 */ /* 0x000fe200078ec0ff */
[----:B------:R-:W1:Y:S01]  /*a1d80*/  LDCU UR9, c[0x0][0x398] ;  /* 0x00007300ff0977ac */ /* 0x000e620008000800 */
[----:B------:R-:W-:Y:S01]  /*a1d90*/  LOP3.LUT P0, RZ, R0, 0x80000, RZ, 0xc0, !PT ;  /* 0x0008000000ff7812 */ /* 0x000fe2000780c0ff */
[----:B------:R-:W-:Y:S01]  /*a1da0*/  UMOV UR73, UR13 ;  /* 0x0000000d00497c82 */ /* 0x000fe20008000000 */
[----:B------:R-:W2:Y:S01]  /*a1db0*/  LDCU UR13, c[0x0][0x398] ;  /* 0x00007300ff0d77ac */ /* 0x000ea20008000800 */
[----:B------:R-:W-:Y:S01]  /*a1dc0*/  UMOV UR77, UR17 ;  /* 0x00000011004d7c82 */ /* 0x000fe20008000000 */
[----:B------:R-:W-:Y:S01]  /*a1dd0*/  @P3 LOP3.LUT R53, R53, 0x1, RZ, 0xfc, !PT ;  /* 0x0000000135353812 */ /* 0x000fe200078efcff */
[----:B------:R-:W4:Y:S01]  /*a1de0*/  LDCU UR17, c[0x0][0x398] ;  /* 0x00007300ff1177ac */ /* 0x000f220008000800 */
[----:B------:R-:W0:Y:S01]  /*a1df0*/  LDCU UR43, c[0x0][0x398] ;  /* 0x00007300ff2b77ac */ /* 0x000e220008000800 */
[----:B------:R-:W0:Y:S01]  /*a1e00*/  LDCU UR41, c[0x0][0x398] ;  /* 0x00007300ff2977ac */ /* 0x000e220008000800 */
[----:B------:R-:W0:Y:S01]  /*a1e10*/  LDCU UR39, c[0x0][0x398] ;  /* 0x00007300ff2777ac */ /* 0x000e220008000800 */
[----:B------:R1:W-:Y:S04]  /*a1e20*/  STL [R1+0x394], R53 ;  /* 0x0003943501007387 */ /* 0x0003e80000100800 */
[----:B-1----:R-:W2:Y:S04]  /*a1e30*/  LDL.LU R53, [R1+0x36c] ;  /* 0x00036c0001357983 */ /* 0x002ea80000300800 */
[----:B------:R-:W2:Y:S04]  /*a1e40*/  LDL R15, [R1+0x23a0] ;  /* 0x0023a000010f7983 */ /* 0x000ea80000100800 */
[----:B------:R-:W4:Y:S04]  /*a1e50*/  LDL R12, [R1+0x2380] ;  /* 0x00238000010c7983 */ /* 0x000f280000100800 */
[----:B------:R-:W4:Y:S04]  /*a1e60*/  LDL R13, [R1+0x238c] ;  /* 0x00238c00010d7983 */ /* 0x000f280000100800 */
[----:B------:R-:W4:Y:S04]  /*a1e70*/  LDL R14, [R1+0x2394] ;  /* 0x00239400010e7983 */ /* 0x000f280000100800 */
[----:B------:R-:W4:Y:S04]  /*a1e80*/  LDL R37, [R1+0x2398] ;  /* 0x0023980001257983 */ /* 0x000f280000100800 */
[----:B------:R-:W4:Y:S04]  /*a1e90*/  LDL R38, [R1+0x23a8] ;  /* 0x0023a80001267983 */ /* 0x000f280000100800 */
[----:B------:R-:W4:Y:S04]  /*a1ea0*/  LDL R16, [R1+0x23b4] ;  /* 0x0023b40001107983 */ /* 0x000f280000100800 */
[----:B------:R-:W4:Y:S01]  /*a1eb0*/  LDL R3, [R1+0x23bc] ;  /* 0x0023bc0001037983 */ /* 0x000f220000100800 */
[----:B------:R-:W-:-:S02]  /*a1ec0*/  ISETP.LT.AND P3, PT, R5, UR37, !P1 ;  /* 0x0000002505007c0c */ /* 0x000fc4000cf61270 */
[----:B------:R-:W-:Y:S02]  /*a1ed0*/  @P2 LOP3.LUT R54, R54, 0x80000000, RZ, 0xfc, !PT ;  /* 0x8000000036362812 */ /* 0x000fe400078efcff */
[----:B---3--:R-:W-:Y:S02]  /*a1ee0*/  ISETP.LT.AND P2, PT, R6, UR35, !P1 ;  /* 0x0000002306007c0c */ /* 0x008fe4000cf41270 */
[----:B------:R-:W-:-:S07]  /*a1ef0*/  LOP3.LUT R54, R54, 0xbfffffff, RZ, 0xc0, !PT ;  /* 0xbfffffff36367812 */ /* 0x000fce00078ec0ff */
[----:B------:R-:W-:Y:S02]  /*a1f00*/  @P3 LOP3.LUT R54, R54, 0x40000000, RZ, 0xfc, !PT ;  /* 0x4000000036363812 */ /* 0x000fe400078efcff */
[----:B0-----:R-:W-:Y:S01]  /*a1f10*/  ISETP.LT.AND P3, PT, R7, UR7, !P1 ;  /* 0x0000000707007c0c */ /* 0x001fe2000cf61270 */
[----:B------:R-:W-:Y:S01]  /*a1f20*/  UMOV UR35, UR47 ;  /* 0x0000002f00237c82 */ /* 0x000fe20008000000 */
[----:B------:R-:W0:Y:S01]  /*a1f30*/  LDCU UR7, c[0x0][0x398] ;  /* 0x00007300ff0777ac */ /* 0x000e220008000800 */
[----:B------:R-:W-:Y:S01]  /*a1f40*/  LOP3.LUT R54, R54, 0xdfffffff, RZ, 0xc0, !PT ;  /* 0xdfffffff36367812 */ /* 0x000fe200078ec0ff */
[----:B------:R-:W-:Y:S01]  /*a1f50*/  UMOV UR37, UR49 ;  /* 0x0000003100257c82 */ /* 0x000fe20008000000 */
[----:B------:R-:W1:Y:S01]  /*a1f60*/  LDCU UR49, c[0x0][0x398] ;  /* 0x00007300ff3177ac */ /* 0x000e620008000800 */
[----:B------:R-:W3:Y:S01]  /*a1f70*/  LDCU UR47, c[0x0][0x398] ;  /* 0x00007300ff2f77ac */ /* 0x000ee20008000800 */
[----:B------:R-:W-:Y:S02]  /*a1f80*/  @P2 LOP3.LUT R54, R54, 0x20000000, RZ, 0xfc, !PT ;  /* 0x2000000036362812 */ /* 0x000fe400078efcff */
[----:B------:R-:W-:-:S02]  /*a1f90*/  ISETP.LT.AND P2, PT, R10, UR9, !P1 ;  /* 0x000000090a007c0c */ /* 0x000fc4000cf41270 */
        /* <DEDUP_REMOVED lines=8> */
[----:B------:R-:W-:-:S04]  /*a2020*/  @P1 LOP3.LUT R54, R54, 0x4000000, RZ, 0xfc, !PT ;  /* 0x0400000036361812 */ /* 0x000fc800078efcff */
[----:B------:R-:W-:Y:S02]  /*a2030*/  LOP3.LUT R54, R54, 0xffdfffff, RZ, 0xc0, !PT ;  /* 0xffdfffff36367812 */ /* 0x000fe400078ec0ff */
[----:B--2---:R-:W-:Y:S02]  /*a2040*/  ISETP.LT.AND P1, PT, R15, UR35, !P0 ;  /* 0x000000230f007c0c */ /* 0x004fe4000c721270 */
[----:B----4-:R-:W-:Y:S02]  /*a2050*/  ISETP.LT.AND P2, PT, R12, UR45, !P0 ;  /* 0x0000002d0c007c0c */ /* 0x010fe4000c741270 */
[----:B------:R-:W-:Y:S02]  /*a2060*/  LOP3.LUT R53, R53, 0x7fffffff, RZ, 0xc0, !PT ;  /* 0x7fffffff35357812 */ /* 0x000fe400078ec0ff */
[----:B------:R-:W-:Y:S01]  /*a2070*/  ISETP.LT.AND P3, PT, R14, UR15, !P0 ;  /* 0x0000000f0e007c0c */ /* 0x000fe2000c761270 */
[----:B------:R-:W2:Y:S06]  /*a2080*/  LDCU UR35, c[0x0][0x398] ;  /* 0x00007300ff2377ac */ /* 0x000eac0008000800 */
[----:B------:R-:W-:Y:S01]  /*a2090*/  @P1 LOP3.LUT R54, R54, 0x200000, RZ, 0xfc, !PT ;  /* 0x0020000036361812 */ /* 0x000fe200078efcff */
[----:B------:R-:W-:Y:S01]  /*a20a0*/  UMOV UR45, UR37 ;  /* 0x00000025002d7c82 */ /* 0x000fe20008000000 */
[----:B------:R-:W-:Y:S01]  /*a20b0*/  LOP3.LUT P1, RZ, R0, 0x40000, RZ, 0xc0, !PT ;  /* 0x0004000000ff7812 */ /* 0x000fe2000782c0ff */
[----:B------:R-:W4:Y:S01]  /*a20c0*/  LDCU UR37, c[0x0][0x398] ;  /* 0x00007300ff2577ac */ /* 0x000f220008000800 */
[----:B------:R-:W-:Y:S01]  /*a20d0*/  LOP3.LUT R54, R54, 0xfdffffff, RZ, 0xc0, !PT ;  /* 0xfdffffff36367812 */ /* 0x000fe200078ec0ff */
[----:B------:R-:W0:Y:S03]  /*a20e0*/  LDCU UR15, c[0x0][0x398] ;  /* 0x00007300ff0f77ac */ /* 0x000e260008000800 */
[----:B------:R-:W-:-:S02]  /*a20f0*/  @P2 LOP3.LUT R54, R54, 0x2000000, RZ, 0xfc, !PT ;  /* 0x0200000036362812 */ /* 0x000fc400078efcff */
[----:B------:R-:W-:Y:S01]  /*a2100*/  ISETP.LT.AND P2, PT, R13, UR13, !P0 ;  /* 0x0000000d0d007c0c */ /* 0x000fe2000c741270 */
[----:B------:R-:W0:Y:S01]  /*a2110*/  LDCU UR13, c[0x0][0x398] ;  /* 0x00007300ff0d77ac */ /* 0x000e220008000800 */
[----:B------:R-:W-:-:S11]  /*a2120*/  LOP3.LUT R54, R54, 0xfeffffff, RZ, 0xc0, !PT ;  /* 0xfeffffff36367812 */ /* 0x000fd600078ec0ff */
        /* <DEDUP_REMOVED lines=58> */
[----:B------:R-:W-:-:S02]  /*a24d0*/  @P0 LOP3.LUT R54, R54, 0x20, RZ, 0xfc, !PT ;  /* 0x0000002036360812 */ /* 0x000fc400078efcff */
[----:B------:R-:W-:Y:S01]  /*a24e0*/  ISETP.LT.AND P0, PT, R12, UR65, !P1 ;  /* 0x000000410c007c0c */ /* 0x000fe2000cf01270 */
[----:B------:R-:W0:Y:S01]  /*a24f0*/  LDCU UR65, c[0x0][0x398] ;  /* 0x00007300ff4177ac */ /* 0x000e220008000800 */
[----:B------:R-:W-:-:S11]  /*a2500*/  LOP3.LUT R54, R54, 0xfffffdff, RZ, 0xc0, !PT ;  /* 0xfffffdff36367812 */ /* 0x000fd600078ec0ff */
        /* <DEDUP_REMOVED lines=28> */
[----:B---3--:R-:W-:Y:S01]  /*a26d0*/  ISETP.LT.AND P2, PT, R36, UR47, !P1 ;  /* 0x0000002f24007c0c */ /* 0x008fe2000cf41270 */
[----:B------:R-:W3:Y:S01]  /*a26e0*/  LDCU UR47, c[0x0][0x398] ;  /* 0x00007300ff2f77ac */ /* 0x000ee20008000800 */
[----:B------:R-:W-:-:S04]  /*a26f0*/  LOP3.LUT R54, R54, 0xfffffffe, RZ, 0xc0, !PT ;  /* 0xfffffffe36367812 */ /* 0x000fc800078ec0ff */
[----:B------:R-:W-:Y:S02]  /*a2700*/  @P3 LOP3.LUT R54, R54, 0x1, RZ, 0xfc, !PT ;  /* 0x0000000136363812 */ /* 0x000fe400078efcff */
[----:B------:R-:W-:Y:S01]  /*a2710*/  ISETP.LT.AND P3, PT, R5, UR43, !P1 ;  /* 0x0000002b05007c0c */ /* 0x000fe2000cf61270 */
[----:B------:R-:W0:Y:S02]  /*a2720*/  LDCU UR43, c[0x0][0x398] ;  /* 0x00007300ff2b77ac */ /* 0x000e240008000800 */
[----:B------:R1:W-:Y:S02]  /*a2730*/  STL [R1+0x370], R54 ;  /* 0x0003703601007387 */ /* 0x0003e40000100800 */
[----:B------:R-:W-:Y:S02]  /*a2740*/  @P2 LOP3.LUT R53, R53, 0x80000000, RZ, 0xfc, !PT ;  /* 0x8000000035352812 */ /* 0x000fe400078efcff */
[----:B-1----:R-:W3:Y:S01]  /*a2750*/  LDL.LU R54, [R1+0x368] ;  /* 0x0003680001367983 */ /* 0x002ee20000300800 */
[----:B------:R-:W-:-:S02]  /*a2760*/  ISETP.LT.AND P2, PT, R6, UR41, !P1 ;  /* 0x0000002906007c0c */ /* 0x000fc4000cf41270 */
[----:B------:R-:W-:Y:S01]  /*a2770*/  LOP3.LUT R53, R53, 0xbfffffff, RZ, 0xc0, !PT ;  /* 0xbfffffff35357812 */ /* 0x000fe200078ec0ff */
[----:B------:R-:W1:Y:S03]  /*a2780*/  LDCU UR41, c[0x0][0x398] ;  /* 0x00007300ff2977ac */ /* 0x000e660008000800 */
[----:B------:R-:W-:Y:S02]  /*a2790*/  @P3 LOP3.LUT R53, R53, 0x40000000, RZ, 0xfc, !PT ;  /* 0x4000000035353812 */ /* 0x000fe400078efcff */
[----:B------:R-:W-:Y:S02]  /*a27a0*/  ISETP.LT.AND P3, PT, R7, UR39, !P1 ;  /* 0x0000002707007c0c */ /* 0x000fe4000cf61270 */
[----:B------:R-:W-:-:S04]  /*a27b0*/  LOP3.LUT R53, R53, 0xdfffffff, RZ, 0xc0, !PT ;  /* 0xdfffffff35357812 */ /* 0x000fc800078ec0ff */
[----:B------:R-:W-:Y:S02]  /*a27c0*/  @P2 LOP3.LUT R53, R53, 0x20000000, RZ, 0xfc, !PT ;  /* 0x2000000035352812 */ /* 0x000fe400078efcff */
[----:B----4-:R-:W-:Y:S02]  /*a27d0*/  ISETP.LT.AND P2, PT, R10, UR37, !P1 ;  /* 0x000000250a007c0c */ /* 0x010fe4000cf41270 */
[----:B------:R-:W-:Y:S02]  /*a27e0*/  LOP3.LUT R53, R53, 0xefffffff, RZ, 0xc0, !PT ;  /* 0xefffffff35357812 */ /* 0x000fe400078ec0ff */
[----:B0-----:R-:W-:Y:S01]  /*a27f0*/  ISETP.LT.AND P1, PT, R11, UR7, !P1 ;  /* 0x000000070b007c0c */ /* 0x001fe2000cf21270 */
[----:B------:R-:W-:Y:S01]  /*a2800*/  UMOV UR37, UR67 ;  /* 0x0000004300257c82 */ /* 0x000fe20008000000 */
[----:B------:R-:W0:Y:S01]  /*a2810*/  LDCU UR7, c[0x0][0x398] ;  /* 0x00007300ff0777ac */ /* 0x000e220008000800 */
[----:B------:R-:W-:Y:S01]  /*a2820*/  @P3 LOP3.LUT R53, R53, 0x10000000, RZ, 0xfc, !PT ;  /* 0x1000000035353812 */ /* 0x000fe200078efcff */
[----:B------:R-:W-:Y:S01]  /*a2830*/  UMOV UR39, UR69 ;  /* 0x0000004500277c82 */ /* 0x000fe20008000000 */
[----:B------:R-:W-:Y:S01]  /*a2840*/  ISETP.LT.AND P3, PT, R14, UR13, !P0 ;  /* 0x0000000d0e007c0c */ /* 0x000fe2000c761270 */
[----:B------:R-:W4:Y:S01]  /*a2850*/  LDCU UR69, c[0x0][0x398] ;  /* 0x00007300ff4577ac */ /* 0x000f220008000800 */
[----:B------:R-:W-:Y:S01]  /*a2860*/  LOP3.LUT R53, R53, 0xf7ffffff, RZ, 0xc0, !PT ;  /* 0xf7ffffff35357812 */ /* 0x000fe200078ec0ff */
[----:B------:R-:W0:Y:S01]  /*a2870*/  LDCU UR67, c[0x0][0x398] ;  /* 0x00007300ff4377ac */ /* 0x000e220008000800 */
[----:B------:R-:W0:Y:S02]  /*a2880*/  LDCU UR13, c[0x0][0x398] ;  /* 0x00007300ff0d77ac */ /* 0x000e240008000800 */
        /* <DEDUP_REMOVED lines=53> */
[----:B------:R-:W-:-:S04]  /*a2be0*/  LOP3.LUT R53, R53, 0xffffdfff, RZ, 0xc0, !PT ;  /* 0xffffdfff35357812 */ /* 0x000fc800078ec0ff */
[----:B------:R-:W-:Y:S02]  /*a2bf0*/  @P2 LOP3.LUT R53, R53, 0x2000, RZ, 0xfc, !PT ;  /* 0x0000200035352812 */ /* 0x000fe400078efcff */
[----:B--2---:R-:W-:Y:S02]  /*a2c00*/  ISETP.LT.AND P2, PT, R10, UR35, !P0 ;  /* 0x000000230a007c0c */ /* 0x004fe4000c741270 */
[----:B------:R-:W-:Y:S02]  /*a2c10*/  LOP3.LUT R53, R53, 0xffffefff, RZ, 0xc0, !PT ;  /* 0xffffefff35357812 */ /* 0x000fe400078ec0ff */
[----:B0-----:R-:W-:Y:S01]  /*a2c20*/  ISETP.LT.AND P0, PT, R11, UR7, !P0 ;  /* 0x000000070b007c0c */ /* 0x001fe2000c701270 */
[----:B------:R-:W-:Y:S01]  /*a2c30*/  UMOV UR35, UR75 ;  /* 0x0000004b00237c82 */ /* 0x000fe20008000000 */
[----:B------:R-:W0:Y:S01]  /*a2c40*/  LDCU UR7, c[0x0][0x398] ;  /* 0x00007300ff0777ac */ /* 0x000e220008000800 */
[----:B------:R-:W-:Y:S01]  /*a2c50*/  @P3 LOP3.LUT R53, R53, 0x1000, RZ, 0xfc, !PT ;  /* 0x0000100035353812 */ /* 0x000fe200078efcff */
[----:B------:R-:W-:Y:S01]  /*a2c60*/  UMOV UR33, UR39 ;  /* 0x0000002700217c82 */ /* 0x000fe20008000000 */
[----:B------:R-:W-:Y:S01]  /*a2c70*/  ISETP.LT.AND P3, PT, R14, UR65, !P1 ;  /* 0x000000410e007c0c */ /* 0x000fe2000cf61270 */
[----:B------:R-:W2:Y:S01]  /*a2c80*/  LDCU UR39, c[0x0][0x398] ;  /* 0x00007300ff2777ac */ /* 0x000ea20008000800 */
[----:B------:R-:W-:Y:S01]  /*a2c90*/  LOP3.LUT R53, R53, 0xfffff7ff, RZ, 0xc0, !PT ;  /* 0xfffff7ff35357812 */ /* 0x000fe200078ec0ff */
[----:B------:R-:W0:Y:S01]  /*a2ca0*/  LDCU UR75, c[0x0][0x398] ;  /* 0x00007300ff4b77ac */ /* 0x000e220008000800 */
[----:B------:R-:W0:Y:S02]  /*a2cb0*/  LDCU UR65, c[0x0][0x398] ;  /* 0x00007300ff4177ac */ /* 0x000e240008000800 */
[----:B------:R-:W-:-:S02]  /*a2cc0*/  @P2 LOP3.LUT R53, R53, 0x800, RZ, 0xfc, !PT ;  /* 0x0000080035352812 */ /* 0x000fc400078efcff */
[----:B------:R-:W-:Y:S01]  /*a2cd0*/  ISETP.LT.AND P2, PT, R15, UR35, !P1 ;  /* 0x000000230f007c0c */ /* 0x000fe2000cf41270 */
[----:B------:R-:W0:Y:S01]  /*a2ce0*/  LDCU UR35, c[0x0][0x398] ;  /* 0x00007300ff2377ac */ /* 0x000e220008000800 */
[----:B------:R-:W-:-:S04]  /*a2cf0*/  LOP3.LUT R53, R53, 0xfffffbff, RZ, 0xc0, !PT ;  /* 0xfffffbff35357812 */ /* 0x000fc800078ec0ff */
[----:B------:R-:W-:Y:S02]  /*a2d00*/  @P0 LOP3.LUT R53, R53, 0x400, RZ, 0xfc, !PT ;  /* 0x0000040035350812 */ /* 0x000fe400078efcff */
[----:B----4-:R-:W-:Y:S02]  /*a2d10*/  ISETP.LT.AND P0, PT, R12, UR69, !P1 ;  /* 0x000000450c007c0c */ /* 0x010fe4000cf01270 */
[----:B------:R-:W-:-:S04]  /*a2d20*/  LOP3.LUT R53, R53, 0xffffffdf, RZ, 0xc0, !PT ;  /* 0xffffffdf35357812 */ /* 0x000fc800078ec0ff */
[----:B------:R-:W-:Y:S02]  /*a2d30*/  @P2 LOP3.LUT R53, R53, 0x20, RZ, 0xfc, !PT ;  /* 0x0000002035352812 */ /* 0x000fe400078efcff */
[----:B------:R-:W-:Y:S02]  /*a2d40*/  ISETP.LT.AND P2, PT, R13, UR67, !P1 ;  /* 0x000000430d007c0c */ /* 0x000fe4000cf41270 */
[----:B------:R-:W-:-:S04]  /*a2d50*/  LOP3.LUT R53, R53, 0xfffffdff, RZ, 0xc0, !PT ;  /* 0xfffffdff35357812 */ /* 0x000fc800078ec0ff */
[----:B------:R-:W-:-:S04]  /*a2d60*/  @P0 LOP3.LUT R53, R53, 0x200, RZ, 0xfc, !PT ;  /* 0x0000020035350812 */ /* 0x000fc800078efcff */
[----:B------:R-:W-:-:S04]  /*a2d70*/  LOP3.LUT R53, R53, 0xfffffeff, RZ, 0xc0, !PT ;  /* 0xfffffeff35357812 */ /* 0x000fc800078ec0ff */
[----:B------:R-:W-:Y:S02]  /*a2d80*/  @P2 LOP3.LUT R53, R53, 0x100, RZ, 0xfc, !PT ;  /* 0x0000010035352812 */ /* 0x000fe400078efcff */
[----:B------:R-:W-:Y:S02]  /*a2d90*/  ISETP.LT.AND P2, PT, R37, UR63, !P1 ;  /* 0x0000003f25007c0c */ /* 0x000fe4000cf41270 */
[----:B------:R-:W-:Y:S01]  /*a2da0*/  LOP3.LUT P0, RZ, R0, 0x8000, RZ, 0xc0, !PT ;  /* 0x0000800000ff7812 */ /* 0x000fe2000780c0ff */
[----:B------:R-:W-:Y:S01]  /*a2db0*/  UMOV UR67, UR73 ;  /* 0x0000004900437c82 */ /* 0x000fe20008000000 */
[----:B------:R-:W-:Y:S01]  /*a2dc0*/  LOP3.LUT R53, R53, 0xffffff7f, RZ, 0xc0, !PT ;  /* 0xffffff7f35357812 */ /* 0x000fe200078ec0ff */
[----:B------:R-:W4:Y:S01]  /*a2dd0*/  LDCU UR63, c[0x0][0x398] ;  /* 0x00007300ff3f77ac */ /* 0x000f220008000800 */
[----:B---3--:R-:W-:Y:S02]  /*a2de0*/  LOP3.LUT R54, R54, 0x7fffffff, RZ, 0xc0, !PT ;  /* 0x7fffffff36367812 */ /* 0x008fe400078ec0ff */
[----:B------:R-:W-:-:S02]  /*a2df0*/  @P3 LOP3.LUT R53, R53, 0x80, RZ, 0xfc, !PT ;  /* 0x0000008035353812 */ /* 0x000fc400078efcff */
[----:B------:R-:W-:Y:S01]  /*a2e00*/  ISETP.LT.AND P3, PT, R38, UR61, !P1 ;  /* 0x0000003d26007c0c */ /* 0x000fe2000cf61270 */
[----:B------:R-:W3:Y:S01]  /*a2e10*/  LDCU UR61, c[0x0][0x398] ;  /* 0x00007300ff3d77ac */ /* 0x000ee20008000800 */
[----:B------:R-:W-:Y:S01]  /*a2e20*/  UMOV UR69, UR33 ;  /* 0x0000002100457c82 */ /* 0x000fe20008000000 */
[----:B------:R-:W-:Y:S01]  /*a2e30*/  LOP3.LUT R53, R53, 0xffffffbf, RZ, 0xc0, !PT ;  /* 0xffffffbf35357812 */ /* 0x000fe200078ec0ff */
[----:B------:R-:W0:Y:S01]  /*a2e40*/  LDCU UR33, c[0x0][0x398] ;  /* 0x00007300ff2177ac */ /* 0x000e220008000800 */
[----:B------:R-:W0:Y:S02]  /*a2e50*/  LDCU UR73, c[0x0][0x398] ;  /* 0x00007300ff4977ac */ /* 0x000e240008000800 */
        /* <DEDUP_REMOVED lines=22> */
[----:B------:R-:W-:Y:S01]  /*a2fc0*/  ISETP.LT.AND P3, PT, R5, UR49, !P1 ;  /* 0x0000003105007c0c */ /* 0x000fe2000cf61270 */
[----:B------:R-:W0:Y:S01]  /*a2fd0*/  LDCU UR51, c[0x0][0x398] ;  /* 0x00007300ff3377ac */ /* 0x000e220008000800 */
[----:B------:R-:W0:Y:S09]  /*a2fe0*/  LDCU UR49, c[0x0][0x398] ;  /* 0x00007300ff3177ac */ /* 0x000e320008000800 */
        /* <DEDUP_REMOVED lines=11> */
[----:B-1----:R-:W-:Y:S01]  /*a30a0*/  ISETP.LT.AND P1, PT, R11, UR41, !P1 ;  /* 0x000000290b007c0c */ /* 0x002fe2000cf21270 */
[----:B------:R-:W1:Y:S01]  /*a30b0*/  LDCU UR43, c[0x0][0x398] ;  /* 0x00007300ff2b77ac */ /* 0x000e620008000800 */
        /* <DEDUP_REMOVED lines=16> */
[----:B------:R-:W-:-:S04]  /*a31c0*/  LOP3.LUT R54, R54, 0xfdffffff, RZ, 0xc0, !PT ;  /* 0xfdffffff36367812 */ /* 0x000fc800078ec0ff */
[----:B------:R-:W-:-:S04]  /*a31d0*/  @P2 LOP3.LUT R54, R54, 0x2000000, RZ, 0xfc, !PT ;  /* 0x0200000036362812 */ /* 0x000fc800078efcff */
[----:B------:R-:W-:Y:S02]  /*a31e0*/  LOP3.LUT R54, R54, 0xfeffffff, RZ, 0xc0, !PT ;  /* 0xfeffffff36367812 */ /* 0x000fe400078ec0ff */
[----:B--2---:R-:W-:Y:S02]  /*a31f0*/  ISETP.LT.AND P2, PT, R37, UR39, !P0 ;  /* 0x0000002725007c0c */ /* 0x004fe4000c741270 */
[----:B------:R-:W-:-:S04]  /*a3200*/  @P1 LOP3.LUT R54, R54, 0x1000000, RZ, 0xfc, !PT ;  /* 0x0100000036361812 */ /* 0x000fc800078efcff */
[----:B------:R-:W-:-:S04]  /*a3210*/  LOP3.LUT R54, R54, 0xff7fffff, RZ, 0xc0, !PT ;  /* 0xff7fffff36367812 */ /* 0x000fc800078ec0ff */
[----:B------:R-:W-:-:S04]  /*a3220*/  @P3 LOP3.LUT R54, R54, 0x800000, RZ, 0xfc, !PT ;  /* 0x0080000036363812 */ /* 0x000fc800078efcff */
[----:B------:R-:W-:-:S04]  /*a3230*/  LOP3.LUT R54, R54, 0xffbfffff, RZ, 0xc0, !PT ;  /* 0xffbfffff36367812 */ /* 0x000fc800078ec0ff */
[----:B------:R-:W-:Y:S02]  /*a3240*/  @P2 LOP3.LUT R54, R54, 0x400000, RZ, 0xfc, !PT ;  /* 0x0040000036362812 */ /* 0x000fe400078efcff */
[----:B------:R-:W-:Y:S02]  /*a3250*/  ISETP.LT.AND P2, PT, R38, UR37, !P0 ;  /* 0x0000002526007c0c */ /* 0x000fe4000c741270 */
[----:B------:R-:W-:Y:S02]  /*a3260*/  ISETP.LT.AND P3, PT, R16, UR31, !P0 ;  /* 0x0000001f10007c0c */ /* 0x000fe4000c761270 */
[----:B------:R-:W-:Y:S02]  /*a3270*/  LOP3.LUT R54, R54, 0xffefffff, RZ, 0xc0, !PT ;  /* 0xffefffff36367812 */ /* 0x000fe400078ec0ff */
[----:B------:R-:W-:Y:S01]  /*a3280*/  LOP3.LUT P1, RZ, R0, 0x4000, RZ, 0xc0, !PT ;  /* 0x0000400000ff7812 */ /* 0x000fe2000782c0ff */
[----:B------:R-:W-:Y:S01]  /*a3290*/  UMOV UR37, UR71 ;  /* 0x0000004700257c82 */ /* 0x000fe20008000000 */
[----:B------:R-:W-:Y:S01]  /*a32a0*/  UMOV UR39, UR69 ;  /* 0x0000004500277c82 */ /* 0x000fe20008000000 */
[----:B------:R-:W2:Y:S01]  /*a32b0*/  LDCU UR31, c[0x0][0x398] ;  /* 0x00007300ff1f77ac */ /* 0x000ea20008000800 */
[----:B------:R-:W0:Y:S01]  /*a32c0*/  LDCU UR71, c[0x0][0x398] ;  /* 0x00007300ff4777ac */ /* 0x000e220008000800 */
[----:B------:R-:W0:Y:S02]  /*a32d0*/  LDCU UR69, c[0x0][0x398] ;  /* 0x00007300ff4577ac */ /* 0x000e240008000800 */
        /* <DEDUP_REMOVED lines=41> */
[----:B------:R-:W-:Y:S02]  /*a3570*/  LOP3.LUT R54, R54, 0xffffffdf, RZ, 0xc0, !PT ;  /* 0xffffffdf36367812 */ /* 0x000fe400078ec0ff */
[----:B------:R-:W-:Y:S01]  /*a3580*/  LOP3.LUT P0, RZ, R0, 0x2000, RZ, 0xc0, !PT ;  /* 0x0000200000ff7812 */ /* 0x000fe2000780c0ff */
[----:B------:R-:W0:Y:S06]  /*a3590*/  LDCU UR37, c[0x0][0x398] ;  /* 0x00007300ff2577ac */ /* 0x000e2c0008000800 */
[----:B------:R-:W-:-:S02]  /*a35a0*/  @P2 LOP3.LUT R54, R54, 0x20, RZ, 0xfc, !PT ;  /* 0x0000002036362812 */ /* 0x000fc400078efcff */
[----:B----4-:R-:W-:Y:S01]  /*a35b0*/  ISETP.LT.AND P2, PT, R13, UR63, !P1 ;  /* 0x0000003f0d007c0c */ /* 0x010fe2000cf41270 */
[----:B------:R-:W-:Y:S01]  /*a35c0*/  UMOV UR75, UR39 ;  /* 0x00000027004b7c82 */ /* 0x000fe20008000000 */
[----:B------:R-:W4:Y:S01]  /*a35d0*/  LDCU UR39, c[0x0][0x398] ;  /* 0x00007300ff2777ac */ /* 0x000f220008000800 */
[----:B------:R-:W-:Y:S01]  /*a35e0*/  LOP3.LUT R54, R54, 0xfffffdff, RZ, 0xc0, !PT ;  /* 0xfffffdff36367812 */ /* 0x000fe200078ec0ff */
[----:B------:R-:W0:Y:S03]  /*a35f0*/  LDCU UR63, c[0x0][0x398] ;  /* 0x00007300ff3f77ac */ /* 0x000e260008000800 */
        /* <DEDUP_REMOVED lines=38> */
[----:B------:R1:W-:Y:S01]  /*a3860*/  STL [R1+0x368], R54 ;  /* 0x0003683601007387 */ /* 0x0003e20000100800 */
[----:B------:R-:W0:Y:S01]  /*a3870*/  LDCU UR43, c[0x0][0x398] ;  /* 0x00007300ff2b77ac */ /* 0x000e220008000800 */
[----:B------:R-:W-:-:S04]  /*a3880*/  LOP3.LUT R53, R53, 0xbfffffff, RZ, 0xc0, !PT ;  /* 0xbfffffff35357812 */ /* 0x000fc800078ec0ff */
[----:B------:R-:W-:Y:S02]  /*a3890*/  @P3 LOP3.LUT R53, R53, 0x40000000, RZ, 0xfc, !PT ;  /* 0x4000000035353812 */ /* 0x000fe400078efcff */
[----:B------:R-:W-:Y:S01]  /*a38a0*/  ISETP.LT.AND P3, PT, R7, UR41, !P1 ;  /* 0x0000002907007c0c */ /* 0x000fe2000cf61270 */
[----:B------:R-:W0:Y:S01]  /*a38b0*/  LDCU UR41, c[0x0][0x398] ;  /* 0x00007300ff2977ac */ /* 0x000e220008000800 */
[----:B------:R-:W-:Y:S01]  /*a38c0*/  LOP3.LUT R53, R53, 0xdfffffff, RZ, 0xc0, !PT ;  /* 0xdfffffff35357812 */ /* 0x000fe200078ec0ff */
[----:B-1----:R-:W3:Y:S03]  /*a38d0*/  LDL.LU R54, [R1+0x55f4] ;  /* 0x0055f40001367983 */ /* 0x002ee60000300800 */
[----:B------:R-:W-:Y:S02]  /*a38e0*/  @P2 LOP3.LUT R53, R53, 0x20000000, RZ, 0xfc, !PT ;  /* 0x2000000035352812 */ /* 0x000fe400078efcff */
[----:B------:R-:W-:-:S02]  /*a38f0*/  ISETP.LT.AND P2, PT, R10, UR33, !P1 ;  /* 0x000000210a007c0c */ /* 0x000fc4000cf41270 */
[----:B------:R-:W-:Y:S02]  /*a3900*/  LOP3.LUT R53, R53, 0xefffffff, RZ, 0xc0, !PT ;  /* 0xefffffff35357812 */ /* 0x000fe400078ec0ff */
[----:B------:R-:W-:Y:S01]  /*a3910*/  ISETP.LT.AND P1, PT, R11, UR35, !P1 ;  /* 0x000000230b007c0c */ /* 0x000fe2000cf21270 */
        /* <DEDUP_REMOVED lines=42> */
[----:B--2---:R-:W-:Y:S01]  /*a3bc0*/  ISETP.LT.AND P3, PT, R35, UR31, !P0 ;  /* 0x0000001f23007c0c */ /* 0x004fe2000c761270 */
[----:B------:R-:W2:Y:S01]  /*a3bd0*/  LDCU UR31, c[0x0][0x398] ;  /* 0x00007300ff1f77ac */ /* 0x000ea20008000800 */
        /* <DEDUP_REMOVED lines=31> */
[----:B------:R-:W-:-:S04]  /*a3dd0*/  @P0 LOP3.LUT R53, R53, 0x400, RZ, 0xfc, !PT ;  /* 0x0000040035350812 */ /* 0x000fc800078efcff */
[----:B------:R-:W-:Y:S02]  /*a3de0*/  LOP3.LUT R53, R53, 0xffffffdf, RZ, 0xc0, !PT ;  /* 0xffffffdf35357812 */ /* 0x000fe400078ec0ff */
[----:B------:R-:W-:Y:S01]  /*a3df0*/  ISETP.LT.AND P0, PT, R13, UR69, !P1 ;  /* 0x000000450d007c0c */ /* 0x000fe2000cf01270 */
        /* <DEDUP_REMOVED lines=11> */
[----:B------:R-:W-:Y:S02]  /*a3eb0*/  R2UR UR53, R51 ;  /* 0x00000000333572ca */ /* 0x000fe400000e0000 */
[----:B------:R-:W2:Y:S01]  /*a3ec0*/  LDL.LU R51, [R1+0x360] ;  /* 0x0003600001337983 */ /* 0x000ea20000300800 */
[----:B------:R-:W-:Y:S02]  /*a3ed0*/  ISETP.LT.AND P3, PT, R37, UR55, !P1 ;  /* 0x0000003725007c0c */ /* 0x000fe4000cf61270 */
[----:B------:R-:W-:Y:S01]  /*a3ee0*/  LOP3.LUT R53, R53, 0xffffffbf, RZ, 0xc0, !PT ;  /* 0xffffffbf35357812 */ /* 0x000fe200078ec0ff */
[----:B------:R-:W1:Y:S10]  /*a3ef0*/  LDCU UR55, c[0x0][0x398] ;  /* 0x00007300ff3777ac */ /* 0x000e740008000800 */
[----:B------:R-:W-:-:S02]  /*a3f00*/  @P3 LOP3.LUT R53, R53, 0x40, RZ, 0xfc, !PT ;  /* 0x0000004035353812 */ /* 0x000fc400078efcff */
        /* <DEDUP_REMOVED lines=21> */
[----:B------:R-:W-:Y:S01]  /*a4060*/  ISETP.LT.AND P2, PT, R5, UR43, !P1 ;  /* 0x0000002b05007c0c */ /* 0x000fe2000cf41270 */
[----:B------:R-:W0:Y:S02]  /*a4070*/  LDCU UR43, c[0x0][0x398] ;  /* 0x00007300ff2b77ac */ /* 0x000e240008000800 */
[----:B------:R1:W-:Y:S04]  /*a4080*/  STL [R1+0x364], R53 ;  /* 0x0003643501007387 */ /* 0x0003e80000100800 */
[----:B-1----:R-:W3:Y:S01]  /*a4090*/  LDL.LU R53, [R1+0x55f0] ;  /* 0x0055f00001357983 */ /* 0x002ee20000300800 */
[----:B--2---:R-:W-:-:S04]  /*a40a0*/  LOP3.LUT R51, R51, 0x7fffffff, RZ, 0xc0, !PT ;  /* 0x7fffffff33337812 */ /* 0x004fc800078ec0ff */
[----:B------:R-:W-:Y:S02]  /*a40b0*/  @P3 LOP3.LUT R51, R51, 0x80000000, RZ, 0xfc, !PT ;  /* 0x8000000033333812 */ /* 0x000fe400078efcff */
[----:B------:R-:W-:Y:S01]  /*a40c0*/  ISETP.LT.AND P3, PT, R6, UR41, !P1 ;  /* 0x0000002906007c0c */ /* 0x000fe2000cf61270 */
[----:B------:R-:W1:Y:S01]  /*a40d0*/  LDCU UR41, c[0x0][0x398] ;  /* 0x00007300ff2977ac */ /* 0x000e620008000800 */
[----:B------:R-:W-:-:S04]  /*a40e0*/  LOP3.LUT R51, R51, 0xbfffffff, RZ, 0xc0, !PT ;  /* 0xbfffffff33337812 */ /* 0x000fc800078ec0ff */
[----:B------:R-:W-:Y:S02]  /*a40f0*/  @P2 LOP3.LUT R51, R51, 0x40000000, RZ, 0xfc, !PT ;  /* 0x4000000033332812 */ /* 0x000fe400078efcff */
[----:B----4-:R-:W-:Y:S01]  /*a4100*/  ISETP.LT.AND P2, PT, R7, UR39, !P1 ;  /* 0x0000002707007c0c */ /* 0x010fe2000cf41270 */
[----:B------:R-:W2:Y:S01]  /*a4110*/  LDCU UR39, c[0x0][0x398] ;  /* 0x00007300ff2777ac */ /* 0x000ea20008000800 */
[----:B------:R-:W-:-:S04]  /*a4120*/  LOP3.LUT R51, R51, 0xdfffffff, RZ, 0xc0, !PT ;  /* 0xdfffffff33337812 */ /* 0x000fc800078ec0ff */
[----:B------:R-:W-:Y:S02]  /*a4130*/  @P3 LOP3.LUT R51, R51, 0x20000000, RZ, 0xfc, !PT ;  /* 0x2000000033333812 */ /* 0x000fe400078efcff */
[----:B------:R-:W-:Y:S01]  /*a4140*/  ISETP.LT.AND P3, PT, R10, UR37, !P1 ;  /* 0x000000250a007c0c */ /* 0x000fe2000cf61270 */
[----:B------:R-:W4:Y:S01]  /*a4150*/  LDCU UR37, c[0x0][0x398] ;  /* 0x00007300ff2577ac */ /* 0x000f220008000800 */
[----:B------:R-:W-:-:S04]  /*a4160*/  LOP3.LUT R51, R51, 0xefffffff, RZ, 0xc0, !PT ;  /* 0xefffffff33337812 */ /* 0x000fc800078ec0ff */
[----:B------:R-:W-:Y:S02]  /*a4170*/  @P2 LOP3.LUT R51, R51, 0x10000000, RZ, 0xfc, !PT ;  /* 0x1000000033332812 */ /* 0x000fe400078efcff */
[----:B------:R-:W-:Y:S02]  /*a4180*/  ISETP.LT.AND P2, PT, R11, UR35, !P1 ;  /* 0x000000230b007c0c */ /* 0x000fe4000cf41270 */
[----:B------:R-:W-:Y:S01]  /*a4190*/  LOP3.LUT R51, R51, 0xf7ffffff, RZ, 0xc0, !PT ;  /* 0xf7ffffff33337812 */ /* 0x000fe200078ec0ff */
[----:B------:R-:W0:Y:S03]  /*a41a0*/  LDCU UR35, c[0x0][0x398] ;  /* 0x00007300ff2377ac */ /* 0x000e260008000800 */
[----:B------:R-:W-:Y:S02]  /*a41b0*/  @P3 LOP3.LUT R51, R51, 0x8000000, RZ, 0xfc, !PT ;  /* 0x0800000033333812 */ /* 0x000fe400078efcff */
[----:B------:R-:W-:-:S02]  /*a41c0*/  ISETP.LT.AND P3, PT, R15, UR53, !P0 ;  /* 0x000000350f007c0c */ /* 0x000fc4000c761270 */
[----:B------:R-:W-:-:S04]  /*a41d0*/  LOP3.LUT R51, R51, 0xfbffffff, RZ, 0xc0, !PT ;  /* 0xfbffffff33337812 */ /* 0x000fc800078ec0ff */
[----:B------:R-:W-:Y:S02]  /*a41e0*/  @P2 LOP3.LUT R51, R51, 0x4000000, RZ, 0xfc, !PT ;  /* 0x0400000033332812 */ /* 0x000fe400078efcff */
[----:B------:R-:W-:Y:S01]  /*a41f0*/  ISETP.LT.AND P2, PT, R12, UR55, !P0 ;  /* 0x000000370c007c0c */ /* 0x000fe2000c741270 */
        /* <DEDUP_REMOVED lines=8> */
[----:B------:R-:W-:Y:S02]  /*a4280*/  LOP3.LUT R51, R51, 0xfeffffff, RZ, 0xc0, !PT ;  /* 0xfeffffff33337812 */ /* 0x000fe400078ec0ff */
[----:B------:R-:W-:Y:S01]  /*a4290*/  R2UR UR53, R52 ;  /* 0x00000000343572ca */ /* 0x000fe200000e0000 */
[----:B------:R-:W0:Y:S01]  /*a42a0*/  LDCU UR49, c[0x0][0x398] ;  /* 0x00007300ff3177ac */ /* 0x000e220008000800 */
[----:B------:R-:W2:Y:S01]  /*a42b0*/  LDL.LU R52, [R1+0x55ec] ;  /* 0x0055ec0001347983 */ /* 0x000ea20000300800 */
[----:B------:R-:W0:Y:S02]  /*a42c0*/  LDCU UR51, c[0x0][0x398] ;  /* 0x00007300ff3377ac */ /* 0x000e240008000800 */
        /* <DEDUP_REMOVED lines=48> */
[----:B------:R-:W-:Y:S02]  /*a45d0*/  R2UR UR65, R49 ;  /* 0x00000000314172ca */ /* 0x000fe400000e0000 */
[----:B------:R-:W2:Y:S01]  /*a45e0*/  LDL.LU R49, [R1+0x35c] ;  /* 0x00035c0001317983 */ /* 0x000ea20000300800 */
[----:B------:R-:W-:Y:S02]  /*a45f0*/  ISETP.LT.AND P0, PT, R11, UR21, !P0 ;  /* 0x000000150b007c0c */ /* 0x000fe4000c701270 */
[----:B------:R-:W-:Y:S02]  /*a4600*/  ISETP.LT.AND P3, PT, R15, UR53, !P1 ;  /* 0x000000350f007c0c */ /* 0x000fe4000cf61270 */
[----:B------:R-:W-:Y:S01]  /*a4610*/  LOP3.LUT R51, R51, 0xfffffbff, RZ, 0xc0, !PT ;  /* 0xfffffbff33337812 */ /* 0x000fe200078ec0ff */
[----:B------:R-:W0:Y:S01]  /*a4620*/  LDCU UR21, c[0x0][0x398] ;  /* 0x00007300ff1577ac */ /* 0x000e220008000800 */
[----:B------:R-:W0:Y:S07]  /*a4630*/  LDCU UR53, c[0x0][0x398] ;  /* 0x00007300ff3577ac */ /* 0x000e2e0008000800 */
[----:B------:R-:W-:-:S04]  /*a4640*/  @P0 LOP3.LUT R51, R51, 0x400, RZ, 0xfc, !PT ;  /* 0x0000040033330812 */ /* 0x000fc800078efcff */
[----:B------:R-:W-:-:S04]  /*a4650*/  LOP3.LUT R51, R51, 0xffffffdf, RZ, 0xc0, !PT ;  /* 0xffffffdf33337812 */ /* 0x000fc800078ec0ff */
[----:B------:R-:W-:-:S04]  /*a4660*/  @P3 LOP3.LUT R51, R51, 0x20, RZ, 0xfc, !PT ;  /* 0x0000002033333812 */ /* 0x000fc800078efcff */
[----:B------:R-:W-:-:S04]  /*a4670*/  LOP3.LUT R51, R51, 0xfffffdff, RZ, 0xc0, !PT ;  /* 0xfffffdff33337812 */ /* 0x000fc800078ec0ff */
[----:B------:R-:W-:Y:S02]  /*a4680*/  @P2 LOP3.LUT R51, R51, 0x200, RZ, 0xfc, !PT ;  /* 0x0000020033332812 */ /* 0x000fe400078efcff */
[----:B------:R-:W-:Y:S02]  /*a4690*/  ISETP.LT.AND P2, PT, R13, UR63, !P1 ;  /* 0x0000003f0d007c0c */ /* 0x000fe4000cf41270 */
[----:B---3--:R-:W-:Y:S02]  /*a46a0*/  ISETP.LT.AND P3, PT, R14, UR61, !P1 ;  /* 0x0000003d0e007c0c */ /* 0x008fe4000cf61270 */
[----:B------:R-:W-:Y:S02]  /*a46b0*/  LOP3.LUT P0, RZ, R0, 0x200, RZ, 0xc0, !PT ;  /* 0x0000020000ff7812 */ /* 0x000fe4000780c0ff */
[----:B------:R-:W-:Y:S01]  /*a46c0*/  LOP3.LUT R51, R51, 0xfffffeff, RZ, 0xc0, !PT ;  /* 0xfffffeff33337812 */ /* 0x000fe200078ec0ff */
[----:B------:R-:W3:Y:S01]  /*a46d0*/  LDCU UR63, c[0x0][0x398] ;  /* 0x00007300ff3f77ac */ /* 0x000ee20008000800 */
[----:B------:R-:W0:Y:S05]  /*a46e0*/  LDCU UR61, c[0x0][0x398] ;  /* 0x00007300ff3d77ac */ /* 0x000e2a0008000800 */
[----:B------:R-:W-:-:S02]  /*a46f0*/  @P2 LOP3.LUT R51, R51, 0x100, RZ, 0xfc, !PT ;  /* 0x0000010033332812 */ /* 0x000fc400078efcff */
[----:B------:R-:W-:Y:S01]  /*a4700*/  ISETP.LT.AND P2, PT, R37, UR59, !P1 ;  /* 0x0000003b25007c0c */ /* 0x000fe2000cf41270 */
[----:B------:R-:W0:Y:S01]  /*a4710*/  LDCU UR59, c[0x0][0x398] ;  /* 0x00007300ff3b77ac */ /* 0x000e220008000800 */
[----:B------:R-:W-:-:S04]  /*a4720*/  LOP3.LUT R51, R51, 0xffffff7f, RZ, 0xc0, !PT ;  /* 0xffffff7f33337812 */ /* 0x000fc800078ec0ff */
[----:B------:R-:W-:Y:S02]  /*a4730*/  @P3 LOP3.LUT R51, R51, 0x80, RZ, 0xfc, !PT ;  /* 0x0000008033333812 */ /* 0x000fe400078efcff */
[----:B------:R-:W-:Y:S02]  /*a4740*/  ISETP.LT.AND P3, PT, R38, UR57, !P1 ;  /* 0x0000003926007c0c */ /* 0x000fe4000cf61270 */
[----:B------:R-:W-:-:S04]  /*a4750*/  LOP3.LUT R51, R51, 0xffffffbf, RZ, 0xc0, !PT ;  /* 0xffffffbf33337812 */ /* 0x000fc800078ec0ff */
[----:B------:R-:W-:Y:S02]  /*a4760*/  @P2 LOP3.LUT R51, R51, 0x40, RZ, 0xfc, !PT ;  /* 0x0000004033332812 */ /* 0x000fe400078efcff */
[----:B----4-:R-:W-:Y:S02]  /*a4770*/  ISETP.LT.AND P2, PT, R16, UR37, !P1 ;  /* 0x0000002510007c0c */ /* 0x010fe4000cf41270 */
[----:B------:R-:W-:Y:S01]  /*a4780*/  R2UR UR57, R50 ;  /* 0x00000000323972ca */ /* 0x000fe200000e0000 */
        /* <DEDUP_REMOVED lines=22> */
[----:B-1----:R-:W3:Y:S04]  /*a48f0*/  LDL.LU R51, [R1+0x55e8] ;  /* 0x0055e80001337983 */ /* 0x002ee80000300800 */
[----:B------:R-:W3:Y:S01]  /*a4900*/  LDL.LU R50, [R1+0x55e4] ;  /* 0x0055e40001327983 */ /* 0x000ee20000300800 */
[----:B--2---:R-:W-:-:S04]  /*a4910*/  LOP3.LUT R49, R49, 0x7fffffff, RZ, 0xc0, !PT ;  /* 0x7fffffff31317812 */ /* 0x004fc800078ec0ff */
[----:B------:R-:W-:Y:S02]  /*a4920*/  @P2 LOP3.LUT R49, R49, 0x80000000, RZ, 0xfc, !PT ;  /* 0x8000000031312812 */ /* 0x000fe400078efcff */
[----:B------:R-:W-:Y:S01]  /*a4930*/  ISETP.LT.AND P2, PT, R6, UR39, !P1 ;  /* 0x0000002706007c0c */ /* 0x000fe2000cf41270 */
[----:B------:R-:W1:Y:S01]  /*a4940*/  LDCU UR39, c[0x0][0x398] ;  /* 0x00007300ff2777ac */ /* 0x000e620008000800 */
[----:B------:R-:W-:-:S04]  /*a4950*/  LOP3.LUT R49, R49, 0xbfffffff, RZ, 0xc0, !PT ;  /* 0xbfffffff31317812 */ /* 0x000fc800078ec0ff */
[----:B------:R-:W-:Y:S02]  /*a4960*/  @P3 LOP3.LUT R49, R49, 0x40000000, RZ, 0xfc, !PT ;  /* 0x4000000031313812 */ /* 0x000fe400078efcff */
[----:B------:R-:W-:Y:S01]  /*a4970*/  ISETP.LT.AND P3, PT, R7, UR47, !P1 ;  /* 0x0000002f07007c0c */ /* 0x000fe2000cf61270 */
[----:B------:R-:W2:Y:S01]  /*a4980*/  LDCU UR47, c[0x0][0x398] ;  /* 0x00007300ff2f77ac */ /* 0x000ea20008000800 */
        /* <DEDUP_REMOVED lines=16> */
[----:B------:R-:W-:Y:S01]  /*a4a90*/  ISETP.LT.AND P1, PT, R12, UR77, !P0 ;  /* 0x0000004d0c007c0c */ /* 0x000fe2000c721270 */
[----:B------:R-:W0:Y:S01]  /*a4aa0*/  LDCU UR77, c[0x0][0x398] ;  /* 0x00007300ff4d77ac */ /* 0x000e220008000800 */
        /* <DEDUP_REMOVED lines=59> */
[----:B------:R-:W-:Y:S01]  /*a4e60*/  ISETP.LT.AND P2, PT, R15, UR57, !P1 ;  /* 0x000000390f007c0c */ /* 0x000fe2000cf41270 */
[----:B------:R-:W0:Y:S01]  /*a4e70*/  LDCU UR57, c[0x0][0x398] ;  /* 0x00007300ff3977ac */ /* 0x000e220008000800 */
[----:B------:R-:W-:-:S11]  /*a4e80*/  LOP3.LUT R49, R49, 0xffffffdf, RZ, 0xc0, !PT ;  /* 0xffffffdf31317812 */ /* 0x000fd600078ec0ff */
[----:B------:R-:W-:Y:S02]  /*a4e90*/  @P2 LOP3.LUT R49, R49, 0x20, RZ, 0xfc, !PT ;  /* 0x0000002031312812 */ /* 0x000fe400078efcff */
[----:B------:R-:W-:Y:S02]  /*a4ea0*/  ISETP.LT.AND P2, PT, R12, UR59, !P1 ;  /* 0x0000003b0c007c0c */ /* 0x000fe4000cf41270 */
[----:B------:R-:W-:Y:S02]  /*a4eb0*/  R2UR UR59, R48 ;  /* 0x00000000303b72ca */ /* 0x000fe400000e0000 */
[----:B------:R-:W2:Y:S01]  /*a4ec0*/  LDL.LU R48, [R1+0x358] ;  /* 0x0003580001307983 */ /* 0x000ea20000300800 */
[----:B-1----:R-:W-:Y:S02]  /*a4ed0*/  ISETP.LT.AND P3, PT, R13, UR55, !P1 ;  /* 0x000000370d007c0c */ /* 0x002fe4000cf61270 */
[----:B------:R-:W-:Y:S01]  /*a4ee0*/  LOP3.LUT R49, R49, 0xfffffdff, RZ, 0xc0, !PT ;  /* 0xfffffdff31317812 */ /* 0x000fe200078ec0ff */
[----:B------:R-:W1:Y:S05]  /*a4ef0*/  LDCU UR55, c[0x0][0x398] ;  /* 0x00007300ff3777ac */ /* 0x000e6a0008000800 */
[----:B------:R-:W-:-:S02]  /*a4f00*/  @P2 LOP3.LUT R49, R49, 0x200, RZ, 0xfc, !PT ;  /* 0x0000020031312812 */ /* 0x000fc400078efcff */
[----:B0-----:R-:W-:Y:S01]  /*a4f10*/  ISETP.LT.AND P2, PT, R14, UR57, !P1 ;  /* 0x000000390e007c0c */ /* 0x001fe2000cf41270 */
        /* <DEDUP_REMOVED lines=8> */
[----:B------:R-:W-:Y:S02]  /*a4fa0*/  LOP3.LUT R49, R49, 0xffffffbf, RZ, 0xc0, !PT ;  /* 0xffffffbf31317812 */ /* 0x000fe400078ec0ff */
[----:B------:R-:W-:Y:S01]  /*a4fb0*/  LOP3.LUT P0, RZ, R0, 0x80, RZ, 0xc0, !PT ;  /* 0x0000008000ff7812 */ /* 0x000fe2000780c0ff */
[----:B------:R-:W2:Y:S06]  /*a4fc0*/  LDCU UR21, c[0x0][0x398] ;  /* 0x00007300ff1577ac */ /* 0x000eac0008000800 */
[----:B------:R-:W-:-:S02]  /*a4fd0*/  @P2 LOP3.LUT R49, R49, 0x40, RZ, 0xfc, !PT ;  /* 0x0000004031312812 */ /* 0x000fc400078efcff */
[----:B-1----:R-:W-:Y:S01]  /*a4fe0*/  ISETP.LT.AND P2, PT, R16, UR55, !P1 ;  /* 0x0000003710007c0c */ /* 0x002fe2000cf41270 */
        /* <DEDUP_REMOVED lines=28> */
[----:B------:R-:W-:-:S04]  /*a51b0*/  @P3 LOP3.LUT R48, R48, 0x40000000, RZ, 0xfc, !PT ;  /* 0x4000000030303812 */ /* 0x000fc800078efcff */
[----:B------:R-:W-:Y:S02]  /*a51c0*/  LOP3.LUT R48, R48, 0xdfffffff, RZ, 0xc0, !PT ;  /* 0xdfffffff30307812 */ /* 0x000fe400078ec0ff */
[----:B------:R-:W-:Y:S01]  /*a51d0*/  ISETP.LT.AND P3, PT, R7, UR33, !P1 ;  /* 0x0000002107007c0c */ /* 0x000fe2000cf61270 */
[----:B------:R-:W2:Y:S01]  /*a51e0*/  LDCU UR33, c[0x0][0x398] ;  /* 0x00007300ff2177ac */ /* 0x000ea20008000800 */
[----:B------:R-:W-:Y:S02]  /*a51f0*/  @P2 LOP3.LUT R48, R48, 0x20000000, RZ, 0xfc, !PT ;  /* 0x2000000030302812 */ /* 0x000fe400078efcff */
[----:B------:R-:W-:Y:S02]  /*a5200*/  ISETP.LT.AND P2, PT, R10, UR35, !P1 ;  /* 0x000000230a007c0c */ /* 0x000fe4000cf41270 */
[----:B----4-:R-:W-:Y:S02]  /*a5210*/  ISETP.LT.AND P1, PT, R11, UR37, !P1 ;  /* 0x000000250b007c0c */ /* 0x010fe4000cf21270 */
[----:B------:R-:W-:-:S02]  /*a5220*/  R2UR UR37, R47 ;  /* 0x000000002f2572ca */ /* 0x000fc400000e0000 */
[----:B------:R-:W-:Y:S01]  /*a5230*/  LOP3.LUT R48, R48, 0xefffffff, RZ, 0xc0, !PT ;  /* 0xefffffff30307812 */ /* 0x000fe200078ec0ff */
[----:B------:R-:W4:Y:S01]  /*a5240*/  LDL.LU R47, [R1+0x354] ;  /* 0x00035400012f7983 */ /* 0x000f220000300800 */
        /* <DEDUP_REMOVED lines=90> */
[----:B------:R-:W-:-:S04]  /*a57f0*/  LOP3.LUT R48, R48, 0xffffffbf, RZ, 0xc0, !PT ;  /* 0xffffffbf30307812 */ /* 0x000fc800078ec0ff */
[----:B------:R-:W-:Y:S02]  /*a5800*/  @P2 LOP3.LUT R48, R48, 0x40, RZ, 0xfc, !PT ;  /* 0x0000004030302812 */ /* 0x000fe400078efcff */
[----:B------:R-:W-:Y:S02]  /*a5810*/  ISETP.LT.AND P2, PT, R16, UR67, !P1 ;  /* 0x0000004310007c0c */ /* 0x000fe4000cf41270 */
[----:B------:R-:W-:Y:S02]  /*a5820*/  R2UR UR69, R43 ;  /* 0x000000002b4572ca */ /* 0x000fe400000e0000 */
[----:B------:R-:W-:Y:S02]  /*a5830*/  LOP3.LUT P0, RZ, R0, 0x20, RZ, 0xc0, !PT ;  /* 0x0000002000ff7812 */ /* 0x000fe4000780c0ff */
[----:B------:R-:W-:Y:S01]  /*a5840*/  LOP3.LUT R48, R48, 0xffffffef, RZ, 0xc0, !PT ;  /* 0xffffffef30307812 */ /* 0x000fe200078ec0ff */
[----:B------:R-:W0:Y:S03]  /*a5850*/  LDCU UR67, c[0x0][0x398] ;  /* 0x00007300ff4377ac */ /* 0x000e260008000800 */
[----:B------:R-:W-:-:S02]  /*a5860*/  @P3 LOP3.LUT R48, R48, 0x10, RZ, 0xfc, !PT ;  /* 0x0000001030303812 */ /* 0x000fc400078efcff */
        /* <DEDUP_REMOVED lines=14> */
[----:B-1----:R-:W-:-:S03]  /*a5950*/  ISETP.LT.AND P2, PT, R36, UR31, !P1 ;  /* 0x0000001f24007c0c */ /* 0x002fc6000cf41270 */
[----:B------:R1:W-:Y:S01]  /*a5960*/  STL [R1+0x358], R48 ;  /* 0x0003583001007387 */ /* 0x0003e20000100800 */
[----:B0-----:R-:W-:Y:S01]  /*a5970*/  ISETP.LT.AND P3, PT, R5, UR29, !P1 ;  /* 0x0000001d05007c0c */ /* 0x001fe2000cf61270 */
[----:B------:R-:W0:Y:S02]  /*a5980*/  LDCU UR29, c[0x0][0x398] ;  /* 0x00007300ff1d77ac */ /* 0x000e240008000800 */
[----:B-1----:R-:W2:Y:S01]  /*a5990*/  LDL.LU R48, [R1+0x350] ;  /* 0x0003500001307983 */ /* 0x002ea20000300800 */
[----:B----4-:R-:W-:-:S05]  /*a59a0*/  LOP3.LUT R47, R47, 0x7fffffff, RZ, 0xc0, !PT ;  /* 0x7fffffff2f2f7812 */ /* 0x010fca00078ec0ff */
[----:B------:R-:W-:Y:S02]  /*a59b0*/  @P2 LOP3.LUT R47, R47, 0x80000000, RZ, 0xfc, !PT ;  /* 0x800000002f2f2812 */ /* 0x000fe400078efcff */
[----:B------:R-:W-:Y:S02]  /*a59c0*/  ISETP.LT.AND P2, PT, R6, UR27, !P1 ;  /* 0x0000001b06007c0c */ /* 0x000fe4000cf41270 */
[----:B------:R-:W-:Y:S01]  /*a59d0*/  R2UR UR31, R42 ;  /* 0x000000002a1f72ca */ /* 0x000fe200000e0000 */
[----:B------:R-:W1:Y:S01]  /*a59e0*/  LDCU UR27, c[0x0][0x398] ;  /* 0x00007300ff1b77ac */ /* 0x000e620008000800 */
[----:B------:R-:W-:-:S04]  /*a59f0*/  LOP3.LUT R47, R47, 0xbfffffff, RZ, 0xc0, !PT ;  /* 0xbfffffff2f2f7812 */ /* 0x000fc800078ec0ff */
[----:B------:R-:W-:Y:S02]  /*a5a00*/  @P3 LOP3.LUT R47, R47, 0x40000000, RZ, 0xfc, !PT ;  /* 0x400000002f2f3812 */ /* 0x000fe400078efcff */
[----:B------:R-:W-:Y:S01]  /*a5a10*/  ISETP.LT.AND P3, PT, R7, UR25, !P1 ;  /* 0x0000001907007c0c */ /* 0x000fe2000cf61270 */
[----:B------:R-:W4:Y:S01]  /*a5a20*/  LDCU UR25, c[0x0][0x398] ;  /* 0x00007300ff1977ac */ /* 0x000f220008000800 */
        /* <DEDUP_REMOVED lines=23> */
[----:B------:R-:W-:Y:S01]  /*a5ba0*/  LOP3.LUT R47, R47, 0xfeffffff, RZ, 0xc0, !PT ;  /* 0xfeffffff2f2f7812 */ /* 0x000fe200078ec0ff */
[----:B------:R-:W0:Y:S08]  /*a5bb0*/  LDCU UR29, c[0x0][0x398] ;  /* 0x00007300ff1d77ac */ /* 0x000e300008000800 */
[----:B------:R-:W-:-:S02]  /*a5bc0*/  @P2 LOP3.LUT R47, R47, 0x1000000, RZ, 0xfc, !PT ;  /* 0x010000002f2f2812 */ /* 0x000fc400078efcff */
        /* <DEDUP_REMOVED lines=14> */
[----:B0-----:R-:W-:Y:S02]  /*a5cb0*/  ISETP.LT.AND P2, PT, R3, UR49, !P0 ;  /* 0x0000003103007c0c */ /* 0x001fe4000c741270 */
[----:B------:R-:W-:Y:S02]  /*a5cc0*/  ISETP.LT.AND P3, PT, R8, UR29, !P0 ;  /* 0x0000001d08007c0c */ /* 0x000fe4000c761270 */
[----:B------:R-:W-:Y:S01]  /*a5cd0*/  LOP3.LUT R47, R47, 0xfffbffff, RZ, 0xc0, !PT ;  /* 0xfffbffff2f2f7812 */ /* 0x000fe200078ec0ff */
[----:B------:R-:W0:Y:S01]  /*a5ce0*/  LDCU UR49, c[0x0][0x398] ;  /* 0x00007300ff3177ac */ /* 0x000e220008000800 */
[----:B------:R-:W-:Y:S01]  /*a5cf0*/  LOP3.LUT P1, RZ, R0, 0x10, RZ, 0xc0, !PT ;  /* 0x0000001000ff7812 */ /* 0x000fe2000782c0ff */
[----:B------:R-:W0:Y:S06]  /*a5d00*/  LDCU UR29, c[0x0][0x398] ;  /* 0x00007300ff1d77ac */ /* 0x000e2c0008000800 */
[----:B------:R-:W-:-:S02]  /*a5d10*/  @P2 LOP3.LUT R47, R47, 0x40000, RZ, 0xfc, !PT ;  /* 0x000400002f2f2812 */ /* 0x000fc400078efcff */
[----:B-1----:R-:W-:Y:S01]  /*a5d20*/  ISETP.LT.AND P2, PT, R35, UR69, !P0 ;  /* 0x0000004523007c0c */ /* 0x002fe2000c741270 */
        /* <DEDUP_REMOVED lines=18> */
[----:B------:R-:W-:Y:S02]  /*a5e50*/  ISETP.LT.AND P3, PT, R10, UR57, !P0 ;  /* 0x000000390a007c0c */ /* 0x000fe4000c761270 */
[----:B------:R-:W-:Y:S01]  /*a5e60*/  R2UR UR59, R41 ;  /* 0x00000000293b72ca */ /* 0x000fe200000e0000 */
        /* <DEDUP_REMOVED lines=40> */
[----:B--2---:R-:W-:Y:S02]  /*a60f0*/  ISETP.LT.AND P2, PT, R8, UR33, !P1 ;  /* 0x0000002108007c0c */ /* 0x004fe4000cf41270 */
[----:B------:R-:W-:Y:S01]  /*a6100*/  LOP3.LUT R48, R48, 0x7fffffff, RZ, 0xc0, !PT ;  /* 0x7fffffff30307812 */ /* 0x000fe200078ec0ff */
[----:B------:R-:W2:Y:S01]  /*a6110*/  LDCU UR33, c[0x0][0x398] ;  /* 0x00007300ff2177ac */ /* 0x000ea20008000800 */
        /* <DEDUP_REMOVED lines=8> */
[----:B------:R-:W-:Y:S02]  /*a61a0*/  ISETP.LT.AND P3, PT, R5, UR55, !P1 ;  /* 0x0000003705007c0c */ /* 0x000fe4000cf61270 */
[----:B------:R-:W-:Y:S01]  /*a61b0*/  R2UR UR35, R40 ;  /* 0x00000000282372ca */ /* 0x000fe200000e0000 */
[----:B------:R-:W0:Y:S01]  /*a61c0*/  LDCU UR53, c[0x0][0x398] ;  /* 0x00007300ff3577ac */ /* 0x000e220008000800 */
[----:B------:R1:W-:Y:S01]  /*a61d0*/  STL [R1+0x354], R47 ;  /* 0x0003542f01007387 */ /* 0x0003e20000100800 */
[----:B------:R-:W0:Y:S03]  /*a61e0*/  LDCU UR55, c[0x0][0x398] ;  /* 0x00007300ff3777ac */ /* 0x000e260008000800 */
[----:B-1----:R-:W2:Y:S03]  /*a61f0*/  LDL.LU R47, [R1+0x34c] ;  /* 0x00034c00012f7983 */ /* 0x002ea60000300800 */
[----:B------:R-:W-:-:S02]  /*a6200*/  @P2 LOP3.LUT R48, R48, 0x80000000, RZ, 0xfc, !PT ;  /* 0x8000000030302812 */ /* 0x000fc400078efcff */
[----:B----4-:R-:W-:Y:S01]  /*a6210*/  ISETP.LT.AND P2, PT, R6, UR25, !P1 ;  /* 0x0000001906007c0c */ /* 0x010fe2000cf41270 */
        /* <DEDUP_REMOVED lines=82> */
[----:B------:R-:W-:Y:S01]  /*a6740*/  ISETP.LT.AND P0, PT, R15, UR35, !P1 ;  /* 0x000000230f007c0c */ /* 0x000fe2000cf01270 */
[----:B------:R-:W0:Y:S01]  /*a6750*/  LDCU UR35, c[0x0][0x398] ;  /* 0x00007300ff2377ac */ /* 0x000e220008000800 */
[----:B------:R-:W-:-:S11]  /*a6760*/  LOP3.LUT R48, R48, 0xffffffdf, RZ, 0xc0, !PT ;  /* 0xffffffdf30307812 */ /* 0x000fd600078ec0ff */
[----:B------:R-:W-:Y:S02]  /*a6770*/  @P0 LOP3.LUT R48, R48, 0x20, RZ, 0xfc, !PT ;  /* 0x0000002030300812 */ /* 0x000fe400078efcff */
[----:B0-----:R-:W-:Y:S02]  /*a6780*/  ISETP.LT.AND P2, PT, R12, UR35, !P1 ;  /* 0x000000230c007c0c */ /* 0x001fe4000cf41270 */
[----:B------:R-:W-:Y:S02]  /*a6790*/  LOP3.LUT R48, R48, 0xfffffdff, RZ, 0xc0, !PT ;  /* 0xfffffdff30307812 */ /* 0x000fe400078ec0ff */
[----:B------:R-:W-:Y:S01]  /*a67a0*/  ISETP.LT.AND P3, PT, R14, UR73, !P1 ;  /* 0x000000490e007c0c */ /* 0x000fe2000cf61270 */
[----:B------:R-:W0:Y:S01]  /*a67b0*/  LDCU UR73, c[0x0][0x398] ;  /* 0x00007300ff4977ac */ /* 0x000e220008000800 */
[----:B------:R-:W0:Y:S07]  /*a67c0*/  LDCU UR35, c[0x0][0x398] ;  /* 0x00007300ff2377ac */ /* 0x000e2e0008000800 */
[----:B------:R-:W-:-:S02]  /*a67d0*/  @P2 LOP3.LUT R48, R48, 0x200, RZ, 0xfc, !PT ;  /* 0x0000020030302812 */ /* 0x000fc400078efcff */
[----:B------:R-:W-:Y:S01]  /*a67e0*/  ISETP.LT.AND P2, PT, R13, UR71, !P1 ;  /* 0x000000470d007c0c */ /* 0x000fe2000cf41270 */
[----:B------:R-:W0:Y:S01]  /*a67f0*/  LDCU UR71, c[0x0][0x398] ;  /* 0x00007300ff4777ac */ /* 0x000e220008000800 */
[----:B------:R-:W-:-:S11]  /*a6800*/  LOP3.LUT R48, R48, 0xfffffeff, RZ, 0xc0, !PT ;  /* 0xfffffeff30307812 */ /* 0x000fd600078ec0ff */
        /* <DEDUP_REMOVED lines=27> */
[----:B--2---:R-:W-:-:S07]  /*a69c0*/  LOP3.LUT R47, R47, 0x7fffffff, RZ, 0xc0, !PT ;  /* 0x7fffffff2f2f7812 */ /* 0x004fce00078ec0ff */
[----:B------:R-:W-:Y:S02]  /*a69d0*/  @P2 LOP3.LUT R48, R48, 0x1, RZ, 0xfc, !PT ;  /* 0x0000000130302812 */ /* 0x000fe400078efcff */
[----:B------:R-:W-:Y:S02]  /*a69e0*/  ISETP.LT.AND P2, PT, R5, UR73, !P1 ;  /* 0x0000004905007c0c */ /* 0x000fe4000cf41270 */
[----:B------:R-:W-:Y:S02]  /*a69f0*/  LOP3.LUT P0, RZ, R0, 0x2, RZ, 0xc0, !PT ;  /* 0x0000000200ff7812 */ /* 0x000fe4000780c0ff */
[----:B------:R-:W-:Y:S02]  /*a6a00*/  @P3 LOP3.LUT R47, R47, 0x80000000, RZ, 0xfc, !PT ;  /* 0x800000002f2f3812 */ /* 0x000fe400078efcff */
[----:B-1----:R-:W-:Y:S01]  /*a6a10*/  ISETP.LT.AND P3, PT, R6, UR75, !P1 ;  /* 0x0000004b06007c0c */ /* 0x002fe2000cf61270 */
[----:B------:R1:W-:Y:S01]  /*a6a20*/  STL [R1+0x350], R48 ;  /* 0x0003503001007387 */ /* 0x0003e20000100800 */
[----:B------:R-:W2:Y:S01]  /*a6a30*/  LDCU UR75, c[0x0][0x398] ;  /* 0x00007300ff4b77ac */ /* 0x000ea20008000800 */
[----:B------:R-:W-:Y:S01]  /*a6a40*/  LOP3.LUT R47, R47, 0xbfffffff, RZ, 0xc0, !PT ;  /* 0xbfffffff2f2f7812 */ /* 0x000fe200078ec0ff */
[----:B------:R-:W2:Y:S01]  /*a6a50*/  LDCU UR73, c[0x0][0x398] ;  /* 0x00007300ff4977ac */ /* 0x000ea20008000800 */
[----:B------:R-:W2:Y:S02]  /*a6a60*/  LDCU UR71, c[0x0][0x398] ;  /* 0x00007300ff4777ac */ /* 0x000ea40008000800 */
[----:B------:R-:W-:-:S02]  /*a6a70*/  @P2 LOP3.LUT R47, R47, 0x40000000, RZ, 0xfc, !PT ;  /* 0x400000002f2f2812 */ /* 0x000fc400078efcff */
[----:B0-----:R-:W-:Y:S01]  /*a6a80*/  ISETP.LT.AND P2, PT, R7, UR77, !P1 ;  /* 0x0000004d07007c0c */ /* 0x001fe2000cf41270 */
[----:B-1----:R-:W2:Y:S01]  /*a6a90*/  LDL.LU R48, [R1+0x55dc] ;  /* 0x0055dc0001307983 */ /* 0x002ea20000300800 */
[----:B------:R-:W0:Y:S01]  /*a6aa0*/  LDCU UR77, c[0x0][0x398] ;  /* 0x00007300ff4d77ac */ /* 0x000e220008000800 */
[----:B------:R-:W-:-:S04]  /*a6ab0*/  LOP3.LUT R47, R47, 0xdfffffff, RZ, 0xc0, !PT ;  /* 0xdfffffff2f2f7812 */ /* 0x000fc800078ec0ff */
[----:B------:R-:W-:Y:S02]  /*a6ac0*/  @P3 LOP3.LUT R47, R47, 0x20000000, RZ, 0xfc, !PT ;  /* 0x200000002f2f3812 */ /* 0x000fe400078efcff */
[----:B------:R-:W-:Y:S01]  /*a6ad0*/  ISETP.LT.AND P3, PT, R10, UR69, !P1 ;  /* 0x000000450a007c0c */ /* 0x000fe2000cf61270 */
[----:B------:R-:W1:Y:S01]  /*a6ae0*/  LDCU UR69, c[0x0][0x398] ;  /* 0x00007300ff4577ac */ /* 0x000e620008000800 */
[----:B------:R-:W-:-:S04]  /*a6af0*/  LOP3.LUT R47, R47, 0xefffffff, RZ, 0xc0, !PT ;  /* 0xefffffff2f2f7812 */ /* 0x000fc800078ec0ff */
[----:B------:R-:W-:Y:S02]  /*a6b00*/  @P2 LOP3.LUT R47, R47, 0x10000000, RZ, 0xfc, !PT ;  /* 0x100000002f2f2812 */ /* 0x000fe400078efcff */
[----:B------:R-:W-:Y:S02]  /*a6b10*/  ISETP.LT.AND P2, PT, R11, UR35, !P1 ;  /* 0x000000230b007c0c */ /* 0x000fe4000cf41270 */
[----:B------:R-:W-:Y:S02]  /*a6b20*/  R2UR UR35, R39 ;  /* 0x00000000272372ca */ /* 0x000fe400000e0000 */
[----:B------:R-:W-:-:S04]  /*a6b30*/  LOP3.LUT R47, R47, 0xf7ffffff, RZ, 0xc0, !PT ;  /* 0xf7ffffff2f2f7812 */ /* 0x000fc800078ec0ff */
[----:B------:R-:W-:-:S04]  /*a6b40*/  @P3 LOP3.LUT R47, R47, 0x8000000, RZ, 0xfc, !PT ;  /* 0x080000002f2f3812 */ /* 0x000fc800078efcff */
[----:B------:R-:W-:-:S04]  /*a6b50*/  LOP3.LUT R47, R47, 0xfbffffff, RZ, 0xc0, !PT ;  /* 0xfbffffff2f2f7812 */ /* 0x000fc800078ec0ff */
[----:B------:R-:W-:Y:S02]  /*a6b60*/  @P2 LOP3.LUT R47, R47, 0x4000000, RZ, 0xfc, !PT ;  /* 0x040000002f2f2812 */ /* 0x000fe400078efcff */
[----:B------:R-:W-:Y:S02]  /*a6b70*/  ISETP.LT.AND P2, PT, R15, UR35, !P0 ;  /* 0x000000230f007c0c */ /* 0x000fe4000c741270 */
[----:B----4-:R-:W-:Y:S02]  /*a6b80*/  ISETP.LT.AND P3, PT, R12, UR23, !P0 ;  /* 0x000000170c007c0c */ /* 0x010fe4000c761270 */
[----:B------:R-:W-:Y:S02]  /*a6b90*/  LOP3.LUT P1, RZ, R0, 0x1, RZ, 0xc0, !PT ;  /* 0x0000000100ff7812 */ /* 0x000fe4000782c0ff */
[----:B------:R-:W-:Y:S01]  /*a6ba0*/  LOP3.LUT R47, R47, 0xffdfffff, RZ, 0xc0, !PT ;  /* 0xffdfffff2f2f7812 */ /* 0x000fe200078ec0ff */
[----:B------:R-:W4:Y:S01]  /*a6bb0*/  LDCU UR23, c[0x0][0x398] ;  /* 0x00007300ff1777ac */ /* 0x000f220008000800 */
        /* <DEDUP_REMOVED lines=57> */
[----:B------:R-:W-:Y:S02]  /*a6f50*/  R2UR.FILL UR5, R45 ;  /* 0x000000002d0572ca */ /* 0x000fe400004e0000 */
[----:B------:R-:W2:Y:S01]  /*a6f60*/  LDL.LU R45, [R1+0x348] ;  /* 0x00034800012d7983 */ /* 0x000ea20000300800 */
[----:B------:R-:W-:Y:S02]  /*a6f70*/  ISETP.LT.AND P0, PT, R11, UR37, !P0 ;  /* 0x000000250b007c0c */ /* 0x000fe4000c701270 */
[----:B------:R-:W-:Y:S02]  /*a6f80*/  LOP3.LUT R47, R47, 0xfffffbff, RZ, 0xc0, !PT ;  /* 0xfffffbff2f2f7812 */ /* 0x000fe400078ec0ff */
[----:B------:R-:W-:Y:S01]  /*a6f90*/  ISETP.LT.AND P3, PT, R12, UR39, !P1 ;  /* 0x000000270c007c0c */ /* 0x000fe2000cf61270 */
[----:B------:R-:W0:Y:S01]  /*a6fa0*/  LDCU UR37, c[0x0][0x398] ;  /* 0x00007300ff2577ac */ /* 0x000e220008000800 */
[----:B------:R-:W0:Y:S07]  /*a6fb0*/  LDCU UR39, c[0x0][0x398] ;  /* 0x00007300ff2777ac */ /* 0x000e2e0008000800 */
        /* <DEDUP_REMOVED lines=43> */
[----:B-1----:R-:W4:Y:S01]  /*a7270*/  LDL.LU R47, [R1+0x55d8] ;  /* 0x0055d800012f7983 */ /* 0x002f220000300800 */
[----:B--2---:R-:W-:-:S04]  /*a7280*/  LOP3.LUT R45, R45, 0x7fffffff, RZ, 0xc0, !PT ;  /* 0x7fffffff2d2d7812 */ /* 0x004fc800078ec0ff */
[----:B------:R-:W-:Y:S02]  /*a7290*/  @P2 LOP3.LUT R45, R45, 0x80000000, RZ, 0xfc, !PT ;  /* 0x800000002d2d2812 */ /* 0x000fe400078efcff */
[----:B------:R-:W-:Y:S01]  /*a72a0*/  ISETP.LT.AND P2, PT, R6, UR61, !P1 ;  /* 0x0000003d06007c0c */ /* 0x000fe2000cf41270 */
[----:B------:R-:W1:Y:S01]  /*a72b0*/  LDCU UR61, c[0x0][0x398] ;  /* 0x00007300ff3d77ac */ /* 0x000e620008000800 */
[----:B------:R-:W-:-:S04]  /*a72c0*/  LOP3.LUT R45, R45, 0xbfffffff, RZ, 0xc0, !PT ;  /* 0xbfffffff2d2d7812 */ /* 0x000fc800078ec0ff */
[----:B------:R-:W-:Y:S02]  /*a72d0*/  @P3 LOP3.LUT R45, R45, 0x40000000, RZ, 0xfc, !PT ;  /* 0x400000002d2d3812 */ /* 0x000fe400078efcff */
[----:B---3--:R-:W-:Y:S01]  /*a72e0*/  ISETP.LT.AND P3, PT, R7, UR63, !P1 ;  /* 0x0000003f07007c0c */ /* 0x008fe2000cf61270 */
[----:B------:R-:W2:Y:S01]  /*a72f0*/  LDCU UR63, c[0x0][0x398] ;  /* 0x00007300ff3f77ac */ /* 0x000ea20008000800 */
[----:B------:R-:W-:-:S04]  /*a7300*/  LOP3.LUT R45, R45, 0xdfffffff, RZ, 0xc0, !PT ;  /* 0xdfffffff2d2d7812 */ /* 0x000fc800078ec0ff */
[----:B------:R-:W-:Y:S02]  /*a7310*/  @P2 LOP3.LUT R45, R45, 0x20000000, RZ, 0xfc, !PT ;  /* 0x200000002d2d2812 */ /* 0x000fe400078efcff */
[----:B------:R-:W-:Y:S02]  /*a7320*/  ISETP.LT.AND P2, PT, R10, UR65, !P1 ;  /* 0x000000410a007c0c */ /* 0x000fe4000cf41270 */
[----:B------:R-:W-:Y:S02]  /*a7330*/  LOP3.LUT R45, R45, 0xefffffff, RZ, 0xc0, !PT ;  /* 0xefffffff2d2d7812 */ /* 0x000fe400078ec0ff */
[----:B------:R-:W-:Y:S01]  /*a7340*/  ISETP.LT.AND P1, PT, R11, UR67, !P1 ;  /* 0x000000430b007c0c */ /* 0x000fe2000cf21270 */
[----:B------:R-:W3:Y:S01]  /*a7350*/  LDCU UR65, c[0x0][0x398] ;  /* 0x00007300ff4177ac */ /* 0x000ee20008000800 */
[----:B------:R-:W0:Y:S01]  /*a7360*/  LDCU UR67, c[0x0][0x398] ;  /* 0x00007300ff4377ac */ /* 0x000e220008000800 */
[----:B------:R-:W-:-:S04]  /*a7370*/  @P3 LOP3.LUT R45, R45, 0x10000000, RZ, 0xfc, !PT ;  /* 0x100000002d2d3812 */ /* 0x000fc800078efcff */
[----:B------:R-:W-:-:S04]  /*a7380*/  LOP3.LUT R45, R45, 0xf7ffffff, RZ, 0xc0, !PT ;  /* 0xf7ffffff2d2d7812 */ /* 0x000fc800078ec0ff */
[----:B------:R-:W-:-:S04]  /*a7390*/  @P2 LOP3.LUT R45, R45, 0x8000000, RZ, 0xfc, !PT ;  /* 0x080000002d2d2812 */ /* 0x000fc800078efcff */
[----:B------:R-:W-:-:S04]  /*a73a0*/  LOP3.LUT R45, R45, 0xfbffffff, RZ, 0xc0, !PT ;  /* 0xfbffffff2d2d7812 */ /* 0x000fc800078ec0ff */
[----:B------:R-:W-:Y:S02]  /*a73b0*/  @P1 LOP3.LUT R45, R45, 0x4000000, RZ, 0xfc, !PT ;  /* 0x040000002d2d1812 */ /* 0x000fe400078efcff */
[----:B------:R-:W-:Y:S02]  /*a73c0*/  ISETP.LT.AND P1, PT, R15, UR4, !P0 ;  /* 0x000000040f007c0c */ /* 0x000fe4000c721270 */
[----:B------:R-:W-:Y:S02]  /*a73d0*/  R2UR.FILL UR4, R46 ;  /* 0x000000002e0472ca */ /* 0x000fe400004e0000 */
[----:B------:R-:W4:Y:S04]  /*a73e0*/  LDL.LU R46, [R1+0x55d4] ;  /* 0x0055d400012e7983 */ /* 0x000f280000300800 */
[----:B------:R-:W4:Y:S01]  /*a73f0*/  LDL.LU R39, [R1+0x344] ;  /* 0x0003440001277983 */ /* 0x000f220000300800 */
[----:B0-----:R-:W-:-:S02]  /*a7400*/  ISETP.LT.AND P3, PT, R12, UR11, !P0 ;  /* 0x0000000b0c007c0c */ /* 0x001fc4000c761270 */
[----:B------:R-:W-:Y:S02]  /*a7410*/  LOP3.LUT R45, R45, 0xffdfffff, RZ, 0xc0, !PT ;  /* 0xffdfffff2d2d7812 */ /* 0x000fe400078ec0ff */
[----:B------:R-:W-:Y:S01]  /*a7420*/  ISETP.LT.AND P2, PT, R13, UR19, !P0 ;  /* 0x000000130d007c0c */ /* 0x000fe2000c741270 */
[----:B------:R-:W0:Y:S01]  /*a7430*/  LDCU UR11, c[0x0][0x398] ;  /* 0x00007300ff0b77ac */ /* 0x000e220008000800 */
[----:B------:R-:W-:-:S04]  /*a7440*/  @P1 LOP3.LUT R45, R45, 0x200000, RZ, 0xfc, !PT ;  /* 0x002000002d2d1812 */ /* 0x000fc800078efcff */
[----:B------:R-:W-:-:S04]  /*a7450*/  LOP3.LUT R45, R45, 0xfdffffff, RZ, 0xc0, !PT ;  /* 0xfdffffff2d2d7812 */ /* 0x000fc800078ec0ff */
[----:B------:R-:W-:Y:S02]  /*a7460*/  @P3 LOP3.LUT R45, R45, 0x2000000, RZ, 0xfc, !PT ;  /* 0x020000002d2d3812 */ /* 0x000fe400078efcff */
[----:B---3--:R-:W-:Y:S01]  /*a7470*/  ISETP.LT.AND P3, PT, R14, UR65, !P0 ;  /* 0x000000410e007c0c */ /* 0x008fe2000c761270 */
[----:B------:R-:W3:Y:S01]  /*a7480*/  LDCU UR65, c[0x0][0x398] ;  /* 0x00007300ff4177ac */ /* 0x000ee20008000800 */
[----:B------:R-:W-:-:S04]  /*a7490*/  LOP3.LUT R45, R45, 0xfeffffff, RZ, 0xc0, !PT ;  /* 0xfeffffff2d2d7812 */ /* 0x000fc800078ec0ff */
[----:B------:R-:W-:Y:S02]  /*a74a0*/  @P2 LOP3.LUT R45, R45, 0x1000000, RZ, 0xfc, !PT ;  /* 0x010000002d2d2812 */ /* 0x000fe400078efcff */
[----:B--2---:R-:W-:Y:S01]  /*a74b0*/  ISETP.LT.AND P2, PT, R37, UR63, !P0 ;  /* 0x0000003f25007c0c */ /* 0x004fe2000c741270 */
[----:B------:R-:W2:Y:S01]  /*a74c0*/  LDCU UR63, c[0x0][0x398] ;  /* 0x00007300ff3f77ac */ /* 0x000ea20008000800 */
[----:B------:R-:W-:-:S04]  /*a74d0*/  LOP3.LUT R45, R45, 0xff7fffff, RZ, 0xc0, !PT ;  /* 0xff7fffff2d2d7812 */ /* 0x000fc800078ec0ff */
[----:B------:R-:W-:Y:S02]  /*a74e0*/  @P3 LOP3.LUT R45, R45, 0x800000, RZ, 0xfc, !PT ;  /* 0x008000002d2d3812 */ /* 0x000fe400078efcff */
[----:B-1----:R-:W-:Y:S01]  /*a74f0*/  ISETP.LT.AND P3, PT, R38, UR61, !P0 ;  /* 0x0000003d26007c0c */ /* 0x002fe2000c761270 */
        /* <DEDUP_REMOVED lines=9> */
[----:B---3--:R-:W-:Y:S02]  /*a7590*/  ISETP.LT.AND P2, PT, R3, UR65, !P0 ;  /* 0x0000004103007c0c */ /* 0x008fe4000c741270 */
[----:B--2---:R-:W-:Y:S02]  /*a75a0*/  ISETP.LT.AND P3, PT, R8, UR63, !P0 ;  /* 0x0000003f08007c0c */ /* 0x004fe4000c761270 */
[----:B------:R-:W-:Y:S02]  /*a75b0*/  R2UR UR19, R9 ;  /* 0x00000000091372ca */ /* 0x000fe400000e0000 */
[----:B------:R-:W-:Y:S02]  /*a75c0*/  LOP3.LUT R45, R45, 0xfffbffff, RZ, 0xc0, !PT ;  /* 0xfffbffff2d2d7812 */ /* 0x000fe400078ec0ff */
[----:B------:R-:W-:Y:S01]  /*a75d0*/  LOP3.LUT P1, RZ, R2, 0x40000000, RZ, 0xc0, !PT ;  /* 0x4000000002ff7812 */ /* 0x000fe2000782c0ff */
[----:B------:R-:W2:Y:S01]  /*a75e0*/  LDCU UR65, c[0x0][0x398] ;  /* 0x00007300ff4177ac */ /* 0x000ea20008000800 */
[----:B------:R-:W3:Y:S03]  /*a75f0*/  LDCU UR63, c[0x0][0x398] ;  /* 0x00007300ff3f77ac */ /* 0x000ee60008000800 */
        /* <DEDUP_REMOVED lines=26> */
[----:B------:R-:W-:Y:S01]  /*a77a0*/  LOP3.LUT R45, R45, 0xfffff7ff, RZ, 0xc0, !PT ;  /* 0xfffff7ff2d2d7812 */ /* 0x000fe200078ec0ff */
[----:B------:R-:W1:Y:S03]  /*a77b0*/  LDCU UR69, c[0x0][0x398] ;  /* 0x00007300ff4577ac */ /* 0x000e660008000800 */
[----:B------:R-:W-:Y:S02]  /*a77c0*/  @P3 LOP3.LUT R45, R45, 0x800, RZ, 0xfc, !PT ;  /* 0x000008002d2d3812 */ /* 0x000fe400078efcff */
[----:B0-----:R-:W-:Y:S01]  /*a77d0*/  ISETP.LT.AND P3, PT, R12, UR11, !P1 ;  /* 0x0000000b0c007c0c */ /* 0x001fe2000cf61270 */
[----:B------:R-:W0:Y:S01]  /*a77e0*/  LDCU UR11, c[0x0][0x398] ;  /* 0x00007300ff0b77ac */ /* 0x000e220008000800 */
[----:B------:R-:W-:-:S04]  /*a77f0*/  LOP3.LUT R45, R45, 0xfffffbff, RZ, 0xc0, !PT ;  /* 0xfffffbff2d2d7812 */ /* 0x000fc800078ec0ff */
[----:B------:R-:W-:Y:S02]  /*a7800*/  @P2 LOP3.LUT R45, R45, 0x400, RZ, 0xfc, !PT ;  /* 0x000004002d2d2812 */ /* 0x000fe400078efcff */
[----:B------:R-:W-:Y:S01]  /*a7810*/  ISETP.LT.AND P2, PT, R15, UR19, !P1 ;  /* 0x000000130f007c0c */ /* 0x000fe2000cf41270 */
[----:B------:R-:W1:Y:S01]  /*a7820*/  LDCU UR19, c[0x0][0x398] ;  /* 0x00007300ff1377ac */ /* 0x000e620008000800 */
[----:B------:R-:W-:-:S11]  /*a7830*/  LOP3.LUT R45, R45, 0xffffffdf, RZ, 0xc0, !PT ;  /* 0xffffffdf2d2d7812 */ /* 0x000fd600078ec0ff */
[----:B------:R-:W-:Y:S02]  /*a7840*/  @P2 LOP3.LUT R45, R45, 0x20, RZ, 0xfc, !PT ;  /* 0x000000202d2d2812 */ /* 0x000fe400078efcff */
[----:B0-----:R-:W-:Y:S02]  /*a7850*/  ISETP.LT.AND P2, PT, R13, UR11, !P1 ;  /* 0x0000000b0d007c0c */ /* 0x001fe4000cf41270 */
[----:B------:R-:W-:Y:S01]  /*a7860*/  LOP3.LUT P0, RZ, R2, 0x20000000, RZ, 0xc0, !PT ;  /* 0x2000000002ff7812 */ /* 0x000fe2000780c0ff */
        /* <DEDUP_REMOVED lines=35> */
[----:B0-----:R-:W2:Y:S04]  /*a7aa0*/  LDL.LU R45, [R1+0x55d0] ;  /* 0x0055d000012d7983 */ /* 0x001ea80000300800 */
[----:B------:R-:W2:Y:S01]  /*a7ab0*/  LDL.LU R9, [R1+0x340] ;  /* 0x0003400001097983 */ /* 0x000ea20000300800 */
[----:B------:R-:W-:Y:S02]  /*a7ac0*/  ISETP.LT.AND P2, PT, R36, UR25, !P1 ;  /* 0x0000001924007c0c */ /* 0x000fe4000cf41270 */
[----:B------:R-:W-:Y:S01]  /*a7ad0*/  ISETP.LT.AND P3, PT, R5, UR17, !P1 ;  /* 0x0000001105007c0c */ /* 0x000fe2000cf61270 */
[----:B------:R-:W0:Y:S01]  /*a7ae0*/  LDCU UR17, c[0x0][0x398] ;  /* 0x00007300ff1177ac */ /* 0x000e220008000800 */
[----:B------:R-:W0:Y:S01]  /*a7af0*/  LDCU UR25, c[0x0][0x398] ;  /* 0x00007300ff1977ac */ /* 0x000e220008000800 */
[----:B----4-:R-:W-:-:S08]  /*a7b00*/  LOP3.LUT R39, R39, 0x7fffffff, RZ, 0xc0, !PT ;  /* 0x7fffffff27277812 */ /* 0x010fd000078ec0ff */
[----:B------:R-:W-:Y:S02]  /*a7b10*/  @P2 LOP3.LUT R39, R39, 0x80000000, RZ, 0xfc, !PT ;  /* 0x8000000027272812 */ /* 0x000fe400078efcff */
[----:B------:R-:W-:Y:S01]  /*a7b20*/  ISETP.LT.AND P2, PT, R6, UR23, !P1 ;  /* 0x0000001706007c0c */ /* 0x000fe2000cf41270 */
[----:B------:R-:W4:Y:S01]  /*a7b30*/  LDCU UR23, c[0x0][0x398] ;  /* 0x00007300ff1777ac */ /* 0x000f220008000800 */
        /* <DEDUP_REMOVED lines=74> */
[----:B------:R-:W1:Y:S01]  /*a7fe0*/  LDCU UR45, c[0x0][0x398] ;  /* 0x00007300ff2d77ac */ /* 0x000e620008000800 */
[----:B------:R-:W1:Y:S01]  /*a7ff0*/  LDCU UR43, c[0x0][0x398] ;  /* 0x00007300ff2b77ac */ /* 0x000e620008000800 */
[----:B------:R-:W-:-:S04]  /*a8000*/  @P3 LOP3.LUT R39, R39, 0x1000, RZ, 0xfc, !PT ;  /* 0x0000100027273812 */ /* 0x000fc800078efcff */
[----:B------:R-:W-:-:S04]  /*a8010*/  LOP3.LUT R39, R39, 0xfffff7ff, RZ, 0xc0, !PT ;  /* 0xfffff7ff27277812 */ /* 0x000fc800078ec0ff */
[----:B------:R-:W-:Y:S02]  /*a8020*/  @P2 LOP3.LUT R39, R39, 0x800, RZ, 0xfc, !PT ;  /* 0x0000080027272812 */ /* 0x000fe400078efcff */
[----:B------:R-:W-:Y:S02]  /*a8030*/  ISETP.LT.AND P2, PT, R15, UR8, !P1 ;  /* 0x000000080f007c0c */ /* 0x000fe4000cf41270 */
[----:B0-----:R-:W-:Y:S01]  /*a8040*/  ISETP.LT.AND P3, PT, R12, UR21, !P1 ;  /* 0x000000150c007c0c */ /* 0x001fe2000cf61270 */
[----:B------:R-:W0:Y:S01]  /*a8050*/  LDCU UR21, c[0x0][0x398] ;  /* 0x00007300ff1577ac */ /* 0x000e220008000800 */
[----:B------:R-:W-:Y:S01]  /*a8060*/  LOP3.LUT R39, R39, 0xfffffbff, RZ, 0xc0, !PT ;  /* 0xfffffbff27277812 */ /* 0x000fe200078ec0ff */
[----:B------:R-:W0:Y:S03]  /*a8070*/  LDCU UR8, c[0x0][0x398] ;  /* 0x00007300ff0877ac */ /* 0x000e260008000800 */
[----:B------:R-:W-:-:S04]  /*a8080*/  @P0 LOP3.LUT R39, R39, 0x400, RZ, 0xfc, !PT ;  /* 0x0000040027270812 */ /* 0x000fc800078efcff */
[----:B------:R-:W-:-:S04]  /*a8090*/  LOP3.LUT R39, R39, 0xffffffdf, RZ, 0xc0, !PT ;  /* 0xffffffdf27277812 */ /* 0x000fc800078ec0ff */
[----:B------:R-:W-:Y:S02]  /*a80a0*/  @P2 LOP3.LUT R39, R39, 0x20, RZ, 0xfc, !PT ;  /* 0x0000002027272812 */ /* 0x000fe400078efcff */
[----:B------:R-:W-:Y:S01]  /*a80b0*/  ISETP.LT.AND P2, PT, R13, UR17, !P1 ;  /* 0x000000110d007c0c */ /* 0x000fe2000cf41270 */
[----:B------:R-:W0:Y:S01]  /*a80c0*/  LDCU UR17, c[0x0][0x398] ;  /* 0x00007300ff1177ac */ /* 0x000e220008000800 */
[----:B------:R-:W-:-:S04]  /*a80d0*/  LOP3.LUT R39, R39, 0xfffffdff, RZ, 0xc0, !PT ;  /* 0xfffffdff27277812 */ /* 0x000fc800078ec0ff */
[----:B------:R-:W-:Y:S02]  /*a80e0*/  @P3 LOP3.LUT R39, R39, 0x200, RZ, 0xfc, !PT ;  /* 0x0000020027273812 */ /* 0x000fe400078efcff */
[----:B------:R-:W-:Y:S02]  /*a80f0*/  ISETP.LT.AND P3, PT, R14, UR59, !P1 ;  /* 0x0000003b0e007c0c */ /* 0x000fe4000cf61270 */
[----:B------:R-:W-:Y:S01]  /*a8100*/  LOP3.LUT P0, RZ, R2, 0x8000000, RZ, 0xc0, !PT ;  /* 0x0800000002ff7812 */ /* 0x000fe2000780c0ff */
        /* <DEDUP_REMOVED lines=24> */
[----:B--2---:R-:W-:Y:S01]  /*a8290*/  LOP3.LUT R9, R9, 0x7fffffff, RZ, 0xc0, !PT ;  /* 0x7fffffff09097812 */ /* 0x004fe200078ec0ff */
        /* <DEDUP_REMOVED lines=8> */
[----:B------:R-:W0:Y:S04]  /*a8320*/  LDCU UR69, c[0x0][0x398] ;  /* 0x00007300ff4577ac */ /* 0x000e280008000800 */
        /* <DEDUP_REMOVED lines=11> */
[----:B---3--:R-:W-:Y:S01]  /*a83e0*/  ISETP.LT.AND P1, PT, R11, UR63, !P1 ;  /* 0x0000003f0b007c0c */ /* 0x008fe2000cf21270 */
[----:B------:R-:W3:Y:S01]  /*a83f0*/  LDCU UR65, c[0x0][0x398] ;  /* 0x00007300ff4177ac */ /* 0x000ee20008000800 */
[----:B------:R-:W0:Y:S01]  /*a8400*/  LDCU UR63, c[0x0][0x398] ;  /* 0x00007300ff3f77ac */ /* 0x000e220008000800 */
[----:B------:R-:W-:-:S04]  /*a8410*/  @P3 LOP3.LUT R9, R9, 0x10000000, RZ, 0xfc, !PT ;  /* 0x1000000009093812 */ /* 0x000fc800078efcff */
[----:B------:R-:W-:-:S04]  /*a8420*/  LOP3.LUT R9, R9, 0xf7ffffff, RZ, 0xc0, !PT ;  /* 0xf7ffffff09097812 */ /* 0x000fc800078ec0ff */
[----:B------:R-:W-:Y:S02]  /*a8430*/  @P2 LOP3.LUT R9, R9, 0x8000000, RZ, 0xfc, !PT ;  /* 0x0800000009092812 */ /* 0x000fe400078efcff */
[----:B------:R-:W-:Y:S01]  /*a8440*/  ISETP.LT.AND P2, PT, R15, UR10, !P0 ;  /* 0x0000000a0f007c0c */ /* 0x000fe2000c741270 */
[----:B------:R-:W2:Y:S01]  /*a8450*/  LDCU UR10, c[0x0][0x398] ;  /* 0x00007300ff0a77ac */ /* 0x000ea20008000800 */
[----:B------:R-:W-:-:S04]  /*a8460*/  LOP3.LUT R9, R9, 0xfbffffff, RZ, 0xc0, !PT ;  /* 0xfbffffff09097812 */ /* 0x000fc800078ec0ff */
[----:B------:R-:W-:-:S04]  /*a8470*/  @P1 LOP3.LUT R9, R9, 0x4000000, RZ, 0xfc, !PT ;  /* 0x0400000009091812 */ /* 0x000fc800078efcff */
[----:B------:R-:W-:-:S04]  /*a8480*/  LOP3.LUT R9, R9, 0xffdfffff, RZ, 0xc0, !PT ;  /* 0xffdfffff09097812 */ /* 0x000fc800078ec0ff */
[----:B------:R-:W-:Y:S02]  /*a8490*/  @P2 LOP3.LUT R9, R9, 0x200000, RZ, 0xfc, !PT ;  /* 0x0020000009092812 */ /* 0x000fe400078efcff */
[----:B-1----:R-:W-:Y:S02]  /*a84a0*/  ISETP.LT.AND P2, PT, R12, UR7, !P0 ;  /* 0x000000070c007c0c */ /* 0x002fe4000c741270 */
[----:B0-----:R-:W-:Y:S01]  /*a84b0*/  ISETP.LT.AND P3, PT, R13, UR17, !P0 ;  /* 0x000000110d007c0c */ /* 0x001fe2000c761270 */
[----:B------:R-:W0:Y:S01]  /*a84c0*/  LDCU UR17, c[0x0][0x398] ;  /* 0x00007300ff1177ac */ /* 0x000e220008000800 */
[----:B------:R-:W-:Y:S01]  /*a84d0*/  LOP3.LUT R9, R9, 0xfdffffff, RZ, 0xc0, !PT ;  /* 0xfdffffff09097812 */ /* 0x000fe200078ec0ff */
[----:B------:R-:W1:Y:S08]  /*a84e0*/  LDCU UR7, c[0x0][0x398] ;  /* 0x00007300ff0777ac */ /* 0x000e700008000800 */
[----:B------:R-:W-:-:S02]  /*a84f0*/  @P2 LOP3.LUT R9, R9, 0x2000000, RZ, 0xfc, !PT ;  /* 0x0200000009092812 */ /* 0x000fc400078efcff */
[----:B------:R-:W-:Y:S01]  /*a8500*/  ISETP.LT.AND P2, PT, R14, UR21, !P0 ;  /* 0x000000150e007c0c */ /* 0x000fe2000c741270 */
        /* <DEDUP_REMOVED lines=8> */
[----:B0-----:R-:W-:Y:S02]  /*a8590*/  ISETP.LT.AND P2, PT, R38, UR21, !P0 ;  /* 0x0000001526007c0c */ /* 0x001fe4000c741270 */
[----:B------:R-:W-:Y:S01]  /*a85a0*/  LOP3.LUT R9, R9, 0xffbfffff, RZ, 0xc0, !PT ;  /* 0xffbfffff09097812 */ /* 0x000fe200078ec0ff */
[----:B------:R-:W0:Y:S03]  /*a85b0*/  LDCU UR21, c[0x0][0x398] ;  /* 0x00007300ff1577ac */ /* 0x000e260008000800 */
[----:B------:R-:W-:Y:S02]  /*a85c0*/  @P3 LOP3.LUT R9, R9, 0x400000, RZ, 0xfc, !PT ;  /* 0x0040000009093812 */ /* 0x000fe400078efcff */
[----:B------:R-:W-:-:S02]  /*a85d0*/  ISETP.LT.AND P3, PT, R16, UR17, !P0 ;  /* 0x0000001110007c0c */ /* 0x000fc4000c761270 */
[----:B------:R-:W-:Y:S01]  /*a85e0*/  LOP3.LUT R60, R60, 0x7fffffff, RZ, 0xc0, !PT ;  /* 0x7fffffff3c3c7812 */ /* 0x000fe200078ec0ff */
        /* <DEDUP_REMOVED lines=35> */
[----:B------:R-:W-:Y:S02]  /*a8820*/  ISETP.LT.AND P2, PT, R11, UR19, !P0 ;  /* 0x000000130b007c0c */ /* 0x000fe4000c741270 */
[----:B------:R-:W-:Y:S01]  /*a8830*/  LOP3.LUT R9, R9, 0xfffff7ff, RZ, 0xc0, !PT ;  /* 0xfffff7ff09097812 */ /* 0x000fe200078ec0ff */
[----:B------:R-:W1:Y:S03]  /*a8840*/  LDCU UR19, c[0x0][0x398] ;  /* 0x00007300ff1377ac */ /* 0x000e660008000800 */
[----:B------:R-:W-:Y:S02]  /*a8850*/  @P3 LOP3.LUT R9, R9, 0x800, RZ, 0xfc, !PT ;  /* 0x0000080009093812 */ /* 0x000fe400078efcff */
[----:B------:R-:W-:-:S02]  /*a8860*/  ISETP.LT.AND P3, PT, R15, UR12, !P1 ;  /* 0x0000000c0f007c0c */ /* 0x000fc4000cf61270 */
[----:B------:R-:W-:Y:S01]  /*a8870*/  LOP3.LUT P0, RZ, R2, 0x2000000, RZ, 0xc0, !PT ;  /* 0x0200000002ff7812 */ /* 0x000fe2000780c0ff */
        /* <DEDUP_REMOVED lines=9> */
[----:B----4-:R-:W-:Y:S02]  /*a8910*/  ISETP.LT.AND P2, PT, R13, UR23, !P1 ;  /* 0x000000170d007c0c */ /* 0x010fe4000cf41270 */
[----:B------:R-:W-:Y:S01]  /*a8920*/  ISETP.LT.AND P3, PT, R14, UR25, !P1 ;  /* 0x000000190e007c0c */ /* 0x000fe2000cf61270 */
[----:B------:R-:W4:Y:S01]  /*a8930*/  LDCU UR23, c[0x0][0x398] ;  /* 0x00007300ff1777ac */ /* 0x000f220008000800 */
[----:B------:R-:W-:Y:S01]  /*a8940*/  LOP3.LUT R9, R9, 0xfffffeff, RZ, 0xc0, !PT ;  /* 0xfffffeff09097812 */ /* 0x000fe200078ec0ff */
[----:B------:R-:W0:Y:S08]  /*a8950*/  LDCU UR25, c[0x0][0x398] ;  /* 0x00007300ff1977ac */ /* 0x000e300008000800 */
        /* <DEDUP_REMOVED lines=112> */
[----:B------:R-:W-:Y:S02]  /*a9060*/  LOP3.LUT R61, R61, 0xfffff7ff, RZ, 0xc0, !PT ;  /* 0xfffff7ff3d3d7812 */ /* 0x000fe400078ec0ff */
[----:B------:R-:W-:Y:S01]  /*a9070*/  ISETP.LT.AND P3, PT, R15, UR16, !P1 ;  /* 0x000000100f007c0c */ /* 0x000fe2000cf61270 */
[----:B------:R-:W1:Y:S01]  /*a9080*/  LDCU UR16, c[0x0][0x398] ;  /* 0x00007300ff1077ac */ /* 0x000e620008000800 */
[----:B------:R-:W-:-:S04]  /*a9090*/  @P2 LOP3.LUT R61, R61, 0x800, RZ, 0xfc, !PT ;  /* 0x000008003d3d2812 */ /* 0x000fc800078efcff */
[----:B------:R-:W-:Y:S02]  /*a90a0*/  LOP3.LUT R61, R61, 0xfffffbff, RZ, 0xc0, !PT ;  /* 0xfffffbff3d3d7812 */ /* 0x000fe400078ec0ff */
[----:B0-----:R-:W-:Y:S01]  /*a90b0*/  ISETP.LT.AND P2, PT, R12, UR67, !P1 ;  /* 0x000000430c007c0c */ /* 0x001fe2000cf41270 */
[----:B------:R-:W0:Y:S01]  /*a90c0*/  LDCU UR67, c[0x0][0x398] ;  /* 0x00007300ff4377ac */ /* 0x000e220008000800 */
        /* <DEDUP_REMOVED lines=59> */
[----:B------:R-:W-:Y:S02]  /*a9480*/  ISETP.LT.AND P1, PT, R11, UR19, !P1 ;  /* 0x000000130b007c0c */ /* 0x000fe4000cf21270 */
[----:B------:R-:W-:Y:S01]  /*a9490*/  LOP3.LUT R60, R60, 0xfbffffff, RZ, 0xc0, !PT ;  /* 0xfbffffff3c3c7812 */ /* 0x000fe200078ec0ff */
[----:B------:R-:W1:Y:S10]  /*a94a0*/  LDCU UR19, c[0x0][0x398] ;  /* 0x00007300ff1377ac */ /* 0x000e740008000800 */
[----:B------:R-:W-:-:S02]  /*a94b0*/  @P1 LOP3.LUT R60, R60, 0x4000000, RZ, 0xfc, !PT ;  /* 0x040000003c3c1812 */ /* 0x000fc400078efcff */
[----:B0-----:R-:W-:Y:S02]  /*a94c0*/  ISETP.LT.AND P3, PT, R12, UR18, !P0 ;  /* 0x000000120c007c0c */ /* 0x001fe4000c761270 */
[----:B------:R-:W-:Y:S01]  /*a94d0*/  LOP3.LUT R60, R60, 0xffdfffff, RZ, 0xc0, !PT ;  /* 0xffdfffff3c3c7812 */ /* 0x000fe200078ec0ff */
[----:B------:R-:W0:Y:S03]  /*a94e0*/  LDCU UR18, c[0x0][0x398] ;  /* 0x00007300ff1277ac */ /* 0x000e260008000800 */
        /* <DEDUP_REMOVED lines=19> */
[----:B------:R-:W-:Y:S01]  /*a9620*/  LOP3.LUT R58, R58, 0x7fffffff, RZ, 0xc0, !PT ;  /* 0x7fffffff3a3a7812 */ /* 0x000fe200078ec0ff */
[----:B------:R-:W0:Y:S01]  /*a9630*/  LDCU UR18, c[0x0][0x398] ;  /* 0x00007300ff1277ac */ /* 0x000e220008000800 */
[----:B------:R-:W0:Y:S03]  /*a9640*/  LDCU UR75, c[0x0][0x398] ;  /* 0x00007300ff4b77ac */ /* 0x000e260008000800 */
        /* <DEDUP_REMOVED lines=58> */
[----:B0-----:R-:W-:Y:S01]  /*a99f0*/  ISETP.LT.AND P2, PT, R38, UR39, !P1 ;  /* 0x0000002726007c0c */ /* 0x001fe2000cf41270 */
[----:B------:R-:W0:Y:S01]  /*a9a00*/  LDCU UR39, c[0x0][0x398] ;  /* 0x00007300ff2777ac */ /* 0x000e220008000800 */
[----:B------:R-:W-:-:S04]  /*a9a10*/  LOP3.LUT R60, R60, 0xffffffbf, RZ, 0xc0, !PT ;  /* 0xffffffbf3c3c7812 */ /* 0x000fc800078ec0ff */
[----:B------:R-:W-:Y:S02]  /*a9a20*/  @P3 LOP3.LUT R60, R60, 0x40, RZ, 0xfc, !PT ;  /* 0x000000403c3c3812 */ /* 0x000fe400078efcff */
[----:B-1----:R-:W-:Y:S02]  /*a9a30*/  ISETP.LT.AND P3, PT, R16, UR27, !P1 ;  /* 0x0000001b10007c0c */ /* 0x002fe4000cf61270 */
[----:B------:R-:W-:Y:S01]  /*a9a40*/  LOP3.LUT R57, R57, 0x7fffffff, RZ, 0xc0, !PT ;  /* 0x7fffffff39397812 */ /* 0x000fe200078ec0ff */
[----:B------:R-:W1:Y:S01]  /*a9a50*/  LDCU UR27, c[0x0][0x398] ;  /* 0x00007300ff1b77ac */ /* 0x000e620008000800 */
        /* <DEDUP_REMOVED lines=181> */
[----:B------:R-:W1:Y:S01]  /*aa5b0*/  LDCU UR59, c[0x0][0x398] ;  /* 0x00007300ff3b77ac */ /* 0x000e620008000800 */
[----:B------:R-:W-:Y:S01]  /*aa5c0*/  LOP3.LUT R58, R58, 0xfeffffff, RZ, 0xc0, !PT ;  /* 0xfeffffff3a3a7812 */ /* 0x000fe200078ec0ff */
[----:B------:R-:W1:Y:S08]  /*aa5d0*/  LDCU UR33, c[0x0][0x398] ;  /* 0x00007300ff2177ac */ /* 0x000e700008000800 */
        /* <DEDUP_REMOVED lines=9> */
[----:B-1----:R-:W-:Y:S02]  /*aa670*/  ISETP.LT.AND P1, PT, R16, UR59, !P0 ;  /* 0x0000003b10007c0c */ /* 0x002fe4000c721270 */
        /* <DEDUP_REMOVED lines=38> */
[----:B------:R-:W1:Y:S01]  /*aa8e0*/  LDCU UR28, c[0x0][0x398] ;  /* 0x00007300ff1c77ac */ /* 0x000e620008000800 */
[----:B------:R-:W-:-:S04]  /*aa8f0*/  @P1 LOP3.LUT R58, R58, 0x800, RZ, 0xfc, !PT ;  /* 0x000008003a3a1812 */ /* 0x000fc800078efcff */
        /* <DEDUP_REMOVED lines=38> */
[----:B--2---:R-:W-:Y:S02]  /*aab60*/  ISETP.LT.AND P3, PT, R36, UR33, !P2 ;  /* 0x0000002124007c0c */ /* 0x004fe4000d761270 */
[----:B------:R-:W-:Y:S01]  /*aab70*/  LOP3.LUT R58, R58, 0xfffffffe, RZ, 0xc0, !PT ;  /* 0xfffffffe3a3a7812 */ /* 0x000fe200078ec0ff */
[----:B------:R-:W2:Y:S03]  /*aab80*/  LDCU UR33, c[0x0][0x398] ;  /* 0x00007300ff2177ac */ /* 0x000ea60008000800 */
[----:B------:R-:W-:Y:S02]  /*aab90*/  @P0 LOP3.LUT R58, R58, 0x1, RZ, 0xfc, !PT ;  /* 0x000000013a3a0812 */ /* 0x000fe400078efcff */
[----:B-1----:R-:W-:Y:S01]  /*aaba0*/  ISETP.LT.AND P0, PT, R5, UR16, !P2 ;  /* 0x0000001005007c0c */ /* 0x002fe2000d701270 */
[----:B------:R-:W1:Y:S04]  /*aabb0*/  LDCU UR16, c[0x0][0x398] ;  /* 0x00007300ff1077ac */ /* 0x000e680008000800 */
[----:B------:R-:W-:-:S02]  /*aabc0*/  @P3 LOP3.LUT R57, R57, 0x80000000, RZ, 0xfc, !PT ;  /* 0x8000000039393812 */ /* 0x000fc400078efcff */
[----:B0-----:R-:W-:Y:S01]  /*aabd0*/  ISETP.LT.AND P3, PT, R6, UR6, !P2 ;  /* 0x0000000606007c0c */ /* 0x001fe2000d761270 */
[----:B------:R-:W0:Y:S01]  /*aabe0*/  LDCU UR6, c[0x0][0x398] ;  /* 0x00007300ff0677ac */ /* 0x000e220008000800 */
[----:B------:R-:W-:-:S04]  /*aabf0*/  LOP3.LUT R57, R57, 0xbfffffff, RZ, 0xc0, !PT ;  /* 0xbfffffff39397812 */ /* 0x000fc800078ec0ff */
[----:B------:R-:W-:Y:S02]  /*aac00*/  @P0 LOP3.LUT R57, R57, 0x40000000, RZ, 0xfc, !PT ;  /* 0x4000000039390812 */ /* 0x000fe400078efcff */
[----:B------:R-:W-:Y:S02]  /*aac10*/  ISETP.LT.AND P0, PT, R7, UR28, !P2 ;  /* 0x0000001c07007c0c */ /* 0x000fe4000d701270 */
[----:B------:R-:W-:Y:S02]  /*aac20*/  LOP3.LUT P1, RZ, R2, 0x20000, RZ, 0xc0, !PT ;  /* 0x0002000002ff7812 */ /* 0x000fe4000782c0ff */
[----:B------:R-:W-:Y:S02]  /*aac30*/  LOP3.LUT R55, R55, 0x7fffffff, RZ, 0xc0, !PT ;  /* 0x7fffffff37377812 */ /* 0x000fe400078ec0ff */
[----:B------:R-:W-:Y:S01]  /*aac40*/  LOP3.LUT R57, R57, 0xdfffffff, RZ, 0xc0, !PT ;  /* 0xdfffffff39397812 */ /* 0x000fe200078ec0ff */
[----:B------:R-:W1:Y:S03]  /*aac50*/  LDCU UR28, c[0x0][0x398] ;  /* 0x00007300ff1c77ac */ /* 0x000e660008000800 */
[----:B------:R-:W-:-:S02]  /*aac60*/  @P3 LOP3.LUT R57, R57, 0x20000000, RZ, 0xfc, !PT ;  /* 0x2000000039393812 */ /* 0x000fc400078efcff */
[----:B0-----:R-:W-:Y:S02]  /*aac70*/  ISETP.LT.AND P3, PT, R10, UR6, !P2 ;  /* 0x000000060a007c0c */ /* 0x001fe4000d761270 */
[----:B------:R-:W-:Y:S01]  /*aac80*/  LOP3.LUT R57, R57, 0xefffffff, RZ, 0xc0, !PT ;  /* 0xefffffff39397812 */ /* 0x000fe200078ec0ff */
[----:B------:R-:W0:Y:S03]  /*aac90*/  LDCU UR6, c[0x0][0x398] ;  /* 0x00007300ff0677ac */ /* 0x000e260008000800 */
        /* <DEDUP_REMOVED lines=8> */
[----:B------:R-:W0:Y:S05]  /*aad20*/  LDCU UR16, c[0x0][0x398] ;  /* 0x00007300ff1077ac */ /* 0x000e2a0008000800 */
[----:B------:R-:W-:-:S02]  /*aad30*/  @P3 LOP3.LUT R57, R57, 0x4000000, RZ, 0xfc, !PT ;  /* 0x0400000039393812 */ /* 0x000fc400078efcff */
        /* <DEDUP_REMOVED lines=121> */
[----:B----4-:R-:W-:Y:S02]  /*ab4d0*/  ISETP.LT.AND P2, PT, R11, UR23, !P0 ;  /* 0x000000170b007c0c */ /* 0x010fe4000c741270 */
[----:B------:R-:W-:Y:S01]  /*ab4e0*/  LOP3.LUT R56, R56, 0xf7ffffff, RZ, 0xc0, !PT ;  /* 0xf7ffffff38387812 */ /* 0x000fe200078ec0ff */
[----:B------:R-:W4:Y:S03]  /*ab4f0*/  LDCU UR23, c[0x0][0x398] ;  /* 0x00007300ff1777ac */ /* 0x000f260008000800 */
        /* <DEDUP_REMOVED lines=70> */
[----:B0-----:R-:W-:Y:S02]  /*ab960*/  ISETP.LT.AND P3, PT, R12, UR73, !P0 ;  /* 0x000000490c007c0c */ /* 0x001fe4000c761270 */
[----:B------:R-:W-:Y:S02]  /*ab970*/  ISETP.LT.AND P2, PT, R13, UR75, !P0 ;  /* 0x0000004b0d007c0c */ /* 0x000fe4000c741270 */
        /* <DEDUP_REMOVED lines=36> */
[----:B------:R-:W2:Y:S01]  /*abbc0*/  LDCU UR75, c[0x0][0x398] ;  /* 0x00007300ff4b77ac */ /* 0x000ea20008000800 */
[----:B------:R-:W-:-:S04]  /*abbd0*/  LOP3.LUT R56, R56, 0xfffffffe, RZ, 0xc0, !PT ;  /* 0xfffffffe38387812 */ /* 0x000fc800078ec0ff */
[----:B------:R-:W-:Y:S02]  /*abbe0*/  @P2 LOP3.LUT R56, R56, 0x1, RZ, 0xfc, !PT ;  /* 0x0000000138382812 */ /* 0x000fe400078efcff */
[----:B-1----:R-:W-:Y:S01]  /*abbf0*/  ISETP.LT.AND P2, PT, R5, UR77, !P0 ;  /* 0x0000004d05007c0c */ /* 0x002fe2000c741270 */
[----:B------:R-:W1:Y:S04]  /*abc00*/  LDCU UR77, c[0x0][0x398] ;  /* 0x00007300ff4d77ac */ /* 0x000e680008000800 */
        /* <DEDUP_REMOVED lines=14> */
[----:B-1----:R-:W-:Y:S02]  /*abcf0*/  ISETP.LT.AND P2, PT, R11, UR77, !P0 ;  /* 0x0000004d0b007c0c */ /* 0x002fe4000c741270 */
[----:B------:R-:W-:Y:S01]  /*abd00*/  LOP3.LUT R55, R55, 0xf7ffffff, RZ, 0xc0, !PT ;  /* 0xf7ffffff37377812 */ /* 0x000fe200078ec0ff */
[----:B------:R-:W1:Y:S03]  /*abd10*/  LDCU UR77, c[0x0][0x398] ;  /* 0x00007300ff4d77ac */ /* 0x000e660008000800 */
        /* <DEDUP_REMOVED lines=8> */
[----:B------:R-:W0:Y:S06]  /*abda0*/  LDCU UR57, c[0x0][0x398] ;  /* 0x00007300ff3977ac */ /* 0x000e2c0008000800 */
        /* <DEDUP_REMOVED lines=115> */
[----:B------:R-:W-:Y:S02]  /*ac4e0*/  LOP3.LUT R54, R54, 0xefffffff, RZ, 0xc0, !PT ;  /* 0xefffffff36367812 */ /* 0x000fe400078ec0ff */
[----:B------:R-:W-:Y:S01]  /*ac4f0*/  ISETP.LT.AND P0, PT, R11, UR21, !P0 ;  /* 0x000000150b007c0c */ /* 0x000fe2000c701270 */
[----:B------:R-:W4:Y:S01]  /*ac500*/  LDCU UR23, c[0x0][0x398] ;  /* 0x00007300ff1777ac */ /* 0x000f220008000800 */
        /* <DEDUP_REMOVED lines=132> */
[----:B------:R-:W1:Y:S03]  /*acd50*/  LDCU UR36, c[0x0][0x398] ;  /* 0x00007300ff2477ac */ /* 0x000e660008000800 */
        /* <DEDUP_REMOVED lines=9> */
[----:B-1----:R-:W-:Y:S01]  /*acdf0*/  ISETP.LT.AND P2, PT, R13, UR28, !P1 ;  /* 0x0000001c0d007c0c */ /* 0x002fe2000cf41270 */
[----:B------:R-:W1:Y:S01]  /*ace00*/  LDCU UR28, c[0x0][0x398] ;  /* 0x00007300ff1c77ac */ /* 0x000e620008000800 */
[----:B------:R-:W-:-:S04]  /*ace10*/  LOP3.LUT R53, R53, 0xfdffffff, RZ, 0xc0, !PT ;  /* 0xfdffffff35357812 */ /* 0x000fc800078ec0ff */
[----:B------:R-:W-:-:S04]  /*ace20*/  @P3 LOP3.LUT R53, R53, 0x2000000, RZ, 0xfc, !PT ;  /* 0x0200000035353812 */ /* 0x000fc800078efcff */
[----:B------:R-:W-:-:S04]  /*ace30*/  LOP3.LUT R53, R53, 0xfeffffff, RZ, 0xc0, !PT ;  /* 0xfeffffff35357812 */ /* 0x000fc800078ec0ff */
[----:B------:R-:W-:Y:S02]  /*ace40*/  @P2 LOP3.LUT R53, R53, 0x1000000, RZ, 0xfc, !PT ;  /* 0x0100000035352812 */ /* 0x000fe400078efcff */
[----:B-1----:R-:W-:Y:S02]  /*ace50*/  ISETP.LT.AND P2, PT, R14, UR28, !P1 ;  /* 0x0000001c0e007c0c */ /* 0x002fe4000cf41270 */
[----:B0-----:R-:W-:Y:S02]  /*ace60*/  ISETP.LT.AND P3, PT, R37, UR46, !P1 ;  /* 0x0000002e25007c0c */ /* 0x001fe4000cf61270 */
[----:B------:R-:W-:Y:S01]  /*ace70*/  LOP3.LUT R53, R53, 0xff7fffff, RZ, 0xc0, !PT ;  /* 0xff7fffff35357812 */ /* 0x000fe200078ec0ff */
[----:B------:R-:W0:Y:S01]  /*ace80*/  LDCU UR28, c[0x0][0x398] ;  /* 0x00007300ff1c77ac */ /* 0x000e220008000800 */
[----:B------:R-:W1:Y:S07]  /*ace90*/  LDCU UR46, c[0x0][0x398] ;  /* 0x00007300ff2e77ac */ /* 0x000e6e0008000800 */
[----:B------:R-:W-:-:S02]  /*acea0*/  @P2 LOP3.LUT R53, R53, 0x800000, RZ, 0xfc, !PT ;  /* 0x0080000035352812 */ /* 0x000fc400078efcff */
        /* <DEDUP_REMOVED lines=45> */
[----:B------:R-:W-:Y:S02]  /*ad180*/  @P3 LOP3.LUT R53, R53, 0x800, RZ, 0xfc, !PT ;  /* 0x0000080035353812 */ /* 0x000fe400078efcff */
[----:B------:R-:W-:-:S02]  /*ad190*/  ISETP.LT.AND P3, PT, R15, UR48, !P0 ;  /* 0x000000300f007c0c */ /* 0x000fc4000c761270 */
[----:B------:R-:W-:Y:S02]  /*ad1a0*/  LOP3.LUT P1, RZ, R2, 0x80, RZ, 0xc0, !PT ;  /* 0x0000008002ff7812 */ /* 0x000fe4000782c0ff */
[----:B------:R-:W-:Y:S02]  /*ad1b0*/  LOP3.LUT R49, R49, 0x7fffffff, RZ, 0xc0, !PT ;  /* 0x7fffffff31317812 */ /* 0x000fe400078ec0ff */
[----:B------:R-:W-:Y:S01]  /*ad1c0*/  LOP3.LUT R53, R53, 0xfffffbff, RZ, 0xc0, !PT ;  /* 0xfffffbff35357812 */ /* 0x000fe200078ec0ff */
[----:B------:R-:W0:Y:S03]  /*ad1d0*/  LDCU UR48, c[0x0][0x398] ;  /* 0x00007300ff3077ac */ /* 0x000e260008000800 */
[----:B------:R-:W-:Y:S02]  /*ad1e0*/  @P2 LOP3.LUT R53, R53, 0x400, RZ, 0xfc, !PT ;  /* 0x0000040035352812 */ /* 0x000fe400078efcff */
[----:B-1----:R-:W-:Y:S01]  /*ad1f0*/  ISETP.LT.AND P2, PT, R12, UR46, !P0 ;  /* 0x0000002e0c007c0c */ /* 0x002fe2000c741270 */
[----:B------:R-:W1:Y:S01]  /*ad200*/  LDCU UR46, c[0x0][0x398] ;  /* 0x00007300ff2e77ac */ /* 0x000e620008000800 */
[----:B------:R-:W-:-:S04]  /*ad210*/  LOP3.LUT R53, R53, 0xffffffdf, RZ, 0xc0, !PT ;  /* 0xffffffdf35357812 */ /* 0x000fc800078ec0ff */
[----:B------:R-:W-:Y:S02]  /*ad220*/  @P3 LOP3.LUT R53, R53, 0x20, RZ, 0xfc, !PT ;  /* 0x0000002035353812 */ /* 0x000fe400078efcff */
[----:B--2---:R-:W-:Y:S01]  /*ad230*/  ISETP.LT.AND P3, PT, R13, UR75, !P0 ;  /* 0x0000004b0d007c0c */ /* 0x004fe2000c761270 */
[----:B------:R-:W2:Y:S01]  /*ad240*/  LDCU UR75, c[0x0][0x398] ;  /* 0x00007300ff4b77ac */ /* 0x000ea20008000800 */
        /* <DEDUP_REMOVED lines=121> */
[----:B------:R-:W-:Y:S02]  /*ad9e0*/  ISETP.LT.AND P2, PT, R12, UR8, !P0 ;  /* 0x000000080c007c0c */ /* 0x000fe4000c741270 */
[----:B------:R-:W-:Y:S01]  /*ad9f0*/  LOP3.LUT R48, R48, 0x7fffffff, RZ, 0xc0, !PT ;  /* 0x7fffffff30307812 */ /* 0x000fe200078ec0ff */
        /* <DEDUP_REMOVED lines=170> */
[----:B-1----:R-:W-:Y:S01]  /*ae4a0*/  ISETP.LT.AND P3, PT, R5, UR32, !P0 ;  /* 0x0000002005007c0c */ /* 0x002fe2000c761270 */
[----:B------:R-:W1:Y:S04]  /*ae4b0*/  LDCU UR32, c[0x0][0x398] ;  /* 0x00007300ff2077ac */ /* 0x000e680008000800 */
        /* <DEDUP_REMOVED lines=20> */
[----:B------:R-:W1:Y:S01]  /*ae600*/  LDCU UR58, c[0x0][0x398] ;  /* 0x00007300ff3a77ac */ /* 0x000e620008000800 */
[----:B0-----:R-:W-:Y:S02]  /*ae610*/  ISETP.LT.AND P3, PT, R12, UR7, !P1 ;  /* 0x000000070c007c0c */ /* 0x001fe4000cf61270 */
[----:B------:R-:W-:Y:S01]  /*ae620*/  LOP3.LUT R50, R50, 0xffdfffff, RZ, 0xc0, !PT ;  /* 0xffdfffff32327812 */ /* 0x000fe200078ec0ff */
[----:B------:R-:W0:Y:S08]  /*ae630*/  LDCU UR7, c[0x0][0x398] ;  /* 0x00007300ff0777ac */ /* 0x000e300008000800 */
        /* <DEDUP_REMOVED lines=24> */
[----:B------:R-:W-:Y:S01]  /*ae7c0*/  LOP3.LUT P2, RZ, R2, 0x4, RZ, 0xc0, !PT ;  /* 0x0000000402ff7812 */ /* 0x000fe2000784c0ff */
[----:B------:R-:W0:Y:S01]  /*ae7d0*/  LDCU UR7, c[0x0][0x398] ;  /* 0x00007300ff0777ac */ /* 0x000e220008000800 */
[----:B-1----:R-:W-:Y:S02]  /*ae7e0*/  ISETP.LT.AND P3, PT, R8, UR11, !P1 ;  /* 0x0000000b08007c0c */ /* 0x002fe4000cf61270 */
[----:B------:R-:W-:Y:S01]  /*ae7f0*/  LOP3.LUT R50, R50, 0xfffbffff, RZ, 0xc0, !PT ;  /* 0xfffbffff32327812 */ /* 0x000fe200078ec0ff */
[----:B------:R-:W1:Y:S06]  /*ae800*/  LDCU UR11, c[0x0][0x398] ;  /* 0x00007300ff0b77ac */ /* 0x000e6c0008000800 */
        /* <DEDUP_REMOVED lines=16> */
[----:B------:R-:W1:Y:S01]  /*ae910*/  LDCU UR77, c[0x0][0x398] ;  /* 0x00007300ff4d77ac */ /* 0x000e620008000800 */
[----:B------:R-:W-:-:S11]  /*ae920*/  LOP3.LUT R50, R50, 0xffffdfff, RZ, 0xc0, !PT ;  /* 0xffffdfff32327812 */ /* 0x000fd600078ec0ff */
[----:B------:R-:W-:Y:S02]  /*ae930*/  @P3 LOP3.LUT R50, R50, 0x2000, RZ, 0xfc, !PT ;  /* 0x0000200032323812 */ /* 0x000fe400078efcff */
[----:B0-----:R-:W-:Y:S02]  /*ae940*/  ISETP.LT.AND P3, PT, R7, UR58, !P1 ;  /* 0x0000003a07007c0c */ /* 0x001fe4000cf61270 */
[----:B------:R-:W-:Y:S02]  /*ae950*/  LOP3.LUT P0, RZ, R2, 0x2, RZ, 0xc0, !PT ;  /* 0x0000000202ff7812 */ /* 0x000fe4000780c0ff */
[----:B------:R-:W-:Y:S02]  /*ae960*/  LOP3.LUT R47, R47, 0x7fffffff, RZ, 0xc0, !PT ;  /* 0x7fffffff2f2f7812 */ /* 0x000fe400078ec0ff */
[----:B------:R-:W-:Y:S02]  /*ae970*/  LOP3.LUT R50, R50, 0xffffefff, RZ, 0xc0, !PT ;  /* 0xffffefff32327812 */ /* 0x000fe400078ec0ff */
[----:B------:R-:W-:Y:S01]  /*ae980*/  LOP3.LUT R46, R46, 0x7fffffff, RZ, 0xc0, !PT ;  /* 0x7fffffff2e2e7812 */ /* 0x000fe200078ec0ff */
[----:B------:R-:W0:Y:S04]  /*ae990*/  LDCU UR58, c[0x0][0x398] ;  /* 0x00007300ff3a77ac */ /* 0x000e280008000800 */
[----:B------:R-:W-:-:S02]  /*ae9a0*/  @P3 LOP3.LUT R50, R50, 0x1000, RZ, 0xfc, !PT ;  /* 0x0000100032323812 */ /* 0x000fc400078efcff */
[----:B------:R-:W-:Y:S02]  /*ae9b0*/  ISETP.LT.AND P3, PT, R10, UR56, !P1 ;  /* 0x000000380a007c0c */ /* 0x000fe4000cf61270 */
[----:B-1----:R-:W-:Y:S01]  /*ae9c0*/  ISETP.LT.AND P1, PT, R11, UR77, !P1 ;  /* 0x0000004d0b007c0c */ /* 0x002fe2000cf21270 */
[----:B------:R-:W1:Y:S01]  /*ae9d0*/  LDCU UR56, c[0x0][0x398] ;  /* 0x00007300ff3877ac */ /* 0x000e620008000800 */
[----:B------:R-:W-:Y:S01]  /*ae9e0*/  LOP3.LUT R50, R50, 0xfffff7ff, RZ, 0xc0, !PT ;  /* 0xfffff7ff32327812 */ /* 0x000fe200078ec0ff */
[----:B------:R-:W-:Y:S01]  /*ae9f0*/  STL [R1+0x344], R39 ;  /* 0x0003442701007387 */ /* 0x000fe20000100800 */
[----:B------:R-:W0:Y:S07]  /*aea00*/  LDCU UR77, c[0x0][0x398] ;  /* 0x00007300ff4d77ac */ /* 0x000e2e0008000800 */
[----:B------:R-:W-:-:S02]  /*aea10*/  @P3 LOP3.LUT R50, R50, 0x800, RZ, 0xfc, !PT ;  /* 0x0000080032323812 */ /* 0x000fc400078efcff */
[----:B------:R-:W-:Y:S01]  /*aea20*/  ISETP.LT.AND P3, PT, R15, UR60, !P2 ;  /* 0x0000003c0f007c0c */ /* 0x000fe2000d761270 */
[----:B------:R-:W0:Y:S01]  /*aea30*/  LDCU UR60, c[0x0][0x398] ;  /* 0x00007300ff3c77ac */ /* 0x000e220008000800 */
[----:B------:R-:W-:-:S04]  /*aea40*/  LOP3.LUT R50, R50, 0xfffffbff, RZ, 0xc0, !PT ;  /* 0xfffffbff32327812 */ /* 0x000fc800078ec0ff */
[----:B------:R-:W-:Y:S02]  /*aea50*/  @P1 LOP3.LUT R50, R50, 0x400, RZ, 0xfc, !PT ;  /* 0x0000040032321812 */ /* 0x000fe400078efcff */
[----:B--2---:R-:W-:Y:S01]  /*aea60*/  ISETP.LT.AND P1, PT, R12, UR75, !P2 ;  /* 0x0000004b0c007c0c */ /* 0x004fe2000d721270 */
[----:B------:R2:W-:Y:S01]  /*aea70*/  STL [R1+0x340], R9 ;  /* 0x0003400901007387 */ /* 0x0005e20000100800 */
        /* <DEDUP_REMOVED lines=40> */
[----:B------:R-:W0:-:S12]  /*aed00*/  LDCU UR13, c[0x0][0x398] ;  /* 0x00007300ff0d77ac */ /* 0x000e180008000800 */
        /* <DEDUP_REMOVED lines=130> */
[----:B---3--:R-:W-:Y:S01]  /*af530*/  ISETP.LT.AND P0, PT, R5, UR65, !P1 ;  /* 0x0000004105007c0c */ /* 0x008fe2000cf01270 */
[----:B------:R-:W3:Y:S01]  /*af540*/  LDCU UR65, c[0x0][0x398] ;  /* 0x00007300ff4177ac */ /* 0x000ee20008000800 */
        /* <DEDUP_REMOVED lines=82> */
[----:B------:R-:W3:Y:S01]  /*afa70*/  LDL.LU R44, [R1+0x55cc] ;  /* 0x0055cc00012c7983 */ /* 0x000ee20000300800 */
[----:B------:R-:W-:-:S03]  /*afa80*/  LOP3.LUT R48, R48, 0xfffffbff, RZ, 0xc0, !PT ;  /* 0xfffffbff30307812 */ /* 0x000fc600078ec0ff */
[----:B--2---:R-:W2:Y:S01]  /*afa90*/  LDL.LU R9, [R1+0x4c38] ;  /* 0x004c380001097983 */ /* 0x004ea20000300800 */
        /* <DEDUP_REMOVED lines=103> */
[----:B---3--:R-:W-:Y:S01]  /*b0110*/  LOP3.LUT R44, R44, 0x7fffffff, RZ, 0xc0, !PT ;  /* 0x7fffffff2c2c7812 */ /* 0x008fe200078ec0ff */
[----:B------:R-:W3:Y:S01]  /*b0120*/  LDCU UR37, c[0x0][0x398] ;  /* 0x00007300ff2577ac */ /* 0x000ee20008000800 */
        /* <DEDUP_REMOVED lines=63> */
[----:B------:R-:W-:Y:S02]  /*b0520*/  @P1 LOP3.LUT R47, R47, 0x2, RZ, 0xfc, !PT ;  /* 0x000000022f2f1812 */ /* 0x000fe400078efcff */
[----:B-1----:R-:W-:Y:S02]  /*b0530*/  ISETP.LT.AND P1, PT, R5, UR64, !P3 ;  /* 0x0000004005007c0c */ /* 0x002fe4000df21270 */
[----:B------:R-:W-:Y:S01]  /*b0540*/  @P2 LOP3.LUT R46, R46, 0x80000000, RZ, 0xfc, !PT ;  /* 0x800000002e2e2812 */ /* 0x000fe200078efcff */
[----:B------:R-:W1:Y:S01]  /*b0550*/  LDCU UR64, c[0x0][0x398] ;  /* 0x00007300ff4077ac */ /* 0x000e620008000800 */
[----:B------:R-:W-:Y:S02]  /*b0560*/  LOP3.LUT R47, R47, 0xfffffffe, RZ, 0xc0, !PT ;  /* 0xfffffffe2f2f7812 */ /* 0x000fe400078ec0ff */
[----:B------:R-:W-:Y:S02]  /*b0570*/  LOP3.LUT R46, R46, 0xbfffffff, RZ, 0xc0, !PT ;  /* 0xbfffffff2e2e7812 */ /* 0x000fe400078ec0ff */
[----:B------:R-:W-:-:S02]  /*b0580*/  @P0 LOP3.LUT R47, R47, 0x1, RZ, 0xfc, !PT ;  /* 0x000000012f2f0812 */ /* 0x000fc400078efcff */
[----:B------:R-:W-:Y:S02]  /*b0590*/  ISETP.LT.AND P0, PT, R6, UR62, !P3 ;  /* 0x0000003e06007c0c */ /* 0x000fe4000df01270 */
        /* <DEDUP_REMOVED lines=21> */
[----:B------:R-:W1:Y:S01]  /*b06f0*/  LDCU UR38, c[0x0][0x398] ;  /* 0x00007300ff2677ac */ /* 0x000e620008000800 */
[----:B------:R-:W-:Y:S02]  /*b0700*/  LOP3.LUT R46, R46, 0xfdffffff, RZ, 0xc0, !PT ;  /* 0xfdffffff2e2e7812 */ /* 0x000fe400078ec0ff */
[----:B0-----:R-:W-:Y:S02]  /*b0710*/  ISETP.LT.AND P1, PT, R13, UR74, !P4 ;  /* 0x0000004a0d007c0c */ /* 0x001fe4000e721270 */
        /* <DEDUP_REMOVED lines=8> */
[----:B------:R-:W-:Y:S02]  /*b07a0*/  LOP3.LUT R46, R46, 0xff7fffff, RZ, 0xc0, !PT ;  /* 0xff7fffff2e2e7812 */ /* 0x000fe400078ec0ff */
[----:B-1----:R-:W-:Y:S02]  /*b07b0*/  ISETP.LT.AND P1, PT, R38, UR38, !P4 ;  /* 0x0000002626007c0c */ /* 0x002fe4000e721270 */
[----:B------:R-:W-:-:S04]  /*b07c0*/  @P0 LOP3.LUT R46, R46, 0x800000, RZ, 0xfc, !PT ;  /* 0x008000002e2e0812 */ /* 0x000fc800078efcff */
        /* <DEDUP_REMOVED lines=74> */
[----:B------:R-:W-:Y:S02]  /*b0c70*/  ISETP.LT.AND P1, PT, R36, UR72, !P5 ;  /* 0x0000004824007c0c */ /* 0x000fe4000ef21270 */
[----:B------:R-:W-:Y:S02]  /*b0c80*/  ISETP.LT.AND P2, PT, R35, UR74, !P5 ;  /* 0x0000004a23007c0c */ /* 0x000fe4000ef41270 */
[----:B------:R-:W-:Y:S01]  /*b0c90*/  LOP3.LUT R46, R46, 0xfffffffd, RZ, 0xc0, !PT ;  /* 0xfffffffd2e2e7812 */ /* 0x000fe200078ec0ff */
[----:B------:R-:W0:Y:S01]  /*b0ca0*/  LDCU UR74, c[0x0][0x398] ;  /* 0x00007300ff4a77ac */ /* 0x000e220008000800 */
[----:B------:R-:W0:Y:S01]  /*b0cb0*/  LDCU UR72, c[0x0][0x398] ;  /* 0x00007300ff4877ac */ /* 0x000e220008000800 */
[----:B------:R-:W0:Y:S04]  /*b0cc0*/  LDCU UR69, c[0x0][0x398] ;  /* 0x00007300ff4577ac */ /* 0x000e280008000800 */
[----:B------:R-:W-:-:S02]  /*b0cd0*/  @P0 LOP3.LUT R46, R46, 0x2, RZ, 0xfc, !PT ;  /* 0x000000022e2e0812 */ /* 0x000fc400078efcff */
[----:B------:R-:W-:Y:S02]  /*b0ce0*/  ISETP.LT.AND P0, PT, R5, UR70, !P5 ;  /* 0x0000004605007c0c */ /* 0x000fe4000ef01270 */
[----:B------:R-:W-:Y:S01]  /*b0cf0*/  @P1 LOP3.LUT R45, R45, 0x80000000, RZ, 0xfc, !PT ;  /* 0x800000002d2d1812 */ /* 0x000fe200078efcff */
[----:B------:R-:W0:Y:S01]  /*b0d00*/  LDCU UR70, c[0x0][0x398] ;  /* 0x00007300ff4677ac */ /* 0x000e220008000800 */
[----:B------:R-:W-:Y:S02]  /*b0d10*/  LOP3.LUT R46, R46, 0xfffffffe, RZ, 0xc0, !PT ;  /* 0xfffffffe2e2e7812 */ /* 0x000fe400078ec0ff */
[----:B------:R-:W-:Y:S02]  /*b0d20*/  LOP3.LUT R45, R45, 0xbfffffff, RZ, 0xc0, !PT ;  /* 0xbfffffff2d2d7812 */ /* 0x000fe400078ec0ff */
[----:B------:R-:W-:Y:S02]  /*b0d30*/  @P2 LOP3.LUT R46, R46, 0x1, RZ, 0xfc, !PT ;  /* 0x000000012e2e2812 */ /* 0x000fe400078efcff */
[----:B------:R-:W-:-:S02]  /*b0d40*/  ISETP.LT.AND P2, PT, R6, UR77, !P5 ;  /* 0x0000004d06007c0c */ /* 0x000fc4000ef41270 */
        /* <DEDUP_REMOVED lines=13> */
[----:B-1----:R-:W-:Y:S01]  /*b0e20*/  ISETP.LT.AND P1, PT, R15, UR38, !P6 ;  /* 0x000000260f007c0c */ /* 0x002fe2000f721270 */
[----:B------:R-:W1:Y:S01]  /*b0e30*/  LDCU UR38, c[0x0][0x398] ;  /* 0x00007300ff2677ac */ /* 0x000e620008000800 */
        /* <DEDUP_REMOVED lines=57> */
[----:B--2---:R-:W-:Y:S02]  /*b11d0*/  ISETP.GE.AND P0, PT, R9, UR39, PT ;  /* 0x0000002709007c0c */ /* 0x004fe4000bf06270 */
[----:B------:R-:W-:Y:S01]  /*b11e0*/  ISETP.LT.AND P2, PT, R10, UR21, !P6 ;  /* 0x000000150a007c0c */ /* 0x000fe2000f741270 */
[----:B------:R-:W2:Y:S01]  /*b11f0*/  LDL.LU R9, [R1+0x4c3c] ;  /* 0x004c3c0001097983 */ /* 0x000ea20000300800 */
[----:B------:R-:W-:Y:S02]  /*b1200*/  ISETP.LT.AND P1, PT, R11, UR22, !P6 ;  /* 0x000000160b007c0c */ /* 0x000fe4000f721270 */
[----:B------:R-:W-:Y:S02]  /*b1210*/  LOP3.LUT R45, R45, 0xfffff7ff, RZ, 0xc0, !PT ;  /* 0xfffff7ff2d2d7812 */ /* 0x000fe400078ec0ff */
[----:B----4-:R-:W-:Y:S01]  /*b1220*/  ISETP.LT.AND P3, PT, R12, UR23, !P0 ;  /* 0x000000170c007c0c */ /* 0x010fe2000c761270 */
[----:B------:R-:W4:Y:S01]  /*b1230*/  LDCU UR39, c[0x0][0x398] ;  /* 0x00007300ff2777ac */ /* 0x000f220008000800 */
[----:B------:R-:W0:Y:S01]  /*b1240*/  LDCU UR21, c[0x0][0x398] ;  /* 0x00007300ff1577ac */ /* 0x000e220008000800 */
[----:B------:R-:W0:Y:S01]  /*b1250*/  LDCU UR22, c[0x0][0x398] ;  /* 0x00007300ff1677ac */ /* 0x000e220008000800 */
        /* <DEDUP_REMOVED lines=37> */
[----:B------:R-:W-:Y:S02]  /*b14b0*/  @P3 LOP3.LUT R45, R45, 0x4, RZ, 0xfc, !PT ;  /* 0x000000042d2d3812 */ /* 0x000fe400078efcff */
[----:B------:R-:W-:Y:S01]  /*b14c0*/  ISETP.LT.AND P3, PT, R36, UR32, !P0 ;  /* 0x0000002024007c0c */ /* 0x000fe2000c761270 */
[----:B------:R-:W0:Y:S01]  /*b14d0*/  LDCU UR32, c[0x0][0x398] ;  /* 0x00007300ff2077ac */ /* 0x000e220008000800 */
[----:B------:R-:W-:-:S04]  /*b14e0*/  LOP3.LUT R45, R45, 0xfffffffd, RZ, 0xc0, !PT ;  /* 0xfffffffd2d2d7812 */ /* 0x000fc800078ec0ff */
[----:B------:R-:W-:Y:S02]  /*b14f0*/  @P1 LOP3.LUT R45, R45, 0x2, RZ, 0xfc, !PT ;  /* 0x000000022d2d1812 */ /* 0x000fe400078efcff */
[----:B------:R-:W-:Y:S01]  /*b1500*/  ISETP.LT.AND P1, PT, R5, UR33, !P0 ;  /* 0x0000002105007c0c */ /* 0x000fe2000c721270 */
[----:B------:R-:W0:Y:S01]  /*b1510*/  LDCU UR33, c[0x0][0x398] ;  /* 0x00007300ff2177ac */ /* 0x000e220008000800 */
[----:B------:R-:W-:-:S03]  /*b1520*/  LOP3.LUT R45, R45, 0xfffffffe, RZ, 0xc0, !PT ;  /* 0xfffffffe2d2d7812 */ /* 0x000fc600078ec0ff */
[----:B------:R-:W-:Y:S02]  /*b1530*/  @P3 LOP3.LUT R44, R44, 0x80000000, RZ, 0xfc, !PT ;  /* 0x800000002c2c3812 */ /* 0x000fe400078efcff */
        /* <DEDUP_REMOVED lines=12> */
[----:B---3--:R-:W-:Y:S01]  /*b1600*/  ISETP.LT.AND P2, PT, R11, UR37, !P0 ;  /* 0x000000250b007c0c */ /* 0x008fe2000c741270 */
[----:B------:R-:W3:Y:S01]  /*b1610*/  LDCU UR37, c[0x0][0x398] ;  /* 0x00007300ff2577ac */ /* 0x000ee20008000800 */
[----:B------:R-:W-:-:S04]  /*b1620*/  @P3 LOP3.LUT R44, R44, 0x10000000, RZ, 0xfc, !PT ;  /* 0x100000002c2c3812 */ /* 0x000fc800078efcff */
[----:B------:R-:W-:-:S04]  /*b1630*/  LOP3.LUT R44, R44, 0xf7ffffff, RZ, 0xc0, !PT ;  /* 0xf7ffffff2c2c7812 */ /* 0x000fc800078ec0ff */
[----:B------:R-:W-:-:S04]  /*b1640*/  @P1 LOP3.LUT R44, R44, 0x8000000, RZ, 0xfc, !PT ;  /* 0x080000002c2c1812 */ /* 0x000fc800078efcff */
[----:B------:R-:W-:-:S04]  /*b1650*/  LOP3.LUT R44, R44, 0xfbffffff, RZ, 0xc0, !PT ;  /* 0xfbffffff2c2c7812 */ /* 0x000fc800078ec0ff */
[----:B------:R-:W-:-:S04]  /*b1660*/  @P2 LOP3.LUT R44, R44, 0x4000000, RZ, 0xfc, !PT ;  /* 0x040000002c2c2812 */ /* 0x000fc800078efcff */
[----:B------:R-:W-:Y:S02]  /*b1670*/  LOP3.LUT R44, R44, 0xffdfffff, RZ, 0xc0, !PT ;  /* 0xffdfffff2c2c7812 */ /* 0x000fe400078ec0ff */
[----:B--2---:R-:W-:Y:S01]  /*b1680*/  ISETP.GE.AND P0, PT, R9, UR41, PT ;  /* 0x0000002909007c0c */ /* 0x004fe2000bf06270 */
[----:B------:R-:W2:Y:S03]  /*b1690*/  LDCU UR41, c[0x0][0x398] ;  /* 0x00007300ff2977ac */ /* 0x000ea60008000800 */
[----:B------:R-:W-:Y:S02]  /*b16a0*/  ISETP.LT.AND P1, PT, R15, UR42, !P0 ;  /* 0x0000002a0f007c0c */ /* 0x000fe4000c721270 */
[----:B------:R-:W-:Y:S02]  /*b16b0*/  ISETP.LT.AND P3, PT, R12, UR46, !P0 ;  /* 0x0000002e0c007c0c */ /* 0x000fe4000c761270 */
[----:B------:R-:W-:Y:S01]  /*b16c0*/  ISETP.LT.AND P2, PT, R13, UR47, !P0 ;  /* 0x0000002f0d007c0c */ /* 0x000fe2000c741270 */
[----:B------:R-:W0:Y:S01]  /*b16d0*/  LDCU UR42, c[0x0][0x398] ;  /* 0x00007300ff2a77ac */ /* 0x000e220008000800 */
[----:B------:R-:W0:Y:S01]  /*b16e0*/  LDCU UR46, c[0x0][0x398] ;  /* 0x00007300ff2e77ac */ /* 0x000e220008000800 */
[----:B------:R-:W0:Y:S06]  /*b16f0*/  LDCU UR47, c[0x0][0x398] ;  /* 0x00007300ff2f77ac */ /* 0x000e2c0008000800 */
        /* <DEDUP_REMOVED lines=23> */
[----:B------:R-:W-:Y:S02]  /*b1870*/  LOP3.LUT R44, R44, 0xfffbffff, RZ, 0xc0, !PT ;  /* 0xfffbffff2c2c7812 */ /* 0x000fe400078ec0ff */
[----:B------:R-:W-:Y:S02]  /*b1880*/  ISETP.LT.AND P1, PT, R35, UR54, !P0 ;  /* 0x0000003623007c0c */ /* 0x000fe4000c721270 */
[----:B------:R-:W-:Y:S01]  /*b1890*/  ISETP.LT.AND P2, PT, R8, UR53, !P0 ;  /* 0x0000003508007c0c */ /* 0x000fe2000c741270 */
[----:B------:R-:W2:Y:S01]  /*b18a0*/  LDL.LU R35, [R1+0x55c8] ;  /* 0x0055c80001237983 */ /* 0x000ea20000300800 */
[----:B------:R-:W-:Y:S02]  /*b18b0*/  @P3 LOP3.LUT R44, R44, 0x40000, RZ, 0xfc, !PT ;  /* 0x000400002c2c3812 */ /* 0x000fe400078efcff */
[----:B------:R-:W-:Y:S01]  /*b18c0*/  ISETP.LT.AND P3, PT, R36, UR55, !P0 ;  /* 0x0000003724007c0c */ /* 0x000fe2000c761270 */
[----:B------:R-:W0:Y:S01]  /*b18d0*/  LDCU UR53, c[0x0][0x398] ;  /* 0x00007300ff3577ac */ /* 0x000e220008000800 */
[----:B------:R-:W2:Y:S04]  /*b18e0*/  LDL.LU R36, [R1+0x55c4] ;  /* 0x0055c40001247983 */ /* 0x000ea80000300800 */
[----:B------:R-:W2:Y:S01]  /*b18f0*/  LDL.LU R9, [R1+0x4c40] ;  /* 0x004c400001097983 */ /* 0x000ea20000300800 */
[----:B------:R-:W-:Y:S01]  /*b1900*/  LOP3.LUT R44, R44, 0xfffdffff, RZ, 0xc0, !PT ;  /* 0xfffdffff2c2c7812 */ /* 0x000fe200078ec0ff */
[----:B------:R-:W0:Y:S01]  /*b1910*/  LDCU UR55, c[0x0][0x398] ;  /* 0x00007300ff3777ac */ /* 0x000e220008000800 */
[----:B------:R-:W0:Y:S02]  /*b1920*/  LDCU UR54, c[0x0][0x398] ;  /* 0x00007300ff3677ac */ /* 0x000e240008000800 */
[----:B------:R-:W-:-:S04]  /*b1930*/  @P2 LOP3.LUT R44, R44, 0x20000, RZ, 0xfc, !PT ;  /* 0x000200002c2c2812 */ /* 0x000fc800078efcff */
[----:B------:R-:W-:Y:S02]  /*b1940*/  LOP3.LUT R44, R44, 0xfffeffff, RZ, 0xc0, !PT ;  /* 0xfffeffff2c2c7812 */ /* 0x000fe400078ec0ff */
[----:B------:R-:W-:Y:S01]  /*b1950*/  ISETP.LT.AND P2, PT, R5, UR56, !P0 ;  /* 0x0000003805007c0c */ /* 0x000fe2000c741270 */
[----:B------:R-:W0:Y:S01]  /*b1960*/  LDCU UR56, c[0x0][0x398] ;  /* 0x00007300ff3877ac */ /* 0x000e220008000800 */
[----:B------:R-:W3:Y:S01]  /*b1970*/  LDL.LU R5, [R1+0x55c0] ;  /* 0x0055c00001057983 */ /* 0x000ee20000300800 */
        /* <DEDUP_REMOVED lines=31> */
[----:B------:R-:W2:Y:S04]  /*b1b70*/  LDL.LU R12, [R1+0x55ac] ;  /* 0x0055ac00010c7983 */ /* 0x000ea80000300800 */
[----:B------:R-:W2:Y:S04]  /*b1b80*/  LDL.LU R13, [R1+0x55a8] ;  /* 0x0055a800010d7983 */ /* 0x000ea80000300800 */
[----:B------:R-:W2:Y:S01]  /*b1b90*/  LDL.LU R14, [R1+0x55a4] ;  /* 0x0055a400010e7983 */ /* 0x000ea20000300800 */
[----:B------:R-:W0:Y:S01]  /*b1ba0*/  LDCU UR61, c[0x0][0x398] ;  /* 0x00007300ff3d77ac */ /* 0x000e220008000800 */
[----:B------:R-:W0:Y:S01]  /*b1bb0*/  LDCU UR62, c[0x0][0x398] ;  /* 0x00007300ff3e77ac */ /* 0x000e220008000800 */
[----:B------:R-:W0:Y:S01]  /*b1bc0*/  LDCU UR63, c[0x0][0x398] ;  /* 0x00007300ff3f77ac */ /* 0x000e220008000800 */
[----:B------:R-:W-:-:S04]  /*b1bd0*/  @P3 LOP3.LUT R44, R44, 0x200, RZ, 0xfc, !PT ;  /* 0x000002002c2c3812 */ /* 0x000fc800078efcff */
[----:B------:R-:W-:Y:S02]  /*b1be0*/  LOP3.LUT R44, R44, 0xfffffeff, RZ, 0xc0, !PT ;  /* 0xfffffeff2c2c7812 */ /* 0x000fe400078ec0ff */
[----:B------:R-:W-:Y:S01]  /*b1bf0*/  ISETP.LT.AND P3, PT, R37, UR64, !P0 ;  /* 0x0000004025007c0c */ /* 0x000fe2000c761270 */
[----:B------:R-:W0:Y:S01]  /*b1c00*/  LDCU UR64, c[0x0][0x398] ;  /* 0x00007300ff4077ac */ /* 0x000e220008000800 */
[----:B------:R-:W2:Y:S01]  /*b1c10*/  LDL.LU R37, [R1+0x55a0] ;  /* 0x0055a00001257983 */ /* 0x000ea20000300800 */
        /* <DEDUP_REMOVED lines=20> */
[----:B------:R-:W-:Y:S02]  /*b1d60*/  @P1 LOP3.LUT R44, R44, 0x10, RZ, 0xfc, !PT ;  /* 0x000000102c2c1812 */ /* 0x000fe400078efcff */
[----:B------:R-:W-:Y:S01]  /*b1d70*/  ISETP.LT.AND P1, PT, R8, UR68, !P0 ;  /* 0x0000004408007c0c */ /* 0x000fe2000c721270 */
[----:B------:R-:W2:Y:S04]  /*b1d80*/  LDL.LU R39, [R1+0x1ee0] ;  /* 0x001ee00001277983 */ /* 0x000ea80000300800 */
[----:B------:R-:W2:Y:S01]  /*b1d90*/  LDL.LU R8, [R1+0x1ee4] ;  /* 0x001ee40001087983 */ /* 0x000ea20000300800 */
[----:B------:R-:W-:-:S03]  /*b1da0*/  LOP3.LUT R44, R44, 0xfffffff7, RZ, 0xc0, !PT ;  /* 0xfffffff72c2c7812 */ /* 0x000fc600078ec0ff */
[----:B------:R-:W2:Y:S04]  /*b1db0*/  LDL.LU R9, [R1+0x1eec] ;  /* 0x001eec0001097983 */ /* 0x000ea80000300800 */
[----:B------:R0:W-:Y:S01]  /*b1dc0*/  STL.64 [R1+0x59b8], R18 ;  /* 0x0059b81201007387 */ /* 0x0001e20000100a00 */
[----:B------:R-:W1:Y:S01]  /*b1dd0*/  LDCU UR68, c[0x0][0x398] ;  /* 0x00007300ff4477ac */ /* 0x000e620008000800 */
[----:B------:R-:W-:-:S04]  /*b1de0*/  @P3 LOP3.LUT R44, R44, 0x8, RZ, 0xfc, !PT ;  /* 0x000000082c2c3812 */ /* 0x000fc800078efcff */
[----:B------:R-:W-:Y:S01]  /*b1df0*/  LOP3.LUT R44, R44, 0xfffffffd, RZ, 0xc0, !PT ;  /* 0xfffffffd2c2c7812 */ /* 0x000fe200078ec0ff */
[----:B0-----:R-:W2:Y:S04]  /*b1e00*/  LDL.LU R18, [R1+0x1ef0] ;  /* 0x001ef00001127983 */ /* 0x001ea80000300800 */
[----:B------:R-:W2:Y:S01]  /*b1e10*/  LDL.LU R19, [R1+0x1ef4] ;  /* 0x001ef40001137983 */ /* 0x000ea20000300800 */
[----:B------:R-:W-:-:S04]  /*b1e20*/  LOP3.LUT R44, R44, 0xfffffffb, RZ, 0xc0, !PT ;  /* 0xfffffffb2c2c7812 */ /* 0x000fc800078ec0ff */
[----:B------:R-:W-:Y:S01]  /*b1e30*/  @P2 LOP3.LUT R44, R44, 0x4, RZ, 0xfc, !PT ;  /* 0x000000042c2c2812 */ /* 0x000fe200078efcff */
[----:B------:R0:W-:Y:S03]  /*b1e40*/  STL [R1+0x58f0], R0 ;  /* 0x0058f00001007387 */ /* 0x0001e60000100800 */
[----:B------:R-:W-:Y:S01]  /*b1e50*/  @P1 LOP3.LUT R44, R44, 0x2, RZ, 0xfc, !PT ;  /* 0x000000022c2c1812 */ /* 0x000fe200078efcff */
[----:B0-----:R-:W3:Y:S04]  /*b1e60*/  LDL.LU R0, [R1+0x1ee8] ;  /* 0x001ee80001007983 */ /* 0x001ee80000300800 */
[----:B------:R-:W-:Y:S04]  /*b1e70*/  STL [R1+0x5650], R44 ;  /* 0x0056502c01007387 */ /* 0x000fe80000100800 */
[----:B------:R-:W-:Y:S04]  /*b1e80*/  STL [R1+0x564c], R40 ;  /* 0x00564c2801007387 */ /* 0x000fe80000100800 */
[----:B------:R0:W-:Y:S04]  /*b1e90*/  STL [R1+0x563c], R41 ;  /* 0x00563c2901007387 */ /* 0x0001e80000100800 */
[----:B0-----:R-:W3:Y:S04]  /*b1ea0*/  LDL.LU R41, [R1+0x1ef8] ;  /* 0x001ef80001297983 */ /* 0x001ee80000300800 */
        /* <DEDUP_REMOVED lines=20> */
[----:B0-----:R-:W4:Y:S04]  /*b1ff0*/  LDL.LU R49, [R1+0x680] ;  /* 0x0006800001317983 */ /* 0x001f280000300800 */
[----:B------:R-:W4:Y:S01]  /*b2000*/  LDL.LU R50, [R1+0x684] ;  /* 0x0006840001327983 */ /* 0x000f220000300800 */
[----:B--2---:R-:W-:-:S05]  /*b2010*/  F2FP.SATFINITE.E4M3.F32.PACK_AB_MERGE_C R2, R19, R18, RZ ;  /* 0x000000121302723e */ /* 0x004fca00048070ff */
[----:B------:R0:W-:Y:S04]  /*b2020*/  STL [R1+0x23b0], R2 ;  /* 0x0023b00201007387 */ /* 0x0001e80000100800 */
[----:B------:R-:W2:Y:S04]  /*b2030*/  LDL.LU R40, [R1+0x688] ;  /* 0x0006880001287983 */ /* 0x000ea80000300800 */
[----:B------:R-:W2:Y:S04]  /*b2040*/  LDL.LU R44, [R1+0x68c] ;  /* 0x00068c00012c7983 */ /* 0x000ea80000300800 */
[----:B------:R-:W2:Y:S04]  /*b2050*/  LDL.LU R18, [R1+0x1ed0] ;  /* 0x001ed00001127983 */ /* 0x000ea80000300800 */
[----:B------:R-:W2:Y:S01]  /*b2060*/  LDL.LU R19, [R1+0x1ed4] ;  /* 0x001ed40001137983 */ /* 0x000ea20000300800 */
[----:B0-----:R-:W-:-:S02]  /*b2070*/  F2FP.SATFINITE.E4M3.F32.PACK_AB_MERGE_C R2, R8, R39, RZ ;  /* 0x000000270802723e */ /* 0x001fc400048070ff */
[----:B---3--:R-:W-:-:S05]  /*b2080*/  F2FP.SATFINITE.E4M3.F32.PACK_AB_MERGE_C R41, R3, R41, RZ ;  /* 0x000000290329723e */ /* 0x008fca00048070ff */
[----:B------:R-:W-:Y:S04]  /*b2090*/  STL [R1+0x23ac], R41 ;  /* 0x0023ac2901007387 */ /* 0x000fe80000100800 */
[----:B------:R-:W3:Y:S04]  /*b20a0*/  LDL.LU R39, [R1+0x1ed8] ;  /* 0x001ed80001277983 */ /* 0x000ee80000300800 */
[----:B------:R-:W3:Y:S01]  /*b20b0*/  LDL.LU R8, [R1+0x1edc] ;  /* 0x001edc0001087983 */ /* 0x000ee20000300800 */
[----:B------:R-:W-:-:S03]  /*b20c0*/  VIADD R3, R4, UR6 ;  /* 0x0000000604037c36 */ /* 0x000fc60008000000 */
[----:B------:R0:W-:Y:S04]  /*b20d0*/  STL [R1+0x2384], R2 ;  /* 0x0023840201007387 */ /* 0x0001e80000100800 */
[----:B------:R-:W3:Y:S04]  /*b20e0*/  LDL.LU R51, [R1+0x1ec0] ;  /* 0x001ec00001337983 */ /* 0x000ee80000300800 */
[----:B------:R-:W3:Y:S01]  /*b20f0*/  LDL.LU R52, [R1+0x1ec4] ;  /* 0x001ec40001347983 */ /* 0x000ee20000300800 */
[----:B------:R-:W-:Y:S02]  /*b2100*/  F2FP.SATFINITE.E4M3.F32.PACK_AB_MERGE_C R60, R9, R0, RZ ;  /* 0x00000000093c723e */ /* 0x000fe400048070ff */
[----:B------:R-:W-:-:S02]  /*b2110*/  SHF.R.S32.HI R4, RZ, 0x1f, R3 ;  /* 0x0000001fff047819 */ /* 0x000fc40000011403 */
[----:B------:R-:W-:Y:S01]  /*b2120*/  IADD3 R42, P1, PT, R3, R16, RZ ;  /* 0x00000010032a7210 */ /* 0x000fe20007f3e0ff */
[----:B------:R-:W0:Y:S04]  /*b2130*/  LDCU UR6, c[0x0][0x3b8] ;  /* 0x00007700ff0677ac */ /* 0x000e280008000800 */
[----:B------:R-:W-:-:S05]  /*b2140*/  IMAD.X R43, R4, 0x1, R38, P1 ;  /* 0x00000001042b7824 */ /* 0x000fca00008e0626 */
[----:B------:R0:W-:Y:S04]  /*b2150*/  STL.64 [R1+0x1ef0], R42 ;  /* 0x001ef02a01007387 */ /* 0x0001e80000100a00 */
        /* <DEDUP_REMOVED lines=10> */
[----:B------:R-:W3:Y:S04]  /*b2200*/  LDL.LU R42, [R1+0x1e90] ;  /* 0x001e9000012a7983 */ /* 0x000ee80000300800 */
[----:B------:R-:W3:Y:S04]  /*b2210*/  LDL.LU R41, [R1+0x1e94] ;  /* 0x001e940001297983 */ /* 0x000ee80000300800 */
[----:B------:R-:W3:Y:S04]  /*b2220*/  LDL.LU R0, [R1+0x1e98] ;  /* 0x001e980001007983 */ /* 0x000ee80000300800 */
[----:B------:R-:W3:Y:S01]  /*b2230*/  LDL.LU R9, [R1+0x1e9c] ;  /* 0x001e9c0001097983 */ /* 0x000ee20000300800 */
[----:B------:R-:W-:-:S02]  /*b2240*/  IADD3 R46, P1, PT, R3, R15, RZ ;  /* 0x0000000f032e7210 */ /* 0x000fc40007f3e0ff */
[----:B----4-:R-:W-:Y:S01]  /*b2250*/  F2FP.SATFINITE.E4M3.F32.PACK_AB_MERGE_C R45, R50, R49, RZ ;  /* 0x00000031322d723e */ /* 0x010fe200048070ff */
[----:B------:R-:W-:Y:S02]  /*b2260*/  STL [R1+0x5884], R60 ;  /* 0x0058843c01007387 */ /* 0x000fe40000100800 */
[----:B------:R-:W-:Y:S02]  /*b2270*/  IMAD.X R47, R4, 0x1, R37, P1 ;  /* 0x00000001042f7824 */ /* 0x000fe400008e0625 */
[----:B------:R-:W-:Y:S04]  /*b2280*/  STL [R1+0x1efc], R45 ;  /* 0x001efc2d01007387 */ /* 0x000fe80000100800 */
[----:B------:R-:W-:Y:S01]  /*b2290*/  STL.64 [R1+0x1ee8], R46 ;  /* 0x001ee82e01007387 */ /* 0x000fe20000100a00 */
[----:B--2---:R-:W-:-:S02]  /*b22a0*/  F2FP.SATFINITE.E4M3.F32.PACK_AB_MERGE_C R44, R44, R40, RZ ;  /* 0x000000282c2c723e */ /* 0x004fc400048070ff */
[----:B------:R-:W-:-:S03]  /*b22b0*/  F2FP.SATFINITE.E4M3.F32.PACK_AB_MERGE_C R40, R19, R18, RZ ;  /* 0x000000121328723e */ /* 0x000fc600048070ff */
[----:B------:R-:W-:Y:S04]  /*b22c0*/  STL [R1+0x1ef8], R44 ;  /* 0x001ef82c01007387 */ /* 0x000fe80000100800 */
[----:B------:R0:W-:Y:S01]  /*b22d0*/  STL [R1+0x5428], R40 ;  /* 0x0054282801007387 */ /* 0x0001e20000100800 */
[----:B------:R-:W-:-:S03]  /*b22e0*/  IADD3 R18, P1, PT, R3, R14, RZ ;  /* 0x0000000e03127210 */ /* 0x000fc60007f3e0ff */
[----:B0-----:R-:W2:Y:S04]  /*b22f0*/  LDL.LU R40, [R1+0x1e80] ;  /* 0x001e800001287983 */ /* 0x001ea80000300800 */
[----:B------:R-:W2:Y:S01]  /*b2300*/  LDL.LU R44, [R1+0x1e84] ;  /* 0x001e8400012c7983 */ /* 0x000ea20000300800 */
[----:B------:R-:W-:-:S05]  /*b2310*/  IMAD.X R19, R4, 0x1, R13, P1 ;  /* 0x0000000104137824 */ /* 0x000fca00008e060d */
[----:B------:R0:W-:Y:S01]  /*b2320*/  STL.64 [R1+0x1ee0], R18 ;  /* 0x001ee01201007387 */ /* 0x0001e20000100a00 */
[----:B---3--:R-:W-:-:S03]  /*b2330*/  F2FP.SATFINITE.E4M3.F32.PACK_AB_MERGE_C R8, R8, R39, RZ ;  /* 0x000000270808723e */ /* 0x008fc600048070ff */
[----:B0-----:R-:W3:Y:S04]  /*b2340*/  LDL.LU R18, [R1+0x1e88] ;  /* 0x001e880001127983 */ /* 0x001ee80000300800 */
[----:B------:R-:W3:Y:S04]  /*b2350*/  LDL.LU R19, [R1+0x1e8c] ;  /* 0x001e8c0001137983 */ /* 0x000ee80000300800 */
[----:B------:R0:W-:Y:S04]  /*b2360*/  STL [R1+0x542c], R8 ;  /* 0x00542c0801007387 */ /* 0x0001e80000100800 */
[----:B------:R-:W4:Y:S04]  /*b2370*/  LDL.LU R39, [R1+0x1e70] ;  /* 0x001e700001277983 */ /* 0x000f280000300800 */
[----:B0-----:R-:W4:Y:S01]  /*b2380*/  LDL.LU R8, [R1+0x1e74] ;  /* 0x001e740001087983 */ /* 0x001f220000300800 */
[----:B------:R-:W-:-:S02]  /*b2390*/  IADD3 R46, P1, PT, R3, R12, RZ ;  /* 0x0000000c032e7210 */ /* 0x000fc40007f3e0ff */
[----:B------:R-:W-:-:S03]  /*b23a0*/  F2FP.SATFINITE.E4M3.F32.PACK_AB_MERGE_C R52, R52, R51, RZ ;  /* 0x000000333434723e */ /* 0x000fc600048070ff */
[----:B------:R-:W-:Y:S02]  /*b23b0*/  IMAD.X R47, R4, 0x1, R11, P1 ;  /* 0x00000001042f7824 */ /* 0x000fe400008e060b */
[----:B------:R-:W-:Y:S01]  /*b23c0*/  STL [R1+0x571c], R52 ;  /* 0x00571c3401007387 */ /* 0x000fe20000100800 */
[----:B------:R-:W-:-:S03]  /*b23d0*/  F2FP.SATFINITE.E4M3.F32.PACK_AB_MERGE_C R48, R54, R53, RZ ;  /* 0x000000353630723e */ /* 0x000fc600048070ff */
[----:B------:R0:W-:Y:S01]  /*b23e0*/  STL.64 [R1+0x1ed0], R46 ;  /* 0x001ed02e01007387 */ /* 0x0001e20000100a00 */
[----:B------:R-:W-:-:S03]  /*b23f0*/  F2FP.SATFINITE.E4M3.F32.PACK_AB_MERGE_C R45, R56, R55, RZ ;  /* 0x00000037382d723e */ /* 0x000fc600048070ff */
[----:B------:R1:W-:Y:S01]  /*b2400*/  STL [R1+0x52d8], R48 ;  /* 0x0052d83001007387 */ /* 0x0003e20000100800 */
[----:B0-----:R-:W-:-:S03]  /*b2410*/  IADD3 R46, P1, PT, R3, R10, RZ ;  /* 0x0000000a032e7210 */ /* 0x001fc60007f3e0ff */
[----:B------:R0:W-:Y:S01]  /*b2420*/  STL [R1+0x51b0], R45 ;  /* 0x0051b02d01007387 */ /* 0x0001e20000100800 */
[----:B-1----:R-:W-:Y:S01]  /*b2430*/  F2FP.SATFINITE.E4M3.F32.PACK_AB_MERGE_C R48, R58, R57, RZ ;  /* 0x000000393a30723e */ /* 0x002fe200048070ff */
[----:B------:R-:W-:-:S05]  /*b2440*/  IMAD.X R47, R4, 0x1, R7, P1 ;  /* 0x00000001042f7824 */ /* 0x000fca00008e0607 */
[----:B------:R1:W-:Y:S01]  /*b2450*/  STL.64 [R1+0x1ec0], R46 ;  /* 0x001ec02e01007387 */ /* 0x0003e20000100a00 */
[----:B0-----:R-:W-:-:S03]  /*b2460*/  F2FP.SATFINITE.E4M3.F32.PACK_AB_MERGE_C R45, R61, R59, RZ ;  /* 0x0000003b3d2d723e */ /* 0x001fc600048070ff */
[----:B------:R-:W-:Y:S04]  /*b2470*/  STL [R1+0x519c], R48 ;  /* 0x00519c3001007387 */ /* 0x000fe80000100800 */
[----:B------:R0:W-:Y:S01]  /*b2480*/  STL [R1+0x510c], R45 ;  /* 0x00510c2d01007387 */ /* 0x0001e20000100800 */
[----:B-1----:R-:W-:Y:S02]  /*b2490*/  IADD3 R46, P1, PT, R3, R6, RZ ;  /* 0x00000006032e7210 */ /* 0x002fe40007f3e0ff */
[----:B0-----:R-:W-:-:S03]  /*b24a0*/  F2FP.SATFINITE.E4M3.F32.PACK_AB_MERGE_C R45, R43, R2, RZ ;  /* 0x000000022b2d723e */ /* 0x001fc600048070ff */
[C---:B------:R-:W-:Y:S01]  /*b24b0*/  IMAD.X R47, R4.reuse, 0x1, R5, P1 ;  /* 0x00000001042f7824 */ /* 0x040fe200008e0605 */
[----:B------:R-:W-:Y:S02]  /*b24c0*/  F2FP.SATFINITE.E4M3.F32.PACK_AB_MERGE_C R2, R41, R42, RZ ;  /* 0x0000002a2902723e */ /* 0x000fe400048070ff */
[----:B------:R-:W-:Y:S02]  /*b24d0*/  IADD3 R42, P1, PT, R3, R36, RZ ;  /* 0x00000024032a7210 */ /* 0x000fe40007f3e0ff */
[----:B------:R-:W-:Y:S01]  /*b24e0*/  F2FP.SATFINITE.E4M3.F32.PACK_AB_MERGE_C R0, R9, R0, RZ ;  /* 0x000000000900723e */ /* 0x000fe200048070ff */
[----:B------:R-:W-:Y:S04]  /*b24f0*/  STL.64 [R1+0x1eb0], R46 ;  /* 0x001eb02e01007387 */ /* 0x000fe80000100a00 */
[----:B------:R0:W-:Y:S01]  /*b2500*/  STL [R1+0x5118], R45 ;  /* 0x0051182d01007387 */ /* 0x0001e20000100800 */
[----:B------:R-:W-:-:S03]  /*b2510*/  IMAD.X R43, R4, 0x1, R35, P1 ;  /* 0x00000001042b7824 */ /* 0x000fc600008e0623 */
[----:B------:R-:W-:Y:S04]  /*b2520*/  STL [R1+0x5030], R2 ;  /* 0x0050300201007387 */ /* 0x000fe80000100800 */
[----:B------:R-:W4:Y:S04]  /*b2530*/  LDL.LU R60, [R1+0x1e78] ;  /* 0x001e7800013c7983 */ /* 0x000f280000300800 */
[----:B0-----:R-:W4:Y:S04]  /*b2540*/  LDL.LU R45, [R1+0x1e7c] ;  /* 0x001e7c00012d7983 */ /* 0x001f280000300800 */
[----:B------:R-:W-:Y:S04]  /*b2550*/  STL.64 [R1+0x1ea0], R42 ;  /* 0x001ea02a01007387 */ /* 0x000fe80000100a00 */
[----:B------:R0:W-:Y:S04]  /*b2560*/  STL [R1+0x5048], R0 ;  /* 0x0050480001007387 */ /* 0x0001e80000100800 */
[----:B------:R-:W4:Y:S04]  /*b2570*/  LDL.LU R46, [R1+0x1e60] ;  /* 0x001e6000012e7983 */ /* 0x000f280000300800 */
[----:B------:R-:W4:Y:S04]  /*b2580*/  LDL.LU R47, [R1+0x1e64] ;  /* 0x001e6400012f7983 */ /* 0x000f280000300800 */
[----:B------:R-:W4:Y:S04]  /*b2590*/  LDL.LU R48, [R1+0x1e68] ;  /* 0x001e680001307983 */ /* 0x000f280000300800 */
[----:B------:R-:W4:Y:S04]  /*b25a0*/  LDL.LU R49, [R1+0x1e6c] ;  /* 0x001e6c0001317983 */ /* 0x000f280000300800 */
[----:B0-----:R-:W4:Y:S04]  /*b25b0*/  LDL.LU R0, [R1+0x1e50] ;  /* 0x001e500001007983 */ /* 0x001f280000300800 */
[----:B------:R-:W4:Y:S01]  /*b25c0*/  LDL.LU R9, [R1+0x1e54] ;  /* 0x001e540001097983 */ /* 0x000f220000300800 */
[----:B--2---:R-:W-:-:S02]  /*b25d0*/  F2FP.SATFINITE.E4M3.F32.PACK_AB_MERGE_C R2, R44, R40, RZ ;  /* 0x000000282c02723e */ /* 0x004fc400048070ff */
[----:B------:R-:W-:-:S05]  /*b25e0*/  IADD3 R40, P1, PT, R3, R34, RZ ;  /* 0x0000002203287210 */ /* 0x000fca0007f3e0ff */
[----:B------:R-:W-:Y:S01]  /*b25f0*/  IMAD.X R41, R4, 0x1, R33, P1 ;  /* 0x0000000104297824 */ /* 0x000fe200008e0621 */
[----:B------:R-:W-:Y:S04]  /*b2600*/  STL [R1+0x4f48], R2 ;  /* 0x004f480201007387 */ /* 0x000fe80000100800 */
[----:B------:R0:W-:Y:S04]  /*b2610*/  STL.64 [R1+0x1e90], R40 ;  /* 0x001e902801007387 */ /* 0x0001e80000100a00 */
[----:B0-----:R-:W2:Y:S04]  /*b2620*/  LDL.LU R40, [R1+0x1e58] ;  /* 0x001e580001287983 */ /* 0x001ea80000300800 */
[----:B------:R-:W2:Y:S01]  /*b2630*/  LDL.LU R44, [R1+0x1e5c] ;  /* 0x001e5c00012c7983 */ /* 0x000ea20000300800 */
[----:B---3--:R-:W-:-:S03]  /*b2640*/  F2FP.SATFINITE.E4M3.F32.PACK_AB_MERGE_C R2, R19, R18, RZ ;  /* 0x000000121302723e */ /* 0x008fc600048070ff */
[----:B------:R-:W3:Y:S04]  /*b2650*/  LDL.LU R50, [R1+0x1e40] ;  /* 0x001e400001327983 */ /* 0x000ee80000300800 */
[----:B------:R-:W3:Y:S04]  /*b2660*/  LDL.LU R51, [R1+0x1e44] ;  /* 0x001e440001337983 */ /* 0x000ee80000300800 */
[----:B------:R4:W-:Y:S02]  /*b2670*/  STL [R1+0x4f40], R2 ;  /* 0x004f400201007387 */ /* 0x0009e40000100800 */
[----:B----4-:R-:W-:-:S02]  /*b2680*/  F2FP.SATFINITE.E4M3.F32.PACK_AB_MERGE_C R2, R8, R39, RZ ;  /* 0x000000270802723e */ /* 0x010fc400048070ff */
[----:B------:R-:W4:Y:S04]  /*b2690*/  LDL.LU R39, [R1+0x1e48] ;  /* 0x001e480001277983 */ /* 0x000f280000300800 */
[----:B------:R-:W4:Y:S04]  /*b26a0*/  LDL.LU R8, [R1+0x1e4c] ;  /* 0x001e4c0001087983 */ /* 0x000f280000300800 */
[----:B------:R0:W-:Y:S04]  /*b26b0*/  STL [R1+0x4e8c], R2 ;  /* 0x004e8c0201007387 */ /* 0x0001e80000100800 */
[----:B------:R-:W4:Y:S04]  /*b26c0*/  LDL.LU R53, [R1+0x1e30] ;  /* 0x001e300001357983 */ /* 0x000f280000300800 */
[----:B------:R-:W4:Y:S04]  /*b26d0*/  LDL.LU R54, [R1+0x1e34] ;  /* 0x001e340001367983 */ /* 0x000f280000300800 */
[----:B------:R-:W4:Y:S04]  /*b26e0*/  LDL.LU R55, [R1+0x1e38] ;  /* 0x001e380001377983 */ /* 0x000f280000300800 */
[----:B------:R-:W4:Y:S04]  /*b26f0*/  LDL.LU R56, [R1+0x1e3c] ;  /* 0x001e3c0001387983 */ /* 0x000f280000300800 */
[----:B------:R-:W4:Y:S04]  /*b2700*/  LDL.LU R57, [R1+0x1e20] ;  /* 0x001e200001397983 */ /* 0x000f280000300800 */
[----:B------:R-:W4:Y:S01]  /*b2710*/  LDL.LU R58, [R1+0x1e24] ;  /* 0x001e2400013a7983 */ /* 0x000f220000300800 */
[----:B------:R-:W-:-:S03]  /*b2720*/  IADD3 R18, P1, PT, R3, R32, RZ ;  /* 0x0000002003127210 */ /* 0x000fc60007f3e0ff */
[----:B------:R-:W4:Y:S04]  /*b2730*/  LDL.LU R59, [R1+0x1e28] ;  /* 0x001e2800013b7983 */ /* 0x000f280000300800 */
[----:B------:R-:W4:Y:S01]  /*b2740*/  LDL.LU R61, [R1+0x1e2c] ;  /* 0x001e2c00013d7983 */ /* 0x000f220000300800 */
[----:B------:R-:W-:-:S03]  /*b2750*/  IMAD.X R19, R4, 0x1, R31, P1 ;  /* 0x0000000104137824 */ /* 0x000fc600008e061f */
[----:B0-----:R-:W4:Y:S04]  /*b2760*/  LDL.LU R2, [R1+0x1e10] ;  /* 0x001e100001027983 */ /* 0x001f280000300800 */
[----:B------:R-:W4:Y:S04]  /*b2770*/  LDL.LU R43, [R1+0x1e14] ;  /* 0x001e1400012b7983 */ /* 0x000f280000300800 */
[----:B------:R0:W-:Y:S04]  /*b2780*/  STL.64 [R1+0x1e80], R18 ;  /* 0x001e801201007387 */ /* 0x0001e80000100a00 */
[----:B0-----:R-:W4:Y:S04]  /*b2790*/  LDL.LU.64 R18, [R1+0x59b8] ;  /* 0x0059b80001127983 */ /* 0x001f280000300a00 */
[----:B------:R-:W4:Y:S04]  /*b27a0*/  LDL.LU R42, [R1+0x1e18] ;  /* 0x001e1800012a7983 */ /* 0x000f280000300800 */
[----:B------:R-:W4:Y:S01]  /*b27b0*/  LDL.LU R41, [R1+0x1e1c] ;  /* 0x001e1c0001297983 */ /* 0x000f220000300800 */
[----:B------:R-:W-:-:S02]  /*b27c0*/  F2FP.SATFINITE.E4M3.F32.PACK_AB_MERGE_C R52, R45, R60, RZ ;  /* 0x0000003c2d34723e */ /* 0x000fc400048070ff */
[----:B------:R-:W-:Y:S02]  /*b27d0*/  F2FP.SATFINITE.E4M3.F32.PACK_AB_MERGE_C R45, R47, R46, RZ ;  /* 0x0000002e2f2d723e */ /* 0x000fe400048070ff */
[----:B------:R-:W-:Y:S01]  /*b27e0*/  IADD3 R46, P1, PT, R3, R30, RZ ;  /* 0x0000001e032e7210 */ /* 0x000fe20007f3e0ff */
[----:B------:R-:W-:Y:S04]  /*b27f0*/  STL [R1+0x4e94], R52 ;  /* 0x004e943401007387 */ /* 0x000fe80000100800 */
[----:B------:R-:W-:Y:S01]  /*b2800*/  IMAD.X R47, R4, 0x1, R29, P1 ;  /* 0x00000001042f7824 */ /* 0x000fe200008e061d */
[----:B------:R0:W-:Y:S04]  /*b2810*/  STL [R1+0x4df8], R45 ;  /* 0x004df82d01007387 */ /* 0x0001e80000100800 */
[----:B------:R1:W-:Y:S01]  /*b2820*/  STL.64 [R1+0x1e70], R46 ;  /* 0x001e702e01007387 */ /* 0x0003e20000100a00 */
[----:B0-----:R-:W-:-:S03]  /*b2830*/  F2FP.SATFINITE.E4M3.F32.PACK_AB_MERGE_C R45, R9, R0, RZ ;  /* 0x00000000092d723e */ /* 0x001fc600048070ff */
[----:B------:R-:W4:Y:S01]  /*b2840*/  LDL.LU R0, [R1+0x1e00] ;  /* 0x001e000001007983 */ /* 0x000f220000300800 */
[----:B-1----:R-:W-:-:S05]  /*b2850*/  F2FP.SATFINITE.E4M3.F32.PACK_AB_MERGE_C R46, R49, R48, RZ ;  /* 0x00000030312e723e */ /* 0x002fca00048070ff */
[----:B------:R0:W-:Y:S04]  /*b2860*/  STL [R1+0x4e04], R46 ;  /* 0x004e042e01007387 */ /* 0x0001e80000100800 */
[----:B------:R-:W4:Y:S04]  /*b2870*/  LDL.LU R9, [R1+0x1e04] ;  /* 0x001e040001097983 */ /* 0x000f280000300800 */
[----:B------:R2:W-:Y:S01]  /*b2880*/  STL [R1+0x4d80], R45 ;  /* 0x004d802d01007387 */ /* 0x0005e20000100800 */
[----:B0-----:R-:W-:-:S05]  /*b2890*/  IADD3 R46, P1, PT, R3, R28, RZ ;  /* 0x0000001c032e7210 */ /* 0x001fca0007f3e0ff */
[----:B------:R-:W-:Y:S01]  /*b28a0*/  IMAD.X R47, R4, 0x1, R27, P1 ;  /* 0x00000001042f7824 */ /* 0x000fe200008e061b */
[----:B--2---:R-:W-:Y:S02]  /*b28b0*/  F2FP.SATFINITE.E4M3.F32.PACK_AB_MERGE_C R45, R44, R40, RZ ;  /* 0x000000282c2d723e */ /* 0x004fe400048070ff */
[----:B------:R-:W2:Y:S04]  /*b28c0*/  LDL.LU R40, [R1+0x1e08] ;  /* 0x001e080001287983 */ /* 0x000ea80000300800 */
[----:B------:R-:W2:Y:S04]  /*b28d0*/  LDL.LU R44, [R1+0x1e0c] ;  /* 0x001e0c00012c7983 */ /* 0x000ea80000300800 */
[----:B------:R-:W-:Y:S04]  /*b28e0*/  STL.64 [R1+0x1e60], R46 ;  /* 0x001e602e01007387 */ /* 0x000fe80000100a00 */
[----:B------:R3:W-:Y:S02]  /*b28f0*/  STL [R1+0x4d74], R45 ;  /* 0x004d742d01007387 */ /* 0x0007e40000100800 */
[----:B---3--:R-:W-:-:S05]  /*b2900*/  F2FP.SATFINITE.E4M3.F32.PACK_AB_MERGE_C R45, R51, R50, RZ ;  /* 0x00000032332d723e */ /* 0x008fca00048070ff */
[----:B------:R4:W-:Y:S02]  /*b2910*/  STL [R1+0x4cec], R45 ;  /* 0x004cec2d01007387 */ /* 0x0009e40000100800 */
[----:B----4-:R-:W-:Y:S02]  /*b2920*/  F2FP.SATFINITE.E4M3.F32.PACK_AB_MERGE_C R45, R8, R39, RZ ;  /* 0x00000027082d723e */ /* 0x010fe400048070ff */
[----:B------:R-:W3:Y:S04]  /*b2930*/  LDL.LU R39, [R1+0x1df0] ;  /* 0x001df00001277983 */ /* 0x000ee80000300800 */
[----:B------:R-:W3:Y:S01]  /*b2940*/  LDL.LU R8, [R1+0x1df4] ;  /* 0x001df40001087983 */ /* 0x000ee20000300800 */
[----:B------:R-:W-:-:S05]  /*b2950*/  IADD3 R46, P1, PT, R3, R26, RZ ;  /* 0x0000001a032e7210 */ /* 0x000fca0007f3e0ff */
[----:B------:R-:W-:-:S05]  /*b2960*/  IMAD.X R47, R4, 0x1, R25, P1 ;  /* 0x00000001042f7824 */ /* 0x000fca00008e0619 */
[----:B------:R0:W-:Y:S04]  /*b2970*/  STL.64 [R1+0x1e50], R46 ;  /* 0x001e502e01007387 */ /* 0x0001e80000100a00 */
[----:B------:R1:W-:Y:S01]  /*b2980*/  STL [R1+0x4d00], R45 ;  /* 0x004d002d01007387 */ /* 0x0003e20000100800 */
[----:B0-----:R-:W-:Y:S02]  /*b2990*/  IADD3 R46, P1, PT, R3, R24, RZ ;  /* 0x00000018032e7210 */ /* 0x001fe40007f3e0ff */
[----:B-1----:R-:W-:-:S03]  /*b29a0*/  F2FP.SATFINITE.E4M3.F32.PACK_AB_MERGE_C R45, R54, R53, RZ ;  /* 0x00000035362d723e */ /* 0x002fc600048070ff */
[----:B------:R-:W-:Y:S02]  /*b29b0*/  IMAD.X R47, R4, 0x1, R23, P1 ;  /* 0x00000001042f7824 */ /* 0x000fe400008e0617 */
[----:B------:R0:W-:Y:S01]  /*b29c0*/  STL [R1+0x1ed8], R45 ;  /* 0x001ed82d01007387 */ /* 0x0001e20000100800 */
[----:B------:R-:W-:-:S03]  /*b29d0*/  F2FP.SATFINITE.E4M3.F32.PACK_AB_MERGE_C R48, R56, R55, RZ ;  /* 0x000000373830723e */ /* 0x000fc600048070ff */
[----:B------:R1:W-:Y:S04]  /*b29e0*/  STL.64 [R1+0x1e40], R46 ;  /* 0x001e402e01007387 */ /* 0x0003e80000100a00 */
[----:B------:R-:W-:Y:S01]  /*b29f0*/  STL [R1+0x1edc], R48 ;  /* 0x001edc3001007387 */ /* 0x000fe20000100800 */
[----:B0-----:R-:W-:Y:S02]  /*b2a00*/  F2FP.SATFINITE.E4M3.F32.PACK_AB_MERGE_C R45, R58, R57, RZ ;  /* 0x000000393a2d723e */ /* 0x001fe400048070ff */
[----:B-1----:R-:W-:-:S03]  /*b2a10*/  IADD3 R46, P1, PT, R3, R22, RZ ;  /* 0x00000016032e7210 */ /* 0x002fc60007f3e0ff */
[----:B------:R0:W-:Y:S02]  /*b2a20*/  STL [R1+0x1ebc], R45 ;  /* 0x001ebc2d01007387 */ /* 0x0001e40000100800 */
[----:B------:R-:W-:Y:S01]  /*b2a30*/  IMAD.X R47, R4, 0x1, R21, P1 ;  /* 0x00000001042f7824 */ /* 0x000fe200008e0615 */
[----:B------:R-:W-:-:S04]  /*b2a40*/  F2FP.SATFINITE.E4M3.F32.PACK_AB_MERGE_C R2, R43, R2, RZ ;  /* 0x000000022b02723e */ /* 0x000fc800048070ff */
[----:B------:R1:W-:Y:S01]  /*b2a50*/  STL.64 [R1+0x1e30], R46 ;  /* 0x001e302e01007387 */ /* 0x0003e20000100a00 */
[----:B0-----:R-:W-:-:S05]  /*b2a60*/  F2FP.SATFINITE.E4M3.F32.PACK_AB_MERGE_C R45, R61, R59, RZ ;  /* 0x0000003b3d2d723e */ /* 0x001fca00048070ff */
[----:B------:R-:W-:Y:S04]  /*b2a70*/  STL [R1+0x1eb8], R45 ;  /* 0x001eb82d01007387 */ /* 0x000fe80000100800 */
[----:B------:R0:W-:Y:S01]  /*b2a80*/  STL [R1+0x1e98], R2 ;  /* 0x001e980201007387 */ /* 0x0001e20000100800 */
[----:B-1----:R-:W-:-:S05]  /*b2a90*/  IADD3 R46, P1, PT, R3, R20, RZ ;  /* 0x00000014032e7210 */ /* 0x002fca0007f3e0ff */
[C---:B------:R-:W-:Y:S01]  /*b2aa0*/  IMAD.X R47, R4.reuse, 0x1, R19, P1 ;  /* 0x00000001042f7824 */ /* 0x040fe200008e0613 */
[----:B0-----:R-:W-:Y:S02]  /*b2ab0*/  F2FP.SATFINITE.E4M3.F32.PACK_AB_MERGE_C R2, R41, R42, RZ ;  /* 0x0000002a2902723e */ /* 0x001fe400048070ff */
[----:B------:R-:W-:Y:S02]  /*b2ac0*/  IADD3 R42, P1, PT, R3, R18, RZ ;  /* 0x00000012032a7210 */ /* 0x000fe40007f3e0ff */
[----:B------:R0:W-:Y:S04]  /*b2ad0*/  STL.64 [R1+0x1e20], R46 ;  /* 0x001e202e01007387 */ /* 0x0001e80000100a00 */
[----:B------:R-:W-:Y:S01]  /*b2ae0*/  STL [R1+0x1e9c], R2 ;  /* 0x001e9c0201007387 */ /* 0x000fe20000100800 */
[----:B------:R-:W-:Y:S01]  /*b2af0*/  IMAD.X R43, R4, 0x1, R17, P1 ;  /* 0x00000001042b7824 */ /* 0x000fe200008e0611 */
[----:B------:R-:W-:-:S02]  /*b2b00*/  F2FP.SATFINITE.E4M3.F32.PACK_AB_MERGE_C R0, R9, R0, RZ ;  /* 0x000000000900723e */ /* 0x000fc400048070ff */
[----:B0-----:R-:W4:Y:S04]  /*b2b10*/  LDL.LU R46, [R1+0x1df8] ;  /* 0x001df800012e7983 */ /* 0x001f280000300800 */
[----:B------:R-:W4:Y:S04]  /*b2b20*/  LDL.LU R47, [R1+0x1dfc] ;  /* 0x001dfc00012f7983 */ /* 0x000f280000300800 */
[----:B------:R0:W-:Y:S04]  /*b2b30*/  STL.64 [R1+0x1e10], R42 ;  /* 0x001e102a01007387 */ /* 0x0001e80000100a00 */
[----:B0-----:R-:W4:Y:S04]  /*b2b40*/  LDL.LU R42, [R1+0x670] ;  /* 0x00067000012a7983 */ /* 0x001f280000300800 */
[----:B------:R-:W4:Y:S04]  /*b2b50*/  LDL.LU R41, [R1+0x674] ;  /* 0x0006740001297983 */ /* 0x000f280000300800 */
[----:B------:R-:W4:Y:S04]  /*b2b60*/  LDL.LU R48, [R1+0x678] ;  /* 0x0006780001307983 */ /* 0x000f280000300800 */
[----:B------:R-:W4:Y:S04]  /*b2b70*/  LDL.LU R49, [R1+0x67c] ;  /* 0x00067c0001317983 */ /* 0x000f280000300800 */
[----:B------:R0:W-:Y:S04]  /*b2b80*/  STL [R1+0x1e88], R0 ;  /* 0x001e880001007387 */ /* 0x0001e80000100800 */
[----:B0-----:R-:W4:Y:S04]  /*b2b90*/  LDL.LU R0, [R1+0x1de0] ;  /* 0x001de00001007983 */ /* 0x001f280000300800 */
[----:B------:R-:W4:Y:S04]  /*b2ba0*/  LDL.LU R9, [R1+0x1de4] ;  /* 0x001de40001097983 */ /* 0x000f280000300800 */
[----:B------:R-:W4:Y:S04]  /*b2bb0*/  LDL.LU R50, [R1+0x1de8] ;  /* 0x001de80001327983 */ /* 0x000f280000300800 */
[----:B------:R-:W4:Y:S01]  /*b2bc0*/  LDL.LU R51, [R1+0x1dec] ;  /* 0x001dec0001337983 */ /* 0x000f220000300800 */
[----:B--2---:R-:W-:-:S05]  /*b2bd0*/  F2FP.SATFINITE.E4M3.F32.PACK_AB_MERGE_C R2, R44, R40, RZ ;  /* 0x000000282c02723e */ /* 0x004fca00048070ff */
[----:B------:R0:W-:Y:S04]  /*b2be0*/  STL [R1+0x1e78], R2 ;  /* 0x001e780201007387 */ /* 0x0001e80000100800 */
[----:B0-----:R-:W2:Y:S04]  /*b2bf0*/  LDL.LU R2, [R1+0x1dd0] ;  /* 0x001dd00001027983 */ /* 0x001ea80000300800 */
[----:B------:R-:W2:Y:S01]  /*b2c00*/  LDL.LU R43, [R1+0x1dd4] ;  /* 0x001dd400012b7983 */ /* 0x000ea20000300800 */
[----:B---3--:R-:W-:-:S03]  /*b2c10*/  F2FP.SATFINITE.E4M3.F32.PACK_AB_MERGE_C R4, R8, R39, RZ ;  /* 0x000000270804723e */ /* 0x008fc600048070ff */
[----:B------:R-:W3:Y:S04]  /*b2c20*/  LDL.LU R39, [R1+0x1dd8] ;  /* 0x001dd80001277983 */ /* 0x000ee80000300800 */
[----:B------:R-:W3:Y:S01]  /*b2c30*/  LDL.LU R8, [R1+0x1ddc] ;  /* 0x001ddc0001087983 */ /* 0x000ee20000300800 */
[----:B------:R-:W-:-:S03]  /*b2c40*/  VIADD R3, R3, UR6 ;  /* 0x0000000603037c36 */ /* 0x000fc60008000000 */
[----:B------:R0:W-:Y:S04]  /*b2c50*/  STL [R1+0x1e4c], R4 ;  /* 0x001e4c0401007387 */ /* 0x0001e80000100800 */
[----:B------:R-:W3:Y:S04]  /*b2c60*/  LDL.LU R53, [R1+0x1dc0] ;  /* 0x001dc00001357983 */ /* 0x000ee80000300800 */
[----:B------:R-:W3:Y:S04]  /*b2c70*/  LDL.LU R54, [R1+0x1dc4] ;  /* 0x001dc40001367983 */ /* 0x000ee80000300800 */
[----:B------:R-:W3:Y:S01]  /*b2c80*/  LDL.LU R55, [R1+0x1dc8] ;  /* 0x001dc80001377983 */ /* 0x000ee20000300800 */
[----:B------:R-:W-:Y:S01]  /*b2c90*/  IADD3 R44, P1, PT, R3, R16, RZ ;  /* 0x00000010032c7210 */ /* 0x000fe20007f3e0ff */
[----:B------:R-:W1:Y:S01]  /*b2ca0*/  LDCU UR6, c[0x0][0x3b8] ;  /* 0x00007700ff0677ac */ /* 0x000e620008000800 */
[----:B0-----:R-:W-:-:S05]  /*b2cb0*/  SHF.R.S32.HI R4, RZ, 0x1f, R3 ;  /* 0x0000001fff047819 */ /* 0x001fca0000011403 */
        /* <DEDUP_REMOVED lines=8> */
[----:B0-----:R-:W3:Y:S01]  /*b2d40*/  LDL.LU R44, [R1+0x1da4] ;  /* 0x001da400012c7983 */ /* 0x001ee20000300800 */
[----:B----4-:R-:W-:-:S02]  /*b2d50*/  F2FP.SATFINITE.E4M3.F32.PACK_AB_MERGE_C R60, R47, R46, RZ ;  /* 0x0000002e2f3c723e */ /* 0x010fc400048070ff */
[----:B------:R-:W-:-:S03]  /*b2d60*/  IADD3 R46, P1, PT, R3, R15, RZ ;  /* 0x0000000f032e7210 */ /* 0x000fc60007f3e0ff */
[----:B------:R-:W-:Y:S02]  /*b2d70*/  STL [R1+0x5888], R60 ;  /* 0x0058883c01007387 */ /* 0x000fe40000100800 */
[----:B------:R-:W-:Y:S01]  /*b2d80*/  IMAD.X R47, R4, 0x1, R37, P1 ;  /* 0x00000001042f7824 */ /* 0x000fe200008e0625 */
[----:B------:R-:W-:Y:S02]  /*b2d90*/  F2FP.SATFINITE.E4M3.F32.PACK_AB_MERGE_C R45, R41, R42, RZ ;  /* 0x0000002a292d723e */ /* 0x000fe400048070ff */
[----:B------:R-:W4:Y:S04]  /*b2da0*/  LDL.LU R42, [R1+0x1da8] ;  /* 0x001da800012a7983 */ /* 0x000f280000300800 */
[----:B------:R-:W4:Y:S04]  /*b2db0*/  LDL.LU R41, [R1+0x1dac] ;  /* 0x001dac0001297983 */ /* 0x000f280000300800 */
[----:B------:R0:W-:Y:S04]  /*b2dc0*/  STL [R1+0x1e08], R45 ;  /* 0x001e082d01007387 */ /* 0x0001e80000100800 */
[----:B------:R0:W-:Y:S02]  /*b2dd0*/  STL.64 [R1+0x1df8], R46 ;  /* 0x001df82e01007387 */ /* 0x0001e40000100a00 */
[----:B0-----:R-:W-:-:S02]  /*b2de0*/  F2FP.SATFINITE.E4M3.F32.PACK_AB_MERGE_C R45, R9, R0, RZ ;  /* 0x00000000092d723e */ /* 0x001fc400048070ff */
[----:B------:R-:W4:Y:S01]  /*b2df0*/  LDL.LU R0, [R1+0x1d90] ;  /* 0x001d900001007983 */ /* 0x000f220000300800 */
[----:B------:R-:W-:-:S05]  /*b2e00*/  F2FP.SATFINITE.E4M3.F32.PACK_AB_MERGE_C R46, R49, R48, RZ ;  /* 0x00000030312e723e */ /* 0x000fca00048070ff */
[----:B------:R0:W-:Y:S04]  /*b2e10*/  STL [R1+0x1e0c], R46 ;  /* 0x001e0c2e01007387 */ /* 0x0001e80000100800 */
[----:B------:R-:W4:Y:S01]  /*b2e20*/  LDL.LU R9, [R1+0x1d94] ;  /* 0x001d940001097983 */ /* 0x000f220000300800 */
[----:B0-----:R-:W-:-:S03]  /*b2e30*/  IADD3 R46, P1, PT, R3, R14, RZ ;  /* 0x0000000e032e7210 */ /* 0x001fc60007f3e0ff */
[----:B------:R0:W-:Y:S02]  /*b2e40*/  STL [R1+0x5418], R45 ;  /* 0x0054182d01007387 */ /* 0x0001e40000100800 */
[----:B------:R-:W-:-:S05]  /*b2e50*/  IMAD.X R47, R4, 0x1, R13, P1 ;  /* 0x00000001042f7824 */ /* 0x000fca00008e060d */
[----:B------:R1:W-:Y:S01]  /*b2e60*/  STL.64 [R1+0x1df0], R46 ;  /* 0x001df02e01007387 */ /* 0x0003e20000100a00 */
[----:B0-----:R-:W-:-:S05]  /*b2e70*/  F2FP.SATFINITE.E4M3.F32.PACK_AB_MERGE_C R45, R51, R50, RZ ;  /* 0x00000032332d723e */ /* 0x001fca00048070ff */
[----:B------:R-:W-:Y:S01]  /*b2e80*/  STL [R1+0x541c], R45 ;  /* 0x00541c2d01007387 */ /* 0x000fe20000100800 */
[----:B-1----:R-:W-:-:S05]  /*b2e90*/  IADD3 R46, P1, PT, R3, R12, RZ ;  /* 0x0000000c032e7210 */ /* 0x002fca0007f3e0ff */
[----:B------:R-:W-:Y:S01]  /*b2ea0*/  IMAD.X R47, R4, 0x1, R11, P1 ;  /* 0x00000001042f7824 */ /* 0x000fe200008e060b */
[----:B--2---:R-:W-:-:S05]  /*b2eb0*/  F2FP.SATFINITE.E4M3.F32.PACK_AB_MERGE_C R2, R43, R2, RZ ;  /* 0x000000022b02723e */ /* 0x004fca00048070ff */
[----:B------:R0:W-:Y:S04]  /*b2ec0*/  STL [R1+0x527c], R2 ;  /* 0x00527c0201007387 */ /* 0x0001e80000100800 */
[----:B0-----:R-:W2:Y:S04]  /*b2ed0*/  LDL.LU R2, [R1+0x1d98] ;  /* 0x001d980001027983 */ /* 0x001ea80000300800 */
[----:B------:R-:W2:Y:S01]  /*b2ee0*/  LDL.LU R43, [R1+0x1d9c] ;  /* 0x001d9c00012b7983 */ /* 0x000ea20000300800 */
[----:B---3--:R-:W-:-:S03]  /*b2ef0*/  F2FP.SATFINITE.E4M3.F32.PACK_AB_MERGE_C R8, R8, R39, RZ ;  /* 0x000000270808723e */ /* 0x008fc600048070ff */
[----:B------:R-:W-:Y:S04]  /*b2f00*/  STL.64 [R1+0x1de0], R46 ;  /* 0x001de02e01007387 */ /* 0x000fe80000100a00 */
[----:B------:R0:W-:Y:S04]  /*b2f10*/  STL [R1+0x52b8], R8 ;  /* 0x0052b80801007387 */ /* 0x0001e80000100800 */
[----:B------:R-:W3:Y:S04]  /*b2f20*/  LDL.LU R39, [R1+0x1d80] ;  /* 0x001d800001277983 */ /* 0x000ee80000300800 */
[----:B0-----:R-:W3:Y:S01]  /*b2f30*/  LDL.LU R8, [R1+0x1d84] ;  /* 0x001d840001087983 */ /* 0x001ee20000300800 */
[----:B------:R-:W-:-:S02]  /*b2f40*/  IADD3 R46, P1, PT, R3, R10, RZ ;  /* 0x0000000a032e7210 */ /* 0x000fc40007f3e0ff */
[----:B------:R-:W-:-:S03]  /*b2f50*/  F2FP.SATFINITE.E4M3.F32.PACK_AB_MERGE_C R45, R54, R53, RZ ;  /* 0x00000035362d723e */ /* 0x000fc600048070ff */
[----:B------:R-:W-:Y:S02]  /*b2f60*/  IMAD.X R47, R4, 0x1, R7, P1 ;  /* 0x00000001042f7824 */ /* 0x000fe400008e0607 */
[----:B------:R0:W-:Y:S04]  /*b2f70*/  STL [R1+0x5194], R45 ;  /* 0x0051942d01007387 */ /* 0x0001e80000100800 */
[----:B------:R1:W-:Y:S01]  /*b2f80*/  STL.64 [R1+0x1dd0], R46 ;  /* 0x001dd02e01007387 */ /* 0x0003e20000100a00 */
[----:B------:R-:W-:Y:S02]  /*b2f90*/  F2FP.SATFINITE.E4M3.F32.PACK_AB_MERGE_C R48, R56, R55, RZ ;  /* 0x000000373830723e */ /* 0x000fe400048070ff */
[----:B0-----:R-:W-:Y:S02]  /*b2fa0*/  F2FP.SATFINITE.E4M3.F32.PACK_AB_MERGE_C R45, R58, R57, RZ ;  /* 0x000000393a2d723e */ /* 0x001fe400048070ff */
[----:B-1----:R-:W-:Y:S01]  /*b2fb0*/  IADD3 R46, P1, PT, R3, R6, RZ ;  /* 0x00000006032e7210 */ /* 0x002fe20007f3e0ff */
[----:B------:R-:W-:Y:S01]  /*b2fc0*/  STL [R1+0x5184], R48 ;  /* 0x0051843001007387 */ /* 0x000fe20000100800 */
[----:B------:R-:W-:-:S03]  /*b2fd0*/  F2FP.SATFINITE.E4M3.F32.PACK_AB_MERGE_C R40, R44, R40, RZ ;  /* 0x000000282c28723e */ /* 0x000fc600048070ff */
[----:B------:R-:W-:Y:S01]  /*b2fe0*/  IMAD.X R47, R4, 0x1, R5, P1 ;  /* 0x00000001042f7824 */ /* 0x000fe200008e0605 */
[----:B------:R0:W-:Y:S01]  /*b2ff0*/  STL [R1+0x50fc], R45 ;  /* 0x0050fc2d01007387 */ /* 0x0001e20000100800 */
[----:B------:R-:W-:-:S03]  /*b3000*/  IADD3 R44, P1, PT, R3, R36, RZ ;  /* 0x00000024032c7210 */ /* 0x000fc60007f3e0ff */
[----:B------:R1:W-:Y:S02]  /*b3010*/  STL.64 [R1+0x1dc0], R46 ;  /* 0x001dc02e01007387 */ /* 0x0003e40000100a00 */
[----:B0-----:R-:W-:Y:S01]  /*b3020*/  IMAD.X R45, R4, 0x1, R35, P1 ;  /* 0x00000001042d7824 */ /* 0x001fe200008e0623 */
[----:B-1----:R-:W-:-:S05]  /*b3030*/  F2FP.SATFINITE.E4M3.F32.PACK_AB_MERGE_C R46, R61, R59, RZ ;  /* 0x0000003b3d2e723e */ /* 0x002fca00048070ff */
[----:B------:R-:W-:Y:S04]  /*b3040*/  STL [R1+0x50ec], R46 ;  /* 0x0050ec2e01007387 */ /* 0x000fe80000100800 */
[----:B------:R0:W-:Y:S04]  /*b3050*/  STL [R1+0x5038], R40 ;  /* 0x0050382801007387 */ /* 0x0001e80000100800 */
[----:B0-----:R-:W3:Y:S04]  /*b3060*/  LDL.LU R40, [R1+0x1d88] ;  /* 0x001d880001287983 */ /* 0x001ee80000300800 */
[----:B------:R0:W-:Y:S04]  /*b3070*/  STL.64 [R1+0x1db0], R44 ;  /* 0x001db02c01007387 */ /* 0x0001e80000100a00 */
[----:B0-----:R-:W3:Y:S04]  /*b3080*/  LDL.LU R44, [R1+0x1d8c] ;  /* 0x001d8c00012c7983 */ /* 0x001ee80000300800 */
[----:B------:R-:W3:Y:S04]  /*b3090*/  LDL.LU R46, [R1+0x1d70] ;  /* 0x001d7000012e7983 */ /* 0x000ee80000300800 */
[----:B------:R-:W3:Y:S01]  /*b30a0*/  LDL.LU R47, [R1+0x1d74] ;  /* 0x001d7400012f7983 */ /* 0x000ee20000300800 */
[----:B----4-:R-:W-:-:S05]  /*b30b0*/  F2FP.SATFINITE.E4M3.F32.PACK_AB_MERGE_C R41, R41, R42, RZ ;  /* 0x0000002a2929723e */ /* 0x010fca00048070ff */
[----:B------:R0:W-:Y:S04]  /*b30c0*/  STL [R1+0x5028], R41 ;  /* 0x0050282901007387 */ /* 0x0001e80000100800 */
[----:B------:R-:W4:Y:S04]  /*b30d0*/  LDL.LU R48, [R1+0x1d78] ;  /* 0x001d780001307983 */ /* 0x000f280000300800 */
[----:B------:R-:W4:Y:S04]  /*b30e0*/  LDL.LU R49, [R1+0x1d7c] ;  /* 0x001d7c0001317983 */ /* 0x000f280000300800 */
[----:B------:R-:W4:Y:S04]  /*b30f0*/  LDL.LU R50, [R1+0x1d60] ;  /* 0x001d600001327983 */ /* 0x000f280000300800 */
[----:B------:R-:W4:Y:S04]  /*b3100*/  LDL.LU R51, [R1+0x1d64] ;  /* 0x001d640001337983 */ /* 0x000f280000300800 */
[----:B------:R-:W4:Y:S04]  /*b3110*/  LDL.LU R53, [R1+0x1d68] ;  /* 0x001d680001357983 */ /* 0x000f280000300800 */
[----:B------:R-:W4:Y:S01]  /*b3120*/  LDL.LU R54, [R1+0x1d6c] ;  /* 0x001d6c0001367983 */ /* 0x000f220000300800 */
[----:B------:R-:W-:-:S05]  /*b3130*/  F2FP.SATFINITE.E4M3.F32.PACK_AB_MERGE_C R0, R9, R0, RZ ;  /* 0x000000000900723e */ /* 0x000fca00048070ff */
[----:B------:R1:W-:Y:S04]  /*b3140*/  STL [R1+0x4f34], R0 ;  /* 0x004f340001007387 */ /* 0x0003e80000100800 */
[----:B------:R-:W4:Y:S04]  /*b3150*/  LDL.LU R42, [R1+0x1d50] ;  /* 0x001d5000012a7983 */ /* 0x000f280000300800 */
[----:B0-----:R-:W4:Y:S04]  /*b3160*/  LDL.LU R41, [R1+0x1d54] ;  /* 0x001d540001297983 */ /* 0x001f280000300800 */
[----:B-1----:R-:W4:Y:S04]  /*b3170*/  LDL.LU R0, [R1+0x1d58] ;  /* 0x001d580001007983 */ /* 0x002f280000300800 */
[----:B------:R-:W4:Y:S01]  /*b3180*/  LDL.LU R9, [R1+0x1d5c] ;  /* 0x001d5c0001097983 */ /* 0x000f220000300800 */
[----:B------:R-:W-:-:S03]  /*b3190*/  IADD3 R56, P1, PT, R3, R34, RZ ;  /* 0x0000002203387210 */ /* 0x000fc60007f3e0ff */
[----:B------:R-:W4:Y:S02]  /*b31a0*/  LDL.LU R55, [R1+0x1d40] ;  /* 0x001d400001377983 */ /* 0x000f240000300800 */
[----:B------:R-:W-:-:S05]  /*b31b0*/  IMAD.X R57, R4, 0x1, R33, P1 ;  /* 0x0000000104397824 */ /* 0x000fca00008e0621 */
[----:B------:R0:W-:Y:S01]  /*b31c0*/  STL.64 [R1+0x1da0], R56 ;  /* 0x001da03801007387 */ /* 0x0001e20000100a00 */
[----:B--2---:R-:W-:-:S05]  /*b31d0*/  F2FP.SATFINITE.E4M3.F32.PACK_AB_MERGE_C R43, R43, R2, RZ ;  /* 0x000000022b2b723e */ /* 0x004fca00048070ff */
[----:B------:R-:W-:Y:S04]  /*b31e0*/  STL [R1+0x4f28], R43 ;  /* 0x004f282b01007387 */ /* 0x000fe80000100800 */
[----:B0-----:R-:W2:Y:S01]  /*b31f0*/  LDL.LU R56, [R1+0x1d44] ;  /* 0x001d440001387983 */ /* 0x001ea20000300800 */
[----:B---3--:R-:W-:-:S05]  /*b3200*/  F2FP.SATFINITE.E4M3.F32.PACK_AB_MERGE_C R2, R8, R39, RZ ;  /* 0x000000270802723e */ /* 0x008fca00048070ff */
[----:B------:R-:W-:Y:S04]  /*b3210*/  STL [R1+0x4e88], R2 ;  /* 0x004e880201007387 */ /* 0x000fe80000100800 */
[----:B------:R-:W3:Y:S04]  /*b3220*/  LDL.LU R39, [R1+0x1d48] ;  /* 0x001d480001277983 */ /* 0x000ee80000300800 */
[----:B------:R-:W3:Y:S01]  /*b3230*/  LDL.LU R8, [R1+0x1d4c] ;  /* 0x001d4c0001087983 */ /* 0x000ee20000300800 */
[----:B------:R-:W-:-:S03]  /*b3240*/  IADD3 R58, P1, PT, R3, R32, RZ ;  /* 0x00000020033a7210 */ /* 0x000fc60007f3e0ff */
[----:B------:R-:W3:Y:S02]  /*b3250*/  LDL.LU R57, [R1+0x1d30] ;  /* 0x001d300001397983 */ /* 0x000ee40000300800 */
[----:B------:R-:W-:-:S05]  /*b3260*/  IMAD.X R59, R4, 0x1, R31, P1 ;  /* 0x00000001043b7824 */ /* 0x000fca00008e061f */
[----:B------:R0:W-:Y:S04]  /*b3270*/  STL.64 [R1+0x1d90], R58 ;  /* 0x001d903a01007387 */ /* 0x0001e80000100a00 */
[----:B0-----:R-:W3:Y:S04]  /*b3280*/  LDL.LU R58, [R1+0x1d34] ;  /* 0x001d3400013a7983 */ /* 0x001ee80000300800 */
[----:B------:R-:W3:Y:S04]  /*b3290*/  LDL.LU R59, [R1+0x1d38] ;  /* 0x001d3800013b7983 */ /* 0x000ee80000300800 */
[----:B------:R-:W3:Y:S04]  /*b32a0*/  LDL.LU R61, [R1+0x1d3c] ;  /* 0x001d3c00013d7983 */ /* 0x000ee80000300800 */
[----:B------:R-:W3:Y:S04]  /*b32b0*/  LDL.LU R2, [R1+0x1d20] ;  /* 0x001d200001027983 */ /* 0x000ee80000300800 */
[----:B------:R-:W3:Y:S01]  /*b32c0*/  LDL.LU R43, [R1+0x1d24] ;  /* 0x001d2400012b7983 */ /* 0x000ee20000300800 */
[----:B------:R-:W-:-:S03]  /*b32d0*/  F2FP.SATFINITE.E4M3.F32.PACK_AB_MERGE_C R45, R44, R40, RZ ;  /* 0x000000282c2d723e */ /* 0x000fc600048070ff */
[----:B------:R-:W3:Y:S04]  /*b32e0*/  LDL.LU R40, [R1+0x1d28] ;  /* 0x001d280001287983 */ /* 0x000ee80000300800 */
[----:B------:R-:W3:Y:S04]  /*b32f0*/  LDL.LU R44, [R1+0x1d2c] ;  /* 0x001d2c00012c7983 */ /* 0x000ee80000300800 */
[----:B------:R0:W-:Y:S02]  /*b3300*/  STL [R1+0x4e7c], R45 ;  /* 0x004e7c2d01007387 */ /* 0x0001e40000100800 */
[----:B0-----:R-:W-:-:S02]  /*b3310*/  F2FP.SATFINITE.E4M3.F32.PACK_AB_MERGE_C R45, R47, R46, RZ ;  /* 0x0000002e2f2d723e */ /* 0x001fc400048070ff */
[----:B------:R-:W-:-:S05]  /*b3320*/  IADD3 R46, P1, PT, R3, R30, RZ ;  /* 0x0000001e032e7210 */ /* 0x000fca0007f3e0ff */
[----:B------:R-:W-:Y:S01]  /*b3330*/  IMAD.X R47, R4, 0x1, R29, P1 ;  /* 0x00000001042f7824 */ /* 0x000fe200008e061d */
[----:B------:R0:W-:Y:S01]  /*b3340*/  STL [R1+0x4df0], R45 ;  /* 0x004df02d01007387 */ /* 0x0001e20000100800 */
[----:B----4-:R-:W-:-:S03]  /*b3350*/  F2FP.SATFINITE.E4M3.F32.PACK_AB_MERGE_C R48, R49, R48, RZ ;  /* 0x000000303130723e */ /* 0x010fc600048070ff */
[----:B------:R1:W-:Y:S04]  /*b3360*/  STL.64 [R1+0x1d80], R46 ;  /* 0x001d802e01007387 */ /* 0x0003e80000100a00 */
[----:B------:R-:W-:Y:S04]  /*b3370*/  STL [R1+0x4de8], R48 ;  /* 0x004de83001007387 */ /* 0x000fe80000100800 */
[----:B------:R4:W-:Y:S01]  /*b3380*/  STL.64 [R1+0x59b0], R28 ;  /* 0x0059b01c01007387 */ /* 0x0009e20000100a00 */
[----:B0-----:R-:W-:Y:S02]  /*b3390*/  F2FP.SATFINITE.E4M3.F32.PACK_AB_MERGE_C R45, R51, R50, RZ ;  /* 0x00000032332d723e */ /* 0x001fe400048070ff */
[----:B-1----:R-:W-:-:S03]  /*b33a0*/  IADD3 R46, P1, PT, R3, R28, RZ ;  /* 0x0000001c032e7210 */ /* 0x002fc60007f3e0ff */
[----:B------:R0:W-:Y:S02]  /*b33b0*/  STL [R1+0x4d5c], R45 ;  /* 0x004d5c2d01007387 */ /* 0x0001e40000100800 */
[----:B------:R-:W-:Y:S01]  /*b33c0*/  IMAD.X R47, R4, 0x1, R27, P1 ;  /* 0x00000001042f7824 */ /* 0x000fe200008e061b */
[----:B----4-:R-:W-:Y:S02]  /*b33d0*/  IADD3 R28, P1, PT, R3, R26, RZ ;  /* 0x0000001a031c7210 */ /* 0x010fe40007f3e0ff */
[----:B------:R-:W-:Y:S02]  /*b33e0*/  F2FP.SATFINITE.E4M3.F32.PACK_AB_MERGE_C R41, R41, R42, RZ ;  /* 0x0000002a2929723e */ /* 0x000fe400048070ff */
[----:B0-----:R-:W-:Y:S01]  /*b33f0*/  F2FP.SATFINITE.E4M3.F32.PACK_AB_MERGE_C R45, R54, R53, RZ ;  /* 0x00000035362d723e */ /* 0x001fe200048070ff */
[----:B------:R-:W-:Y:S01]  /*b3400*/  STL.64 [R1+0x1d70], R46 ;  /* 0x001d702e01007387 */ /* 0x000fe20000100a00 */
[----:B------:R-:W-:Y:S01]  /*b3410*/  IMAD.X R29, R4, 0x1, R25, P1 ;  /* 0x00000001041d7824 */ /* 0x000fe200008e0619 */
[----:B------:R-:W-:-:S02]  /*b3420*/  F2FP.SATFINITE.E4M3.F32.PACK_AB_MERGE_C R0, R9, R0, RZ ;  /* 0x000000000900723e */ /* 0x000fc400048070ff */
[----:B------:R-:W-:Y:S04]  /*b3430*/  STL [R1+0x4d54], R45 ;  /* 0x004d542d01007387 */ /* 0x000fe80000100800 */
[----:B------:R0:W-:Y:S04]  /*b3440*/  STL [R1+0x4cd0], R41 ;  /* 0x004cd02901007387 */ /* 0x0001e80000100800 */
[----:B------:R-:W4:Y:S04]  /*b3450*/  LDL.LU R42, [R1+0x1d10] ;  /* 0x001d1000012a7983 */ /* 0x000f280000300800 */
[----:B0-----:R-:W4:Y:S04]  /*b3460*/  LDL.LU R41, [R1+0x1d14] ;  /* 0x001d140001297983 */ /* 0x001f280000300800 */
[----:B------:R-:W-:Y:S04]  /*b3470*/  STL.64 [R1+0x1d60], R28 ;  /* 0x001d601c01007387 */ /* 0x000fe80000100a00 */
[----:B------:R0:W-:Y:S04]  /*b3480*/  STL [R1+0x4cdc], R0 ;  /* 0x004cdc0001007387 */ /* 0x0001e80000100800 */
[----:B0-----:R-:W4:Y:S04]  /*b3490*/  LDL.LU R0, [R1+0x1d18] ;  /* 0x001d180001007983 */ /* 0x001f280000300800 */
[----:B------:R-:W4:Y:S01]  /*b34a0*/  LDL.LU R9, [R1+0x1d1c] ;  /* 0x001d1c0001097983 */ /* 0x000f220000300800 */
[----:B------:R-:W-:-:S05]  /*b34b0*/  IADD3 R28, P1, PT, R3, R24, RZ ;  /* 0x00000018031c7210 */ /* 0x000fca0007f3e0ff */
[----:B------:R-:W-:Y:S01]  /*b34c0*/  IMAD.X R29, R4, 0x1, R23, P1 ;  /* 0x00000001041d7824 */ /* 0x000fe200008e0617 */
[----:B--2---:R-:W-:-:S05]  /*b34d0*/  F2FP.SATFINITE.E4M3.F32.PACK_AB_MERGE_C R45, R56, R55, RZ ;  /* 0x00000037382d723e */ /* 0x004fca00048070ff */
[----:B------:R-:W-:Y:S04]  /*b34e0*/  STL [R1+0x1ecc], R45 ;  /* 0x001ecc2d01007387 */ /* 0x000fe80000100800 */
[----:B------:R3:W-:Y:S02]  /*b34f0*/  STL.64 [R1+0x1d50], R28 ;  /* 0x001d501c01007387 */ /* 0x0007e40000100a00 */
[----:B---3--:R-:W-:Y:S02]  /*b3500*/  F2FP.SATFINITE.E4M3.F32.PACK_AB_MERGE_C R28, R8, R39, RZ ;  /* 0x00000027081c723e */ /* 0x008fe400048070ff */
[----:B------:R-:W2:Y:S04]  /*b3510*/  LDL.LU R39, [R1+0x1d00] ;  /* 0x001d000001277983 */ /* 0x000ea80000300800 */
[----:B------:R-:W2:Y:S04]  /*b3520*/  LDL.LU R8, [R1+0x1d04] ;  /* 0x001d040001087983 */ /* 0x000ea80000300800 */
[----:B------:R0:W-:Y:S02]  /*b3530*/  STL [R1+0x1ec8], R28 ;  /* 0x001ec81c01007387 */ /* 0x0001e40000100800 */
[----:B0-----:R-:W-:-:S05]  /*b3540*/  IADD3 R28, P1, PT, R3, R22, RZ ;  /* 0x00000016031c7210 */ /* 0x001fca0007f3e0ff */
[----:B------:R-:W-:Y:S01]  /*b3550*/  IMAD.X R29, R4, 0x1, R21, P1 ;  /* 0x00000001041d7824 */ /* 0x000fe200008e0615 */
[----:B------:R-:W-:-:S05]  /*b3560*/  F2FP.SATFINITE.E4M3.F32.PACK_AB_MERGE_C R45, R58, R57, RZ ;  /* 0x000000393a2d723e */ /* 0x000fca00048070ff */
[----:B------:R0:W-:Y:S04]  /*b3570*/  STL [R1+0x1ea8], R45 ;  /* 0x001ea82d01007387 */ /* 0x0001e80000100800 */
[----:B------:R1:W-:Y:S01]  /*b3580*/  STL.64 [R1+0x1d40], R28 ;  /* 0x001d401c01007387 */ /* 0x0003e20000100a00 */
[----:B------:R-:W-:Y:S02]  /*b3590*/  F2FP.SATFINITE.E4M3.F32.PACK_AB_MERGE_C R2, R43, R2, RZ ;  /* 0x000000022b02723e */ /* 0x000fe400048070ff */
[----:B0-----:R-:W-:Y:S02]  /*b35a0*/  F2FP.SATFINITE.E4M3.F32.PACK_AB_MERGE_C R45, R61, R59, RZ ;  /* 0x0000003b3d2d723e */ /* 0x001fe400048070ff */
[----:B-1----:R-:W-:-:S03]  /*b35b0*/  IADD3 R28, P1, PT, R3, R20, RZ ;  /* 0x00000014031c7210 */ /* 0x002fc60007f3e0ff */
[----:B------:R-:W-:Y:S04]  /*b35c0*/  STL [R1+0x1eac], R45 ;  /* 0x001eac2d01007387 */ /* 0x000fe80000100800 */
[----:B------:R-:W-:Y:S01]  /*b35d0*/  STL [R1+0x1e8c], R2 ;  /* 0x001e8c0201007387 */ /* 0x000fe20000100800 */
[----:B------:R-:W-:-:S03]  /*b35e0*/  IMAD.X R29, R4, 0x1, R19, P1 ;  /* 0x00000001041d7824 */ /* 0x000fc600008e0613 */
[----:B------:R-:W3:Y:S04]  /*b35f0*/  LDL.LU R46, [R1+0x1d08] ;  /* 0x001d0800012e7983 */ /* 0x000ee80000300800 */
[----:B------:R-:W3:Y:S04]  /*b3600*/  LDL.LU R47, [R1+0x1d0c] ;  /* 0x001d0c00012f7983 */ /* 0x000ee80000300800 */
[----:B------:R0:W-:Y:S02]  /*b3610*/  STL.64 [R1+0x1d30], R28 ;  /* 0x001d301c01007387 */ /* 0x0001e40000100a00 */
[----:B0-----:R-:W-:-:S02]  /*b3620*/  IADD3 R28, P1, PT, R3, R18, RZ ;  /* 0x00000012031c7210 */ /* 0x001fc40007f3e0ff */
[----:B------:R-:W-:-:S05]  /*b3630*/  F2FP.SATFINITE.E4M3.F32.PACK_AB_MERGE_C R2, R44, R40, RZ ;  /* 0x000000282c02723e */ /* 0x000fca00048070ff */
[----:B------:R0:W-:Y:S01]  /*b3640*/  STL [R1+0x1e7c], R2 ;  /* 0x001e7c0201007387 */ /* 0x0001e20000100800 */
[----:B------:R-:W-:-:S03]  /*b3650*/  IMAD.X R29, R4, 0x1, R17, P1 ;  /* 0x00000001041d7824 */ /* 0x000fc600008e0611 */
[----:B0-----:R-:W3:Y:S04]  /*b3660*/  LDL.LU R2, [R1+0x660] ;  /* 0x0006600001027983 */ /* 0x001ee80000300800 */
[----:B------:R-:W3:Y:S04]  /*b3670*/  LDL.LU R43, [R1+0x664] ;  /* 0x00066400012b7983 */ /* 0x000ee80000300800 */
[----:B------:R-:W3:Y:S04]  /*b3680*/  LDL.LU R48, [R1+0x668] ;  /* 0x0006680001307983 */ /* 0x000ee80000300800 */
[----:B------:R-:W3:Y:S04]  /*b3690*/  LDL.LU R49, [R1+0x66c] ;  /* 0x00066c0001317983 */ /* 0x000ee80000300800 */
[----:B------:R-:W3:Y:S04]  /*b36a0*/  LDL.LU R50, [R1+0x1cf0] ;  /* 0x001cf00001327983 */ /* 0x000ee80000300800 */
[----:B------:R-:W-:Y:S04]  /*b36b0*/  STL.64 [R1+0x1d20], R28 ;  /* 0x001d201c01007387 */ /* 0x000fe80000100a00 */
[----:B------:R-:W3:Y:S04]  /*b36c0*/  LDL.LU R51, [R1+0x1cf4] ;  /* 0x001cf40001337983 */ /* 0x000ee80000300800 */
[----:B------:R-:W3:Y:S04]  /*b36d0*/  LDL.LU R53, [R1+0x1cf8] ;  /* 0x001cf80001357983 */ /* 0x000ee80000300800 */
[----:B------:R-:W3:Y:S04]  /*b36e0*/  LDL.LU R54, [R1+0x1cfc] ;  /* 0x001cfc0001367983 */ /* 0x000ee80000300800 */
[----:B------:R-:W3:Y:S04]  /*b36f0*/  LDL.LU R40, [R1+0x1ce0] ;  /* 0x001ce00001287983 */ /* 0x000ee80000300800 */
[----:B------:R-:W3:Y:S01]  /*b3700*/  LDL.LU R44, [R1+0x1ce4] ;  /* 0x001ce400012c7983 */ /* 0x000ee20000300800 */
[----:B----4-:R-:W-:-:S03]  /*b3710*/  F2FP.SATFINITE.E4M3.F32.PACK_AB_MERGE_C R4, R41, R42, RZ ;  /* 0x0000002a2904723e */ /* 0x010fc600048070ff */
[----:B------:R-:W4:Y:S04]  /*b3720*/  LDL.LU R42, [R1+0x1ce8] ;  /* 0x001ce800012a7983 */ /* 0x000f280000300800 */
[----:B------:R-:W-:Y:S04]  /*b3730*/  STL [R1+0x1e58], R4 ;  /* 0x001e580401007387 */ /* 0x000fe80000100800 */
[----:B------:R-:W4:Y:S01]  /*b3740*/  LDL.LU R41, [R1+0x1cec] ;  /* 0x001cec0001297983 */ /* 0x000f220000300800 */
[----:B------:R-:W-:-:S05]  /*b3750*/  F2FP.SATFINITE.E4M3.F32.PACK_AB_MERGE_C R0, R9, R0, RZ ;  /* 0x000000000900723e */ /* 0x000fca00048070ff */
[----:B------:R0:W-:Y:S04]  /*b3760*/  STL [R1+0x1e48], R0 ;  /* 0x001e480001007387 */ /* 0x0001e80000100800 */
[----:B0-----:R-:W4:Y:S04]  /*b3770*/  LDL.LU R0, [R1+0x1cd0] ;  /* 0x001cd00001007983 */ /* 0x001f280000300800 */
[----:B------:R-:W4:Y:S04]  /*b3780*/  LDL.LU R9, [R1+0x1cd4] ;  /* 0x001cd40001097983 */ /* 0x000f280000300800 */
[----:B------:R-:W4:Y:S04]  /*b3790*/  LDL.LU R55, [R1+0x1cd8] ;  /* 0x001cd80001377983 */ /* 0x000f280000300800 */
[----:B------:R-:W4:Y:S01]  /*b37a0*/  LDL.LU R56, [R1+0x1cdc] ;  /* 0x001cdc0001387983 */ /* 0x000f220000300800 */
[----:B--2---:R-:W-:-:S05]  /*b37b0*/  F2FP.SATFINITE.E4M3.F32.PACK_AB_MERGE_C R4, R8, R39, RZ ;  /* 0x000000270804723e */ /* 0x004fca00048070ff */
[----:B------:R0:W-:Y:S04]  /*b37c0*/  STL [R1+0x1de8], R4 ;  /* 0x001de80401007387 */ /* 0x0001e80000100800 */
[----:B------:R-:W2:Y:S04]  /*b37d0*/  LDL.LU R57, [R1+0x1cc0] ;  /* 0x001cc00001397983 */ /* 0x000ea80000300800 */
[----:B------:R-:W2:Y:S04]  /*b37e0*/  LDL.LU R58, [R1+0x1cc4] ;  /* 0x001cc400013a7983 */ /* 0x000ea80000300800 */
[----:B------:R-:W2:Y:S04]  /*b37f0*/  LDL.LU R59, [R1+0x1cc8] ;  /* 0x001cc800013b7983 */ /* 0x000ea80000300800 */
[----:B------:R-:W2:Y:S04]  /*b3800*/  LDL.LU R61, [R1+0x1ccc] ;  /* 0x001ccc00013d7983 */ /* 0x000ea80000300800 */
[----:B------:R-:W2:Y:S04]  /*b3810*/  LDL.LU R39, [R1+0x1cb0] ;  /* 0x001cb00001277983 */ /* 0x000ea80000300800 */
[----:B------:R-:W2:Y:S01]  /*b3820*/  LDL.LU R8, [R1+0x1cb4] ;  /* 0x001cb40001087983 */ /* 0x000ea20000300800 */
[----:B------:R-:W-:Y:S01]  /*b3830*/  VIADD R3, R3, UR6 ;  /* 0x0000000603037c36 */ /* 0x000fe20008000000 */
[----:B------:R-:W1:Y:S04]  /*b3840*/  LDCU UR6, c[0x0][0x3b8] ;  /* 0x00007700ff0677ac */ /* 0x000e680008000800 */
[----:B0-----:R-:W-:-:S02]  /*b3850*/  SHF.R.S32.HI R4, RZ, 0x1f, R3 ;  /* 0x0000001fff047819 */ /* 0x001fc40000011403 */
[----:B------:R-:W-:-:S05]  /*b3860*/  IADD3 R28, P1, PT, R3, R16, RZ ;  /* 0x00000010031c7210 */ /* 0x000fca0007f3e0ff */
[----:B------:R-:W-:-:S05]  /*b3870*/  IMAD.X R29, R4, 0x1, R38, P1 ;  /* 0x00000001041d7824 */ /* 0x000fca00008e0626 */
[----:B------:R0:W-:Y:S02]  /*b3880*/  STL.64 [R1+0x1d10], R28 ;  /* 0x001d101c01007387 */ /* 0x0001e40000100a00 */
[----:B0-----:R-:W-:Y:S02]  /*b3890*/  IADD3 R28, P1, PT, R3, R15, RZ ;  /* 0x0000000f031c7210 */ /* 0x001fe40007f3e0ff */
[----:B---3--:R-:W-:-:S03]  /*b38a0*/  F2FP.SATFINITE.E4M3.F32.PACK_AB_MERGE_C R45, R47, R46, RZ ;  /* 0x0000002e2f2d723e */ /* 0x008fc600048070ff */
[----:B------:R-:W-:Y:S02]  /*b38b0*/  IMAD.X R29, R4, 0x1, R37, P1 ;  /* 0x00000001041d7824 */ /* 0x000fe400008e0625 */
[----:B------:R0:W-:Y:S01]  /*b38c0*/  STL [R1+0x1dec], R45 ;  /* 0x001dec2d01007387 */ /* 0x0001e20000100800 */
[----:B------:R-:W-:-:S05]  /*b38d0*/  F2FP.SATFINITE.E4M3.F32.PACK_AB_MERGE_C R2, R43, R2, RZ ;  /* 0x000000022b02723e */ /* 0x000fca00048070ff */
[----:B------:R3:W-:Y:S01]  /*b38e0*/  STL [R1+0x1dac], R2 ;  /* 0x001dac0201007387 */ /* 0x0007e20000100800 */
[----:B------:R-:W-:Y:S02]  /*b38f0*/  F2FP.SATFINITE.E4M3.F32.PACK_AB_MERGE_C R46, R49, R48, RZ ;  /* 0x00000030312e723e */ /* 0x000fe400048070ff */
[----:B0-----:R-:W-:Y:S01]  /*b3900*/  F2FP.SATFINITE.E4M3.F32.PACK_AB_MERGE_C R45, R51, R50, RZ ;  /* 0x00000032332d723e */ /* 0x001fe200048070ff */
[----:B---3--:R-:W3:Y:S04]  /*b3910*/  LDL.LU R2, [R1+0x1cb8] ;  /* 0x001cb80001027983 */ /* 0x008ee80000300800 */
[----:B------:R-:W3:Y:S04]  /*b3920*/  LDL.LU R43, [R1+0x1cbc] ;  /* 0x001cbc00012b7983 */ /* 0x000ee80000300800 */
[----:B------:R0:W-:Y:S04]  /*b3930*/  STL.64 [R1+0x1d08], R28 ;  /* 0x001d081c01007387 */ /* 0x0001e80000100a00 */
[----:B------:R-:W-:Y:S04]  /*b3940*/  STL [R1+0x1da8], R46 ;  /* 0x001da82e01007387 */ /* 0x000fe80000100800 */
[----:B------:R-:W-:Y:S01]  /*b3950*/  STL [R1+0x54e4], R45 ;  /* 0x0054e42d01007387 */ /* 0x000fe20000100800 */
[----:B0-----:R-:W-:-:S05]  /*b3960*/  IADD3 R28, P1, PT, R3, R14, RZ ;  /* 0x0000000e031c7210 */ /* 0x001fca0007f3e0ff */
[----:B------:R-:W-:-:S05]  /*b3970*/  IMAD.X R29, R4, 0x1, R13, P1 ;  /* 0x00000001041d7824 */ /* 0x000fca00008e060d */
[----:B------:R0:W-:Y:S02]  /*b3980*/  STL.64 [R1+0x1d00], R28 ;  /* 0x001d001c01007387 */ /* 0x0001e40000100a00 */
[----:B0-----:R-:W-:Y:S02]  /*b3990*/  F2FP.SATFINITE.E4M3.F32.PACK_AB_MERGE_C R29, R54, R53, RZ ;  /* 0x00000035361d723e */ /* 0x001fe400048070ff */
[----:B------:R-:W-:Y:S02]  /*b39a0*/  F2FP.SATFINITE.E4M3.F32.PACK_AB_MERGE_C R28, R44, R40, RZ ;  /* 0x000000282c1c723e */ /* 0x000fe400048070ff */
[----:B------:R-:W3:Y:S04]  /*b39b0*/  LDL.LU R40, [R1+0x1ca0] ;  /* 0x001ca00001287983 */ /* 0x000ee80000300800 */
[----:B------:R-:W-:Y:S04]  /*b39c0*/  STL [R1+0x54e0], R29 ;  /* 0x0054e01d01007387 */ /* 0x000fe80000100800 */
[----:B------:R-:W3:Y:S04]  /*b39d0*/  LDL.LU R44, [R1+0x1ca4] ;  /* 0x001ca400012c7983 */ /* 0x000ee80000300800 */
[----:B------:R0:W-:Y:S02]  /*b39e0*/  STL [R1+0x54f8], R28 ;  /* 0x0054f81c01007387 */ /* 0x0001e40000100800 */
[----:B0-----:R-:W-:-:S05]  /*b39f0*/  IADD3 R28, P1, PT, R3, R12, RZ ;  /* 0x0000000c031c7210 */ /* 0x001fca0007f3e0ff */
[----:B------:R-:W-:Y:S01]  /*b3a00*/  IMAD.X R29, R4, 0x1, R11, P1 ;  /* 0x00000001041d7824 */ /* 0x000fe200008e060b */
[----:B----4-:R-:W-:-:S04]  /*b3a10*/  F2FP.SATFINITE.E4M3.F32.PACK_AB_MERGE_C R0, R9, R0, RZ ;  /* 0x000000000900723e */ /* 0x010fc800048070ff */
[----:B------:R0:W-:Y:S02]  /*b3a20*/  STL.64 [R1+0x1cf0], R28 ;  /* 0x001cf01c01007387 */ /* 0x0001e40000100a00 */
[----:B0-----:R-:W-:Y:S02]  /*b3a30*/  F2FP.SATFINITE.E4M3.F32.PACK_AB_MERGE_C R28, R41, R42, RZ ;  /* 0x0000002a291c723e */ /* 0x001fe400048070ff */
[----:B------:R-:W4:Y:S04]  /*b3a40*/  LDL.LU R42, [R1+0x1ca8] ;  /* 0x001ca800012a7983 */ /* 0x000f280000300800 */
[----:B------:R-:W-:Y:S04]  /*b3a50*/  STL [R1+0x54f4], R28 ;  /* 0x0054f41c01007387 */ /* 0x000fe80000100800 */
[----:B------:R-:W4:Y:S04]  /*b3a60*/  LDL.LU R41, [R1+0x1cac] ;  /* 0x001cac0001297983 */ /* 0x000f280000300800 */
[----:B------:R0:W-:Y:S04]  /*b3a70*/  STL [R1+0x5510], R0 ;  /* 0x0055100001007387 */ /* 0x0001e80000100800 */
[----:B0-----:R-:W4:Y:S04]  /*b3a80*/  LDL.LU R0, [R1+0x1c90] ;  /* 0x001c900001007983 */ /* 0x001f280000300800 */
[----:B------:R-:W4:Y:S01]  /*b3a90*/  LDL.LU R9, [R1+0x1c94] ;  /* 0x001c940001097983 */ /* 0x000f220000300800 */
[----:B------:R-:W-:-:S05]  /*b3aa0*/  IADD3 R28, P1, PT, R3, R10, RZ ;  /* 0x0000000a031c7210 */ /* 0x000fca0007f3e0ff */
[----:B------:R-:W-:Y:S01]  /*b3ab0*/  IMAD.X R29, R4, 0x1, R7, P1 ;  /* 0x00000001041d7824 */ /* 0x000fe200008e0607 */
[----:B------:R-:W-:-:S04]  /*b3ac0*/  F2FP.SATFINITE.E4M3.F32.PACK_AB_MERGE_C R46, R56, R55, RZ ;  /* 0x00000037382e723e */ /* 0x000fc800048070ff */
[----:B------:R0:W-:Y:S04]  /*b3ad0*/  STL.64 [R1+0x1ce0], R28 ;  /* 0x001ce01c01007387 */ /* 0x0001e80000100a00 */
[----:B------:R1:W-:Y:S01]  /*b3ae0*/  STL [R1+0x550c], R46 ;  /* 0x00550c2e01007387 */ /* 0x0003e20000100800 */
[----:B0-----:R-:W-:-:S05]  /*b3af0*/  IADD3 R28, P1, PT, R3, R6, RZ ;  /* 0x00000006031c7210 */ /* 0x001fca0007f3e0ff */
[----:B------:R-:W-:Y:S01]  /*b3b00*/  IMAD.X R29, R4, 0x1, R5, P1 ;  /* 0x00000001041d7824 */ /* 0x000fe200008e0605 */
[----:B--2---:R-:W-:-:S05]  /*b3b10*/  F2FP.SATFINITE.E4M3.F32.PACK_AB_MERGE_C R45, R58, R57, RZ ;  /* 0x000000393a2d723e */ /* 0x004fca00048070ff */
[----:B------:R-:W-:Y:S04]  /*b3b20*/  STL [R1+0x552c], R45 ;  /* 0x00552c2d01007387 */ /* 0x000fe80000100800 */
[----:B------:R0:W-:Y:S01]  /*b3b30*/  STL.64 [R1+0x1cd0], R28 ;  /* 0x001cd01c01007387 */ /* 0x0001e20000100a00 */
[----:B------:R-:W-:-:S03]  /*b3b40*/  F2FP.SATFINITE.E4M3.F32.PACK_AB_MERGE_C R8, R8, R39, RZ ;  /* 0x000000270808723e */ /* 0x000fc600048070ff */
[----:B-1----:R-:W2:Y:S01]  /*b3b50*/  LDL.LU R46, [R1+0x1c98] ;  /* 0x001c9800012e7983 */ /* 0x002ea20000300800 */
[----:B0-----:R-:W-:-:S05]  /*b3b60*/  F2FP.SATFINITE.E4M3.F32.PACK_AB_MERGE_C R28, R61, R59, RZ ;  /* 0x0000003b3d1c723e */ /* 0x001fca00048070ff */
[----:B------:R-:W-:Y:S04]  /*b3b70*/  STL [R1+0x5528], R28 ;  /* 0x0055281c01007387 */ /* 0x000fe80000100800 */
[----:B------:R-:W2:Y:S04]  /*b3b80*/  LDL.LU R47, [R1+0x1c9c] ;  /* 0x001c9c00012f7983 */ /* 0x000ea80000300800 */
[----:B------:R0:W-:Y:S04]  /*b3b90*/  STL [R1+0x553c], R8 ;  /* 0x00553c0801007387 */ /* 0x0001e80000100800 */
[----:B------:R-:W2:Y:S04]  /*b3ba0*/  LDL.LU R39, [R1+0x1c80] ;  /* 0x001c800001277983 */ /* 0x000ea80000300800 */
[----:B0-----:R-:W2:Y:S01]  /*b3bb0*/  LDL.LU R8, [R1+0x1c84] ;  /* 0x001c840001087983 */ /* 0x001ea20000300800 */
[----:B------:R-:W-:-:S03]  /*b3bc0*/  IADD3 R28, P1, PT, R3, R36, RZ ;  /* 0x00000024031c7210 */ /* 0x000fc60007f3e0ff */
[----:B------:R-:W2:Y:S04]  /*b3bd0*/  LDL.LU R48, [R1+0x1c88] ;  /* 0x001c880001307983 */ /* 0x000ea80000300800 */
[----:B------:R-:W2:Y:S01]  /*b3be0*/  LDL.LU R49, [R1+0x1c8c] ;  /* 0x001c8c0001317983 */ /* 0x000ea20000300800 */
[----:B------:R-:W-:-:S05]  /*b3bf0*/  IMAD.X R29, R4, 0x1, R35, P1 ;  /* 0x00000001041d7824 */ /* 0x000fca00008e0623 */
[----:B------:R0:W-:Y:S02]  /*b3c00*/  STL.64 [R1+0x1cc0], R28 ;  /* 0x001cc01c01007387 */ /* 0x0001e40000100a00 */
[----:B0-----:R-:W-:-:S05]  /*b3c10*/  IADD3 R28, P1, PT, R3, R34, RZ ;  /* 0x00000022031c7210 */ /* 0x001fca0007f3e0ff */
[----:B------:R-:W-:Y:S01]  /*b3c20*/  IMAD.X R29, R4, 0x1, R33, P1 ;  /* 0x00000001041d7824 */ /* 0x000fe200008e0621 */
[----:B---3--:R-:W-:-:S05]  /*b3c30*/  F2FP.SATFINITE.E4M3.F32.PACK_AB_MERGE_C R2, R43, R2, RZ ;  /* 0x000000022b02723e */ /* 0x008fca00048070ff */
[----:B------:R0:W-:Y:S04]  /*b3c40*/  STL [R1+0x5538], R2 ;  /* 0x0055380201007387 */ /* 0x0001e80000100800 */
[----:B------:R-:W3:Y:S04]  /*b3c50*/  LDL.LU R50, [R1+0x1c70] ;  /* 0x001c700001327983 */ /* 0x000ee80000300800 */
[----:B------:R-:W3:Y:S04]  /*b3c60*/  LDL.LU R51, [R1+0x1c74] ;  /* 0x001c740001337983 */ /* 0x000ee80000300800 */
[----:B------:R-:W3:Y:S04]  /*b3c70*/  LDL.LU R53, [R1+0x1c78] ;  /* 0x001c780001357983 */ /* 0x000ee80000300800 */
[----:B------:R-:W3:Y:S04]  /*b3c80*/  LDL.LU R54, [R1+0x1c7c] ;  /* 0x001c7c0001367983 */ /* 0x000ee80000300800 */
[----:B------:R-:W3:Y:S04]  /*b3c90*/  LDL.LU R57, [R1+0x1c60] ;  /* 0x001c600001397983 */ /* 0x000ee80000300800 */
[----:B------:R-:W3:Y:S01]  /*b3ca0*/  LDL.LU R58, [R1+0x1c64] ;  /* 0x001c6400013a7983 */ /* 0x000ee20000300800 */
[----:B0-----:R-:W-:-:S03]  /*b3cb0*/  F2FP.SATFINITE.E4M3.F32.PACK_AB_MERGE_C R2, R44, R40, RZ ;  /* 0x000000282c02723e */ /* 0x001fc600048070ff */
[----:B------:R-:W3:Y:S04]  /*b3cc0*/  LDL.LU R40, [R1+0x1c68] ;  /* 0x001c680001287983 */ /* 0x000ee80000300800 */
[----:B------:R-:W3:Y:S04]  /*b3cd0*/  LDL.LU R44, [R1+0x1c6c] ;  /* 0x001c6c00012c7983 */ /* 0x000ee80000300800 */
[----:B------:R4:W-:Y:S02]  /*b3ce0*/  STL [R1+0x554c], R2 ;  /* 0x00554c0201007387 */ /* 0x0009e40000100800 */
[----:B----4-:R-:W-:-:S02]  /*b3cf0*/  F2FP.SATFINITE.E4M3.F32.PACK_AB_MERGE_C R2, R41, R42, RZ ;  /* 0x0000002a2902723e */ /* 0x010fc400048070ff */
[----:B------:R-:W4:Y:S04]  /*b3d00*/  LDL.LU R42, [R1+0x1c50] ;  /* 0x001c5000012a7983 */ /* 0x000f280000300800 */
[----:B------:R-:W4:Y:S04]  /*b3d10*/  LDL.LU R41, [R1+0x1c54] ;  /* 0x001c540001297983 */ /* 0x000f280000300800 */
[----:B------:R0:W-:Y:S04]  /*b3d20*/  STL.64 [R1+0x1cb0], R28 ;  /* 0x001cb01c01007387 */ /* 0x0001e80000100a00 */
[----:B------:R1:W-:Y:S04]  /*b3d30*/  STL [R1+0x5548], R2 ;  /* 0x0055480201007387 */ /* 0x0003e80000100800 */
[----:B------:R-:W4:Y:S04]  /*b3d40*/  LDL.LU R55, [R1+0x1c58] ;  /* 0x001c580001377983 */ /* 0x000f280000300800 */
[----:B------:R-:W4:Y:S01]  /*b3d50*/  LDL.LU R56, [R1+0x1c5c] ;  /* 0x001c5c0001387983 */ /* 0x000f220000300800 */
[----:B------:R-:W-:-:S02]  /*b3d60*/  F2FP.SATFINITE.E4M3.F32.PACK_AB_MERGE_C R0, R9, R0, RZ ;  /* 0x000000000900723e */ /* 0x000fc400048070ff */
[----:B0-----:R-:W-:-:S03]  /*b3d70*/  IADD3 R28, P1, PT, R3, R32, RZ ;  /* 0x00000020031c7210 */ /* 0x001fc60007f3e0ff */
[----:B------:R0:W-:Y:S04]  /*b3d80*/  STL [R1+0x54ac], R0 ;  /* 0x0054ac0001007387 */ /* 0x0001e80000100800 */
[----:B------:R-:W4:Y:S04]  /*b3d90*/  LDL.LU R59, [R1+0x1c40] ;  /* 0x001c4000013b7983 */ /* 0x000f280000300800 */
[----:B------:R-:W4:Y:S01]  /*b3da0*/  LDL.LU R61, [R1+0x1c44] ;  /* 0x001c4400013d7983 */ /* 0x000f220000300800 */
[----:B------:R-:W-:-:S03]  /*b3db0*/  IMAD.X R29, R4, 0x1, R31, P1 ;  /* 0x00000001041d7824 */ /* 0x000fc600008e061f */
[----:B-1----:R-:W4:Y:S04]  /*b3dc0*/  LDL.LU R2, [R1+0x1c48] ;  /* 0x001c480001027983 */ /* 0x002f280000300800 */
[----:B------:R-:W4:Y:S04]  /*b3dd0*/  LDL.LU R43, [R1+0x1c4c] ;  /* 0x001c4c00012b7983 */ /* 0x000f280000300800 */
[----:B0-----:R-:W4:Y:S04]  /*b3de0*/  LDL.LU R0, [R1+0x1c30] ;  /* 0x001c300001007983 */ /* 0x001f280000300800 */
[----:B------:R-:W4:Y:S04]  /*b3df0*/  LDL.LU R9, [R1+0x1c34] ;  /* 0x001c340001097983 */ /* 0x000f280000300800 */
[----:B------:R0:W-:Y:S04]  /*b3e00*/  STL.64 [R1+0x1ca0], R28 ;  /* 0x001ca01c01007387 */ /* 0x0001e80000100a00 */
[----:B0-----:R-:W4:Y:S01]  /*b3e10*/  LDL.LU.64 R28, [R1+0x59b0] ;  /* 0x0059b000011c7983 */ /* 0x001f220000300a00 */
[----:B--2---:R-:W-:-:S02]  /*b3e20*/  F2FP.SATFINITE.E4M3.F32.PACK_AB_MERGE_C R46, R47, R46, RZ ;  /* 0x0000002e2f2e723e */ /* 0x004fc400048070ff */
[----:B------:R-:W-:Y:S02]  /*b3e30*/  F2FP.SATFINITE.E4M3.F32.PACK_AB_MERGE_C R45, R8, R39, RZ ;  /* 0x00000027082d723e */ /* 0x000fe400048070ff */
[----:B------:R-:W2:Y:S04]  /*b3e40*/  LDL.LU R39, [R1+0x1c38] ;  /* 0x001c380001277983 */ /* 0x000ea80000300800 */
[----:B------:R0:W-:Y:S04]  /*b3e50*/  STL [R1+0x54a8], R46 ;  /* 0x0054a82e01007387 */ /* 0x0001e80000100800 */
[----:B------:R-:W2:Y:S01]  /*b3e60*/  LDL.LU R8, [R1+0x1c3c] ;  /* 0x001c3c0001087983 */ /* 0x000ea20000300800 */
[----:B0-----:R-:W-:-:S03]  /*b3e70*/  IADD3 R46, P1, PT, R3, R30, RZ ;  /* 0x0000001e032e7210 */ /* 0x001fc60007f3e0ff */
[----:B------:R3:W-:Y:S01]  /*b3e80*/  STL [R1+0x5478], R45 ;  /* 0x0054782d01007387 */ /* 0x0007e20000100800 */
[----:B------:R-:W-:Y:S02]  /*b3e90*/  F2FP.SATFINITE.E4M3.F32.PACK_AB_MERGE_C R48, R49, R48, RZ ;  /* 0x000000303130723e */ /* 0x000fe400048070ff */
[----:B---3--:R-:W-:Y:S02]  /*b3ea0*/  F2FP.SATFINITE.E4M3.F32.PACK_AB_MERGE_C R45, R51, R50, RZ ;  /* 0x00000032332d723e */ /* 0x008fe400048070ff */
[----:B------:R-:W-:Y:S01]  /*b3eb0*/  F2FP.SATFINITE.E4M3.F32.PACK_AB_MERGE_C R40, R44, R40, RZ ;  /* 0x000000282c28723e */ /* 0x000fe200048070ff */
[----:B----4-:R-:W-:-:S05]  /*b3ec0*/  IMAD.X R47, R4, 0x1, R29, P1 ;  /* 0x00000001042f7824 */ /* 0x010fca00008e061d */
[----:B------:R0:W-:Y:S04]  /*b3ed0*/  STL.64 [R1+0x1c90], R46 ;  /* 0x001c902e01007387 */ /* 0x0001e80000100a00 */
[----:B------:R1:W-:Y:S04]  /*b3ee0*/  STL [R1+0x547c], R48 ;  /* 0x00547c3001007387 */ /* 0x0003e80000100800 */
[----:B------:R3:W-:Y:S01]  /*b3ef0*/  STL [R1+0x5434], R45 ;  /* 0x0054342d01007387 */ /* 0x0007e20000100800 */
[----:B0-----:R-:W-:-:S05]  /*b3f00*/  IADD3 R46, P1, PT, R3, R28, RZ ;  /* 0x0000001c032e7210 */ /* 0x001fca0007f3e0ff */
[----:B------:R-:W-:Y:S01]  /*b3f10*/  IMAD.X R47, R4, 0x1, R27, P1 ;  /* 0x00000001042f7824 */ /* 0x000fe200008e061b */
[----:B-1----:R-:W-:Y:S02]  /*b3f20*/  F2FP.SATFINITE.E4M3.F32.PACK_AB_MERGE_C R48, R54, R53, RZ ;  /* 0x000000353630723e */ /* 0x002fe400048070ff */
[----:B---3--:R-:W-:Y:S02]  /*b3f30*/  F2FP.SATFINITE.E4M3.F32.PACK_AB_MERGE_C R45, R58, R57, RZ ;  /* 0x000000393a2d723e */ /* 0x008fe400048070ff */
[----:B------:R0:W-:Y:S04]  /*b3f40*/  STL.64 [R1+0x1c80], R46 ;  /* 0x001c802e01007387 */ /* 0x0001e80000100a00 */
[----:B------:R-:W-:Y:S04]  /*b3f50*/  STL [R1+0x5430], R48 ;  /* 0x0054303001007387 */ /* 0x000fe80000100800 */
[----:B------:R-:W-:Y:S04]  /*b3f60*/  STL [R1+0x53e8], R45 ;  /* 0x0053e82d01007387 */ /* 0x000fe80000100800 */
[----:B------:R-:W3:Y:S04]  /*b3f70*/  LDL.LU R57, [R1+0x1c20] ;  /* 0x001c200001397983 */ /* 0x000ee80000300800 */
[----:B------:R-:W3:Y:S01]  /*b3f80*/  LDL.LU R58, [R1+0x1c24] ;  /* 0x001c2400013a7983 */ /* 0x000ee20000300800 */
[----:B0-----:R-:W-:-:S05]  /*b3f90*/  IADD3 R46, P1, PT, R3, R26, RZ ;  /* 0x0000001a032e7210 */ /* 0x001fca0007f3e0ff */
[----:B------:R-:W-:-:S05]  /*b3fa0*/  IMAD.X R47, R4, 0x1, R25, P1 ;  /* 0x00000001042f7824 */ /* 0x000fca00008e0619 */
[----:B------:R-:W-:Y:S04]  /*b3fb0*/  STL.64 [R1+0x1c70], R46 ;  /* 0x001c702e01007387 */ /* 0x000fe80000100a00 */
[----:B------:R0:W-:Y:S04]  /*b3fc0*/  STL [R1+0x53ec], R40 ;  /* 0x0053ec2801007387 */ /* 0x0001e80000100800 */
[----:B0-----:R-:W4:Y:S04]  /*b3fd0*/  LDL.LU R40, [R1+0x1c28] ;  /* 0x001c280001287983 */ /* 0x001f280000300800 */
[----:B------:R-:W4:Y:S01]  /*b3fe0*/  LDL.LU R44, [R1+0x1c2c] ;  /* 0x001c2c00012c7983 */ /* 0x000f220000300800 */
[----:B------:R-:W-:-:S03]  /*b3ff0*/  F2FP.SATFINITE.E4M3.F32.PACK_AB_MERGE_C R45, R41, R42, RZ ;  /* 0x0000002a292d723e */ /* 0x000fc600048070ff */
[----:B------:R-:W4:Y:S04]  /*b4000*/  LDL.LU R42, [R1+0x1c10] ;  /* 0x001c1000012a7983 */ /* 0x000f280000300800 */
[----:B------:R-:W4:Y:S01]  /*b4010*/  LDL.LU R41, [R1+0x1c14] ;  /* 0x001c140001297983 */ /* 0x000f220000300800 */
[----:B------:R-:W-:-:S03]  /*b4020*/  IADD3 R46, P1, PT, R3, R24, RZ ;  /* 0x00000018032e7210 */ /* 0x000fc60007f3e0ff */
[----:B------:R0:W-:Y:S02]  /*b4030*/  STL [R1+0x539c], R45 ;  /* 0x00539c2d01007387 */ /* 0x0001e40000100800 */
[----:B------:R-:W-:Y:S01]  /*b4040*/  IMAD.X R47, R4, 0x1, R23, P1 ;  /* 0x00000001042f7824 */ /* 0x000fe200008e0617 */
[----:B------:R-:W-:-:S04]  /*b4050*/  F2FP.SATFINITE.E4M3.F32.PACK_AB_MERGE_C R48, R56, R55, RZ ;  /* 0x000000373830723e */ /* 0x000fc800048070ff */
[----:B------:R1:W-:Y:S01]  /*b4060*/  STL.64 [R1+0x1c68], R46 ;  /* 0x001c682e01007387 */ /* 0x0003e20000100a00 */
[----:B0-----:R-:W-:Y:S02]  /*b4070*/  F2FP.SATFINITE.E4M3.F32.PACK_AB_MERGE_C R45, R61, R59, RZ ;  /* 0x0000003b3d2d723e */ /* 0x001fe400048070ff */
[----:B------:R-:W-:Y:S01]  /*b4080*/  F2FP.SATFINITE.E4M3.F32.PACK_AB_MERGE_C R43, R43, R2, RZ ;  /* 0x000000022b2b723e */ /* 0x000fe200048070ff */
[----:B------:R0:W-:Y:S01]  /*b4090*/  STL [R1+0x5398], R48 ;  /* 0x0053983001007387 */ /* 0x0001e20000100800 */
[----:B------:R-:W-:Y:S02]  /*b40a0*/  F2FP.SATFINITE.E4M3.F32.PACK_AB_MERGE_C R2, R9, R0, RZ ;  /* 0x000000000902723e */ /* 0x000fe400048070ff */
[----:B-1----:R-:W-:Y:S01]  /*b40b0*/  IADD3 R46, P1, PT, R3, R22, RZ ;  /* 0x00000016032e7210 */ /* 0x002fe20007f3e0ff */
[----:B------:R-:W-:Y:S04]  /*b40c0*/  STL [R1+0x5308], R45 ;  /* 0x0053082d01007387 */ /* 0x000fe80000100800 */
[----:B------:R-:W4:Y:S01]  /*b40d0*/  LDL.LU R0, [R1+0x1c18] ;  /* 0x001c180001007983 */ /* 0x000f220000300800 */
[----:B------:R-:W-:-:S05]  /*b40e0*/  IMAD.X R47, R4, 0x1, R21, P1 ;  /* 0x00000001042f7824 */ /* 0x000fca00008e0615 */
[----:B------:R1:W-:Y:S04]  /*b40f0*/  STL.64 [R1+0x1c60], R46 ;  /* 0x001c602e01007387 */ /* 0x0003e80000100a00 */
[----:B------:R-:W-:Y:S04]  /*b4100*/  STL [R1+0x5314], R43 ;  /* 0x0053142b01007387 */ /* 0x000fe80000100800 */
[----:B------:R-:W4:Y:S04]  /*b4110*/  LDL.LU R9, [R1+0x1c1c] ;  /* 0x001c1c0001097983 */ /* 0x000f280000300800 */
[----:B------:R2:W-:Y:S04]  /*b4120*/  STL [R1+0x5264], R2 ;  /* 0x0052640201007387 */ /* 0x0005e80000100800 */
[----:B0-----:R-:W4:Y:S04]  /*b4130*/  LDL.LU R48, [R1+0x650] ;  /* 0x0006500001307983 */ /* 0x001f280000300800 */
[----:B------:R-:W4:Y:S01]  /*b4140*/  LDL.LU R49, [R1+0x654] ;  /* 0x0006540001317983 */ /* 0x000f220000300800 */
[----:B-1----:R-:W-:-:S05]  /*b4150*/  IADD3 R46, P1, PT, R3, R20, RZ ;  /* 0x00000014032e7210 */ /* 0x002fca0007f3e0ff */
[----:B------:R-:W-:-:S05]  /*b4160*/  IMAD.X R47, R4, 0x1, R19, P1 ;  /* 0x00000001042f7824 */ /* 0x000fca00008e0613 */
[----:B------:R0:W-:Y:S01]  /*b4170*/  STL.64 [R1+0x1c58], R46 ;  /* 0x001c582e01007387 */ /* 0x0001e20000100a00 */
[----:B--2---:R-:W-:-:S05]  /*b4180*/  F2FP.SATFINITE.E4M3.F32.PACK_AB_MERGE_C R2, R8, R39, RZ ;  /* 0x000000270802723e */ /* 0x004fca00048070ff */
[----:B------:R1:W-:Y:S04]  /*b4190*/  STL [R1+0x5268], R2 ;  /* 0x0052680201007387 */ /* 0x0003e80000100800 */
[----:B------:R-:W2:Y:S04]  /*b41a0*/  LDL.LU R50, [R1+0x658] ;  /* 0x0006580001327983 */ /* 0x000ea80000300800 */
[----:B------:R-:W2:Y:S01]  /*b41b0*/  LDL.LU R51, [R1+0x65c] ;  /* 0x00065c0001337983 */ /* 0x000ea20000300800 */
[----:B0-----:R-:W-:-:S03]  /*b41c0*/  IADD3 R46, P1, PT, R3, R18, RZ ;  /* 0x00000012032e7210 */ /* 0x001fc60007f3e0ff */
[----:B-1----:R-:W2:Y:S04]  /*b41d0*/  LDL.LU R2, [R1+0x1c00] ;  /* 0x001c000001027983 */ /* 0x002ea80000300800 */
[----:B------:R-:W2:Y:S01]  /*b41e0*/  LDL.LU R43, [R1+0x1c04] ;  /* 0x001c0400012b7983 */ /* 0x000ea20000300800 */
[----:B------:R-:W-:-:S03]  /*b41f0*/  IMAD.X R47, R4, 0x1, R17, P1 ;  /* 0x00000001042f7824 */ /* 0x000fc600008e0611 */
[----:B------:R-:W2:Y:S04]  /*b4200*/  LDL.LU R59, [R1+0x1c08] ;  /* 0x001c0800013b7983 */ /* 0x000ea80000300800 */
[----:B------:R-:W2:Y:S04]  /*b4210*/  LDL.LU R61, [R1+0x1c0c] ;  /* 0x001c0c00013d7983 */ /* 0x000ea80000300800 */
[----:B------:R-:W2:Y:S04]  /*b4220*/  LDL.LU R39, [R1+0x1bf0] ;  /* 0x001bf00001277983 */ /* 0x000ea80000300800 */
[----:B------:R0:W-:Y:S04]  /*b4230*/  STL.64 [R1+0x1c50], R46 ;  /* 0x001c502e01007387 */ /* 0x0001e80000100a00 */
[----:B------:R-:W2:Y:S01]  /*b4240*/  LDL.LU R8, [R1+0x1bf4] ;  /* 0x001bf40001087983 */ /* 0x000ea20000300800 */
[----:B------:R-:W-:Y:S01]  /*b4250*/  VIADD R3, R3, UR6 ;  /* 0x0000000603037c36 */ /* 0x000fe20008000000 */
[----:B------:R-:W1:Y:S04]  /*b4260*/  LDCU UR6, c[0x0][0x3b8] ;  /* 0x00007700ff0677ac */ /* 0x000e680008000800 */
[----:B0-----:R-:W-:-:S02]  /*b4270*/  IADD3 R46, P1, PT, R3, R16, RZ ;  /* 0x00000010032e7210 */ /* 0x001fc40007f3e0ff */
[----:B---3--:R-:W-:Y:S02]  /*b4280*/  F2FP.SATFINITE.E4M3.F32.PACK_AB_MERGE_C R45, R58, R57, RZ ;  /* 0x000000393a2d723e */ /* 0x008fe400048070ff */
[----:B----4-:R-:W-:Y:S02]  /*b4290*/  F2FP.SATFINITE.E4M3.F32.PACK_AB_MERGE_C R4, R44, R40, RZ ;  /* 0x000000282c04723e */ /* 0x010fe400048070ff */
[----:B------:R-:W3:Y:S04]  /*b42a0*/  LDL.LU R40, [R1+0x1bf8] ;  /* 0x001bf80001287983 */ /* 0x000ee80000300800 */
[----:B------:R-:W-:Y:S04]  /*b42b0*/  STL [R1+0x5218], R45 ;  /* 0x0052182d01007387 */ /* 0x000fe80000100800 */
[----:B------:R-:W3:Y:S04]  /*b42c0*/  LDL.LU R44, [R1+0x1bfc] ;  /* 0x001bfc00012c7983 */ /* 0x000ee80000300800 */
[----:B------:R0:W-:Y:S04]  /*b42d0*/  STL [R1+0x5220], R4 ;  /* 0x0052200401007387 */ /* 0x0001e80000100800 */
[----:B------:R-:W4:Y:S04]  /*b42e0*/  LDL.LU R53, [R1+0x1be0] ;  /* 0x001be00001357983 */ /* 0x000f280000300800 */
[----:B------:R-:W4:Y:S01]  /*b42f0*/  LDL.LU R54, [R1+0x1be4] ;  /* 0x001be40001367983 */ /* 0x000f220000300800 */
[----:B0-----:R-:W-:-:S05]  /*b4300*/  F2FP.SATFINITE.E4M3.F32.PACK_AB_MERGE_C R4, R41, R42, RZ ;  /* 0x0000002a2904723e */ /* 0x001fca00048070ff */
[----:B------:R0:W-:Y:S04]  /*b4310*/  STL [R1+0x51dc], R4 ;  /* 0x0051dc0401007387 */ /* 0x0001e80000100800 */
[----:B------:R-:W4:Y:S04]  /*b4320*/  LDL.LU R55, [R1+0x1be8] ;  /* 0x001be80001377983 */ /* 0x000f280000300800 */
[----:B------:R-:W4:Y:S04]  /*b4330*/  LDL.LU R56, [R1+0x1bec] ;  /* 0x001bec0001387983 */ /* 0x000f280000300800 */
[----:B------:R-:W4:Y:S04]  /*b4340*/  LDL.LU R42, [R1+0x1bd0] ;  /* 0x001bd000012a7983 */ /* 0x000f280000300800 */
[----:B------:R-:W4:Y:S04]  /*b4350*/  LDL.LU R41, [R1+0x1bd4] ;  /* 0x001bd40001297983 */ /* 0x000f280000300800 */
[----:B------:R-:W4:Y:S04]  /*b4360*/  LDL.LU R57, [R1+0x1bd8] ;  /* 0x001bd80001397983 */ /* 0x000f280000300800 */
[----:B------:R-:W4:Y:S01]  /*b4370*/  LDL.LU R58, [R1+0x1bdc] ;  /* 0x001bdc00013a7983 */ /* 0x000f220000300800 */
[----:B0-----:R-:W-:-:S05]  /*b4380*/  SHF.R.S32.HI R4, RZ, 0x1f, R3 ;  /* 0x0000001fff047819 */ /* 0x001fca0000011403 */
[----:B------:R-:W-:Y:S01]  /*b4390*/  IMAD.X R47, R4, 0x1, R38, P1 ;  /* 0x00000001042f7824 */ /* 0x000fe200008e0626 */
[----:B------:R-:W-:-:S04]  /*b43a0*/  F2FP.SATFINITE.E4M3.F32.PACK_AB_MERGE_C R0, R9, R0, RZ ;  /* 0x000000000900723e */ /* 0x000fc800048070ff */
[----:B------:R-:W-:Y:S04]  /*b43b0*/  STL.64 [R1+0x1c48], R46 ;  /* 0x001c482e01007387 */ /* 0x000fe80000100a00 */
[----:B------:R0:W-:Y:S04]  /*b43c0*/  STL [R1+0x51d8], R0 ;  /* 0x0051d80001007387 */ /* 0x0001e80000100800 */
[----:B0-----:R-:W4:Y:S04]  /*b43d0*/  LDL.LU R0, [R1+0x1bc0] ;  /* 0x001bc00001007983 */ /* 0x001f280000300800 */
[----:B------:R-:W4:Y:S01]  /*b43e0*/  LDL.LU R9, [R1+0x1bc4] ;  /* 0x001bc40001097983 */ /* 0x000f220000300800 */
[----:B------:R-:W-:-:S02]  /*b43f0*/  IADD3 R46, P1, PT, R3, R15, RZ ;  /* 0x0000000f032e7210 */ /* 0x000fc40007f3e0ff */
[----:B------:R-:W-:-:S03]  /*b4400*/  F2FP.SATFINITE.E4M3.F32.PACK_AB_MERGE_C R45, R49, R48, RZ ;  /* 0x00000030312d723e */ /* 0x000fc600048070ff */
[----:B------:R-:W-:Y:S02]  /*b4410*/  IMAD.X R47, R4, 0x1, R37, P1 ;  /* 0x00000001042f7824 */ /* 0x000fe400008e0625 */
[----:B------:R2:W-:Y:S04]  /*b4420*/  STL [R1+0x5180], R45 ;  /* 0x0051802d01007387 */ /* 0x0005e80000100800 */
[----:B------:R0:W-:Y:S01]  /*b4430*/  STL.64 [R1+0x1c40], R46 ;  /* 0x001c402e01007387 */ /* 0x0001e20000100a00 */
[----:B--2---:R-:W-:Y:S02]  /*b4440*/  F2FP.SATFINITE.E4M3.F32.PACK_AB_MERGE_C R45, R51, R50, RZ ;  /* 0x00000032332d723e */ /* 0x004fe400048070ff */
[----:B0-----:R-:W-:-:S03]  /*b4450*/  IADD3 R46, P1, PT, R3, R14, RZ ;  /* 0x0000000e032e7210 */ /* 0x001fc60007f3e0ff */
[----:B------:R0:W-:Y:S01]  /*b4460*/  STL [R1+0x517c], R45 ;  /* 0x00517c2d01007387 */ /* 0x0001e20000100800 */
[----:B------:R-:W-:Y:S01]  /*b4470*/  F2FP.SATFINITE.E4M3.F32.PACK_AB_MERGE_C R2, R43, R2, RZ ;  /* 0x000000022b02723e */ /* 0x000fe200048070ff */
[----:B------:R-:W-:-:S04]  /*b4480*/  IMAD.X R47, R4, 0x1, R13, P1 ;  /* 0x00000001042f7824 */ /* 0x000fc800008e060d */
[----:B------:R2:W-:Y:S01]  /*b4490*/  STL [R1+0x54d8], R2 ;  /* 0x0054d80201007387 */ /* 0x0005e20000100800 */
[----:B0-----:R-:W-:-:S03]  /*b44a0*/  F2FP.SATFINITE.E4M3.F32.PACK_AB_MERGE_C R45, R8, R39, RZ ;  /* 0x00000027082d723e */ /* 0x001fc600048070ff */
[----:B--2---:R-:W2:Y:S04]  /*b44b0*/  LDL.LU R2, [R1+0x1bc8] ;  /* 0x001bc80001027983 */ /* 0x004ea80000300800 */
[----:B------:R-:W2:Y:S04]  /*b44c0*/  LDL.LU R43, [R1+0x1bcc] ;  /* 0x001bcc00012b7983 */ /* 0x000ea80000300800 */
[----:B------:R0:W-:Y:S04]  /*b44d0*/  STL.64 [R1+0x1c38], R46 ;  /* 0x001c382e01007387 */ /* 0x0001e80000100a00 */
[----:B------:R-:W2:Y:S01]  /*b44e0*/  LDL.LU R39, [R1+0x1bb0] ;  /* 0x001bb00001277983 */ /* 0x000ea20000300800 */
[----:B0-----:R-:W-:-:S05]  /*b44f0*/  F2FP.SATFINITE.E4M3.F32.PACK_AB_MERGE_C R46, R61, R59, RZ ;  /* 0x0000003b3d2e723e */ /* 0x001fca00048070ff */
[----:B------:R0:W-:Y:S04]  /*b4500*/  STL [R1+0x54d0], R46 ;  /* 0x0054d02e01007387 */ /* 0x0001e80000100800 */
[----:B------:R-:W2:Y:S04]  /*b4510*/  LDL.LU R8, [R1+0x1bb4] ;  /* 0x001bb40001087983 */ /* 0x000ea80000300800 */
[----:B------:R-:W-:Y:S04]  /*b4520*/  STL [R1+0x54ec], R45 ;  /* 0x0054ec2d01007387 */ /* 0x000fe80000100800 */
[----:B------:R-:W2:Y:S04]  /*b4530*/  LDL.LU R59, [R1+0x1bb8] ;  /* 0x001bb800013b7983 */ /* 0x000ea80000300800 */
[----:B------:R-:W2:Y:S01]  /*b4540*/  LDL.LU R61, [R1+0x1bbc] ;  /* 0x001bbc00013d7983 */ /* 0x000ea20000300800 */
[----:B0-----:R-:W-:-:S05]  /*b4550*/  IADD3 R46, P1, PT, R3, R12, RZ ;  /* 0x0000000c032e7210 */ /* 0x001fca0007f3e0ff */
[----:B------:R-:W-:-:S05]  /*b4560*/  IMAD.X R47, R4, 0x1, R11, P1 ;  /* 0x00000001042f7824 */ /* 0x000fca00008e060b */
[----:B------:R0:W-:Y:S02]  /*b4570*/  STL.64 [R1+0x1c30], R46 ;  /* 0x001c302e01007387 */ /* 0x0001e40000100a00 */
[----:B0-----:R-:W-:-:S05]  /*b4580*/  IADD3 R46, P1, PT, R3, R10, RZ ;  /* 0x0000000a032e7210 */ /* 0x001fca0007f3e0ff */
[----:B------:R-:W-:Y:S01]  /*b4590*/  IMAD.X R47, R4, 0x1, R7, P1 ;  /* 0x00000001042f7824 */ /* 0x000fe200008e0607 */
[----:B---3--:R-:W-:-:S05]  /*b45a0*/  F2FP.SATFINITE.E4M3.F32.PACK_AB_MERGE_C R40, R44, R40, RZ ;  /* 0x000000282c28723e */ /* 0x008fca00048070ff */
[----:B------:R0:W-:Y:S01]  /*b45b0*/  STL [R1+0x54e8], R40 ;  /* 0x0054e82801007387 */ /* 0x0001e20000100800 */
[----:B----4-:R-:W-:-:S03]  /*b45c0*/  F2FP.SATFINITE.E4M3.F32.PACK_AB_MERGE_C R45, R54, R53, RZ ;  /* 0x00000035362d723e */ /* 0x010fc600048070ff */
[----:B0-----:R-:W3:Y:S04]  /*b45d0*/  LDL.LU R40, [R1+0x1ba0] ;  /* 0x001ba00001287983 */ /* 0x001ee80000300800 */
[----:B------:R-:W3:Y:S04]  /*b45e0*/  LDL.LU R44, [R1+0x1ba4] ;  /* 0x001ba400012c7983 */ /* 0x000ee80000300800 */
[----:B------:R0:W-:Y:S04]  /*b45f0*/  STL [R1+0x5504], R45 ;  /* 0x0055042d01007387 */ /* 0x0001e80000100800 */
[----:B------:R4:W-:Y:S01]  /*b4600*/  STL.64 [R1+0x1c28], R46 ;  /* 0x001c282e01007387 */ /* 0x0009e20000100a00 */
[----:B0-----:R-:W-:-:S03]  /*b4610*/  F2FP.SATFINITE.E4M3.F32.PACK_AB_MERGE_C R45, R41, R42, RZ ;  /* 0x0000002a292d723e */ /* 0x001fc600048070ff */
[----:B------:R-:W3:Y:S01]  /*b4620*/  LDL.LU R42, [R1+0x1ba8] ;  /* 0x001ba800012a7983 */ /* 0x000ee20000300800 */
[----:B----4-:R-:W-:-:S05]  /*b4630*/  F2FP.SATFINITE.E4M3.F32.PACK_AB_MERGE_C R46, R56, R55, RZ ;  /* 0x00000037382e723e */ /* 0x010fca00048070ff */
[----:B------:R0:W-:Y:S04]  /*b4640*/  STL [R1+0x54fc], R46 ;  /* 0x0054fc2e01007387 */ /* 0x0001e80000100800 */
[----:B------:R-:W4:Y:S04]  /*b4650*/  LDL.LU R41, [R1+0x1bac] ;  /* 0x001bac0001297983 */ /* 0x000f280000300800 */
[----:B------:R1:W-:Y:S04]  /*b4660*/  STL [R1+0x551c], R45 ;  /* 0x00551c2d01007387 */ /* 0x0003e80000100800 */
[----:B------:R-:W4:Y:S01]  /*b4670*/  LDL.LU R48, [R1+0x1b90] ;  /* 0x001b900001307983 */ /* 0x000f220000300800 */
[----:B0-----:R-:W-:-:S02]  /*b4680*/  IADD3 R46, P1, PT, R3, R6, RZ ;  /* 0x00000006032e7210 */ /* 0x001fc40007f3e0ff */
[----:B-1----:R-:W-:-:S03]  /*b4690*/  F2FP.SATFINITE.E4M3.F32.PACK_AB_MERGE_C R45, R58, R57, RZ ;  /* 0x000000393a2d723e */ /* 0x002fc600048070ff */
[----:B------:R-:W-:Y:S01]  /*b46a0*/  IMAD.X R47, R4, 0x1, R5, P1 ;  /* 0x00000001042f7824 */ /* 0x000fe200008e0605 */
[----:B------:R-:W-:-:S04]  /*b46b0*/  F2FP.SATFINITE.E4M3.F32.PACK_AB_MERGE_C R0, R9, R0, RZ ;  /* 0x000000000900723e */ /* 0x000fc800048070ff */
[----:B------:R-:W-:Y:S04]  /*b46c0*/  STL.64 [R1+0x1c20], R46 ;  /* 0x001c202e01007387 */ /* 0x000fe80000100a00 */
[----:B------:R-:W-:Y:S04]  /*b46d0*/  STL [R1+0x5518], R45 ;  /* 0x0055182d01007387 */ /* 0x000fe80000100800 */
[----:B------:R-:W4:Y:S04]  /*b46e0*/  LDL.LU R49, [R1+0x1b94] ;  /* 0x001b940001317983 */ /* 0x000f280000300800 */
[----:B------:R0:W-:Y:S04]  /*b46f0*/  STL [R1+0x5534], R0 ;  /* 0x0055340001007387 */ /* 0x0001e80000100800 */
[----:B------:R-:W4:Y:S04]  /*b4700*/  LDL.LU R50, [R1+0x1b98] ;  /* 0x001b980001327983 */ /* 0x000f280000300800 */
[----:B------:R-:W4:Y:S04]  /*b4710*/  LDL.LU R51, [R1+0x1b9c] ;  /* 0x001b9c0001337983 */ /* 0x000f280000300800 */
[----:B0-----:R-:W4:Y:S04]  /*b4720*/  LDL.LU R0, [R1+0x1b80] ;  /* 0x001b800001007983 */ /* 0x001f280000300800 */
[----:B------:R-:W4:Y:S01]  /*b4730*/  LDL.LU R9, [R1+0x1b84] ;  /* 0x001b840001097983 */ /* 0x000f220000300800 */
[----:B------:R-:W-:-:S03]  /*b4740*/  IADD3 R46, P1, PT, R3, R36, RZ ;  /* 0x00000024032e7210 */ /* 0x000fc60007f3e0ff */
[----:B------:R-:W4:Y:S04]  /*b4750*/  LDL.LU R53, [R1+0x1b88] ;  /* 0x001b880001357983 */ /* 0x000f280000300800 */
[----:B------:R-:W4:Y:S01]  /*b4760*/  LDL.LU R54, [R1+0x1b8c] ;  /* 0x001b8c0001367983 */ /* 0x000f220000300800 */
[----:B------:R-:W-:-:S05]  /*b4770*/  IMAD.X R47, R4, 0x1, R35, P1 ;  /* 0x00000001042f7824 */ /* 0x000fca00008e0623 */
[----:B------:R-:W-:Y:S01]  /*b4780*/  STL.64 [R1+0x1c18], R46 ;  /* 0x001c182e01007387 */ /* 0x000fe20000100a00 */
[----:B--2---:R-:W-:-:S05]  /*b4790*/  F2FP.SATFINITE.E4M3.F32.PACK_AB_MERGE_C R2, R43, R2, RZ ;  /* 0x000000022b02723e */ /* 0x004fca00048070ff */
[----:B------:R0:W-:Y:S04]  /*b47a0*/  STL [R1+0x5530], R2 ;  /* 0x0055300201007387 */ /* 0x0001e80000100800 */
[----:B0-----:R-:W2:Y:S04]  /*b47b0*/  LDL.LU R2, [R1+0x1b70] ;  /* 0x001b700001027983 */ /* 0x001ea80000300800 */
[----:B------:R-:W2:Y:S01]  /*b47c0*/  LDL.LU R43, [R1+0x1b74] ;  /* 0x001b7400012b7983 */ /* 0x000ea20000300800 */
[----:B------:R-:W-:-:S03]  /*b47d0*/  F2FP.SATFINITE.E4M3.F32.PACK_AB_MERGE_C R45, R8, R39, RZ ;  /* 0x00000027082d723e */ /* 0x000fc600048070ff */
[----:B------:R-:W2:Y:S04]  /*b47e0*/  LDL.LU R39, [R1+0x1b78] ;  /* 0x001b780001277983 */ /* 0x000ea80000300800 */
[----:B------:R-:W2:Y:S01]  /*b47f0*/  LDL.LU R8, [R1+0x1b7c] ;  /* 0x001b7c0001087983 */ /* 0x000ea20000300800 */
[----:B------:R-:W-:-:S03]  /*b4800*/  IADD3 R46, P1, PT, R3, R34, RZ ;  /* 0x00000022032e7210 */ /* 0x000fc60007f3e0ff */
[----:B------:R0:W-:Y:S04]  /*b4810*/  STL [R1+0x5544], R45 ;  /* 0x0055442d01007387 */ /* 0x0001e80000100800 */
[----:B------:R-:W2:Y:S01]  /*b4820*/  LDL.LU R55, [R1+0x1b60] ;  /* 0x001b600001377983 */ /* 0x000ea20000300800 */
[----:B------:R-:W-:Y:S01]  /*b4830*/  IMAD.X R47, R4, 0x1, R33, P1 ;  /* 0x00000001042f7824 */ /* 0x000fe200008e0621 */
[----:B0-----:R-:W-:-:S04]  /*b4840*/  F2FP.SATFINITE.E4M3.F32.PACK_AB_MERGE_C R45, R61, R59, RZ ;  /* 0x0000003b3d2d723e */ /* 0x001fc800048070ff */
[----:B------:R-:W-:Y:S04]  /*b4850*/  STL.64 [R1+0x1c10], R46 ;  /* 0x001c102e01007387 */ /* 0x000fe80000100a00 */
[----:B------:R0:W-:Y:S04]  /*b4860*/  STL [R1+0x5540], R45 ;  /* 0x0055402d01007387 */ /* 0x0001e80000100800 */
[----:B------:R-:W2:Y:S01]  /*b4870*/  LDL.LU R56, [R1+0x1b64] ;  /* 0x001b640001387983 */ /* 0x000ea20000300800 */
[----:B---3--:R-:W-:Y:S02]  /*b4880*/  F2FP.SATFINITE.E4M3.F32.PACK_AB_MERGE_C R40, R44, R40, RZ ;  /* 0x000000282c28723e */ /* 0x008fe400048070ff */
[----:B------:R-:W-:-:S05]  /*b4890*/  IADD3 R44, P1, PT, R3, R32, RZ ;  /* 0x00000020032c7210 */ /* 0x000fca0007f3e0ff */
[----:B0-----:R-:W-:Y:S01]  /*b48a0*/  IMAD.X R45, R4, 0x1, R31, P1 ;  /* 0x00000001042d7824 */ /* 0x001fe200008e061f */
[----:B------:R0:W-:Y:S04]  /*b48b0*/  STL [R1+0x5488], R40 ;  /* 0x0054882801007387 */ /* 0x0001e80000100800 */
[----:B0-----:R-:W3:Y:S04]  /*b48c0*/  LDL.LU R40, [R1+0x1b68] ;  /* 0x001b680001287983 */ /* 0x001ee80000300800 */
[----:B------:R0:W-:Y:S01]  /*b48d0*/  STL.64 [R1+0x1c08], R44 ;  /* 0x001c082c01007387 */ /* 0x0001e20000100a00 */
[----:B----4-:R-:W-:-:S03]  /*b48e0*/  F2FP.SATFINITE.E4M3.F32.PACK_AB_MERGE_C R41, R41, R42, RZ ;  /* 0x0000002a2929723e */ /* 0x010fc600048070ff */
[----:B0-----:R-:W3:Y:S04]  /*b48f0*/  LDL.LU R44, [R1+0x1b6c] ;  /* 0x001b6c00012c7983 */ /* 0x001ee80000300800 */
[----:B------:R-:W4:Y:S04]  /*b4900*/  LDL.LU R57, [R1+0x1b50] ;  /* 0x001b500001397983 */ /* 0x000f280000300800 */
[----:B------:R-:W4:Y:S04]  /*b4910*/  LDL.LU R58, [R1+0x1b54] ;  /* 0x001b5400013a7983 */ /* 0x000f280000300800 */
[----:B------:R0:W-:Y:S04]  /*b4920*/  STL [R1+0x5494], R41 ;  /* 0x0054942901007387 */ /* 0x0001e80000100800 */
[----:B------:R-:W4:Y:S04]  /*b4930*/  LDL.LU R59, [R1+0x1b58] ;  /* 0x001b5800013b7983 */ /* 0x000f280000300800 */
[----:B------:R-:W4:Y:S04]  /*b4940*/  LDL.LU R61, [R1+0x1b5c] ;  /* 0x001b5c00013d7983 */ /* 0x000f280000300800 */
[----:B------:R-:W4:Y:S01]  /*b4950*/  LDL.LU R42, [R1+0x1b40] ;  /* 0x001b4000012a7983 */ /* 0x000f220000300800 */
[----:B------:R-:W-:-:S03]  /*b4960*/  IADD3 R46, P1, PT, R3, R30, RZ ;  /* 0x0000001e032e7210 */ /* 0x000fc60007f3e0ff */
[----:B0-----:R-:W4:Y:S01]  /*b4970*/  LDL.LU R41, [R1+0x1b44] ;  /* 0x001b440001297983 */ /* 0x001f220000300800 */
[----:B------:R-:W-:Y:S01]  /*b4980*/  F2FP.SATFINITE.E4M3.F32.PACK_AB_MERGE_C R45, R49, R48, RZ ;  /* 0x00000030312d723e */ /* 0x000fe200048070ff */
[----:B------:R-:W-:-:S04]  /*b4990*/  IMAD.X R47, R4, 0x1, R29, P1 ;  /* 0x00000001042f7824 */ /* 0x000fc800008e061d */
[----:B------:R0:W-:Y:S04]  /*b49a0*/  STL [R1+0x5454], R45 ;  /* 0x0054542d01007387 */ /* 0x0001e80000100800 */
[----:B------:R1:W-:Y:S01]  /*b49b0*/  STL.64 [R1+0x1c00], R46 ;  /* 0x001c002e01007387 */ /* 0x0003e20000100a00 */
[----:B0-----:R-:W-:-:S03]  /*b49c0*/  F2FP.SATFINITE.E4M3.F32.PACK_AB_MERGE_C R45, R9, R0, RZ ;  /* 0x00000000092d723e */ /* 0x001fc600048070ff */
[----:B------:R-:W4:Y:S01]  /*b49d0*/  LDL.LU R0, [R1+0x1b48] ;  /* 0x001b480001007983 */ /* 0x000f220000300800 */
[----:B-1----:R-:W-:-:S05]  /*b49e0*/  F2FP.SATFINITE.E4M3.F32.PACK_AB_MERGE_C R46, R51, R50, RZ ;  /* 0x00000032332e723e */ /* 0x002fca00048070ff */
        /* <DEDUP_REMOVED lines=8> */
[----:B--2---:R-:W-:Y:S02]  /*b4a70*/  F2FP.SATFINITE.E4M3.F32.PACK_AB_MERGE_C R2, R43, R2, RZ ;  /* 0x000000022b02723e */ /* 0x004fe400048070ff */
[----:B-1----:R-:W-:-:S03]  /*b4a80*/  IADD3 R46, P1, PT, R3, R26, RZ ;  /* 0x0000001a032e7210 */ /* 0x002fc60007f3e0ff */
[----:B------:R0:W-:Y:S04]  /*b4a90*/  STL [R1+0x53b8], R2 ;  /* 0x0053b80201007387 */ /* 0x0001e80000100800 */
[----:B------:R-:W2:Y:S01]  /*b4aa0*/  LDL.LU R53, [R1+0x1b30] ;  /* 0x001b300001357983 */ /* 0x000ea20000300800 */
[----:B------:R-:W-:-:S03]  /*b4ab0*/  IMAD.X R47, R4, 0x1, R25, P1 ;  /* 0x00000001042f7824 */ /* 0x000fc600008e0619 */
[----:B------:R-:W2:Y:S01]  /*b4ac0*/  LDL.LU R54, [R1+0x1b34] ;  /* 0x001b340001367983 */ /* 0x000ea20000300800 */
[----:B0-----:R-:W-:-:S03]  /*b4ad0*/  F2FP.SATFINITE.E4M3.F32.PACK_AB_MERGE_C R2, R8, R39, RZ ;  /* 0x000000270802723e */ /* 0x001fc600048070ff */
[----:B------:R-:W-:Y:S04]  /*b4ae0*/  STL.64 [R1+0x1bf0], R46 ;  /* 0x001bf02e01007387 */ /* 0x000fe80000100a00 */
[----:B------:R0:W-:Y:S04]  /*b4af0*/  STL [R1+0x5554], R2 ;  /* 0x0055540201007387 */ /* 0x0001e80000100800 */
[----:B0-----:R-:W2:Y:S04]  /*b4b00*/  LDL.LU R2, [R1+0x1b38] ;  /* 0x001b380001027983 */ /* 0x001ea80000300800 */
[----:B------:R-:W2:Y:S04]  /*b4b10*/  LDL.LU R43, [R1+0x1b3c] ;  /* 0x001b3c00012b7983 */ /* 0x000ea80000300800 */
[----:B------:R-:W2:Y:S04]  /*b4b20*/  LDL.LU R39, [R1+0x1b20] ;  /* 0x001b200001277983 */ /* 0x000ea80000300800 */
[----:B------:R-:W2:Y:S01]  /*b4b30*/  LDL.LU R8, [R1+0x1b24] ;  /* 0x001b240001087983 */ /* 0x000ea20000300800 */
[----:B------:R-:W-:-:S02]  /*b4b40*/  F2FP.SATFINITE.E4M3.F32.PACK_AB_MERGE_C R45, R56, R55, RZ ;  /* 0x00000037382d723e */ /* 0x000fc400048070ff */
[----:B------:R-:W-:-:S03]  /*b4b50*/  IADD3 R46, P1, PT, R3, R24, RZ ;  /* 0x00000018032e7210 */ /* 0x000fc60007f3e0ff */
[----:B------:R3:W-:Y:S02]  /*b4b60*/  STL [R1+0x5344], R45 ;  /* 0x0053442d01007387 */ /* 0x0007e40000100800 */
[----:B------:R-:W-:Y:S01]  /*b4b70*/  IMAD.X R47, R4, 0x1, R23, P1 ;  /* 0x00000001042f7824 */ /* 0x000fe200008e0617 */
[----:B---3--:R-:W-:Y:S02]  /*b4b80*/  F2FP.SATFINITE.E4M3.F32.PACK_AB_MERGE_C R45, R44, R40, RZ ;  /* 0x000000282c2d723e */ /* 0x008fe400048070ff */
[----:B------:R-:W3:Y:S04]  /*b4b90*/  LDL.LU R40, [R1+0x1b28] ;  /* 0x001b280001287983 */ /* 0x000ee80000300800 */
[----:B------:R-:W3:Y:S04]  /*b4ba0*/  LDL.LU R44, [R1+0x1b2c] ;  /* 0x001b2c00012c7983 */ /* 0x000ee80000300800 */
[----:B------:R-:W-:Y:S04]  /*b4bb0*/  STL.64 [R1+0x1be8], R46 ;  /* 0x001be82e01007387 */ /* 0x000fe80000100a00 */
[----:B------:R4:W-:Y:S02]  /*b4bc0*/  STL [R1+0x533c], R45 ;  /* 0x00533c2d01007387 */ /* 0x0009e40000100800 */
[----:B----4-:R-:W-:-:S02]  /*b4bd0*/  F2FP.SATFINITE.E4M3.F32.PACK_AB_MERGE_C R45, R58, R57, RZ ;  /* 0x000000393a2d723e */ /* 0x010fc400048070ff */
[----:B------:R-:W-:-:S03]  /*b4be0*/  IADD3 R46, P1, PT, R3, R22, RZ ;  /* 0x00000016032e7210 */ /* 0x000fc60007f3e0ff */
[----:B------:R0:W-:Y:S02]  /*b4bf0*/  STL [R1+0x52bc], R45 ;  /* 0x0052bc2d01007387 */ /* 0x0001e40000100800 */
[----:B------:R-:W-:Y:S02]  /*b4c00*/  IMAD.X R47, R4, 0x1, R21, P1 ;  /* 0x00000001042f7824 */ /* 0x000fe400008e0615 */
[----:B------:R-:W4:Y:S01]  /*b4c10*/  LDL.LU R55, [R1+0x640] ;  /* 0x0006400001377983 */ /* 0x000f220000300800 */
[----:B------:R-:W-:-:S03]  /*b4c20*/  F2FP.SATFINITE.E4M3.F32.PACK_AB_MERGE_C R41, R41, R42, RZ ;  /* 0x0000002a2929723e */ /* 0x000fc600048070ff */
[----:B------:R1:W-:Y:S01]  /*b4c30*/  STL.64 [R1+0x1be0], R46 ;  /* 0x001be02e01007387 */ /* 0x0003e20000100a00 */
[----:B0-----:R-:W-:-:S05]  /*b4c40*/  F2FP.SATFINITE.E4M3.F32.PACK_AB_MERGE_C R45, R61, R59, RZ ;  /* 0x0000003b3d2d723e */ /* 0x001fca00048070ff */
[----:B------:R-:W-:Y:S04]  /*b4c50*/  STL [R1+0x5558], R45 ;  /* 0x0055582d01007387 */ /* 0x000fe80000100800 */
[----:B------:R-:W4:Y:S04]  /*b4c60*/  LDL.LU R56, [R1+0x644] ;  /* 0x0006440001387983 */ /* 0x000f280000300800 */
[----:B------:R0:W-:Y:S04]  /*b4c70*/  STL [R1+0x524c], R41 ;  /* 0x00524c2901007387 */ /* 0x0001e80000100800 */
[----:B------:R-:W4:Y:S04]  /*b4c80*/  LDL.LU R57, [R1+0x648] ;  /* 0x0006480001397983 */ /* 0x000f280000300800 */
[----:B------:R-:W4:Y:S01]  /*b4c90*/  LDL.LU R58, [R1+0x64c] ;  /* 0x00064c00013a7983 */ /* 0x000f220000300800 */
[----:B-1----:R-:W-:-:S03]  /*b4ca0*/  IADD3 R46, P1, PT, R3, R20, RZ ;  /* 0x00000014032e7210 */ /* 0x002fc60007f3e0ff */
[----:B------:R-:W4:Y:S04]  /*b4cb0*/  LDL.LU R59, [R1+0x1b10] ;  /* 0x001b1000013b7983 */ /* 0x000f280000300800 */
[----:B------:R-:W4:Y:S01]  /*b4cc0*/  LDL.LU R61, [R1+0x1b14] ;  /* 0x001b1400013d7983 */ /* 0x000f220000300800 */
[----:B------:R-:W-:Y:S01]  /*b4cd0*/  IMAD.X R47, R4, 0x1, R19, P1 ;  /* 0x00000001042f7824 */ /* 0x000fe200008e0613 */
[----:B------:R-:W-:-:S04]  /*b4ce0*/  F2FP.SATFINITE.E4M3.F32.PACK_AB_MERGE_C R0, R9, R0, RZ ;  /* 0x000000000900723e */ /* 0x000fc800048070ff */
[----:B------:R-:W-:Y:S04]  /*b4cf0*/  STL.64 [R1+0x1bd8], R46 ;  /* 0x001bd82e01007387 */ /* 0x000fe80000100a00 */
[----:B------:R1:W-:Y:S04]  /*b4d00*/  STL [R1+0x5248], R0 ;  /* 0x0052480001007387 */ /* 0x0003e80000100800 */
[----:B------:R-:W4:Y:S04]  /*b4d10*/  LDL.LU R42, [R1+0x1b18] ;  /* 0x001b1800012a7983 */ /* 0x000f280000300800 */
[----:B0-----:R-:W4:Y:S04]  /*b4d20*/  LDL.LU R41, [R1+0x1b1c] ;  /* 0x001b1c0001297983 */ /* 0x001f280000300800 */
[----:B-1----:R-:W4:Y:S01]  /*b4d30*/  LDL.LU R0, [R1+0x1b00] ;  /* 0x001b000001007983 */ /* 0x002f220000300800 */
[----:B------:R-:W-:-:S05]  /*b4d40*/  IADD3 R46, P1, PT, R3, R18, RZ ;  /* 0x00000012032e7210 */ /* 0x000fca0007f3e0ff */
[----:B------:R-:W-:-:S05]  /*b4d50*/  IMAD.X R47, R4, 0x1, R17, P1 ;  /* 0x00000001042f7824 */ /* 0x000fca00008e0611 */
[----:B------:R0:W-:Y:S04]  /*b4d60*/  STL.64 [R1+0x1bd0], R46 ;  /* 0x001bd02e01007387 */ /* 0x0001e80000100a00 */
[----:B------:R-:W4:Y:S01]  /*b4d70*/  LDL.LU R9, [R1+0x1b04] ;  /* 0x001b040001097983 */ /* 0x000f220000300800 */
[----:B--2---:R-:W-:-:S05]  /*b4d80*/  F2FP.SATFINITE.E4M3.F32.PACK_AB_MERGE_C R45, R54, R53, RZ ;  /* 0x00000035362d723e */ /* 0x004fca00048070ff */
[----:B------:R-:W-:Y:S01]  /*b4d90*/  STL [R1+0x51e4], R45 ;  /* 0x0051e42d01007387 */ /* 0x000fe20000100800 */
[----:B------:R-:W-:Y:S02]  /*b4da0*/  F2FP.SATFINITE.E4M3.F32.PACK_AB_MERGE_C R4, R43, R2, RZ ;  /* 0x000000022b04723e */ /* 0x000fe400048070ff */
[----:B------:R-:W-:-:S03]  /*b4db0*/  F2FP.SATFINITE.E4M3.F32.PACK_AB_MERGE_C R2, R8, R39, RZ ;  /* 0x000000270802723e */ /* 0x000fc600048070ff */
[----:B------:R1:W-:Y:S04]  /*b4dc0*/  STL [R1+0x51f8], R4 ;  /* 0x0051f80401007387 */ /* 0x0003e80000100800 */
[----:B------:R-:W2:Y:S04]  /*b4dd0*/  LDL.LU R39, [R1+0x1b08] ;  /* 0x001b080001277983 */ /* 0x000ea80000300800 */
[----:B------:R-:W2:Y:S01]  /*b4de0*/  LDL.LU R8, [R1+0x1b0c] ;  /* 0x001b0c0001087983 */ /* 0x000ea20000300800 */
[----:B------:R-:W-:-:S03]  /*b4df0*/  VIADD R3, R3, UR6 ;  /* 0x0000000603037c36 */ /* 0x000fc60008000000 */
[----:B------:R-:W-:Y:S04]  /*b4e00*/  STL [R1+0x51a8], R2 ;  /* 0x0051a80201007387 */ /* 0x000fe80000100800 */
[----:B------:R-:W2:Y:S04]  /*b4e10*/  LDL.LU R50, [R1+0x1af0] ;  /* 0x001af00001327983 */ /* 0x000ea80000300800 */
[----:B------:R-:W2:Y:S01]  /*b4e20*/  LDL.LU R51, [R1+0x1af4] ;  /* 0x001af40001337983 */ /* 0x000ea20000300800 */
[----:B------:R-:W2:Y:S01]  /*b4e30*/  LDCU UR6, c[0x0][0x3b8] ;  /* 0x00007700ff0677ac */ /* 0x000ea20008000800 */
[----:B0-----:R-:W-:-:S02]  /*b4e40*/  IADD3 R46, P1, PT, R3, R16, RZ ;  /* 0x00000010032e7210 */ /* 0x001fc40007f3e0ff */
[----:B-1----:R-:W-:-:S05]  /*b4e50*/  SHF.R.S32.HI R4, RZ, 0x1f, R3 ;  /* 0x0000001fff047819 */ /* 0x002fca0000011403 */
[----:B------:R-:W-:-:S05]  /*b4e60*/  IMAD.X R47, R4, 0x1, R38, P1 ;  /* 0x00000001042f7824 */ /* 0x000fca00008e0626 */
[----:B------:R0:W-:Y:S02]  /*b4e70*/  STL.64 [R1+0x1bc8], R46 ;  /* 0x001bc82e01007387 */ /* 0x0001e40000100a00 */
[----:B0-----:R-:W-:-:S05]  /*b4e80*/  IADD3 R46, P1, PT, R3, R15, RZ ;  /* 0x0000000f032e7210 */ /* 0x001fca0007f3e0ff */
[----:B------:R-:W-:Y:S01]  /*b4e90*/  IMAD.X R47, R4, 0x1, R37, P1 ;  /* 0x00000001042f7824 */ /* 0x000fe200008e0625 */
[----:B---3--:R-:W-:-:S05]  /*b4ea0*/  F2FP.SATFINITE.E4M3.F32.PACK_AB_MERGE_C R2, R44, R40, RZ ;  /* 0x000000282c02723e */ /* 0x008fca00048070ff */
[----:B------:R0:W-:Y:S04]  /*b4eb0*/  STL [R1+0x5560], R2 ;  /* 0x0055600201007387 */ /* 0x0001e80000100800 */
[----:B0-----:R-:W3:Y:S04]  /*b4ec0*/  LDL.LU R2, [R1+0x1af8] ;  /* 0x001af80001027983 */ /* 0x001ee80000300800 */
[----:B------:R-:W3:Y:S04]  /*b4ed0*/  LDL.LU R43, [R1+0x1afc] ;  /* 0x001afc00012b7983 */ /* 0x000ee80000300800 */
[----:B------:R-:W3:Y:S04]  /*b4ee0*/  LDL.LU R40, [R1+0x1ae0] ;  /* 0x001ae00001287983 */ /* 0x000ee80000300800 */
[----:B------:R-:W3:Y:S01]  /*b4ef0*/  LDL.LU R44, [R1+0x1ae4] ;  /* 0x001ae400012c7983 */ /* 0x000ee20000300800 */
[----:B----4-:R-:W-:-:S05]  /*b4f00*/  F2FP.SATFINITE.E4M3.F32.PACK_AB_MERGE_C R45, R56, R55, RZ ;  /* 0x00000037382d723e */ /* 0x010fca00048070ff */
[----:B------:R0:W-:Y:S04]  /*b4f10*/  STL [R1+0x5164], R45 ;  /* 0x0051642d01007387 */ /* 0x0001e80000100800 */
[----:B------:R-:W4:Y:S04]  /*b4f20*/  LDL.LU R53, [R1+0x1ae8] ;  /* 0x001ae80001357983 */ /* 0x000f280000300800 */
[----:B------:R-:W4:Y:S04]  /*b4f30*/  LDL.LU R54, [R1+0x1aec] ;  /* 0x001aec0001367983 */ /* 0x000f280000300800 */
[----:B------:R1:W-:Y:S01]  /*b4f40*/  STL.64 [R1+0x1bc0], R46 ;  /* 0x001bc02e01007387 */ /* 0x0003e20000100a00 */
[----:B0-----:R-:W-:-:S05]  /*b4f50*/  F2FP.SATFINITE.E4M3.F32.PACK_AB_MERGE_C R45, R58, R57, RZ ;  /* 0x000000393a2d723e */ /* 0x001fca00048070ff */
[----:B------:R0:W-:Y:S04]  /*b4f60*/  STL [R1+0x5160], R45 ;  /* 0x0051602d01007387 */ /* 0x0001e80000100800 */
[----:B------:R-:W4:Y:S04]  /*b4f70*/  LDL.LU R55, [R1+0x1ad0] ;  /* 0x001ad00001377983 */ /* 0x000f280000300800 */
[----:B------:R-:W4:Y:S01]  /*b4f80*/  LDL.LU R57, [R1+0x1ad4] ;  /* 0x001ad40001397983 */ /* 0x000f220000300800 */
[----:B-1----:R-:W-:Y:S02]  /*b4f90*/  IADD3 R46, P1, PT, R3, R14, RZ ;  /* 0x0000000e032e7210 */ /* 0x002fe40007f3e0ff */
[----:B0-----:R-:W-:-:S02]  /*b4fa0*/  F2FP.SATFINITE.E4M3.F32.PACK_AB_MERGE_C R45, R61, R59, RZ ;  /* 0x0000003b3d2d723e */ /* 0x001fc400048070ff */
[----:B------:R-:W4:Y:S04]  /*b4fb0*/  LDL.LU R59, [R1+0x1ad8] ;  /* 0x001ad800013b7983 */ /* 0x000f280000300800 */
[----:B------:R-:W4:Y:S01]  /*b4fc0*/  LDL.LU R61, [R1+0x1adc] ;  /* 0x001adc00013d7983 */ /* 0x000f220000300800 */
[----:B------:R-:W-:Y:S01]  /*b4fd0*/  IMAD.X R47, R4, 0x1, R13, P1 ;  /* 0x00000001042f7824 */ /* 0x000fe200008e060d */
[----:B------:R-:W-:Y:S02]  /*b4fe0*/  F2FP.SATFINITE.E4M3.F32.PACK_AB_MERGE_C R58, R9, R0, RZ ;  /* 0x00000000093a723e */ /* 0x000fe400048070ff */
[----:B------:R-:W-:Y:S01]  /*b4ff0*/  F2FP.SATFINITE.E4M3.F32.PACK_AB_MERGE_C R41, R41, R42, RZ ;  /* 0x0000002a2929723e */ /* 0x000fe200048070ff */
[----:B------:R-:W-:Y:S04]  /*b5000*/  STL [R1+0x52a4], R45 ;  /* 0x0052a42d01007387 */ /* 0x000fe80000100800 */
[----:B------:R-:W-:Y:S04]  /*b5010*/  STL [R1+0x574c], R58 ;  /* 0x00574c3a01007387 */ /* 0x000fe80000100800 */
[----:B------:R0:W-:Y:S04]  /*b5020*/  STL.64 [R1+0x1bb8], R46 ;  /* 0x001bb82e01007387 */ /* 0x0001e80000100a00 */
[----:B------:R1:W-:Y:S04]  /*b5030*/  STL [R1+0x52dc], R41 ;  /* 0x0052dc2901007387 */ /* 0x0003e80000100800 */
[----:B------:R-:W4:Y:S04]  /*b5040*/  LDL.LU R0, [R1+0x1ac0] ;  /* 0x001ac00001007983 */ /* 0x000f280000300800 */
[----:B------:R-:W4:Y:S01]  /*b5050*/  LDL.LU R9, [R1+0x1ac4] ;  /* 0x001ac40001097983 */ /* 0x000f220000300800 */
[----:B0-----:R-:W-:-:S05]  /*b5060*/  IADD3 R46, P1, PT, R3, R12, RZ ;  /* 0x0000000c032e7210 */ /* 0x001fca0007f3e0ff */
[----:B------:R-:W-:-:S05]  /*b5070*/  IMAD.X R47, R4, 0x1, R11, P1 ;  /* 0x00000001042f7824 */ /* 0x000fca00008e060b */
[----:B------:R0:W-:Y:S04]  /*b5080*/  STL.64 [R1+0x1bb0], R46 ;  /* 0x001bb02e01007387 */ /* 0x0001e80000100a00 */
[----:B------:R-:W4:Y:S04]  /*b5090*/  LDL.LU R42, [R1+0x1ac8] ;  /* 0x001ac800012a7983 */ /* 0x000f280000300800 */
[----:B-1----:R-:W4:Y:S01]  /*b50a0*/  LDL.LU R41, [R1+0x1acc] ;  /* 0x001acc0001297983 */ /* 0x002f220000300800 */
[----:B--2---:R-:W-:-:S03]  /*b50b0*/  F2FP.SATFINITE.E4M3.F32.PACK_AB_MERGE_C R56, R8, R39, RZ ;  /* 0x000000270838723e */ /* 0x004fc600048070ff */
[----:B------:R-:W2:Y:S04]  /*b50c0*/  LDL.LU R39, [R1+0x1ab0] ;  /* 0x001ab00001277983 */ /* 0x000ea80000300800 */
[----:B------:R-:W2:Y:S01]  /*b50d0*/  LDL.LU R8, [R1+0x1ab4] ;  /* 0x001ab40001087983 */ /* 0x000ea20000300800 */
[----:B0-----:R-:W-:Y:S02]  /*b50e0*/  IADD3 R46, P1, PT, R3, R10, RZ ;  /* 0x0000000a032e7210 */ /* 0x001fe40007f3e0ff */
[----:B------:R-:W-:Y:S01]  /*b50f0*/  F2FP.SATFINITE.E4M3.F32.PACK_AB_MERGE_C R45, R51, R50, RZ ;  /* 0x00000032332d723e */ /* 0x000fe200048070ff */
[----:B------:R-:W-:Y:S02]  /*b5100*/  STL [R1+0x5724], R56 ;  /* 0x0057243801007387 */ /* 0x000fe40000100800 */
[----:B------:R-:W-:-:S02]  /*b5110*/  IMAD.X R47, R4, 0x1, R7, P1 ;  /* 0x00000001042f7824 */ /* 0x000fc400008e0607 */
[----:B------:R-:W-:Y:S01]  /*b5120*/  STL [R1+0x50c4], R45 ;  /* 0x0050c42d01007387 */ /* 0x000fe20000100800 */
[----:B---3--:R-:W-:-:S03]  /*b5130*/  F2FP.SATFINITE.E4M3.F32.PACK_AB_MERGE_C R43, R43, R2, RZ ;  /* 0x000000022b2b723e */ /* 0x008fc600048070ff */
[----:B------:R-:W3:Y:S01]  /*b5140*/  LDL.LU R2, [R1+0x1ab8] ;  /* 0x001ab80001027983 */ /* 0x000ee20000300800 */
[----:B------:R-:W-:-:S03]  /*b5150*/  F2FP.SATFINITE.E4M3.F32.PACK_AB_MERGE_C R40, R44, R40, RZ ;  /* 0x000000282c28723e */ /* 0x000fc600048070ff */
[----:B------:R-:W-:Y:S04]  /*b5160*/  STL.64 [R1+0x1ba8], R46 ;  /* 0x001ba82e01007387 */ /* 0x000fe80000100a00 */
[----:B------:R0:W-:Y:S04]  /*b5170*/  STL [R1+0x50d8], R43 ;  /* 0x0050d82b01007387 */ /* 0x0001e80000100800 */
[----:B0-----:R-:W3:Y:S01]  /*b5180*/  LDL.LU R43, [R1+0x1abc] ;  /* 0x001abc00012b7983 */ /* 0x001ee20000300800 */
[----:B------:R-:W-:-:S03]  /*b5190*/  IADD3 R46, P1, PT, R3, R6, RZ ;  /* 0x00000006032e7210 */ /* 0x000fc60007f3e0ff */
[----:B------:R0:W-:Y:S02]  /*b51a0*/  STL [R1+0x5034], R40 ;  /* 0x0050342801007387 */ /* 0x0001e40000100800 */
[----:B------:R-:W-:Y:S02]  /*b51b0*/  IMAD.X R47, R4, 0x1, R5, P1 ;  /* 0x00000001042f7824 */ /* 0x000fe400008e0605 */
[----:B0-----:R-:W3:Y:S04]  /*b51c0*/  LDL.LU R40, [R1+0x1aa0] ;  /* 0x001aa00001287983 */ /* 0x001ee80000300800 */
[----:B------:R-:W3:Y:S04]  /*b51d0*/  LDL.LU R44, [R1+0x1aa4] ;  /* 0x001aa400012c7983 */ /* 0x000ee80000300800 */
[----:B------:R0:W-:Y:S01]  /*b51e0*/  STL.64 [R1+0x1ba0], R46 ;  /* 0x001ba02e01007387 */ /* 0x0001e20000100a00 */
[----:B----4-:R-:W-:-:S02]  /*b51f0*/  F2FP.SATFINITE.E4M3.F32.PACK_AB_MERGE_C R48, R54, R53, RZ ;  /* 0x000000353630723e */ /* 0x010fc400048070ff */
[----:B0-----:R-:W-:Y:S02]  /*b5200*/  IADD3 R46, P1, PT, R3, R36, RZ ;  /* 0x00000024032e7210 */ /* 0x001fe40007f3e0ff */
[----:B------:R-:W-:Y:S01]  /*b5210*/  F2FP.SATFINITE.E4M3.F32.PACK_AB_MERGE_C R45, R57, R55, RZ ;  /* 0x00000037392d723e */ /* 0x000fe200048070ff */
[----:B------:R-:W-:Y:S02]  /*b5220*/  STL [R1+0x501c], R48 ;  /* 0x00501c3001007387 */ /* 0x000fe40000100800 */
[----:B------:R-:W-:Y:S02]  /*b5230*/  IMAD.X R47, R4, 0x1, R35, P1 ;  /* 0x00000001042f7824 */ /* 0x000fe400008e0623 */
[----:B------:R0:W-:Y:S04]  /*b5240*/  STL [R1+0x4ef8], R45 ;  /* 0x004ef82d01007387 */ /* 0x0001e80000100800 */
[----:B------:R1:W-:Y:S01]  /*b5250*/  STL.64 [R1+0x1b98], R46 ;  /* 0x001b982e01007387 */ /* 0x0003e20000100a00 */
[----:B0-----:R-:W-:-:S03]  /*b5260*/  F2FP.SATFINITE.E4M3.F32.PACK_AB_MERGE_C R45, R61, R59, RZ ;  /* 0x0000003b3d2d723e */ /* 0x001fc600048070ff */
[----:B-1----:R-:W4:Y:S04]  /*b5270*/  LDL.LU R46, [R1+0x1aa8] ;  /* 0x001aa800012e7983 */ /* 0x002f280000300800 */
        /* <DEDUP_REMOVED lines=8> */
[----:B0-----:R-:W-:-:S03]  /*b5300*/  F2FP.SATFINITE.E4M3.F32.PACK_AB_MERGE_C R45, R9, R0, RZ ;  /* 0x00000000092d723e */ /* 0x001fc600048070ff */
[----:B------:R-:W4:Y:S04]  /*b5310*/  LDL.LU R0, [R1+0x1a88] ;  /* 0x001a880001007983 */ /* 0x000f280000300800 */
[----:B------:R-:W4:Y:S01]  /*b5320*/  LDL.LU R9, [R1+0x1a8c] ;  /* 0x001a8c0001097983 */ /* 0x000f220000300800 */
[----:B------:R-:W-:Y:S02]  /*b5330*/  IADD3 R50, P1, PT, R3, R34, RZ ;  /* 0x0000002203327210 */ /* 0x000fe40007f3e0ff */
[----:B------:R-:W-:-:S03]  /*b5340*/  F2FP.SATFINITE.E4M3.F32.PACK_AB_MERGE_C R41, R41, R42, RZ ;  /* 0x0000002a2929723e */ /* 0x000fc600048070ff */
[----:B------:R-:W-:Y:S01]  /*b5350*/  IMAD.X R51, R4, 0x1, R33, P1 ;  /* 0x0000000104337824 */ /* 0x000fe200008e0621 */
[----:B------:R-:W-:Y:S01]  /*b5360*/  STL [R1+0x4e4c], R45 ;  /* 0x004e4c2d01007387 */ /* 0x000fe20000100800 */
[----:B--2---:R-:W-:-:S03]  /*b5370*/  F2FP.SATFINITE.E4M3.F32.PACK_AB_MERGE_C R8, R8, R39, RZ ;  /* 0x000000270808723e */ /* 0x004fc600048070ff */
[----:B------:R0:W-:Y:S04]  /*b5380*/  STL.64 [R1+0x1b90], R50 ;  /* 0x001b903201007387 */ /* 0x0001e80000100a00 */
[----:B0-----:R-:W2:Y:S04]  /*b5390*/  LDL.LU R50, [R1+0x1a70] ;  /* 0x001a700001327983 */ /* 0x001ea80000300800 */
[----:B------:R0:W-:Y:S04]  /*b53a0*/  STL [R1+0x4e70], R41 ;  /* 0x004e702901007387 */ /* 0x0001e80000100800 */
[----:B------:R-:W2:Y:S04]  /*b53b0*/  LDL.LU R51, [R1+0x1a74] ;  /* 0x001a740001337983 */ /* 0x000ea80000300800 */
[----:B------:R1:W-:Y:S04]  /*b53c0*/  STL [R1+0x4dc8], R8 ;  /* 0x004dc80801007387 */ /* 0x0003e80000100800 */
[----:B------:R-:W2:Y:S04]  /*b53d0*/  LDL.LU R42, [R1+0x1a78] ;  /* 0x001a7800012a7983 */ /* 0x000ea80000300800 */
[----:B0-----:R-:W2:Y:S04]  /*b53e0*/  LDL.LU R41, [R1+0x1a7c] ;  /* 0x001a7c0001297983 */ /* 0x001ea80000300800 */
[----:B------:R-:W2:Y:S04]  /*b53f0*/  LDL.LU R39, [R1+0x1a60] ;  /* 0x001a600001277983 */ /* 0x000ea80000300800 */
[----:B-1----:R-:W2:Y:S01]  /*b5400*/  LDL.LU R8, [R1+0x1a64] ;  /* 0x001a640001087983 */ /* 0x002ea20000300800 */
[----:B------:R-:W-:-:S05]  /*b5410*/  IADD3 R58, P1, PT, R3, R32, RZ ;  /* 0x00000020033a7210 */ /* 0x000fca0007f3e0ff */
[----:B------:R-:W-:-:S05]  /*b5420*/  IMAD.X R59, R4, 0x1, R31, P1 ;  /* 0x00000001043b7824 */ /* 0x000fca00008e061f */
[----:B------:R0:W-:Y:S04]  /*b5430*/  STL.64 [R1+0x1b88], R58 ;  /* 0x001b883a01007387 */ /* 0x0001e80000100a00 */
[----:B0-----:R-:W2:Y:S01]  /*b5440*/  LDL.LU R59, [R1+0x1a68] ;  /* 0x001a6800013b7983 */ /* 0x001ea20000300800 */
[----:B---3--:R-:W-:-:S05]  /*b5450*/  F2FP.SATFINITE.E4M3.F32.PACK_AB_MERGE_C R43, R43, R2, RZ ;  /* 0x000000022b2b723e */ /* 0x008fca00048070ff */
[----:B------:R-:W-:Y:S04]  /*b5460*/  STL [R1+0x4dcc], R43 ;  /* 0x004dcc2b01007387 */ /* 0x000fe80000100800 */
[----:B------:R-:W3:Y:S01]  /*b5470*/  LDL.LU R61, [R1+0x1a6c] ;  /* 0x001a6c00013d7983 */ /* 0x000ee20000300800 */
[----:B------:R-:W-:Y:S02]  /*b5480*/  F2FP.SATFINITE.E4M3.F32.PACK_AB_MERGE_C R2, R44, R40, RZ ;  /* 0x000000282c02723e */ /* 0x000fe400048070ff */
[----:B------:R-:W-:-:S03]  /*b5490*/  IADD3 R44, P1, PT, R3, R30, RZ ;  /* 0x0000001e032c7210 */ /* 0x000fc60007f3e0ff */
[----:B------:R0:W-:Y:S02]  /*b54a0*/  STL [R1+0x4d40], R2 ;  /* 0x004d400201007387 */ /* 0x0001e40000100800 */
[----:B------:R-:W-:Y:S02]  /*b54b0*/  IMAD.X R45, R4, 0x1, R29, P1 ;  /* 0x00000001042d7824 */ /* 0x000fe400008e061d */
[----:B0-----:R-:W3:Y:S04]  /*b54c0*/  LDL.LU R2, [R1+0x1a50] ;  /* 0x001a500001027983 */ /* 0x001ee80000300800 */
[----:B------:R-:W3:Y:S04]  /*b54d0*/  LDL.LU R43, [R1+0x1a54] ;  /* 0x001a5400012b7983 */ /* 0x000ee80000300800 */
[----:B------:R-:W3:Y:S04]  /*b54e0*/  LDL.LU R40, [R1+0x1a58] ;  /* 0x001a580001287983 */ /* 0x000ee80000300800 */
[----:B------:R0:W-:Y:S04]  /*b54f0*/  STL.64 [R1+0x1b80], R44 ;  /* 0x001b802c01007387 */ /* 0x0001e80000100a00 */
[----:B0-----:R-:W3:Y:S01]  /*b5500*/  LDL.LU R44, [R1+0x1a5c] ;  /* 0x001a5c00012c7983 */ /* 0x001ee20000300800 */
[----:B----4-:R-:W-:-:S02]  /*b5510*/  F2FP.SATFINITE.E4M3.F32.PACK_AB_MERGE_C R52, R47, R46, RZ ;  /* 0x0000002e2f34723e */ /* 0x010fc400048070ff */
[----:B------:R-:W-:Y:S02]  /*b5520*/  IADD3 R46, P1, PT, R3, R28, RZ ;  /* 0x0000001c032e7210 */ /* 0x000fe40007f3e0ff */
[----:B------:R-:W-:-:S03]  /*b5530*/  F2FP.SATFINITE.E4M3.F32.PACK_AB_MERGE_C R45, R49, R48, RZ ;  /* 0x00000030312d723e */ /* 0x000fc600048070ff */
[----:B------:R-:W-:Y:S01]  /*b5540*/  IMAD.X R47, R4, 0x1, R27, P1 ;  /* 0x00000001042f7824 */ /* 0x000fe200008e061b */
[----:B------:R-:W-:Y:S04]  /*b5550*/  STL [R1+0x4d4c], R52 ;  /* 0x004d4c3401007387 */ /* 0x000fe80000100800 */
[----:B------:R0:W-:Y:S01]  /*b5560*/  STL [R1+0x4cc0], R45 ;  /* 0x004cc02d01007387 */ /* 0x0001e20000100800 */
[----:B------:R-:W-:-:S03]  /*b5570*/  F2FP.SATFINITE.E4M3.F32.PACK_AB_MERGE_C R48, R54, R53, RZ ;  /* 0x000000353630723e */ /* 0x000fc600048070ff */
[----:B------:R1:W-:Y:S04]  /*b5580*/  STL.64 [R1+0x1b78], R46 ;  /* 0x001b782e01007387 */ /* 0x0003e80000100a00 */
[----:B------:R-:W-:Y:S01]  /*b5590*/  STL [R1+0x4cc4], R48 ;  /* 0x004cc43001007387 */ /* 0x000fe20000100800 */
[----:B------:R-:W-:Y:S02]  /*b55a0*/  F2FP.SATFINITE.E4M3.F32.PACK_AB_MERGE_C R0, R9, R0, RZ ;  /* 0x000000000900723e */ /* 0x000fe400048070ff */
[----:B0-----:R-:W-:Y:S02]  /*b55b0*/  F2FP.SATFINITE.E4M3.F32.PACK_AB_MERGE_C R45, R57, R55, RZ ;  /* 0x00000037392d723e */ /* 0x001fe400048070ff */
[----:B-1----:R-:W-:-:S03]  /*b55c0*/  IADD3 R46, P1, PT, R3, R26, RZ ;  /* 0x0000001a032e7210 */ /* 0x002fc60007f3e0ff */
[----:B------:R-:W-:Y:S04]  /*b55d0*/  STL [R1+0x1e68], R45 ;  /* 0x001e682d01007387 */ /* 0x000fe80000100800 */
[----:B------:R-:W4:Y:S01]  /*b55e0*/  LDL.LU R53, [R1+0x1a40] ;  /* 0x001a400001357983 */ /* 0x000f220000300800 */
[----:B------:R-:W-:-:S03]  /*b55f0*/  IMAD.X R47, R4, 0x1, R25, P1 ;  /* 0x00000001042f7824 */ /* 0x000fc600008e0619 */
[----:B------:R-:W4:Y:S04]  /*b5600*/  LDL.LU R54, [R1+0x1a44] ;  /* 0x001a440001367983 */ /* 0x000f280000300800 */
[----:B------:R-:W-:Y:S04]  /*b5610*/  STL.64 [R1+0x1b70], R46 ;  /* 0x001b702e01007387 */ /* 0x000fe80000100a00 */
[----:B------:R0:W-:Y:S04]  /*b5620*/  STL [R1+0x1e6c], R0 ;  /* 0x001e6c0001007387 */ /* 0x0001e80000100800 */
[----:B------:R-:W4:Y:S04]  /*b5630*/  LDL.LU R55, [R1+0x1a48] ;  /* 0x001a480001377983 */ /* 0x000f280000300800 */
[----:B------:R-:W4:Y:S04]  /*b5640*/  LDL.LU R57, [R1+0x1a4c] ;  /* 0x001a4c0001397983 */ /* 0x000f280000300800 */
[----:B0-----:R-:W4:Y:S04]  /*b5650*/  LDL.LU R0, [R1+0x1a30] ;  /* 0x001a300001007983 */ /* 0x001f280000300800 */
[----:B------:R-:W4:Y:S01]  /*b5660*/  LDL.LU R9, [R1+0x1a34] ;  /* 0x001a340001097983 */ /* 0x000f220000300800 */
[----:B------:R-:W-:-:S02]  /*b5670*/  IADD3 R46, P1, PT, R3, R24, RZ ;  /* 0x00000018032e7210 */ /* 0x000fc40007f3e0ff */
[----:B--2---:R-:W-:-:S03]  /*b5680*/  F2FP.SATFINITE.E4M3.F32.PACK_AB_MERGE_C R45, R51, R50, RZ ;  /* 0x00000032332d723e */ /* 0x004fc600048070ff */
[----:B------:R-:W-:Y:S01]  /*b5690*/  IMAD.X R47, R4, 0x1, R23, P1 ;  /* 0x00000001042f7824 */ /* 0x000fe200008e0617 */
[----:B------:R-:W-:Y:S01]  /*b56a0*/  F2FP.SATFINITE.E4M3.F32.PACK_AB_MERGE_C R41, R41, R42, RZ ;  /* 0x0000002a2929723e */ /* 0x000fe200048070ff */
[----:B------:R-:W-:Y:S01]  /*b56b0*/  STL [R1+0x1e2c], R45 ;  /* 0x001e2c2d01007387 */ /* 0x000fe20000100800 */
[----:B------:R-:W-:-:S03]  /*b56c0*/  F2FP.SATFINITE.E4M3.F32.PACK_AB_MERGE_C R8, R8, R39, RZ ;  /* 0x000000270808723e */ /* 0x000fc600048070ff */
[----:B------:R-:W2:Y:S04]  /*b56d0*/  LDL.LU R42, [R1+0x1a38] ;  /* 0x001a3800012a7983 */ /* 0x000ea80000300800 */
[----:B------:R-:W-:Y:S04]  /*b56e0*/  STL.64 [R1+0x1b68], R46 ;  /* 0x001b682e01007387 */ /* 0x000fe80000100a00 */
[----:B------:R0:W-:Y:S04]  /*b56f0*/  STL [R1+0x1e38], R41 ;  /* 0x001e382901007387 */ /* 0x0001e80000100800 */
[----:B0-----:R-:W2:Y:S04]  /*b5700*/  LDL.LU R41, [R1+0x1a3c] ;  /* 0x001a3c0001297983 */ /* 0x001ea80000300800 */
[----:B------:R0:W-:Y:S04]  /*b5710*/  STL [R1+0x1ddc], R8 ;  /* 0x001ddc0801007387 */ /* 0x0001e80000100800 */
[----:B------:R-:W2:Y:S04]  /*b5720*/  LDL.LU R39, [R1+0x630] ;  /* 0x0006300001277983 */ /* 0x000ea80000300800 */
[----:B0-----:R-:W2:Y:S01]  /*b5730*/  LDL.LU R8, [R1+0x634] ;  /* 0x0006340001087983 */ /* 0x001ea20000300800 */
[----:B------:R-:W-:-:S05]  /*b5740*/  IADD3 R46, P1, PT, R3, R22, RZ ;  /* 0x00000016032e7210 */ /* 0x000fca0007f3e0ff */
[----:B------:R-:W-:-:S05]  /*b5750*/  IMAD.X R47, R4, 0x1, R21, P1 ;  /* 0x00000001042f7824 */ /* 0x000fca00008e0615 */
[----:B------:R0:W-:Y:S02]  /*b5760*/  STL.64 [R1+0x1b60], R46 ;  /* 0x001b602e01007387 */ /* 0x0001e40000100a00 */
[----:B0-----:R-:W-:-:S05]  /*b5770*/  IADD3 R46, P1, PT, R3, R20, RZ ;  /* 0x00000014032e7210 */ /* 0x001fca0007f3e0ff */
[----:B------:R-:W-:Y:S01]  /*b5780*/  IMAD.X R47, R4, 0x1, R19, P1 ;  /* 0x00000001042f7824 */ /* 0x000fe200008e0613 */
[----:B---3--:R-:W-:-:S05]  /*b5790*/  F2FP.SATFINITE.E4M3.F32.PACK_AB_MERGE_C R45, R61, R59, RZ ;  /* 0x0000003b3d2d723e */ /* 0x008fca00048070ff */
[----:B------:R-:W-:Y:S01]  /*b57a0*/  STL [R1+0x1dc8], R45 ;  /* 0x001dc82d01007387 */ /* 0x000fe20000100800 */
[----:B------:R-:W-:-:S05]  /*b57b0*/  F2FP.SATFINITE.E4M3.F32.PACK_AB_MERGE_C R2, R43, R2, RZ ;  /* 0x000000022b02723e */ /* 0x000fca00048070ff */
[----:B------:R0:W-:Y:S04]  /*b57c0*/  STL [R1+0x1d7c], R2 ;  /* 0x001d7c0201007387 */ /* 0x0001e80000100800 */
[----:B------:R-:W3:Y:S04]  /*b57d0*/  LDL.LU R50, [R1+0x638] ;  /* 0x0006380001327983 */ /* 0x000ee80000300800 */
[----:B------:R-:W3:Y:S04]  /*b57e0*/  LDL.LU R51, [R1+0x63c] ;  /* 0x00063c0001337983 */ /* 0x000ee80000300800 */
[----:B------:R-:W-:Y:S01]  /*b57f0*/  STL.64 [R1+0x1b58], R46 ;  /* 0x001b582e01007387 */ /* 0x000fe20000100a00 */
[----:B0-----:R-:W-:-:S05]  /*b5800*/  F2FP.SATFINITE.E4M3.F32.PACK_AB_MERGE_C R2, R44, R40, RZ ;  /* 0x000000282c02723e */ /* 0x001fca00048070ff */
[----:B------:R0:W-:Y:S04]  /*b5810*/  STL [R1+0x1d9c], R2 ;  /* 0x001d9c0201007387 */ /* 0x0001e80000100800 */
[----:B------:R-:W3:Y:S04]  /*b5820*/  LDL.LU R59, [R1+0x1a20] ;  /* 0x001a2000013b7983 */ /* 0x000ee80000300800 */
[----:B------:R-:W3:Y:S04]  /*b5830*/  LDL.LU R61, [R1+0x1a24] ;  /* 0x001a2400013d7983 */ /* 0x000ee80000300800 */
[----:B0-----:R-:W3:Y:S04]  /*b5840*/  LDL.LU R2, [R1+0x1a28] ;  /* 0x001a280001027983 */ /* 0x001ee80000300800 */
[----:B------:R-:W3:Y:S04]  /*b5850*/  LDL.LU R43, [R1+0x1a2c] ;  /* 0x001a2c00012b7983 */ /* 0x000ee80000300800 */
[----:B------:R-:W3:Y:S04]  /*b5860*/  LDL.LU R40, [R1+0x1a10] ;  /* 0x001a100001287983 */ /* 0x000ee80000300800 */
[----:B------:R-:W3:Y:S01]  /*b5870*/  LDL.LU R44, [R1+0x1a14] ;  /* 0x001a1400012c7983 */ /* 0x000ee20000300800 */
[----:B------:R-:W-:-:S05]  /*b5880*/  IADD3 R46, P1, PT, R3, R18, RZ ;  /* 0x00000012032e7210 */ /* 0x000fca0007f3e0ff */
[----:B------:R-:W-:Y:S01]  /*b5890*/  IMAD.X R47, R4, 0x1, R17, P1 ;  /* 0x00000001042f7824 */ /* 0x000fe200008e0611 */
[----:B----4-:R-:W-:-:S04]  /*b58a0*/  F2FP.SATFINITE.E4M3.F32.PACK_AB_MERGE_C R45, R54, R53, RZ ;  /* 0x00000035362d723e */ /* 0x010fc800048070ff */
[----:B------:R-:W-:Y:S01]  /*b58b0*/  STL.64 [R1+0x1b50], R46 ;  /* 0x001b502e01007387 */ /* 0x000fe20000100a00 */
[----:B------:R-:W-:-:S03]  /*b58c0*/  F2FP.SATFINITE.E4M3.F32.PACK_AB_MERGE_C R4, R57, R55, RZ ;  /* 0x000000373904723e */ /* 0x000fc600048070ff */
[----:B------:R-:W-:Y:S04]  /*b58d0*/  STL [R1+0x1d3c], R45 ;  /* 0x001d3c2d01007387 */ /* 0x000fe80000100800 */
[----:B------:R-:W-:Y:S04]  /*b58e0*/  STL [R1+0x1d4c], R4 ;  /* 0x001d4c0401007387 */ /* 0x000fe80000100800 */
[----:B------:R-:W4:Y:S04]  /*b58f0*/  LDL.LU R48, [R1+0x1a18] ;  /* 0x001a180001307983 */ /* 0x000f280000300800 */
[----:B------:R-:W4:Y:S01]  /*b5900*/  LDL.LU R49, [R1+0x1a1c] ;  /* 0x001a1c0001317983 */ /* 0x000f220000300800 */
[----:B------:R-:W-:-:S05]  /*b5910*/  F2FP.SATFINITE.E4M3.F32.PACK_AB_MERGE_C R0, R9, R0, RZ ;  /* 0x000000000900723e */ /* 0x000fca00048070ff */
[----:B------:R0:W-:Y:S01]  /*b5920*/  STL [R1+0x1cf8], R0 ;  /* 0x001cf80001007387 */ /* 0x0001e20000100800 */
[----:B------:R-:W-:Y:S01]  /*b5930*/  VIADD R3, R3, UR6 ;  /* 0x0000000603037c36 */ /* 0x000fe20008000000 */
[----:B------:R-:W1:Y:S02]  /*b5940*/  LDCU UR6, c[0x0][0x3b8] ;  /* 0x00007700ff0677ac */ /* 0x000e640008000800 */
[----:B0-----:R-:W4:Y:S04]  /*b5950*/  LDL.LU R0, [R1+0x1a00] ;  /* 0x001a000001007983 */ /* 0x001f280000300800 */
[----:B------:R-:W4:Y:S01]  /*b5960*/  LDL.LU R9, [R1+0x1a04] ;  /* 0x001a040001097983 */ /* 0x000f220000300800 */
[----:B------:R-:W-:Y:S02]  /*b5970*/  SHF.R.S32.HI R4, RZ, 0x1f, R3 ;  /* 0x0000001fff047819 */ /* 0x000fe40000011403 */
[----:B------:R-:W-:-:S02]  /*b5980*/  IADD3 R46, P1, PT, R3, R16, RZ ;  /* 0x00000010032e7210 */ /* 0x000fc40007f3e0ff */
[----:B--2---:R-:W-:-:S03]  /*b5990*/  F2FP.SATFINITE.E4M3.F32.PACK_AB_MERGE_C R42, R41, R42, RZ ;  /* 0x0000002a292a723e */ /* 0x004fc600048070ff */
[----:B------:R-:W-:Y:S01]  /*b59a0*/  IMAD.X R47, R4, 0x1, R38, P1 ;  /* 0x00000001042f7824 */ /* 0x000fe200008e0626 */
[----:B------:R-:W-:Y:S02]  /*b59b0*/  F2FP.SATFINITE.E4M3.F32.PACK_AB_MERGE_C R41, R8, R39, RZ ;  /* 0x000000270829723e */ /* 0x000fe400048070ff */
[----:B------:R-:W2:Y:S04]  /*b59c0*/  LDL.LU R39, [R1+0x1a08] ;  /* 0x001a080001277983 */ /* 0x000ea80000300800 */
[----:B------:R-:W-:Y:S04]  /*b59d0*/  STL.64 [R1+0x1b48], R46 ;  /* 0x001b482e01007387 */ /* 0x000fe80000100a00 */
[----:B------:R0:W-:Y:S04]  /*b59e0*/  STL [R1+0x1cec], R42 ;  /* 0x001cec2a01007387 */ /* 0x0001e80000100800 */
[----:B------:R-:W2:Y:S04]  /*b59f0*/  LDL.LU R8, [R1+0x1a0c] ;  /* 0x001a0c0001087983 */ /* 0x000ea80000300800 */
[----:B------:R0:W-:Y:S04]  /*b5a00*/  STL [R1+0x1c8c], R41 ;  /* 0x001c8c2901007387 */ /* 0x0001e80000100800 */
[----:B------:R-:W2:Y:S04]  /*b5a10*/  LDL.LU R53, [R1+0x19f0] ;  /* 0x0019f00001357983 */ /* 0x000ea80000300800 */
[----:B------:R-:W2:Y:S04]  /*b5a20*/  LDL.LU R54, [R1+0x19f4] ;  /* 0x0019f40001367983 */ /* 0x000ea80000300800 */
[----:B------:R-:W2:Y:S04]  /*b5a30*/  LDL.LU R55, [R1+0x19f8] ;  /* 0x0019f80001377983 */ /* 0x000ea80000300800 */
[----:B------:R-:W2:Y:S04]  /*b5a40*/  LDL.LU R57, [R1+0x19fc] ;  /* 0x0019fc0001397983 */ /* 0x000ea80000300800 */
[----:B0-----:R-:W2:Y:S01]  /*b5a50*/  LDL.LU R42, [R1+0x19e0] ;  /* 0x0019e000012a7983 */ /* 0x001ea20000300800 */
[----:B------:R-:W-:-:S03]  /*b5a60*/  IADD3 R46, P1, PT, R3, R15, RZ ;  /* 0x0000000f032e7210 */ /* 0x000fc60007f3e0ff */
[----:B------:R-:W2:Y:S02]  /*b5a70*/  LDL.LU R41, [R1+0x19e4] ;  /* 0x0019e40001297983 */ /* 0x000ea40000300800 */
[----:B------:R-:W-:-:S05]  /*b5a80*/  IMAD.X R47, R4, 0x1, R37, P1 ;  /* 0x00000001042f7824 */ /* 0x000fca00008e0625 */
[----:B------:R0:W-:Y:S02]  /*b5a90*/  STL.64 [R1+0x1b40], R46 ;  /* 0x001b402e01007387 */ /* 0x0001e40000100a00 */
[----:B0-----:R-:W-:-:S05]  /*b5aa0*/  IADD3 R46, P1, PT, R3, R14, RZ ;  /* 0x0000000e032e7210 */ /* 0x001fca0007f3e0ff */
[----:B------:R-:W-:Y:S01]  /*b5ab0*/  IMAD.X R47, R4, 0x1, R13, P1 ;  /* 0x00000001042f7824 */ /* 0x000fe200008e060d */
[----:B---3--:R-:W-:-:S05]  /*b5ac0*/  F2FP.SATFINITE.E4M3.F32.PACK_AB_MERGE_C R50, R51, R50, RZ ;  /* 0x000000323332723e */ /* 0x008fca00048070ff */
[----:B------:R0:W-:Y:S01]  /*b5ad0*/  STL [R1+0x1c88], R50 ;  /* 0x001c883201007387 */ /* 0x0001e20000100800 */
[----:B------:R-:W-:-:S05]  /*b5ae0*/  F2FP.SATFINITE.E4M3.F32.PACK_AB_MERGE_C R45, R61, R59, RZ ;  /* 0x0000003b3d2d723e */ /* 0x000fca00048070ff */
[----:B------:R-:W-:Y:S04]  /*b5af0*/  STL [R1+0x5280], R45 ;  /* 0x0052802d01007387 */ /* 0x000fe80000100800 */
[----:B------:R-:W3:Y:S01]  /*b5b00*/  LDL.LU R59, [R1+0x19e8] ;  /* 0x0019e800013b7983 */ /* 0x000ee20000300800 */
[----:B------:R-:W-:-:S03]  /*b5b10*/  F2FP.SATFINITE.E4M3.F32.PACK_AB_MERGE_C R43, R43, R2, RZ ;  /* 0x000000022b2b723e */ /* 0x000fc600048070ff */
[----:B------:R0:W-:Y:S04]  /*b5b20*/  STL.64 [R1+0x1b38], R46 ;  /* 0x001b382e01007387 */ /* 0x0001e80000100a00 */
[----:B------:R-:W-:Y:S04]  /*b5b30*/  STL [R1+0x5330], R43 ;  /* 0x0053302b01007387 */ /* 0x000fe80000100800 */
[----:B------:R-:W3:Y:S01]  /*b5b40*/  LDL.LU R61, [R1+0x19ec] ;  /* 0x0019ec00013d7983 */ /* 0x000ee20000300800 */
[----:B------:R-:W-:-:S05]  /*b5b50*/  F2FP.SATFINITE.E4M3.F32.PACK_AB_MERGE_C R2, R44, R40, RZ ;  /* 0x000000282c02723e */ /* 0x000fca00048070ff */
[----:B------:R1:W-:Y:S04]  /*b5b60*/  STL [R1+0x5188], R2 ;  /* 0x0051880201007387 */ /* 0x0003e80000100800 */
[----:B0-----:R-:W3:Y:S04]  /*b5b70*/  LDL.LU R50, [R1+0x19d0] ;  /* 0x0019d00001327983 */ /* 0x001ee80000300800 */
[----:B------:R-:W3:Y:S01]  /*b5b80*/  LDL.LU R51, [R1+0x19d4] ;  /* 0x0019d40001337983 */ /* 0x000ee20000300800 */
[----:B------:R-:W-:-:S03]  /*b5b90*/  IADD3 R46, P1, PT, R3, R12, RZ ;  /* 0x0000000c032e7210 */ /* 0x000fc60007f3e0ff */
[----:B-1----:R-:W3:Y:S04]  /*b5ba0*/  LDL.LU R2, [R1+0x19d8] ;  /* 0x0019d80001027983 */ /* 0x002ee80000300800 */
[----:B------:R-:W3:Y:S04]  /*b5bb0*/  LDL.LU R43, [R1+0x19dc] ;  /* 0x0019dc00012b7983 */ /* 0x000ee80000300800 */
[----:B------:R-:W3:Y:S04]  /*b5bc0*/  LDL.LU R40, [R1+0x19c0] ;  /* 0x0019c00001287983 */ /* 0x000ee80000300800 */
[----:B------:R-:W3:Y:S01]  /*b5bd0*/  LDL.LU R44, [R1+0x19c4] ;  /* 0x0019c400012c7983 */ /* 0x000ee20000300800 */
[----:B------:R-:W-:Y:S01]  /*b5be0*/  IMAD.X R47, R4, 0x1, R11, P1 ;  /* 0x00000001042f7824 */ /* 0x000fe200008e060b */
[----:B----4-:R-:W-:-:S04]  /*b5bf0*/  F2FP.SATFINITE.E4M3.F32.PACK_AB_MERGE_C R45, R49, R48, RZ ;  /* 0x00000030312d723e */ /* 0x010fc800048070ff */
[----:B------:R0:W-:Y:S04]  /*b5c00*/  STL.64 [R1+0x1b30], R46 ;  /* 0x001b302e01007387 */ /* 0x0001e80000100a00 */
[----:B------:R-:W-:Y:S01]  /*b5c10*/  STL [R1+0x5388], R45 ;  /* 0x0053882d01007387 */ /* 0x000fe20000100800 */
[----:B------:R-:W-:-:S05]  /*b5c20*/  F2FP.SATFINITE.E4M3.F32.PACK_AB_MERGE_C R0, R9, R0, RZ ;  /* 0x000000000900723e */ /* 0x000fca00048070ff */
[----:B------:R1:W-:Y:S01]  /*b5c30*/  STL [R1+0x50bc], R0 ;  /* 0x0050bc0001007387 */ /* 0x0003e20000100800 */
[----:B0-----:R-:W-:-:S03]  /*b5c40*/  IADD3 R46, P1, PT, R3, R10, RZ ;  /* 0x0000000a032e7210 */ /* 0x001fc60007f3e0ff */
[----:B-1----:R-:W4:Y:S04]  /*b5c50*/  LDL.LU R0, [R1+0x19c8] ;  /* 0x0019c80001007983 */ /* 0x002f280000300800 */
[----:B------:R-:W4:Y:S01]  /*b5c60*/  LDL.LU R9, [R1+0x19cc] ;  /* 0x0019cc0001097983 */ /* 0x000f220000300800 */
[----:B------:R-:W-:Y:S01]  /*b5c70*/  IMAD.X R47, R4, 0x1, R7, P1 ;  /* 0x00000001042f7824 */ /* 0x000fe200008e0607 */
[----:B--2---:R-:W-:-:S04]  /*b5c80*/  F2FP.SATFINITE.E4M3.F32.PACK_AB_MERGE_C R45, R8, R39, RZ ;  /* 0x00000027082d723e */ /* 0x004fc800048070ff */
[----:B------:R0:W-:Y:S04]  /*b5c90*/  STL.64 [R1+0x1b28], R46 ;  /* 0x001b282e01007387 */ /* 0x0001e80000100a00 */
[----:B------:R-:W2:Y:S04]  /*b5ca0*/  LDL.LU R39, [R1+0x19b0] ;  /* 0x0019b00001277983 */ /* 0x000ea80000300800 */
[----:B------:R-:W2:Y:S04]  /*b5cb0*/  LDL.LU R8, [R1+0x19b4] ;  /* 0x0019b40001087983 */ /* 0x000ea80000300800 */
[----:B------:R1:W-:Y:S01]  /*b5cc0*/  STL [R1+0x5100], R45 ;  /* 0x0051002d01007387 */ /* 0x0003e20000100800 */
[----:B0-----:R-:W-:-:S02]  /*b5cd0*/  IADD3 R46, P1, PT, R3, R6, RZ ;  /* 0x00000006032e7210 */ /* 0x001fc40007f3e0ff */
[----:B-1----:R-:W-:-:S03]  /*b5ce0*/  F2FP.SATFINITE.E4M3.F32.PACK_AB_MERGE_C R45, R54, R53, RZ ;  /* 0x00000035362d723e */ /* 0x002fc600048070ff */
[----:B------:R-:W-:Y:S02]  /*b5cf0*/  IMAD.X R47, R4, 0x1, R5, P1 ;  /* 0x00000001042f7824 */ /* 0x000fe400008e0605 */
[----:B------:R0:W-:Y:S01]  /*b5d00*/  STL [R1+0x500c], R45 ;  /* 0x00500c2d01007387 */ /* 0x0001e20000100800 */
[----:B------:R-:W-:-:S03]  /*b5d10*/  F2FP.SATFINITE.E4M3.F32.PACK_AB_MERGE_C R41, R41, R42, RZ ;  /* 0x0000002a2929723e */ /* 0x000fc600048070ff */
[----:B------:R-:W2:Y:S04]  /*b5d20*/  LDL.LU R53, [R1+0x19b8] ;  /* 0x0019b80001357983 */ /* 0x000ea80000300800 */
[----:B------:R1:W-:Y:S01]  /*b5d30*/  STL.64 [R1+0x1b20], R46 ;  /* 0x001b202e01007387 */ /* 0x0003e20000100a00 */
[----:B0-----:R-:W-:-:S05]  /*b5d40*/  F2FP.SATFINITE.E4M3.F32.PACK_AB_MERGE_C R45, R57, R55, RZ ;  /* 0x00000037392d723e */ /* 0x001fca00048070ff */
[----:B------:R-:W-:Y:S04]  /*b5d50*/  STL [R1+0x53a4], R45 ;  /* 0x0053a42d01007387 */ /* 0x000fe80000100800 */
[----:B------:R-:W2:Y:S04]  /*b5d60*/  LDL.LU R54, [R1+0x19bc] ;  /* 0x0019bc0001367983 */ /* 0x000ea80000300800 */
[----:B------:R0:W-:Y:S04]  /*b5d70*/  STL [R1+0x4f00], R41 ;  /* 0x004f002901007387 */ /* 0x0001e80000100800 */
[----:B------:R-:W2:Y:S04]  /*b5d80*/  LDL.LU R55, [R1+0x19a0] ;  /* 0x0019a00001377983 */ /* 0x000ea80000300800 */
[----:B------:R-:W2:Y:S01]  /*b5d90*/  LDL.LU R57, [R1+0x19a4] ;  /* 0x0019a40001397983 */ /* 0x000ea20000300800 */
[----:B-1----:R-:W-:-:S03]  /*b5da0*/  IADD3 R46, P1, PT, R3, R36, RZ ;  /* 0x00000024032e7210 */ /* 0x002fc60007f3e0ff */
[----:B------:R-:W2:Y:S02]  /*b5db0*/  LDL.LU R42, [R1+0x19a8] ;  /* 0x0019a800012a7983 */ /* 0x000ea40000300800 */
[----:B------:R-:W-:Y:S02]  /*b5dc0*/  IMAD.X R47, R4, 0x1, R35, P1 ;  /* 0x00000001042f7824 */ /* 0x000fe400008e0623 */
[----:B0-----:R-:W2:Y:S04]  /*b5dd0*/  LDL.LU R41, [R1+0x19ac] ;  /* 0x0019ac0001297983 */ /* 0x001ea80000300800 */
[----:B------:R0:W-:Y:S02]  /*b5de0*/  STL.64 [R1+0x1b18], R46 ;  /* 0x001b182e01007387 */ /* 0x0001e40000100a00 */
[----:B0-----:R-:W-:-:S05]  /*b5df0*/  IADD3 R46, P1, PT, R3, R34, RZ ;  /* 0x00000022032e7210 */ /* 0x001fca0007f3e0ff */
[----:B------:R-:W-:Y:S01]  /*b5e00*/  IMAD.X R47, R4, 0x1, R33, P1 ;  /* 0x00000001042f7824 */ /* 0x000fe200008e0621 */
[----:B---3--:R-:W-:Y:S02]  /*b5e10*/  F2FP.SATFINITE.E4M3.F32.PACK_AB_MERGE_C R45, R61, R59, RZ ;  /* 0x0000003b3d2d723e */ /* 0x008fe400048070ff */
[----:B------:R-:W3:Y:S04]  /*b5e20*/  LDL.LU R59, [R1+0x1990] ;  /* 0x00199000013b7983 */ /* 0x000ee80000300800 */
[----:B------:R-:W3:Y:S04]  /*b5e30*/  LDL.LU R61, [R1+0x1994] ;  /* 0x00199400013d7983 */ /* 0x000ee80000300800 */
[----:B------:R0:W-:Y:S02]  /*b5e40*/  STL [R1+0x4ee4], R45 ;  /* 0x004ee42d01007387 */ /* 0x0001e40000100800 */
[----:B0-----:R-:W-:-:S02]  /*b5e50*/  F2FP.SATFINITE.E4M3.F32.PACK_AB_MERGE_C R45, R51, R50, RZ ;  /* 0x00000032332d723e */ /* 0x001fc400048070ff */
[----:B------:R-:W-:-:S03]  /*b5e60*/  F2FP.SATFINITE.E4M3.F32.PACK_AB_MERGE_C R43, R43, R2, RZ ;  /* 0x000000022b2b723e */ /* 0x000fc600048070ff */
[----:B------:R0:W-:Y:S01]  /*b5e70*/  STL [R1+0x4e34], R45 ;  /* 0x004e342d01007387 */ /* 0x0001e20000100800 */
[----:B------:R-:W-:-:S03]  /*b5e80*/  F2FP.SATFINITE.E4M3.F32.PACK_AB_MERGE_C R2, R44, R40, RZ ;  /* 0x000000282c02723e */ /* 0x000fc600048070ff */
[----:B------:R-:W3:Y:S01]  /*b5e90*/  LDL.LU R48, [R1+0x1998] ;  /* 0x0019980001307983 */ /* 0x000ee20000300800 */
[----:B------:R-:W-:-:S03]  /*b5ea0*/  IADD3 R44, P1, PT, R3, R32, RZ ;  /* 0x00000020032c7210 */ /* 0x000fc60007f3e0ff */
[----:B------:R-:W-:Y:S04]  /*b5eb0*/  STL.64 [R1+0x1b10], R46 ;  /* 0x001b102e01007387 */ /* 0x000fe80000100a00 */
[----:B------:R-:W-:Y:S04]  /*b5ec0*/  STL [R1+0x53e0], R43 ;  /* 0x0053e02b01007387 */ /* 0x000fe80000100800 */
[----:B------:R-:W3:Y:S04]  /*b5ed0*/  LDL.LU R49, [R1+0x199c] ;  /* 0x00199c0001317983 */ /* 0x000ee80000300800 */
[----:B------:R-:W-:Y:S04]  /*b5ee0*/  STL [R1+0x4dc0], R2 ;  /* 0x004dc00201007387 */ /* 0x000fe80000100800 */
[----:B------:R-:W3:Y:S01]  /*b5ef0*/  LDL.LU R50, [R1+0x1980] ;  /* 0x0019800001327983 */ /* 0x000ee20000300800 */
[----:B0-----:R-:W-:-:S03]  /*b5f00*/  IMAD.X R45, R4, 0x1, R31, P1 ;  /* 0x00000001042d7824 */ /* 0x001fc600008e061f */
[----:B------:R-:W3:Y:S04]  /*b5f10*/  LDL.LU R51, [R1+0x1984] ;  /* 0x0019840001337983 */ /* 0x000ee80000300800 */
[----:B------:R-:W3:Y:S04]  /*b5f20*/  LDL.LU R40, [R1+0x1988] ;  /* 0x0019880001287983 */ /* 0x000ee80000300800 */
[----:B------:R0:W-:Y:S04]  /*b5f30*/  STL.64 [R1+0x1b08], R44 ;  /* 0x001b082c01007387 */ /* 0x0001e80000100a00 */
[----:B0-----:R-:W3:Y:S01]  /*b5f40*/  LDL.LU R44, [R1+0x198c] ;  /* 0x00198c00012c7983 */ /* 0x001ee20000300800 */
[----:B----4-:R-:W-:-:S05]  /*b5f50*/  F2FP.SATFINITE.E4M3.F32.PACK_AB_MERGE_C R0, R9, R0, RZ ;  /* 0x000000000900723e */ /* 0x010fca00048070ff */
[----:B------:R0:W-:Y:S04]  /*b5f60*/  STL [R1+0x53d0], R0 ;  /* 0x0053d00001007387 */ /* 0x0001e80000100800 */
[----:B0-----:R-:W4:Y:S04]  /*b5f70*/  LDL.LU R0, [R1+0x1970] ;  /* 0x0019700001007983 */ /* 0x001f280000300800 */
[----:B------:R-:W4:Y:S01]  /*b5f80*/  LDL.LU R9, [R1+0x1974] ;  /* 0x0019740001097983 */ /* 0x000f220000300800 */
[----:B------:R-:W-:Y:S02]  /*b5f90*/  IADD3 R46, P1, PT, R3, R30, RZ ;  /* 0x0000001e032e7210 */ /* 0x000fe40007f3e0ff */
[----:B--2---:R-:W-:-:S03]  /*b5fa0*/  F2FP.SATFINITE.E4M3.F32.PACK_AB_MERGE_C R2, R8, R39, RZ ;  /* 0x000000270802723e */ /* 0x004fc600048070ff */
[----:B------:R-:W-:Y:S02]  /*b5fb0*/  IMAD.X R47, R4, 0x1, R29, P1 ;  /* 0x00000001042f7824 */ /* 0x000fe400008e061d */
[----:B------:R0:W-:Y:S04]  /*b5fc0*/  STL [R1+0x4d3c], R2 ;  /* 0x004d3c0201007387 */ /* 0x0001e80000100800 */
[----:B0-----:R-:W2:Y:S04]  /*b5fd0*/  LDL.LU R2, [R1+0x1978] ;  /* 0x0019780001027983 */ /* 0x001ea80000300800 */
[----:B------:R-:W2:Y:S04]  /*b5fe0*/  LDL.LU R43, [R1+0x197c] ;  /* 0x00197c00012b7983 */ /* 0x000ea80000300800 */
[----:B------:R-:W2:Y:S04]  /*b5ff0*/  LDL.LU R39, [R1+0x1960] ;  /* 0x0019600001277983 */ /* 0x000ea80000300800 */
[----:B------:R0:W-:Y:S04]  /*b6000*/  STL.64 [R1+0x1b00], R46 ;  /* 0x001b002e01007387 */ /* 0x0001e80000100a00 */
[----:B------:R-:W2:Y:S01]  /*b6010*/  LDL.LU R8, [R1+0x1964] ;  /* 0x0019640001087983 */ /* 0x000ea20000300800 */
[----:B------:R-:W-:-:S02]  /*b6020*/  F2FP.SATFINITE.E4M3.F32.PACK_AB_MERGE_C R52, R54, R53, RZ ;  /* 0x000000353634723e */ /* 0x000fc400048070ff */
[----:B------:R-:W-:Y:S02]  /*b6030*/  F2FP.SATFINITE.E4M3.F32.PACK_AB_MERGE_C R45, R57, R55, RZ ;  /* 0x00000037392d723e */ /* 0x000fe400048070ff */
[----:B0-----:R-:W-:Y:S01]  /*b6040*/  IADD3 R46, P1, PT, R3, R28, RZ ;  /* 0x0000001c032e7210 */ /* 0x001fe20007f3e0ff */
[----:B------:R-:W-:Y:S04]  /*b6050*/  STL [R1+0x53bc], R52 ;  /* 0x0053bc3401007387 */ /* 0x000fe80000100800 */
[----:B------:R0:W-:Y:S01]  /*b6060*/  STL [R1+0x4c3c], R45 ;  /* 0x004c3c2d01007387 */ /* 0x0001e20000100800 */
[----:B------:R-:W-:Y:S01]  /*b6070*/  IMAD.X R47, R4, 0x1, R27, P1 ;  /* 0x00000001042f7824 */ /* 0x000fe200008e061b */
[----:B0-----:R-:W-:Y:S02]  /*b6080*/  F2FP.SATFINITE.E4M3.F32.PACK_AB_MERGE_C R45, R41, R42, RZ ;  /* 0x0000002a292d723e */ /* 0x001fe400048070ff */
[----:B------:R-:W2:Y:S04]  /*b6090*/  LDL.LU R42, [R1+0x1968] ;  /* 0x00196800012a7983 */ /* 0x000ea80000300800 */
[----:B------:R-:W2:Y:S04]  /*b60a0*/  LDL.LU R41, [R1+0x196c] ;  /* 0x00196c0001297983 */ /* 0x000ea80000300800 */
[----:B------:R0:W-:Y:S04]  /*b60b0*/  STL.64 [R1+0x1af8], R46 ;  /* 0x001af82e01007387 */ /* 0x0001e80000100a00 */
[----:B------:R3:W-:Y:S01]  /*b60c0*/  STL [R1+0x53dc], R45 ;  /* 0x0053dc2d01007387 */ /* 0x0007e20000100800 */
[----:B0-----:R-:W-:-:S05]  /*b60d0*/  IADD3 R46, P1, PT, R3, R26, RZ ;  /* 0x0000001a032e7210 */ /* 0x001fca0007f3e0ff */
[----:B------:R-:W-:Y:S01]  /*b60e0*/  IMAD.X R47, R4, 0x1, R25, P1 ;  /* 0x00000001042f7824 */ /* 0x000fe200008e0619 */
[----:B---3--:R-:W-:-:S05]  /*b60f0*/  F2FP.SATFINITE.E4M3.F32.PACK_AB_MERGE_C R45, R61, R59, RZ ;  /* 0x0000003b3d2d723e */ /* 0x008fca00048070ff */
[----:B------:R-:W-:Y:S04]  /*b6100*/  STL [R1+0x1e1c], R45 ;  /* 0x001e1c2d01007387 */ /* 0x000fe80000100800 */
[----:B------:R-:W3:Y:S04]  /*b6110*/  LDL.LU R53, [R1+0x1950] ;  /* 0x0019500001357983 */ /* 0x000ee80000300800 */
[----:B------:R-:W3:Y:S04]  /*b6120*/  LDL.LU R54, [R1+0x1954] ;  /* 0x0019540001367983 */ /* 0x000ee80000300800 */
[----:B------:R-:W3:Y:S04]  /*b6130*/  LDL.LU R55, [R1+0x1958] ;  /* 0x0019580001377983 */ /* 0x000ee80000300800 */
[----:B------:R0:W-:Y:S04]  /*b6140*/  STL.64 [R1+0x1af0], R46 ;  /* 0x001af02e01007387 */ /* 0x0001e80000100a00 */
[----:B------:R-:W3:Y:S04]  /*b6150*/  LDL.LU R57, [R1+0x195c] ;  /* 0x00195c0001397983 */ /* 0x000ee80000300800 */
[----:B------:R-:W3:Y:S04]  /*b6160*/  LDL.LU R59, [R1+0x1940] ;  /* 0x00194000013b7983 */ /* 0x000ee80000300800 */
[----:B------:R-:W3:Y:S01]  /*b6170*/  LDL.LU R61, [R1+0x1944] ;  /* 0x00194400013d7983 */ /* 0x000ee20000300800 */
[----:B------:R-:W-:-:S02]  /*b6180*/  F2FP.SATFINITE.E4M3.F32.PACK_AB_MERGE_C R48, R49, R48, RZ ;  /* 0x000000303130723e */ /* 0x000fc400048070ff */
[----:B0-----:R-:W-:Y:S02]  /*b6190*/  IADD3 R46, P1, PT, R3, R24, RZ ;  /* 0x00000018032e7210 */ /* 0x001fe40007f3e0ff */
[----:B------:R-:W-:Y:S01]  /*b61a0*/  F2FP.SATFINITE.E4M3.F32.PACK_AB_MERGE_C R45, R51, R50, RZ ;  /* 0x00000032332d723e */ /* 0x000fe200048070ff */
[----:B------:R-:W-:Y:S04]  /*b61b0*/  STL [R1+0x1e3c], R48 ;  /* 0x001e3c3001007387 */ /* 0x000fe80000100800 */
[----:B------:R0:W-:Y:S01]  /*b61c0*/  STL.64 [R1+0x59a8], R24 ;  /* 0x0059a81801007387 */ /* 0x0001e20000100a00 */
[----:B------:R-:W-:-:S03]  /*b61d0*/  IMAD.X R47, R4, 0x1, R23, P1 ;  /* 0x00000001042f7824 */ /* 0x000fc600008e0617 */
[----:B------:R-:W-:Y:S01]  /*b61e0*/  STL [R1+0x1dd8], R45 ;  /* 0x001dd82d01007387 */ /* 0x000fe20000100800 */
[----:B0-----:R-:W-:-:S03]  /*b61f0*/  F2FP.SATFINITE.E4M3.F32.PACK_AB_MERGE_C R24, R44, R40, RZ ;  /* 0x000000282c18723e */ /* 0x001fc600048070ff */
[----:B------:R-:W3:Y:S04]  /*b6200*/  LDL.LU R40, [R1+0x1948] ;  /* 0x0019480001287983 */ /* 0x000ee80000300800 */
[----:B------:R-:W3:Y:S04]  /*b6210*/  LDL.LU R44, [R1+0x194c] ;  /* 0x00194c00012c7983 */ /* 0x000ee80000300800 */
[----:B------:R-:W-:Y:S04]  /*b6220*/  STL.64 [R1+0x1ae8], R46 ;  /* 0x001ae82e01007387 */ /* 0x000fe80000100a00 */
[----:B------:R4:W-:Y:S02]  /*b6230*/  STL [R1+0x53c0], R24 ;  /* 0x0053c01801007387 */ /* 0x0009e40000100800 */
[----:B----4-:R-:W-:-:S02]  /*b6240*/  F2FP.SATFINITE.E4M3.F32.PACK_AB_MERGE_C R24, R9, R0, RZ ;  /* 0x000000000918723e */ /* 0x010fc400048070ff */
[----:B------:R-:W4:Y:S04]  /*b6250*/  LDL.LU R0, [R1+0x620] ;  /* 0x0006200001007983 */ /* 0x000f280000300800 */
[----:B------:R-:W4:Y:S04]  /*b6260*/  LDL.LU R9, [R1+0x624] ;  /* 0x0006240001097983 */ /* 0x000f280000300800 */
[----:B------:R0:W-:Y:S02]  /*b6270*/  STL [R1+0x1d98], R24 ;  /* 0x001d981801007387 */ /* 0x0001e40000100800 */
[----:B0-----:R-:W-:-:S05]  /*b6280*/  IADD3 R24, P1, PT, R3, R22, RZ ;  /* 0x0000001603187210 */ /* 0x001fca0007f3e0ff */
[----:B------:R-:W-:-:S05]  /*b6290*/  IMAD.X R25, R4, 0x1, R21, P1 ;  /* 0x0000000104197824 */ /* 0x000fca00008e0615 */
[----:B------:R0:W-:Y:S01]  /*b62a0*/  STL.64 [R1+0x1ae0], R24 ;  /* 0x001ae01801007387 */ /* 0x0001e20000100a00 */
[----:B--2---:R-:W-:Y:S02]  /*b62b0*/  F2FP.SATFINITE.E4M3.F32.PACK_AB_MERGE_C R8, R8, R39, RZ ;  /* 0x000000270808723e */ /* 0x004fe400048070ff */
[----:B0-----:R-:W-:Y:S02]  /*b62c0*/  F2FP.SATFINITE.E4M3.F32.PACK_AB_MERGE_C R24, R43, R2, RZ ;  /* 0x000000022b18723e */ /* 0x001fe400048070ff */
[----:B------:R-:W2:Y:S04]  /*b62d0*/  LDL.LU R2, [R1+0x628] ;  /* 0x0006280001027983 */ /* 0x000ea80000300800 */
[----:B------:R-:W-:Y:S04]  /*b62e0*/  STL [R1+0x1d88], R24 ;  /* 0x001d881801007387 */ /* 0x000fe80000100800 */
[----:B------:R-:W2:Y:S04]  /*b62f0*/  LDL.LU R43, [R1+0x62c] ;  /* 0x00062c00012b7983 */ /* 0x000ea80000300800 */
[----:B------:R0:W-:Y:S04]  /*b6300*/  STL [R1+0x1d48], R8 ;  /* 0x001d480801007387 */ /* 0x0001e80000100800 */
[----:B------:R-:W2:Y:S04]  /*b6310*/  LDL.LU R39, [R1+0x1930] ;  /* 0x0019300001277983 */ /* 0x000ea80000300800 */
[----:B0-----:R-:W2:Y:S01]  /*b6320*/  LDL.LU R8, [R1+0x1934] ;  /* 0x0019340001087983 */ /* 0x001ea20000300800 */
[----:B------:R-:W-:-:S05]  /*b6330*/  IADD3 R24, P1, PT, R3, R20, RZ ;  /* 0x0000001403187210 */ /* 0x000fca0007f3e0ff */
[----:B------:R-:W-:Y:S01]  /*b6340*/  IMAD.X R25, R4, 0x1, R19, P1 ;  /* 0x0000000104197824 */ /* 0x000fe200008e0613 */
[----:B------:R-:W-:-:S04]  /*b6350*/  F2FP.SATFINITE.E4M3.F32.PACK_AB_MERGE_C R41, R41, R42, RZ ;  /* 0x0000002a2929723e */ /* 0x000fc800048070ff */
[----:B------:R-:W-:Y:S04]  /*b6360*/  STL.64 [R1+0x1ad8], R24 ;  /* 0x001ad81801007387 */ /* 0x000fe80000100a00 */
[----:B------:R0:W-:Y:S04]  /*b6370*/  STL [R1+0x53cc], R41 ;  /* 0x0053cc2901007387 */ /* 0x0001e80000100800 */
[----:B------:R-:W2:Y:S04]  /*b6380*/  LDL.LU R42, [R1+0x1938] ;  /* 0x00193800012a7983 */ /* 0x000ea80000300800 */
[----:B0-----:R-:W2:Y:S01]  /*b6390*/  LDL.LU R41, [R1+0x193c] ;  /* 0x00193c0001297983 */ /* 0x001ea20000300800 */
[----:B------:R-:W-:-:S05]  /*b63a0*/  IADD3 R24, P1, PT, R3, R18, RZ ;  /* 0x0000001203187210 */ /* 0x000fca0007f3e0ff */
[----:B------:R-:W-:-:S05]  /*b63b0*/  IMAD.X R25, R4, 0x1, R17, P1 ;  /* 0x0000000104197824 */ /* 0x000fca00008e0611 */
[----:B------:R0:W-:Y:S01]  /*b63c0*/  STL.64 [R1+0x1ad0], R24 ;  /* 0x001ad01801007387 */ /* 0x0001e20000100a00 */
[----:B------:R-:W-:Y:S01]  /*b63d0*/  VIADD R3, R3, UR6 ;  /* 0x0000000603037c36 */ /* 0x000fe20008000000 */
[----:B------:R-:W1:Y:S01]  /*b63e0*/  LDCU UR6, c[0x0][0x3b8] ;  /* 0x00007700ff0677ac */ /* 0x000e620008000800 */
[----:B---3--:R-:W-:Y:S02]  /*b63f0*/  F2FP.SATFINITE.E4M3.F32.PACK_AB_MERGE_C R4, R54, R53, RZ ;  /* 0x000000353604723e */ /* 0x008fe400048070ff */
[----:B0-----:R-:W-:-:S03]  /*b6400*/  F2FP.SATFINITE.E4M3.F32.PACK_AB_MERGE_C R24, R57, R55, RZ ;  /* 0x000000373918723e */ /* 0x001fc600048070ff */
[----:B------:R0:W-:Y:S04]  /*b6410*/  STL [R1+0x1ce8], R4 ;  /* 0x001ce80401007387 */ /* 0x0001e80000100800 */
[----:B------:R3:W-:Y:S04]  /*b6420*/  STL [R1+0x53e4], R24 ;  /* 0x0053e41801007387 */ /* 0x0007e80000100800 */
[----:B------:R-:W2:Y:S01]  /*b6430*/  LDL.LU R54, [R1+0x1920] ;  /* 0x0019200001367983 */ /* 0x000ea20000300800 */
[----:B0-----:R-:W-:-:S03]  /*b6440*/  F2FP.SATFINITE.E4M3.F32.PACK_AB_MERGE_C R4, R61, R59, RZ ;  /* 0x0000003b3d04723e */ /* 0x001fc600048070ff */
[----:B------:R-:W2:Y:S04]  /*b6450*/  LDL.LU R61, [R1+0x1924] ;  /* 0x00192400013d7983 */ /* 0x000ea80000300800 */
[----:B------:R0:W-:Y:S01]  /*b6460*/  STL [R1+0x1c7c], R4 ;  /* 0x001c7c0401007387 */ /* 0x0001e20000100800 */
[----:B---3--:R-:W-:-:S03]  /*b6470*/  IADD3 R24, P1, PT, R3, R16, RZ ;  /* 0x0000001003187210 */ /* 0x008fc60007f3e0ff */
[----:B------:R-:W3:Y:S04]  /*b6480*/  LDL.LU R57, [R1+0x1928] ;  /* 0x0019280001397983 */ /* 0x000ee80000300800 */
[----:B------:R-:W3:Y:S01]  /*b6490*/  LDL.LU R59, [R1+0x192c] ;  /* 0x00192c00013b7983 */ /* 0x000ee20000300800 */
[----:B0-----:R-:W-:-:S05]  /*b64a0*/  SHF.R.S32.HI R4, RZ, 0x1f, R3 ;  /* 0x0000001fff047819 */ /* 0x001fca0000011403 */
[----:B------:R-:W-:-:S05]  /*b64b0*/  IMAD.X R25, R4, 0x1, R38, P1 ;  /* 0x0000000104197824 */ /* 0x000fca00008e0626 */
[----:B------:R0:W-:Y:S02]  /*b64c0*/  STL.64 [R1+0x1ac8], R24 ;  /* 0x001ac81801007387 */ /* 0x0001e40000100a00 */
[----:B0-----:R-:W-:Y:S02]  /*b64d0*/  F2FP.SATFINITE.E4M3.F32.PACK_AB_MERGE_C R24, R44, R40, RZ ;  /* 0x000000282c18723e */ /* 0x001fe400048070ff */
[----:B------:R-:W3:Y:S04]  /*b64e0*/  LDL.LU R40, [R1+0x1910] ;  /* 0x0019100001287983 */ /* 0x000ee80000300800 */
[----:B------:R-:W3:Y:S04]  /*b64f0*/  LDL.LU R44, [R1+0x1914] ;  /* 0x00191400012c7983 */ /* 0x000ee80000300800 */
[----:B------:R0:W-:Y:S02]  /*b6500*/  STL [R1+0x53b0], R24 ;  /* 0x0053b01801007387 */ /* 0x0001e40000100800 */
[----:B0-----:R-:W-:-:S02]  /*b6510*/  IADD3 R24, P1, PT, R3, R15, RZ ;  /* 0x0000000f03187210 */ /* 0x001fc40007f3e0ff */
[----:B----4-:R-:W-:-:S03]  /*b6520*/  F2FP.SATFINITE.E4M3.F32.PACK_AB_MERGE_C R0, R9, R0, RZ ;  /* 0x000000000900723e */ /* 0x010fc600048070ff */
[----:B------:R-:W-:Y:S02]  /*b6530*/  IMAD.X R25, R4, 0x1, R37, P1 ;  /* 0x0000000104197824 */ /* 0x000fe400008e0625 */
[----:B------:R0:W-:Y:S04]  /*b6540*/  STL [R1+0x66c], R0 ;  /* 0x00066c0001007387 */ /* 0x0001e80000100800 */
[----:B------:R-:W4:Y:S04]  /*b6550*/  LDL.LU R48, [R1+0x1918] ;  /* 0x0019180001307983 */ /* 0x000f280000300800 */
[----:B------:R-:W4:Y:S04]  /*b6560*/  LDL.LU R49, [R1+0x191c] ;  /* 0x00191c0001317983 */ /* 0x000f280000300800 */
[----:B0-----:R-:W4:Y:S04]  /*b6570*/  LDL.LU R0, [R1+0x1900] ;  /* 0x0019000001007983 */ /* 0x001f280000300800 */
[----:B------:R2:W-:Y:S04]  /*b6580*/  STL.64 [R1+0x1ac0], R24 ;  /* 0x001ac01801007387 */ /* 0x0005e80000100a00 */
[----:B------:R-:W4:Y:S01]  /*b6590*/  LDL.LU R9, [R1+0x1904] ;  /* 0x0019040001097983 */ /* 0x000f220000300800 */
[----:B--2---:R-:W-:-:S03]  /*b65a0*/  F2FP.SATFINITE.E4M3.F32.PACK_AB_MERGE_C R24, R43, R2, RZ ;  /* 0x000000022b18723e */ /* 0x004fc600048070ff */
[----:B------:R-:W2:Y:S04]  /*b65b0*/  LDL.LU R2, [R1+0x1908] ;  /* 0x0019080001027983 */ /* 0x000ea80000300800 */
[----:B------:R-:W-:Y:S04]  /*b65c0*/  STL [R1+0x53c8], R24 ;  /* 0x0053c81801007387 */ /* 0x000fe80000100800 */
[----:B------:R-:W2:Y:S01]  /*b65d0*/  LDL.LU R43, [R1+0x190c] ;  /* 0x00190c00012b7983 */ /* 0x000ea20000300800 */
[----:B------:R-:W-:-:S05]  /*b65e0*/  F2FP.SATFINITE.E4M3.F32.PACK_AB_MERGE_C R8, R8, R39, RZ ;  /* 0x000000270808723e */ /* 0x000fca00048070ff */
[----:B------:R0:W-:Y:S04]  /*b65f0*/  STL [R1+0x5228], R8 ;  /* 0x0052280801007387 */ /* 0x0001e80000100800 */
[----:B------:R-:W2:Y:S04]  /*b6600*/  LDL.LU R39, [R1+0x18f0] ;  /* 0x0018f00001277983 */ /* 0x000ea80000300800 */
[----:B0-----:R-:W2:Y:S01]  /*b6610*/  LDL.LU R8, [R1+0x18f4] ;  /* 0x0018f40001087983 */ /* 0x001ea20000300800 */
[----:B------:R-:W-:-:S05]  /*b6620*/  IADD3 R24, P1, PT, R3, R14, RZ ;  /* 0x0000000e03187210 */ /* 0x000fca0007f3e0ff */
[----:B------:R-:W-:-:S05]  /*b6630*/  IMAD.X R25, R4, 0x1, R13, P1 ;  /* 0x0000000104197824 */ /* 0x000fca00008e060d */
[----:B------:R0:W-:Y:S04]  /*b6640*/  STL.64 [R1+0x1ab8], R24 ;  /* 0x001ab81801007387 */ /* 0x0001e80000100a00 */
[----:B------:R-:W2:Y:S04]  /*b6650*/  LDL.LU R50, [R1+0x18f8] ;  /* 0x0018f80001327983 */ /* 0x000ea80000300800 */
[----:B------:R-:W2:Y:S01]  /*b6660*/  LDL.LU R51, [R1+0x18fc] ;  /* 0x0018fc0001337983 */ /* 0x000ea20000300800 */
[----:B0-----:R-:W-:-:S05]  /*b6670*/  F2FP.SATFINITE.E4M3.F32.PACK_AB_MERGE_C R24, R41, R42, RZ ;  /* 0x0000002a2918723e */ /* 0x001fca00048070ff */
[----:B------:R0:W-:Y:S04]  /*b6680*/  STL [R1+0x5250], R24 ;  /* 0x0052501801007387 */ /* 0x0001e80000100800 */
[----:B------:R-:W2:Y:S04]  /*b6690*/  LDL.LU R53, [R1+0x18e0] ;  /* 0x0018e00001357983 */ /* 0x000ea80000300800 */
[----:B------:R-:W2:Y:S04]  /*b66a0*/  LDL.LU R55, [R1+0x18e4] ;  /* 0x0018e40001377983 */ /* 0x000ea80000300800 */
[----:B------:R-:W2:Y:S04]  /*b66b0*/  LDL.LU R42, [R1+0x18e8] ;  /* 0x0018e800012a7983 */ /* 0x000ea80000300800 */
[----:B------:R-:W2:Y:S01]  /*b66c0*/  LDL.LU R41, [R1+0x18ec] ;  /* 0x0018ec0001297983 */ /* 0x000ea20000300800 */
[----:B0-----:R-:W-:-:S05]  /*b66d0*/  IADD3 R24, P1, PT, R3, R12, RZ ;  /* 0x0000000c03187210 */ /* 0x001fca0007f3e0ff */
[----:B------:R-:W-:Y:S01]  /*b66e0*/  IMAD.X R25, R4, 0x1, R11, P1 ;  /* 0x0000000104197824 */ /* 0x000fe200008e060b */
[----:B------:R-:W-:Y:S02]  /*b66f0*/  F2FP.SATFINITE.E4M3.F32.PACK_AB_MERGE_C R61, R61, R54, RZ ;  /* 0x000000363d3d723e */ /* 0x000fe400048070ff */
[----:B---3--:R-:W-:-:S03]  /*b6700*/  F2FP.SATFINITE.E4M3.F32.PACK_AB_MERGE_C R54, R59, R57, RZ ;  /* 0x000000393b36723e */ /* 0x008fc600048070ff */
[----:B------:R-:W-:Y:S04]  /*b6710*/  STL [R1+0x5748], R61 ;  /* 0x0057483d01007387 */ /* 0x000fe80000100800 */
[----:B------:R-:W3:Y:S04]  /*b6720*/  LDL.LU R57, [R1+0x18d0] ;  /* 0x0018d00001397983 */ /* 0x000ee80000300800 */
[----:B------:R-:W3:Y:S04]  /*b6730*/  LDL.LU R59, [R1+0x18d4] ;  /* 0x0018d400013b7983 */ /* 0x000ee80000300800 */
[----:B------:R0:W-:Y:S04]  /*b6740*/  STL.64 [R1+0x1ab0], R24 ;  /* 0x001ab01801007387 */ /* 0x0001e80000100a00 */
[----:B------:R-:W-:Y:S01]  /*b6750*/  STL [R1+0x5720], R54 ;  /* 0x0057203601007387 */ /* 0x000fe20000100800 */
[----:B0-----:R-:W-:-:S05]  /*b6760*/  IADD3 R24, P1, PT, R3, R10, RZ ;  /* 0x0000000a03187210 */ /* 0x001fca0007f3e0ff */
[----:B------:R-:W-:Y:S01]  /*b6770*/  IMAD.X R25, R4, 0x1, R7, P1 ;  /* 0x0000000104197824 */ /* 0x000fe200008e0607 */
[----:B------:R-:W-:-:S05]  /*b6780*/  F2FP.SATFINITE.E4M3.F32.PACK_AB_MERGE_C R46, R44, R40, RZ ;  /* 0x000000282c2e723e */ /* 0x000fca00048070ff */
[----:B------:R-:W-:Y:S04]  /*b6790*/  STL [R1+0x57a4], R46 ;  /* 0x0057a42e01007387 */ /* 0x000fe80000100800 */
[----:B------:R-:W3:Y:S04]  /*b67a0*/  LDL.LU R40, [R1+0x18d8] ;  /* 0x0018d80001287983 */ /* 0x000ee80000300800 */
[----:B------:R-:W3:Y:S04]  /*b67b0*/  LDL.LU R44, [R1+0x18dc] ;  /* 0x0018dc00012c7983 */ /* 0x000ee80000300800 */
[----:B------:R4:W-:Y:S02]  /*b67c0*/  STL.64 [R1+0x1aa8], R24 ;  /* 0x001aa81801007387 */ /* 0x0009e40000100a00 */
[----:B----4-:R-:W-:-:S02]  /*b67d0*/  F2FP.SATFINITE.E4M3.F32.PACK_AB_MERGE_C R25, R49, R48, RZ ;  /* 0x000000303119723e */ /* 0x010fc400048070ff */
[----:B------:R-:W-:Y:S02]  /*b67e0*/  F2FP.SATFINITE.E4M3.F32.PACK_AB_MERGE_C R24, R9, R0, RZ ;  /* 0x000000000918723e */ /* 0x000fe400048070ff */
[----:B------:R-:W4:Y:S04]  /*b67f0*/  LDL.LU R0, [R1+0x18c0] ;  /* 0x0018c00001007983 */ /* 0x000f280000300800 */
[----:B------:R-:W-:Y:S04]  /*b6800*/  STL [R1+0x5084], R25 ;  /* 0x0050841901007387 */ /* 0x000fe80000100800 */
[----:B------:R-:W4:Y:S04]  /*b6810*/  LDL.LU R9, [R1+0x18c4] ;  /* 0x0018c40001097983 */ /* 0x000f280000300800 */
[----:B------:R0:W-:Y:S02]  /*b6820*/  STL [R1+0x4fe4], R24 ;  /* 0x004fe41801007387 */ /* 0x0001e40000100800 */
[----:B0-----:R-:W-:-:S05]  /*b6830*/  IADD3 R24, P1, PT, R3, R6, RZ ;  /* 0x0000000603187210 */ /* 0x001fca0007f3e0ff */
[----:B------:R-:W-:-:S05]  /*b6840*/  IMAD.X R25, R4, 0x1, R5, P1 ;  /* 0x0000000104197824 */ /* 0x000fca00008e0605 */
[----:B------:R2:W-:Y:S02]  /*b6850*/  STL.64 [R1+0x1aa0], R24 ;  /* 0x001aa01801007387 */ /* 0x0005e40000100a00 */
[----:B--2---:R-:W-:Y:S02]  /*b6860*/  F2FP.SATFINITE.E4M3.F32.PACK_AB_MERGE_C R24, R43, R2, RZ ;  /* 0x000000022b18723e */ /* 0x004fe400048070ff */
        /* <DEDUP_REMOVED lines=8> */
[----:B------:R-:W-:Y:S01]  /*b68f0*/  IMAD.X R25, R4, 0x1, R35, P1 ;  /* 0x0000000104197824 */ /* 0x000fe200008e0623 */
[----:B------:R-:W-:-:S04]  /*b6900*/  F2FP.SATFINITE.E4M3.F32.PACK_AB_MERGE_C R46, R51, R50, RZ ;  /* 0x00000032332e723e */ /* 0x000fc800048070ff */
[----:B------:R0:W-:Y:S01]  /*b6910*/  STL.64 [R1+0x1a98], R24 ;  /* 0x001a981801007387 */ /* 0x0001e20000100a00 */
[----:B------:R-:W-:Y:S02]  /*b6920*/  F2FP.SATFINITE.E4M3.F32.PACK_AB_MERGE_C R45, R55, R53, RZ ;  /* 0x00000035372d723e */ /* 0x000fe400048070ff */
[----:B0-----:R-:W-:Y:S01]  /*b6930*/  IADD3 R24, P1, PT, R3, R34, RZ ;  /* 0x0000002203187210 */ /* 0x001fe20007f3e0ff */
[----:B------:R-:W-:Y:S04]  /*b6940*/  STL [R1+0x4ec0], R46 ;  /* 0x004ec02e01007387 */ /* 0x000fe80000100800 */
[----:B------:R-:W-:Y:S01]  /*b6950*/  IMAD.X R25, R4, 0x1, R33, P1 ;  /* 0x0000000104197824 */ /* 0x000fe200008e0621 */
[----:B------:R-:W-:Y:S04]  /*b6960*/  STL [R1+0x4e00], R45 ;  /* 0x004e002d01007387 */ /* 0x000fe80000100800 */
[----:B------:R0:W-:Y:S04]  /*b6970*/  STL.64 [R1+0x1a90], R24 ;  /* 0x001a901801007387 */ /* 0x0001e80000100a00 */
[----:B------:R-:W2:Y:S04]  /*b6980*/  LDL.LU R60, [R1+0x18b8] ;  /* 0x0018b800013c7983 */ /* 0x000ea80000300800 */
[----:B------:R-:W2:Y:S01]  /*b6990*/  LDL.LU R52, [R1+0x18bc] ;  /* 0x0018bc0001347983 */ /* 0x000ea20000300800 */
[----:B0-----:R-:W-:-:S05]  /*b69a0*/  F2FP.SATFINITE.E4M3.F32.PACK_AB_MERGE_C R24, R41, R42, RZ ;  /* 0x0000002a2918723e */ /* 0x001fca00048070ff */
[----:B------:R0:W-:Y:S04]  /*b69b0*/  STL [R1+0x4e18], R24 ;  /* 0x004e181801007387 */ /* 0x0001e80000100800 */
[----:B------:R-:W2:Y:S04]  /*b69c0*/  LDL.LU R42, [R1+0x18a0] ;  /* 0x0018a000012a7983 */ /* 0x000ea80000300800 */
[----:B------:R-:W2:Y:S01]  /*b69d0*/  LDL.LU R41, [R1+0x18a4] ;  /* 0x0018a40001297983 */ /* 0x000ea20000300800 */
[----:B0-----:R-:W-:-:S05]  /*b69e0*/  IADD3 R24, P1, PT, R3, R32, RZ ;  /* 0x0000002003187210 */ /* 0x001fca0007f3e0ff */
[----:B------:R-:W-:Y:S01]  /*b69f0*/  IMAD.X R25, R4, 0x1, R31, P1 ;  /* 0x0000000104197824 */ /* 0x000fe200008e061f */
[----:B---3--:R-:W-:-:S05]  /*b6a00*/  F2FP.SATFINITE.E4M3.F32.PACK_AB_MERGE_C R45, R59, R57, RZ ;  /* 0x000000393b2d723e */ /* 0x008fca00048070ff */
[----:B------:R0:W-:Y:S04]  /*b6a10*/  STL [R1+0x4d84], R45 ;  /* 0x004d842d01007387 */ /* 0x0001e80000100800 */
[----:B0-----:R-:W3:Y:S04]  /*b6a20*/  LDL.LU R45, [R1+0x18a8] ;  /* 0x0018a800012d7983 */ /* 0x001ee80000300800 */
[----:B------:R-:W3:Y:S04]  /*b6a30*/  LDL.LU R47, [R1+0x18ac] ;  /* 0x0018ac00012f7983 */ /* 0x000ee80000300800 */
[----:B------:R-:W3:Y:S04]  /*b6a40*/  LDL.LU R48, [R1+0x1890] ;  /* 0x0018900001307983 */ /* 0x000ee80000300800 */
[----:B------:R0:W-:Y:S04]  /*b6a50*/  STL.64 [R1+0x1a88], R24 ;  /* 0x001a881801007387 */ /* 0x0001e80000100a00 */
[----:B------:R-:W3:Y:S04]  /*b6a60*/  LDL.LU R49, [R1+0x1894] ;  /* 0x0018940001317983 */ /* 0x000ee80000300800 */
[----:B------:R-:W3:Y:S04]  /*b6a70*/  LDL.LU R50, [R1+0x1898] ;  /* 0x0018980001327983 */ /* 0x000ee80000300800 */
[----:B------:R-:W3:Y:S01]  /*b6a80*/  LDL.LU R51, [R1+0x189c] ;  /* 0x00189c0001337983 */ /* 0x000ee20000300800 */
[----:B0-----:R-:W-:-:S05]  /*b6a90*/  F2FP.SATFINITE.E4M3.F32.PACK_AB_MERGE_C R24, R44, R40, RZ ;  /* 0x000000282c18723e */ /* 0x001fca00048070ff */
[----:B------:R4:W-:Y:S04]  /*b6aa0*/  STL [R1+0x4d8c], R24 ;  /* 0x004d8c1801007387 */ /* 0x0009e80000100800 */
[----:B------:R-:W3:Y:S04]  /*b6ab0*/  LDL.LU R40, [R1+0x1880] ;  /* 0x0018800001287983 */ /* 0x000ee80000300800 */
[----:B------:R-:W3:Y:S01]  /*b6ac0*/  LDL.LU R44, [R1+0x1884] ;  /* 0x00188400012c7983 */ /* 0x000ee20000300800 */
[----:B----4-:R-:W-:-:S03]  /*b6ad0*/  F2FP.SATFINITE.E4M3.F32.PACK_AB_MERGE_C R24, R9, R0, RZ ;  /* 0x000000000918723e */ /* 0x010fc600048070ff */
[----:B------:R-:W4:Y:S04]  /*b6ae0*/  LDL.LU R0, [R1+0x1888] ;  /* 0x0018880001007983 */ /* 0x000f280000300800 */
[----:B------:R-:W4:Y:S04]  /*b6af0*/  LDL.LU R9, [R1+0x188c] ;  /* 0x00188c0001097983 */ /* 0x000f280000300800 */
[----:B------:R0:W-:Y:S04]  /*b6b00*/  STL [R1+0x4cfc], R24 ;  /* 0x004cfc1801007387 */ /* 0x0001e80000100800 */
[----:B------:R-:W4:Y:S04]  /*b6b10*/  LDL.LU R53, [R1+0x1870] ;  /* 0x0018700001357983 */ /* 0x000f280000300800 */
[----:B------:R-:W4:Y:S01]  /*b6b20*/  LDL.LU R55, [R1+0x1874] ;  /* 0x0018740001377983 */ /* 0x000f220000300800 */
[----:B0-----:R-:W-:-:S05]  /*b6b30*/  IADD3 R24, P1, PT, R3, R30, RZ ;  /* 0x0000001e03187210 */ /* 0x001fca0007f3e0ff */
[----:B------:R-:W-:-:S05]  /*b6b40*/  IMAD.X R25, R4, 0x1, R29, P1 ;  /* 0x0000000104197824 */ /* 0x000fca00008e061d */
[----:B------:R0:W-:Y:S01]  /*b6b50*/  STL.64 [R1+0x1a80], R24 ;  /* 0x001a801801007387 */ /* 0x0001e20000100a00 */
[----:B--2---:R-:W-:Y:S02]  /*b6b60*/  F2FP.SATFINITE.E4M3.F32.PACK_AB_MERGE_C R2, R43, R2, RZ ;  /* 0x000000022b02723e */ /* 0x004fe400048070ff */
[----:B0-----:R-:W-:-:S03]  /*b6b70*/  IADD3 R24, P1, PT, R3, R28, RZ ;  /* 0x0000001c03187210 */ /* 0x001fc60007f3e0ff */
[----:B------:R0:W-:Y:S02]  /*b6b80*/  STL [R1+0x4d0c], R2 ;  /* 0x004d0c0201007387 */ /* 0x0001e40000100800 */
[----:B------:R-:W-:Y:S02]  /*b6b90*/  IMAD.X R25, R4, 0x1, R27, P1 ;  /* 0x0000000104197824 */ /* 0x000fe400008e061b */
[----:B------:R-:W2:Y:S04]  /*b6ba0*/  LDL.LU R57, [R1+0x1878] ;  /* 0x0018780001397983 */ /* 0x000ea80000300800 */
[----:B------:R-:W2:Y:S01]  /*b6bb0*/  LDL.LU R59, [R1+0x187c] ;  /* 0x00187c00013b7983 */ /* 0x000ea20000300800 */
[----:B0-----:R-:W-:-:S05]  /*b6bc0*/  F2FP.SATFINITE.E4M3.F32.PACK_AB_MERGE_C R2, R8, R39, RZ ;  /* 0x000000270802723e */ /* 0x001fca00048070ff */
[----:B------:R-:W-:Y:S04]  /*b6bd0*/  STL [R1+0x1e18], R2 ;  /* 0x001e180201007387 */ /* 0x000fe80000100800 */
[----:B------:R0:W-:Y:S04]  /*b6be0*/  STL.64 [R1+0x1a78], R24 ;  /* 0x001a781801007387 */ /* 0x0001e80000100a00 */
[----:B0-----:R-:W2:Y:S04]  /*b6bf0*/  LDL.LU.64 R24, [R1+0x59a8] ;  /* 0x0059a80001187983 */ /* 0x001ea80000300a00 */
[----:B------:R-:W2:Y:S04]  /*b6c00*/  LDL.LU R2, [R1+0x1860] ;  /* 0x0018600001027983 */ /* 0x000ea80000300800 */
[----:B------:R-:W2:Y:S04]  /*b6c10*/  LDL.LU R43, [R1+0x1864] ;  /* 0x00186400012b7983 */ /* 0x000ea80000300800 */
[----:B------:R-:W2:Y:S04]  /*b6c20*/  LDL.LU R39, [R1+0x1868] ;  /* 0x0018680001277983 */ /* 0x000ea80000300800 */
[----:B------:R-:W2:Y:S01]  /*b6c30*/  LDL.LU R8, [R1+0x186c] ;  /* 0x00186c0001087983 */ /* 0x000ea20000300800 */
[----:B------:R-:W-:-:S02]  /*b6c40*/  F2FP.SATFINITE.E4M3.F32.PACK_AB_MERGE_C R52, R52, R60, RZ ;  /* 0x0000003c3434723e */ /* 0x000fc400048070ff */
[----:B------:R-:W-:Y:S02]  /*b6c50*/  IADD3 R60, P1, PT, R3, R26, RZ ;  /* 0x0000001a033c7210 */ /* 0x000fe40007f3e0ff */
[----:B------:R-:W-:Y:S02]  /*b6c60*/  F2FP.SATFINITE.E4M3.F32.PACK_AB_MERGE_C R46, R41, R42, RZ ;  /* 0x0000002a292e723e */ /* 0x000fe400048070ff */
[----:B------:R-:W2:Y:S04]  /*b6c70*/  LDL.LU R42, [R1+0x1850] ;  /* 0x00185000012a7983 */ /* 0x000ea80000300800 */
[----:B------:R-:W-:Y:S04]  /*b6c80*/  STL [R1+0x1e28], R52 ;  /* 0x001e283401007387 */ /* 0x000fe80000100800 */
[----:B------:R-:W2:Y:S04]  /*b6c90*/  LDL.LU R41, [R1+0x1854] ;  /* 0x0018540001297983 */ /* 0x000ea80000300800 */
[----:B------:R3:W-:Y:S04]  /*b6ca0*/  STL [R1+0x1db8], R46 ;  /* 0x001db82e01007387 */ /* 0x0007e80000100800 */
[----:B------:R0:W-:Y:S01]  /*b6cb0*/  STL.64 [R1+0x59a0], R26 ;  /* 0x0059a01a01007387 */ /* 0x0001e20000100a00 */
[----:B---3--:R-:W-:-:S02]  /*b6cc0*/  F2FP.SATFINITE.E4M3.F32.PACK_AB_MERGE_C R46, R47, R45, RZ ;  /* 0x0000002d2f2e723e */ /* 0x008fc400048070ff */
[----:B------:R-:W-:Y:S02]  /*b6cd0*/  F2FP.SATFINITE.E4M3.F32.PACK_AB_MERGE_C R45, R49, R48, RZ ;  /* 0x00000030312d723e */ /* 0x000fe400048070ff */
[----:B----4-:R-:W-:Y:S01]  /*b6ce0*/  F2FP.SATFINITE.E4M3.F32.PACK_AB_MERGE_C R0, R9, R0, RZ ;  /* 0x000000000900723e */ /* 0x010fe200048070ff */
[----:B--2---:R-:W-:Y:S01]  /*b6cf0*/  IMAD.X R61, R4, 0x1, R25, P1 ;  /* 0x00000001043d7824 */ /* 0x004fe200008e0619 */
[----:B0-----:R-:W-:-:S04]  /*b6d00*/  IADD3 R26, P1, PT, R3, R24, RZ ;  /* 0x00000018031a7210 */ /* 0x001fc80007f3e0ff */
[----:B------:R-:W-:Y:S01]  /*b6d10*/  STL.64 [R1+0x1a70], R60 ;  /* 0x001a703c01007387 */ /* 0x000fe20000100a00 */
[----:B------:R-:W-:-:S03]  /*b6d20*/  IMAD.X R27, R4, 0x1, R23, P1 ;  /* 0x00000001041b7824 */ /* 0x000fc600008e0617 */
[----:B------:R-:W-:Y:S04]  /*b6d30*/  STL [R1+0x1dbc], R46 ;  /* 0x001dbc2e01007387 */ /* 0x000fe80000100800 */
[----:B------:R0:W-:Y:S04]  /*b6d40*/  STL.64 [R1+0x5998], R24 ;  /* 0x0059981801007387 */ /* 0x0001e80000100a00 */
[----:B------:R-:W-:Y:S04]  /*b6d50*/  STL [R1+0x1d6c], R45 ;  /* 0x001d6c2d01007387 */ /* 0x000fe80000100800 */
[----:B------:R2:W-:Y:S01]  /*b6d60*/  STL.64 [R1+0x1a68], R26 ;  /* 0x001a681a01007387 */ /* 0x0005e20000100a00 */
[----:B0-----:R-:W-:-:S02]  /*b6d70*/  IADD3 R24, P1, PT, R3, R22, RZ ;  /* 0x0000001603187210 */ /* 0x001fc40007f3e0ff */
[----:B--2---:R-:W-:Y:S02]  /*b6d80*/  F2FP.SATFINITE.E4M3.F32.PACK_AB_MERGE_C R27, R51, R50, RZ ;  /* 0x00000032331b723e */ /* 0x004fe400048070ff */
[----:B------:R-:W-:Y:S01]  /*b6d90*/  F2FP.SATFINITE.E4M3.F32.PACK_AB_MERGE_C R26, R44, R40, RZ ;  /* 0x000000282c1a723e */ /* 0x000fe200048070ff */
[----:B------:R-:W-:Y:S02]  /*b6da0*/  IMAD.X R25, R4, 0x1, R21, P1 ;  /* 0x0000000104197824 */ /* 0x000fe400008e0615 */
[----:B------:R-:W-:Y:S04]  /*b6db0*/  STL [R1+0x1d78], R27 ;  /* 0x001d781b01007387 */ /* 0x000fe80000100800 */
[----:B------:R-:W-:Y:S04]  /*b6dc0*/  STL [R1+0x1d38], R26 ;  /* 0x001d381a01007387 */ /* 0x000fe80000100800 */
[----:B------:R-:W2:Y:S04]  /*b6dd0*/  LDL.LU R40, [R1+0x1858] ;  /* 0x0018580001287983 */ /* 0x000ea80000300800 */
[----:B------:R-:W2:Y:S04]  /*b6de0*/  LDL.LU R44, [R1+0x185c] ;  /* 0x00185c00012c7983 */ /* 0x000ea80000300800 */
[----:B------:R-:W-:Y:S04]  /*b6df0*/  STL.64 [R1+0x1a60], R24 ;  /* 0x001a601801007387 */ /* 0x000fe80000100a00 */
[----:B------:R0:W-:Y:S04]  /*b6e00*/  STL [R1+0x1d28], R0 ;  /* 0x001d280001007387 */ /* 0x0001e80000100800 */
[----:B0-----:R-:W3:Y:S04]  /*b6e10*/  LDL.LU R0, [R1+0x610] ;  /* 0x0006100001007983 */ /* 0x001ee80000300800 */
[----:B------:R-:W3:Y:S01]  /*b6e20*/  LDL.LU R9, [R1+0x614] ;  /* 0x0006140001097983 */ /* 0x000ee20000300800 */
[----:B------:R-:W-:-:S02]  /*b6e30*/  IADD3 R24, P1, PT, R3, R20, RZ ;  /* 0x0000001403187210 */ /* 0x000fc40007f3e0ff */
[----:B------:R-:W-:-:S03]  /*b6e40*/  F2FP.SATFINITE.E4M3.F32.PACK_AB_MERGE_C R26, R55, R53, RZ ;  /* 0x00000035371a723e */ /* 0x000fc600048070ff */
[----:B------:R-:W-:Y:S02]  /*b6e50*/  IMAD.X R25, R4, 0x1, R19, P1 ;  /* 0x0000000104197824 */ /* 0x000fe400008e0613 */
[----:B------:R0:W-:Y:S04]  /*b6e60*/  STL [R1+0x1cbc], R26 ;  /* 0x001cbc1a01007387 */ /* 0x0001e80000100800 */
[----:B------:R4:W-:Y:S01]  /*b6e70*/  STL.64 [R1+0x1a58], R24 ;  /* 0x001a581801007387 */ /* 0x0009e20000100a00 */
[----:B------:R-:W-:Y:S02]  /*b6e80*/  F2FP.SATFINITE.E4M3.F32.PACK_AB_MERGE_C R53, R43, R2, RZ ;  /* 0x000000022b35723e */ /* 0x000fe400048070ff */
[----:B0-----:R-:W-:Y:S02]  /*b6e90*/  F2FP.SATFINITE.E4M3.F32.PACK_AB_MERGE_C R26, R59, R57, RZ ;  /* 0x000000393b1a723e */ /* 0x001fe400048070ff */
[----:B----4-:R-:W-:-:S03]  /*b6ea0*/  IADD3 R24, P1, PT, R3, R18, RZ ;  /* 0x0000001203187210 */ /* 0x010fc60007f3e0ff */
[----:B------:R-:W-:Y:S02]  /*b6eb0*/  STL [R1+0x1cdc], R26 ;  /* 0x001cdc1a01007387 */ /* 0x000fe40000100800 */
[----:B------:R-:W-:Y:S02]  /*b6ec0*/  IMAD.X R25, R4, 0x1, R17, P1 ;  /* 0x0000000104197824 */ /* 0x000fe400008e0611 */
[----:B------:R-:W-:Y:S01]  /*b6ed0*/  STL [R1+0x5860], R53 ;  /* 0x0058603501007387 */ /* 0x000fe20000100800 */
[----:B------:R-:W-:-:S03]  /*b6ee0*/  F2FP.SATFINITE.E4M3.F32.PACK_AB_MERGE_C R4, R8, R39, RZ ;  /* 0x000000270804723e */ /* 0x000fc600048070ff */
[----:B------:R0:W-:Y:S04]  /*b6ef0*/  STL.64 [R1+0x1a50], R24 ;  /* 0x001a501801007387 */ /* 0x0001e80000100a00 */
[----:B------:R-:W4:Y:S04]  /*b6f00*/  LDL.LU R2, [R1+0x618] ;  /* 0x0006180001027983 */ /* 0x000f280000300800 */
[----:B------:R-:W4:Y:S01]  /*b6f10*/  LDL.LU R43, [R1+0x61c] ;  /* 0x00061c00012b7983 */ /* 0x000f220000300800 */
[----:B-1----:R-:W-:-:S03]  /*b6f20*/  VIADD R3, R3, UR6 ;  /* 0x0000000603037c36 */ /* 0x002fc60008000000 */
[----:B------:R1:W-:Y:S04]  /*b6f30*/  STL [R1+0x1c78], R4 ;  /* 0x001c780401007387 */ /* 0x0003e80000100800 */
[----:B------:R-:W4:Y:S04]  /*b6f40*/  LDL.LU R39, [R1+0x1840] ;  /* 0x0018400001277983 */ /* 0x000f280000300800 */
[----:B------:R-:W4:Y:S01]  /*b6f50*/  LDL.LU R8, [R1+0x1844] ;  /* 0x0018440001087983 */ /* 0x000f220000300800 */
[----:B------:R-:W-:Y:S01]  /*b6f60*/  F2FP.SATFINITE.E4M3.F32.PACK_AB_MERGE_C R61, R41, R42, RZ ;  /* 0x0000002a293d723e */ /* 0x000fe200048070ff */
[----:B------:R-:W2:Y:S01]  /*b6f70*/  LDCU UR6, c[0x0][0x3b8] ;  /* 0x00007700ff0677ac */ /* 0x000ea20008000800 */
[----:B0-----:R-:W-:-:S02]  /*b6f80*/  IADD3 R24, P1, PT, R3, R16, RZ ;  /* 0x0000001003187210 */ /* 0x001fc40007f3e0ff */
[----:B-1----:R-:W-:Y:S01]  /*b6f90*/  SHF.R.S32.HI R4, RZ, 0x1f, R3 ;  /* 0x0000001fff047819 */ /* 0x002fe20000011403 */
[----:B------:R-:W-:Y:S04]  /*b6fa0*/  STL [R1+0x5898], R61 ;  /* 0x0058983d01007387 */ /* 0x000fe80000100800 */
[----:B------:R-:W4:Y:S01]  /*b6fb0*/  LDL.LU R46, [R1+0x1848] ;  /* 0x00184800012e7983 */ /* 0x000f220000300800 */
[----:B------:R-:W-:-:S03]  /*b6fc0*/  IMAD.X R25, R4, 0x1, R38, P1 ;  /* 0x0000000104197824 */ /* 0x000fc600008e0626 */
[----:B------:R-:W4:Y:S04]  /*b6fd0*/  LDL.LU R56, [R1+0x184c] ;  /* 0x00184c0001387983 */ /* 0x000f280000300800 */
[----:B------:R-:W4:Y:S04]  /*b6fe0*/  LDL.LU R58, [R1+0x1830] ;  /* 0x00183000013a7983 */ /* 0x000f280000300800 */
[----:B------:R0:W-:Y:S04]  /*b6ff0*/  STL.64 [R1+0x1a48], R24 ;  /* 0x001a481801007387 */ /* 0x0001e80000100a00 */
[----:B------:R-:W4:Y:S04]  /*b7000*/  LDL.LU R60, [R1+0x1834] ;  /* 0x00183400013c7983 */ /* 0x000f280000300800 */
[----:B------:R-:W4:Y:S04]  /*b7010*/  LDL.LU R52, [R1+0x1838] ;  /* 0x0018380001347983 */ /* 0x000f280000300800 */
[----:B------:R-:W4:Y:S04]  /*b7020*/  LDL.LU R45, [R1+0x183c] ;  /* 0x00183c00012d7983 */ /* 0x000f280000300800 */
[----:B------:R-:W4:Y:S04]  /*b7030*/  LDL.LU R42, [R1+0x1820] ;  /* 0x00182000012a7983 */ /* 0x000f280000300800 */
[----:B------:R-:W4:Y:S01]  /*b7040*/  LDL.LU R41, [R1+0x1824] ;  /* 0x0018240001297983 */ /* 0x000f220000300800 */
[----:B--2---:R-:W-:-:S05]  /*b7050*/  F2FP.SATFINITE.E4M3.F32.PACK_AB_MERGE_C R54, R44, R40, RZ ;  /* 0x000000282c36723e */ /* 0x004fca00048070ff */
[----:B------:R-:W-:Y:S04]  /*b7060*/  STL [R1+0x5890], R54 ;  /* 0x0058903601007387 */ /* 0x000fe80000100800 */
[----:B------:R-:W2:Y:S04]  /*b7070*/  LDL.LU R47, [R1+0x1828] ;  /* 0x00182800012f7983 */ /* 0x000ea80000300800 */
[----:B------:R-:W2:Y:S01]  /*b7080*/  LDL.LU R48, [R1+0x182c] ;  /* 0x00182c0001307983 */ /* 0x000ea20000300800 */
        /* <DEDUP_REMOVED lines=8> */
[----:B0-----:R-:W-:-:S03]  /*b7110*/  IADD3 R24, P1, PT, R3, R15, RZ ;  /* 0x0000000f03187210 */ /* 0x001fc60007f3e0ff */
[----:B------:R-:W3:Y:S04]  /*b7120*/  LDL.LU R57, [R1+0x1808] ;  /* 0x0018080001397983 */ /* 0x000ee80000300800 */
[----:B------:R-:W3:Y:S01]  /*b7130*/  LDL.LU R59, [R1+0x180c] ;  /* 0x00180c00013b7983 */ /* 0x000ee20000300800 */
[----:B------:R-:W-:-:S03]  /*b7140*/  IMAD.X R25, R4, 0x1, R37, P1 ;  /* 0x0000000104197824 */ /* 0x000fc600008e0625 */
[----:B-1----:R-:W3:Y:S04]  /*b7150*/  LDL.LU R0, [R1+0x17f0] ;  /* 0x0017f00001007983 */ /* 0x002ee80000300800 */
[----:B------:R4:W-:Y:S04]  /*b7160*/  STL.64 [R1+0x1a40], R24 ;  /* 0x001a401801007387 */ /* 0x0009e80000100a00 */
[----:B------:R-:W3:Y:S01]  /*b7170*/  LDL.LU R9, [R1+0x17f4] ;  /* 0x0017f40001097983 */ /* 0x000ee20000300800 */
[----:B----4-:R-:W-:-:S03]  /*b7180*/  F2FP.SATFINITE.E4M3.F32.PACK_AB_MERGE_C R24, R43, R2, RZ ;  /* 0x000000022b18723e */ /* 0x010fc600048070ff */
[----:B------:R-:W4:Y:S04]  /*b7190*/  LDL.LU R2, [R1+0x17f8] ;  /* 0x0017f80001027983 */ /* 0x000f280000300800 */
[----:B------:R0:W-:Y:S01]  /*b71a0*/  STL [R1+0x630], R24 ;  /* 0x0006301801007387 */ /* 0x0001e20000100800 */
[----:B------:R-:W-:-:S03]  /*b71b0*/  F2FP.SATFINITE.E4M3.F32.PACK_AB_MERGE_C R8, R8, R39, RZ ;  /* 0x000000270808723e */ /* 0x000fc600048070ff */
[----:B------:R-:W4:Y:S01]  /*b71c0*/  LDL.LU R43, [R1+0x17fc] ;  /* 0x0017fc00012b7983 */ /* 0x000f220000300800 */
[----:B0-----:R-:W-:-:S03]  /*b71d0*/  IADD3 R24, P1, PT, R3, R14, RZ ;  /* 0x0000000e03187210 */ /* 0x001fc60007f3e0ff */
[----:B------:R0:W-:Y:S04]  /*b71e0*/  STL [R1+0x5224], R8 ;  /* 0x0052240801007387 */ /* 0x0001e80000100800 */
[----:B------:R-:W4:Y:S01]  /*b71f0*/  LDL.LU R39, [R1+0x17e0] ;  /* 0x0017e00001277983 */ /* 0x000f220000300800 */
[----:B------:R-:W-:Y:S01]  /*b7200*/  IMAD.X R25, R4, 0x1, R13, P1 ;  /* 0x0000000104197824 */ /* 0x000fe200008e060d */
[----:B------:R-:W-:Y:S02]  /*b7210*/  F2FP.SATFINITE.E4M3.F32.PACK_AB_MERGE_C R27, R56, R46, RZ ;  /* 0x0000002e381b723e */ /* 0x000fe400048070ff */
[----:B0-----:R-:W4:Y:S04]  /*b7220*/  LDL.LU R8, [R1+0x17e4] ;  /* 0x0017e40001087983 */ /* 0x001f280000300800 */
[----:B------:R0:W-:Y:S01]  /*b7230*/  STL.64 [R1+0x1a38], R24 ;  /* 0x001a381801007387 */ /* 0x0001e20000100a00 */
[----:B------:R-:W-:-:S03]  /*b7240*/  F2FP.SATFINITE.E4M3.F32.PACK_AB_MERGE_C R26, R60, R58, RZ ;  /* 0x0000003a3c1a723e */ /* 0x000fc600048070ff */
[----:B------:R-:W-:Y:S01]  /*b7250*/  STL [R1+0x5278], R27 ;  /* 0x0052781b01007387 */ /* 0x000fe20000100800 */
[----:B0-----:R-:W-:-:S03]  /*b7260*/  IADD3 R24, P1, PT, R3, R12, RZ ;  /* 0x0000000c03187210 */ /* 0x001fc60007f3e0ff */
[----:B------:R-:W-:Y:S02]  /*b7270*/  STL [R1+0x5144], R26 ;  /* 0x0051441a01007387 */ /* 0x000fe40000100800 */
[----:B------:R-:W-:-:S05]  /*b7280*/  IMAD.X R25, R4, 0x1, R11, P1 ;  /* 0x0000000104197824 */ /* 0x000fca00008e060b */
[----:B------:R0:W-:Y:S02]  /*b7290*/  STL.64 [R1+0x1a30], R24 ;  /* 0x001a301801007387 */ /* 0x0001e40000100a00 */
[----:B0-----:R-:W-:Y:S02]  /*b72a0*/  F2FP.SATFINITE.E4M3.F32.PACK_AB_MERGE_C R24, R45, R52, RZ ;  /* 0x000000342d18723e */ /* 0x001fe400048070ff */
[----:B------:R-:W-:-:S05]  /*b72b0*/  F2FP.SATFINITE.E4M3.F32.PACK_AB_MERGE_C R45, R41, R42, RZ ;  /* 0x0000002a292d723e */ /* 0x000fca00048070ff */
[----:B------:R-:W-:Y:S04]  /*b72c0*/  STL [R1+0x57a0], R45 ;  /* 0x0057a02d01007387 */ /* 0x000fe80000100800 */
[----:B------:R0:W-:Y:S04]  /*b72d0*/  STL [R1+0x52b4], R24 ;  /* 0x0052b41801007387 */ /* 0x0001e80000100800 */
[----:B------:R-:W4:Y:S04]  /*b72e0*/  LDL.LU R42, [R1+0x17e8] ;  /* 0x0017e800012a7983 */ /* 0x000f280000300800 */
[----:B------:R-:W4:Y:S01]  /*b72f0*/  LDL.LU R41, [R1+0x17ec] ;  /* 0x0017ec0001297983 */ /* 0x000f220000300800 */
[----:B0-----:R-:W-:-:S05]  /*b7300*/  IADD3 R24, P1, PT, R3, R10, RZ ;  /* 0x0000000a03187210 */ /* 0x001fca0007f3e0ff */
[----:B------:R-:W-:-:S05]  /*b7310*/  IMAD.X R25, R4, 0x1, R7, P1 ;  /* 0x0000000104197824 */ /* 0x000fca00008e0607 */
[----:B------:R0:W-:Y:S02]  /*b7320*/  STL.64 [R1+0x1a28], R24 ;  /* 0x001a281801007387 */ /* 0x0001e40000100a00 */
[----:B0-----:R-:W-:-:S05]  /*b7330*/  IADD3 R24, P1, PT, R3, R6, RZ ;  /* 0x0000000603187210 */ /* 0x001fca0007f3e0ff */
[----:B------:R-:W-:Y:S01]  /*b7340*/  IMAD.X R25, R4, 0x1, R5, P1 ;  /* 0x0000000104197824 */ /* 0x000fe200008e0605 */
[----:B--2---:R-:W-:-:S05]  /*b7350*/  F2FP.SATFINITE.E4M3.F32.PACK_AB_MERGE_C R27, R48, R47, RZ ;  /* 0x0000002f301b723e */ /* 0x004fca00048070ff */
[----:B------:R-:W-:Y:S01]  /*b7360*/  STL [R1+0x50a4], R27 ;  /* 0x0050a41b01007387 */ /* 0x000fe20000100800 */
[----:B---3--:R-:W-:-:S05]  /*b7370*/  F2FP.SATFINITE.E4M3.F32.PACK_AB_MERGE_C R26, R50, R49, RZ ;  /* 0x00000031321a723e */ /* 0x008fca00048070ff */
[----:B------:R-:W-:Y:S04]  /*b7380*/  STL [R1+0x4fc8], R26 ;  /* 0x004fc81a01007387 */ /* 0x000fe80000100800 */
[----:B------:R0:W-:Y:S02]  /*b7390*/  STL.64 [R1+0x1a20], R24 ;  /* 0x001a201801007387 */ /* 0x0001e40000100a00 */
[----:B0-----:R-:W-:Y:S02]  /*b73a0*/  F2FP.SATFINITE.E4M3.F32.PACK_AB_MERGE_C R25, R55, R51, RZ ;  /* 0x000000333719723e */ /* 0x001fe400048070ff */
[----:B------:R-:W-:Y:S02]  /*b73b0*/  F2FP.SATFINITE.E4M3.F32.PACK_AB_MERGE_C R24, R44, R40, RZ ;  /* 0x000000282c18723e */ /* 0x000fe400048070ff */
[----:B------:R-:W2:Y:S04]  /*b73c0*/  LDL.LU R40, [R1+0x17d0] ;  /* 0x0017d00001287983 */ /* 0x000ea80000300800 */
[----:B------:R-:W-:Y:S04]  /*b73d0*/  STL [R1+0x52f8], R25 ;  /* 0x0052f81901007387 */ /* 0x000fe80000100800 */
[----:B------:R-:W2:Y:S04]  /*b73e0*/  LDL.LU R44, [R1+0x17d4] ;  /* 0x0017d400012c7983 */ /* 0x000ea80000300800 */
[----:B------:R0:W-:Y:S02]  /*b73f0*/  STL [R1+0x4ea8], R24 ;  /* 0x004ea81801007387 */ /* 0x0001e40000100800 */
        /* <DEDUP_REMOVED lines=8> */
[----:B------:R0:W-:Y:S01]  /*b7480*/  STL [R1+0x4de0], R24 ;  /* 0x004de01801007387 */ /* 0x0001e20000100800 */
[----:B----4-:R-:W-:-:S02]  /*b7490*/  F2FP.SATFINITE.E4M3.F32.PACK_AB_MERGE_C R2, R43, R2, RZ ;  /* 0x000000022b02723e */ /* 0x010fc400048070ff */
[----:B0-----:R-:W-:-:S05]  /*b74a0*/  IADD3 R24, P1, PT, R3, R34, RZ ;  /* 0x0000002203187210 */ /* 0x001fca0007f3e0ff */
[----:B------:R-:W-:-:S05]  /*b74b0*/  IMAD.X R25, R4, 0x1, R33, P1 ;  /* 0x0000000104197824 */ /* 0x000fca00008e0621 */
[----:B------:R0:W-:Y:S01]  /*b74c0*/  STL.64 [R1+0x1a10], R24 ;  /* 0x001a101801007387 */ /* 0x0001e20000100a00 */
[----:B------:R-:W-:-:S03]  /*b74d0*/  IADD3 R26, P1, PT, R3, R32, RZ ;  /* 0x00000020031a7210 */ /* 0x000fc60007f3e0ff */
[----:B0-----:R-:W4:Y:S04]  /*b74e0*/  LDL.LU R25, [R1+0x17c0] ;  /* 0x0017c00001197983 */ /* 0x001f280000300800 */
[----:B------:R-:W4:Y:S04]  /*b74f0*/  LDL.LU R46, [R1+0x17c4] ;  /* 0x0017c400012e7983 */ /* 0x000f280000300800 */
[----:B------:R0:W-:Y:S04]  /*b7500*/  STL [R1+0x5378], R2 ;  /* 0x0053780201007387 */ /* 0x0001e80000100800 */
[----:B------:R-:W4:Y:S04]  /*b7510*/  LDL.LU R56, [R1+0x17c8] ;  /* 0x0017c80001387983 */ /* 0x000f280000300800 */
[----:B------:R-:W4:Y:S01]  /*b7520*/  LDL.LU R58, [R1+0x17cc] ;  /* 0x0017cc00013a7983 */ /* 0x000f220000300800 */
[----:B0-----:R-:W-:Y:S01]  /*b7530*/  F2FP.SATFINITE.E4M3.F32.PACK_AB_MERGE_C R2, R8, R39, RZ ;  /* 0x000000270802723e */ /* 0x001fe200048070ff */
[----:B------:R-:W-:-:S04]  /*b7540*/  IMAD.X R27, R4, 0x1, R31, P1 ;  /* 0x00000001041b7824 */ /* 0x000fc800008e061f */
        /* <DEDUP_REMOVED lines=9> */
[----:B0-----:R-:W-:-:S03]  /*b75e0*/  F2FP.SATFINITE.E4M3.F32.PACK_AB_MERGE_C R2, R41, R42, RZ ;  /* 0x0000002a2902723e */ /* 0x001fc600048070ff */
[----:B------:R0:W-:Y:S04]  /*b75f0*/  STL.64 [R1+0x1a08], R26 ;  /* 0x001a081a01007387 */ /* 0x0001e80000100a00 */
[----:B------:R2:W-:Y:S04]  /*b7600*/  STL [R1+0x5370], R2 ;  /* 0x0053700201007387 */ /* 0x0005e80000100800 */
[----:B------:R-:W4:Y:S04]  /*b7610*/  LDL.LU R51, [R1+0x1790] ;  /* 0x0017900001337983 */ /* 0x000f280000300800 */
[----:B------:R-:W4:Y:S04]  /*b7620*/  LDL.LU R55, [R1+0x1794] ;  /* 0x0017940001377983 */ /* 0x000f280000300800 */
[----:B------:R-:W4:Y:S04]  /*b7630*/  LDL.LU R57, [R1+0x1798] ;  /* 0x0017980001397983 */ /* 0x000f280000300800 */
[----:B------:R-:W4:Y:S04]  /*b7640*/  LDL.LU R59, [R1+0x179c] ;  /* 0x00179c00013b7983 */ /* 0x000f280000300800 */
[----:B------:R-:W4:Y:S04]  /*b7650*/  LDL.LU R42, [R1+0x1780] ;  /* 0x00178000012a7983 */ /* 0x000f280000300800 */
[----:B------:R-:W4:Y:S01]  /*b7660*/  LDL.LU R41, [R1+0x1784] ;  /* 0x0017840001297983 */ /* 0x000f220000300800 */
[----:B0-----:R-:W-:-:S05]  /*b7670*/  IADD3 R26, P1, PT, R3, R30, RZ ;  /* 0x0000001e031a7210 */ /* 0x001fca0007f3e0ff */
[----:B------:R-:W-:Y:S01]  /*b7680*/  IMAD.X R27, R4, 0x1, R29, P1 ;  /* 0x00000001041b7824 */ /* 0x000fe200008e061d */
[----:B--2---:R-:W-:Y:S02]  /*b7690*/  F2FP.SATFINITE.E4M3.F32.PACK_AB_MERGE_C R2, R44, R40, RZ ;  /* 0x000000282c02723e */ /* 0x004fe400048070ff */
[----:B------:R-:W2:Y:S04]  /*b76a0*/  LDL.LU R40, [R1+0x1788] ;  /* 0x0017880001287983 */ /* 0x000ea80000300800 */
[----:B------:R-:W2:Y:S04]  /*b76b0*/  LDL.LU R44, [R1+0x178c] ;  /* 0x00178c00012c7983 */ /* 0x000ea80000300800 */
[----:B------:R-:W-:Y:S04]  /*b76c0*/  STL [R1+0x4ce8], R2 ;  /* 0x004ce80201007387 */ /* 0x000fe80000100800 */
[----:B------:R0:W-:Y:S04]  /*b76d0*/  STL.64 [R1+0x1a00], R26 ;  /* 0x001a001a01007387 */ /* 0x0001e80000100a00 */
[----:B0-----:R-:W2:Y:S01]  /*b76e0*/  LDL.LU.64 R26, [R1+0x59a0] ;  /* 0x0059a000011a7983 */ /* 0x001ea20000300a00 */
[----:B------:R-:W-:-:S03]  /*b76f0*/  IADD3 R24, P1, PT, R3, R28, RZ ;  /* 0x0000001c03187210 */ /* 0x000fc60007f3e0ff */
[----:B------:R-:W2:Y:S04]  /*b7700*/  LDL.LU R2, [R1+0x1770] ;  /* 0x0017700001027983 */ /* 0x000ea80000300800 */
[----:B------:R-:W2:Y:S01]  /*b7710*/  LDL.LU R43, [R1+0x1774] ;  /* 0x00177400012b7983 */ /* 0x000ea20000300800 */
[----:B---3--:R-:W-:-:S05]  /*b7720*/  F2FP.SATFINITE.E4M3.F32.PACK_AB_MERGE_C R0, R9, R0, RZ ;  /* 0x000000000900723e */ /* 0x008fca00048070ff */
[----:B------:R0:W-:Y:S04]  /*b7730*/  STL [R1+0x534c], R0 ;  /* 0x00534c0001007387 */ /* 0x0001e80000100800 */
[----:B0-----:R-:W3:Y:S04]  /*b7740*/  LDL.LU R0, [R1+0x1778] ;  /* 0x0017780001007983 */ /* 0x001ee80000300800 */
[----:B------:R-:W3:Y:S01]  /*b7750*/  LDL.LU R9, [R1+0x177c] ;  /* 0x00177c0001097983 */ /* 0x000ee20000300800 */
[----:B----4-:R-:W-:-:S05]  /*b7760*/  F2FP.SATFINITE.E4M3.F32.PACK_AB_MERGE_C R46, R46, R25, RZ ;  /* 0x000000192e2e723e */ /* 0x010fca00048070ff */
[----:B------:R-:W-:Y:S01]  /*b7770*/  STL [R1+0x5808], R46 ;  /* 0x0058082e01007387 */ /* 0x000fe20000100800 */
[----:B--2---:R-:W-:-:S05]  /*b7780*/  IMAD.X R25, R4, 0x1, R27, P1 ;  /* 0x0000000104197824 */ /* 0x004fca00008e061b */
[----:B------:R0:W-:Y:S04]  /*b7790*/  STL.64 [R1+0x19f8], R24 ;  /* 0x0019f81801007387 */ /* 0x0001e80000100a00 */
[----:B0-----:R-:W2:Y:S01]  /*b77a0*/  LDL.LU.64 R24, [R1+0x5998] ;  /* 0x0059980001187983 */ /* 0x001ea20000300a00 */
[----:B------:R-:W-:Y:S02]  /*b77b0*/  F2FP.SATFINITE.E4M3.F32.PACK_AB_MERGE_C R46, R58, R56, RZ ;  /* 0x000000383a2e723e */ /* 0x000fe400048070ff */
[----:B------:R-:W-:Y:S02]  /*b77c0*/  F2FP.SATFINITE.E4M3.F32.PACK_AB_MERGE_C R45, R52, R60, RZ ;  /* 0x0000003c342d723e */ /* 0x000fe400048070ff */
[----:B------:R-:W-:Y:S01]  /*b77d0*/  IADD3 R52, P1, PT, R3, R26, RZ ;  /* 0x0000001a03347210 */ /* 0x000fe20007f3e0ff */
[----:B------:R-:W-:Y:S04]  /*b77e0*/  STL [R1+0x5374], R46 ;  /* 0x0053742e01007387 */ /* 0x000fe80000100800 */
[----:B------:R0:W-:Y:S01]  /*b77f0*/  STL [R1+0x1d5c], R45 ;  /* 0x001d5c2d01007387 */ /* 0x0001e20000100800 */
[----:B------:R-:W-:-:S02]  /*b7800*/  F2FP.SATFINITE.E4M3.F32.PACK_AB_MERGE_C R8, R8, R39, RZ ;  /* 0x000000270808723e */ /* 0x000fc400048070ff */
[----:B0-----:R-:W-:Y:S02]  /*b7810*/  F2FP.SATFINITE.E4M3.F32.PACK_AB_MERGE_C R45, R48, R47, RZ ;  /* 0x0000002f302d723e */ /* 0x001fe400048070ff */
[----:B------:R-:W-:Y:S02]  /*b7820*/  F2FP.SATFINITE.E4M3.F32.PACK_AB_MERGE_C R41, R41, R42, RZ ;  /* 0x0000002a2929723e */ /* 0x000fe400048070ff */
[----:B------:R-:W-:Y:S01]  /*b7830*/  F2FP.SATFINITE.E4M3.F32.PACK_AB_MERGE_C R40, R44, R40, RZ ;  /* 0x000000282c28723e */ /* 0x000fe200048070ff */
[----:B--2---:R-:W-:-:S05]  /*b7840*/  IMAD.X R53, R4, 0x1, R25, P1 ;  /* 0x0000000104357824 */ /* 0x004fca00008e0619 */
[----:B------:R-:W-:Y:S04]  /*b7850*/  STL.64 [R1+0x19f0], R52 ;  /* 0x0019f03401007387 */ /* 0x000fe80000100a00 */
[----:B------:R-:W-:Y:S04]  /*b7860*/  STL [R1+0x1d8c], R45 ;  /* 0x001d8c2d01007387 */ /* 0x000fe80000100800 */
[----:B------:R-:W-:Y:S04]  /*b7870*/  STL.64 [R1+0x5990], R24 ;  /* 0x0059901801007387 */ /* 0x000fe80000100a00 */
[----:B------:R0:W-:Y:S04]  /*b7880*/  STL [R1+0x1d2c], R8 ;  /* 0x001d2c0801007387 */ /* 0x0001e80000100800 */
[----:B------:R-:W2:Y:S01]  /*b7890*/  LDL.LU R39, [R1+0x1760] ;  /* 0x0017600001277983 */ /* 0x000ea20000300800 */
[----:B------:R-:W-:-:S03]  /*b78a0*/  IADD3 R46, P1, PT, R3, R24, RZ ;  /* 0x00000018032e7210 */ /* 0x000fc60007f3e0ff */
[----:B0-----:R-:W2:Y:S02]  /*b78b0*/  LDL.LU R8, [R1+0x1764] ;  /* 0x0017640001087983 */ /* 0x001ea40000300800 */
[C---:B------:R-:W-:Y:S01]  /*b78c0*/  IMAD.X R47, R4.reuse, 0x1, R23, P1 ;  /* 0x00000001042f7824 */ /* 0x040fe200008e0617 */
[----:B------:R-:W-:Y:S02]  /*b78d0*/  IADD3 R24, P1, PT, R3, R22, RZ ;  /* 0x0000001603187210 */ /* 0x000fe40007f3e0ff */
[----:B------:R-:W-:Y:S02]  /*b78e0*/  F2FP.SATFINITE.E4M3.F32.PACK_AB_MERGE_C R45, R55, R51, RZ ;  /* 0x00000033372d723e */ /* 0x000fe400048070ff */
[----:B------:R0:W-:Y:S01]  /*b78f0*/  STL.64 [R1+0x19e8], R46 ;  /* 0x0019e82e01007387 */ /* 0x0001e20000100a00 */
[----:B------:R-:W-:Y:S01]  /*b7900*/  IMAD.X R25, R4, 0x1, R21, P1 ;  /* 0x0000000104197824 */ /* 0x000fe200008e0615 */
[----:B0-----:R-:W-:-:S05]  /*b7910*/  F2FP.SATFINITE.E4M3.F32.PACK_AB_MERGE_C R46, R50, R49, RZ ;  /* 0x00000031322e723e */ /* 0x001fca00048070ff */
[----:B------:R-:W-:Y:S04]  /*b7920*/  STL [R1+0x535c], R46 ;  /* 0x00535c2e01007387 */ /* 0x000fe80000100800 */
[----:B------:R0:W-:Y:S04]  /*b7930*/  STL [R1+0x1cd8], R45 ;  /* 0x001cd82d01007387 */ /* 0x0001e80000100800 */
[----:B------:R1:W-:Y:S01]  /*b7940*/  STL.64 [R1+0x19e0], R24 ;  /* 0x0019e01801007387 */ /* 0x0003e20000100a00 */
[----:B0-----:R-:W-:Y:S02]  /*b7950*/  F2FP.SATFINITE.E4M3.F32.PACK_AB_MERGE_C R45, R59, R57, RZ ;  /* 0x000000393b2d723e */ /* 0x001fe400048070ff */
[----:B-1----:R-:W-:-:S03]  /*b7960*/  IADD3 R24, P1, PT, R3, R20, RZ ;  /* 0x0000001403187210 */ /* 0x002fc60007f3e0ff */
[----:B------:R-:W-:Y:S02]  /*b7970*/  STL [R1+0x1ccc], R45 ;  /* 0x001ccc2d01007387 */ /* 0x000fe40000100800 */
[----:B------:R-:W-:Y:S02]  /*b7980*/  IMAD.X R25, R4, 0x1, R19, P1 ;  /* 0x0000000104197824 */ /* 0x000fe400008e0613 */
[----:B------:R0:W-:Y:S04]  /*b7990*/  STL [R1+0x68c], R41 ;  /* 0x00068c2901007387 */ /* 0x0001e80000100800 */
[----:B------:R-:W-:Y:S04]  /*b79a0*/  STL.64 [R1+0x19d8], R24 ;  /* 0x0019d81801007387 */ /* 0x000fe80000100a00 */
[----:B------:R1:W-:Y:S04]  /*b79b0*/  STL [R1+0x536c], R40 ;  /* 0x00536c2801007387 */ /* 0x0003e80000100800 */
[----:B------:R-:W4:Y:S04]  /*b79c0*/  LDL.LU R42, [R1+0x1768] ;  /* 0x00176800012a7983 */ /* 0x000f280000300800 */
[----:B0-----:R-:W4:Y:S04]  /*b79d0*/  LDL.LU R41, [R1+0x176c] ;  /* 0x00176c0001297983 */ /* 0x001f280000300800 */
[----:B-1----:R-:W4:Y:S01]  /*b79e0*/  LDL.LU R40, [R1+0x600] ;  /* 0x0006000001287983 */ /* 0x002f220000300800 */
[----:B------:R-:W-:-:S05]  /*b79f0*/  IADD3 R24, P1, PT, R3, R18, RZ ;  /* 0x0000001203187210 */ /* 0x000fca0007f3e0ff */
[----:B------:R-:W-:-:S05]  /*b7a00*/  IMAD.X R25, R4, 0x1, R17, P1 ;  /* 0x0000000104197824 */ /* 0x000fca00008e0611 */
[----:B------:R-:W-:Y:S04]  /*b7a10*/  STL.64 [R1+0x19d0], R24 ;  /* 0x0019d01801007387 */ /* 0x000fe80000100a00 */
[----:B------:R-:W4:Y:S01]  /*b7a20*/  LDL.LU R44, [R1+0x604] ;  /* 0x00060400012c7983 */ /* 0x000f220000300800 */
[----:B------:R-:W-:Y:S02]  /*b7a30*/  F2FP.SATFINITE.E4M3.F32.PACK_AB_MERGE_C R51, R43, R2, RZ ;  /* 0x000000022b33723e */ /* 0x000fe400048070ff */
[----:B---3--:R-:W-:-:S03]  /*b7a40*/  F2FP.SATFINITE.E4M3.F32.PACK_AB_MERGE_C R0, R9, R0, RZ ;  /* 0x000000000900723e */ /* 0x008fc600048070ff */
[----:B------:R-:W-:Y:S04]  /*b7a50*/  STL [R1+0x5850], R51 ;  /* 0x0058503301007387 */ /* 0x000fe80000100800 */
        /* <DEDUP_REMOVED lines=8> */
[----:B------:R-:W3:Y:S01]  /*b7ae0*/  LDL.LU R43, [R1+0x1744] ;  /* 0x00174400012b7983 */ /* 0x000ee20000300800 */
[----:B------:R-:W-:Y:S01]  /*b7af0*/  VIADD R3, R3, UR6 ;  /* 0x0000000603037c36 */ /* 0x000fe20008000000 */
[----:B------:R-:W1:Y:S02]  /*b7b00*/  LDCU UR6, c[0x0][0x3b8] ;  /* 0x00007700ff0677ac */ /* 0x000e640008000800 */
[----:B0-----:R-:W3:Y:S04]  /*b7b10*/  LDL.LU R0, [R1+0x1748] ;  /* 0x0017480001007983 */ /* 0x001ee80000300800 */
[----:B------:R-:W3:Y:S01]  /*b7b20*/  LDL.LU R9, [R1+0x174c] ;  /* 0x00174c0001097983 */ /* 0x000ee20000300800 */
[----:B------:R-:W-:-:S02]  /*b7b30*/  SHF.R.S32.HI R4, RZ, 0x1f, R3 ;  /* 0x0000001fff047819 */ /* 0x000fc40000011403 */
[----:B------:R-:W-:-:S05]  /*b7b40*/  IADD3 R24, P1, PT, R3, R16, RZ ;  /* 0x0000001003187210 */ /* 0x000fca0007f3e0ff */
[----:B------:R-:W-:Y:S01]  /*b7b50*/  IMAD.X R25, R4, 0x1, R38, P1 ;  /* 0x0000000104197824 */ /* 0x000fe200008e0626 */
[----:B--2---:R-:W-:-:S05]  /*b7b60*/  F2FP.SATFINITE.E4M3.F32.PACK_AB_MERGE_C R59, R8, R39, RZ ;  /* 0x00000027083b723e */ /* 0x004fca00048070ff */
[----:B------:R-:W-:Y:S04]  /*b7b70*/  STL [R1+0x588c], R59 ;  /* 0x00588c3b01007387 */ /* 0x000fe80000100800 */
[----:B------:R-:W2:Y:S04]  /*b7b80*/  LDL.LU R58, [R1+0x1730] ;  /* 0x00173000013a7983 */ /* 0x000ea80000300800 */
[----:B------:R-:W2:Y:S04]  /*b7b90*/  LDL.LU R60, [R1+0x1734] ;  /* 0x00173400013c7983 */ /* 0x000ea80000300800 */
[----:B------:R-:W2:Y:S04]  /*b7ba0*/  LDL.LU R52, [R1+0x1738] ;  /* 0x0017380001347983 */ /* 0x000ea80000300800 */
[----:B------:R4:W-:Y:S04]  /*b7bb0*/  STL.64 [R1+0x19c8], R24 ;  /* 0x0019c81801007387 */ /* 0x0009e80000100a00 */
[----:B------:R-:W2:Y:S04]  /*b7bc0*/  LDL.LU R47, [R1+0x173c] ;  /* 0x00173c00012f7983 */ /* 0x000ea80000300800 */
[----:B------:R-:W2:Y:S04]  /*b7bd0*/  LDL.LU R48, [R1+0x1720] ;  /* 0x0017200001307983 */ /* 0x000ea80000300800 */
[----:B------:R-:W2:Y:S04]  /*b7be0*/  LDL.LU R49, [R1+0x1724] ;  /* 0x0017240001317983 */ /* 0x000ea80000300800 */
[----:B------:R-:W2:Y:S04]  /*b7bf0*/  LDL.LU R50, [R1+0x1728] ;  /* 0x0017280001327983 */ /* 0x000ea80000300800 */
[----:B------:R-:W2:Y:S04]  /*b7c00*/  LDL.LU R55, [R1+0x172c] ;  /* 0x00172c0001377983 */ /* 0x000ea80000300800 */
[----:B------:R-:W2:Y:S04]  /*b7c10*/  LDL.LU R39, [R1+0x1710] ;  /* 0x0017100001277983 */ /* 0x000ea80000300800 */
[----:B------:R-:W2:Y:S01]  /*b7c20*/  LDL.LU R8, [R1+0x1714] ;  /* 0x0017140001087983 */ /* 0x000ea20000300800 */
[----:B----4-:R-:W-:-:S03]  /*b7c30*/  F2FP.SATFINITE.E4M3.F32.PACK_AB_MERGE_C R25, R41, R42, RZ ;  /* 0x0000002a2919723e */ /* 0x010fc600048070ff */
[----:B------:R-:W4:Y:S04]  /*b7c40*/  LDL.LU R42, [R1+0x1718] ;  /* 0x00171800012a7983 */ /* 0x000f280000300800 */
[----:B------:R-:W-:Y:S04]  /*b7c50*/  STL [R1+0x5318], R25 ;  /* 0x0053181901007387 */ /* 0x000fe80000100800 */
[----:B------:R-:W4:Y:S01]  /*b7c60*/  LDL.LU R41, [R1+0x171c] ;  /* 0x00171c0001297983 */ /* 0x000f220000300800 */
[----:B------:R-:W-:-:S05]  /*b7c70*/  F2FP.SATFINITE.E4M3.F32.PACK_AB_MERGE_C R24, R44, R40, RZ ;  /* 0x000000282c18723e */ /* 0x000fca00048070ff */
[----:B------:R0:W-:Y:S04]  /*b7c80*/  STL [R1+0x610], R24 ;  /* 0x0006101801007387 */ /* 0x0001e80000100800 */
[----:B------:R-:W4:Y:S04]  /*b7c90*/  LDL.LU R40, [R1+0x1700] ;  /* 0x0017000001287983 */ /* 0x000f280000300800 */
[----:B------:R-:W4:Y:S01]  /*b7ca0*/  LDL.LU R44, [R1+0x1704] ;  /* 0x00170400012c7983 */ /* 0x000f220000300800 */
[----:B0-----:R-:W-:-:S05]  /*b7cb0*/  IADD3 R24, P1, PT, R3, R15, RZ ;  /* 0x0000000f03187210 */ /* 0x001fca0007f3e0ff */
[----:B------:R-:W-:Y:S01]  /*b7cc0*/  IMAD.X R25, R4, 0x1, R37, P1 ;  /* 0x0000000104197824 */ /* 0x000fe200008e0625 */
[----:B---3--:R-:W-:-:S04]  /*b7cd0*/  F2FP.SATFINITE.E4M3.F32.PACK_AB_MERGE_C R46, R54, R45, RZ ;  /* 0x0000002d362e723e */ /* 0x008fc800048070ff */
[----:B------:R0:W-:Y:S01]  /*b7ce0*/  STL.64 [R1+0x19c0], R24 ;  /* 0x0019c01801007387 */ /* 0x0001e20000100a00 */
[----:B------:R-:W-:-:S03]  /*b7cf0*/  F2FP.SATFINITE.E4M3.F32.PACK_AB_MERGE_C R45, R53, R61, RZ ;  /* 0x0000003d352d723e */ /* 0x000fc600048070ff */
[----:B------:R-:W-:Y:S01]  /*b7d00*/  STL [R1+0x5360], R46 ;  /* 0x0053602e01007387 */ /* 0x000fe20000100800 */
[----:B0-----:R-:W-:-:S03]  /*b7d10*/  IADD3 R24, P1, PT, R3, R14, RZ ;  /* 0x0000000e03187210 */ /* 0x001fc60007f3e0ff */
[----:B------:R0:W-:Y:S02]  /*b7d20*/  STL [R1+0x51c8], R45 ;  /* 0x0051c82d01007387 */ /* 0x0001e40000100800 */
[----:B------:R-:W-:Y:S01]  /*b7d30*/  IMAD.X R25, R4, 0x1, R13, P1 ;  /* 0x0000000104197824 */ /* 0x000fe200008e060d */
[----:B------:R-:W-:-:S04]  /*b7d40*/  F2FP.SATFINITE.E4M3.F32.PACK_AB_MERGE_C R2, R43, R2, RZ ;  /* 0x000000022b02723e */ /* 0x000fc800048070ff */
[----:B------:R3:W-:Y:S01]  /*b7d50*/  STL.64 [R1+0x19b8], R24 ;  /* 0x0019b81801007387 */ /* 0x0007e20000100a00 */
[----:B0-----:R-:W-:Y:S02]  /*b7d60*/  F2FP.SATFINITE.E4M3.F32.PACK_AB_MERGE_C R45, R57, R56, RZ ;  /* 0x00000038392d723e */ /* 0x001fe400048070ff */
[----:B------:R-:W-:-:S03]  /*b7d70*/  F2FP.SATFINITE.E4M3.F32.PACK_AB_MERGE_C R57, R9, R0, RZ ;  /* 0x000000000939723e */ /* 0x000fc600048070ff */
[----:B------:R-:W-:Y:S01]  /*b7d80*/  STL [R1+0x51e0], R45 ;  /* 0x0051e02d01007387 */ /* 0x000fe20000100800 */
[----:B---3--:R-:W-:-:S03]  /*b7d90*/  IADD3 R24, P1, PT, R3, R12, RZ ;  /* 0x0000000c03187210 */ /* 0x008fc60007f3e0ff */
[----:B------:R0:W-:Y:S04]  /*b7da0*/  STL [R1+0x50d4], R2 ;  /* 0x0050d40201007387 */ /* 0x0001e80000100800 */
[----:B------:R-:W3:Y:S01]  /*b7db0*/  LDL.LU R0, [R1+0x1708] ;  /* 0x0017080001007983 */ /* 0x000ee20000300800 */
[----:B------:R-:W-:-:S03]  /*b7dc0*/  IMAD.X R25, R4, 0x1, R11, P1 ;  /* 0x0000000104197824 */ /* 0x000fc600008e060b */
[----:B------:R-:W3:Y:S04]  /*b7dd0*/  LDL.LU R9, [R1+0x170c] ;  /* 0x00170c0001097983 */ /* 0x000ee80000300800 */
[----:B------:R1:W-:Y:S04]  /*b7de0*/  STL.64 [R1+0x19b0], R24 ;  /* 0x0019b01801007387 */ /* 0x0003e80000100a00 */
[----:B0-----:R-:W3:Y:S04]  /*b7df0*/  LDL.LU R2, [R1+0x16f0] ;  /* 0x0016f00001027983 */ /* 0x001ee80000300800 */
[----:B------:R-:W3:Y:S04]  /*b7e00*/  LDL.LU R43, [R1+0x16f4] ;  /* 0x0016f400012b7983 */ /* 0x000ee80000300800 */
[----:B------:R-:W-:Y:S01]  /*b7e10*/  STL [R1+0x5728], R57 ;  /* 0x0057283901007387 */ /* 0x000fe20000100800 */
[----:B-1----:R-:W-:-:S05]  /*b7e20*/  IADD3 R24, P1, PT, R3, R10, RZ ;  /* 0x0000000a03187210 */ /* 0x002fca0007f3e0ff */
[----:B------:R-:W-:Y:S01]  /*b7e30*/  IMAD.X R25, R4, 0x1, R7, P1 ;  /* 0x0000000104197824 */ /* 0x000fe200008e0607 */
[----:B--2---:R-:W-:Y:S02]  /*b7e40*/  F2FP.SATFINITE.E4M3.F32.PACK_AB_MERGE_C R45, R60, R58, RZ ;  /* 0x0000003a3c2d723e */ /* 0x004fe400048070ff */
[----:B------:R-:W-:-:S03]  /*b7e50*/  F2FP.SATFINITE.E4M3.F32.PACK_AB_MERGE_C R46, R47, R52, RZ ;  /* 0x000000342f2e723e */ /* 0x000fc600048070ff */
[----:B------:R0:W-:Y:S04]  /*b7e60*/  STL [R1+0x5008], R45 ;  /* 0x0050082d01007387 */ /* 0x0001e80000100800 */
[----:B------:R1:W-:Y:S04]  /*b7e70*/  STL.64 [R1+0x19a8], R24 ;  /* 0x0019a81801007387 */ /* 0x0003e80000100a00 */
[----:B------:R-:W-:Y:S01]  /*b7e80*/  STL [R1+0x5024], R46 ;  /* 0x0050242e01007387 */ /* 0x000fe20000100800 */
[----:B0-----:R-:W-:Y:S02]  /*b7e90*/  F2FP.SATFINITE.E4M3.F32.PACK_AB_MERGE_C R45, R49, R48, RZ ;  /* 0x00000030312d723e */ /* 0x001fe400048070ff */
[----:B-1----:R-:W-:-:S03]  /*b7ea0*/  IADD3 R24, P1, PT, R3, R6, RZ ;  /* 0x0000000603187210 */ /* 0x002fc60007f3e0ff */
[----:B------:R0:W-:Y:S01]  /*b7eb0*/  STL [R1+0x4f60], R45 ;  /* 0x004f602d01007387 */ /* 0x0001e20000100800 */
[----:B------:R-:W-:Y:S01]  /*b7ec0*/  F2FP.SATFINITE.E4M3.F32.PACK_AB_MERGE_C R8, R8, R39, RZ ;  /* 0x000000270808723e */ /* 0x000fe200048070ff */
[----:B------:R-:W-:Y:S01]  /*b7ed0*/  IMAD.X R25, R4, 0x1, R5, P1 ;  /* 0x0000000104197824 */ /* 0x000fe200008e0605 */
[----:B0-----:R-:W-:-:S04]  /*b7ee0*/  F2FP.SATFINITE.E4M3.F32.PACK_AB_MERGE_C R45, R55, R50, RZ ;  /* 0x00000032372d723e */ /* 0x001fc800048070ff */
[----:B------:R0:W-:Y:S04]  /*b7ef0*/  STL.64 [R1+0x19a0], R24 ;  /* 0x0019a01801007387 */ /* 0x0001e80000100a00 */
[----:B------:R-:W-:Y:S04]  /*b7f00*/  STL [R1+0x4f50], R45 ;  /* 0x004f502d01007387 */ /* 0x000fe80000100800 */
[----:B------:R1:W-:Y:S04]  /*b7f10*/  STL [R1+0x4e44], R8 ;  /* 0x004e440801007387 */ /* 0x0003e80000100800 */
[----:B------:R-:W2:Y:S01]  /*b7f20*/  LDL.LU R39, [R1+0x16f8] ;  /* 0x0016f80001277983 */ /* 0x000ea20000300800 */
[----:B0-----:R-:W-:-:S03]  /*b7f30*/  IADD3 R24, P1, PT, R3, R36, RZ ;  /* 0x0000002403187210 */ /* 0x001fc60007f3e0ff */
[----:B-1----:R-:W2:Y:S02]  /*b7f40*/  LDL.LU R8, [R1+0x16fc] ;  /* 0x0016fc0001087983 */ /* 0x002ea40000300800 */
[----:B------:R-:W-:-:S05]  /*b7f50*/  IMAD.X R25, R4, 0x1, R35, P1 ;  /* 0x0000000104197824 */ /* 0x000fca00008e0623 */
[----:B------:R4:W-:Y:S04]  /*b7f60*/  STL.64 [R1+0x1998], R24 ;  /* 0x0019981801007387 */ /* 0x0009e80000100a00 */
[----:B------:R-:W2:Y:S04]  /*b7f70*/  LDL.LU R46, [R1+0x16e0] ;  /* 0x0016e000012e7983 */ /* 0x000ea80000300800 */
[----:B------:R-:W2:Y:S01]  /*b7f80*/  LDL.LU R45, [R1+0x16e4] ;  /* 0x0016e400012d7983 */ /* 0x000ea20000300800 */
[----:B----4-:R-:W-:-:S05]  /*b7f90*/  F2FP.SATFINITE.E4M3.F32.PACK_AB_MERGE_C R24, R41, R42, RZ ;  /* 0x0000002a2918723e */ /* 0x010fca00048070ff */
        /* <DEDUP_REMOVED lines=12> */
[----:B------:R-:W-:-:S05]  /*b8060*/  IMAD.X R25, R4, 0x1, R33, P1 ;  /* 0x0000000104197824 */ /* 0x000fca00008e0621 */
[----:B------:R3:W-:Y:S02]  /*b8070*/  STL.64 [R1+0x1990], R24 ;  /* 0x0019901801007387 */ /* 0x0007e40000100a00 */
[----:B---3--:R-:W-:Y:S02]  /*b8080*/  F2FP.SATFINITE.E4M3.F32.PACK_AB_MERGE_C R24, R9, R0, RZ ;  /* 0x000000000918723e */ /* 0x008fe400048070ff */
[----:B------:R-:W3:Y:S04]  /*b8090*/  LDL.LU R0, [R1+0x16c8] ;  /* 0x0016c80001007983 */ /* 0x000ee80000300800 */
[----:B------:R-:W3:Y:S04]  /*b80a0*/  LDL.LU R9, [R1+0x16cc] ;  /* 0x0016cc0001097983 */ /* 0x000ee80000300800 */
[----:B------:R0:W-:Y:S01]  /*b80b0*/  STL [R1+0x4dc4], R24 ;  /* 0x004dc41801007387 */ /* 0x0001e20000100800 */
[----:B------:R-:W-:-:S02]  /*b80c0*/  F2FP.SATFINITE.E4M3.F32.PACK_AB_MERGE_C R2, R43, R2, RZ ;  /* 0x000000022b02723e */ /* 0x000fc400048070ff */
[----:B0-----:R-:W-:-:S03]  /*b80d0*/  IADD3 R24, P1, PT, R3, R32, RZ ;  /* 0x0000002003187210 */ /* 0x001fc60007f3e0ff */
[----:B------:R0:W-:Y:S04]  /*b80e0*/  STL [R1+0x4d2c], R2 ;  /* 0x004d2c0201007387 */ /* 0x0001e80000100800 */
[----:B------:R-:W3:Y:S01]  /*b80f0*/  LDL.LU R58, [R1+0x16b0] ;  /* 0x0016b000013a7983 */ /* 0x000ee20000300800 */
[----:B------:R-:W-:-:S03]  /*b8100*/  IMAD.X R25, R4, 0x1, R31, P1 ;  /* 0x0000000104197824 */ /* 0x000fc600008e061f */
[----:B------:R-:W3:Y:S04]  /*b8110*/  LDL.LU R60, [R1+0x16b4] ;  /* 0x0016b400013c7983 */ /* 0x000ee80000300800 */
[----:B------:R-:W3:Y:S04]  /*b8120*/  LDL.LU R52, [R1+0x16b8] ;  /* 0x0016b80001347983 */ /* 0x000ee80000300800 */
[----:B------:R2:W-:Y:S04]  /*b8130*/  STL.64 [R1+0x1988], R24 ;  /* 0x0019881801007387 */ /* 0x0005e80000100a00 */
[----:B------:R-:W3:Y:S04]  /*b8140*/  LDL.LU R47, [R1+0x16bc] ;  /* 0x0016bc00012f7983 */ /* 0x000ee80000300800 */
[----:B------:R-:W3:Y:S04]  /*b8150*/  LDL.LU R48, [R1+0x16a0] ;  /* 0x0016a00001307983 */ /* 0x000ee80000300800 */
[----:B------:R-:W3:Y:S04]  /*b8160*/  LDL.LU R49, [R1+0x16a4] ;  /* 0x0016a40001317983 */ /* 0x000ee80000300800 */
[----:B------:R-:W3:Y:S04]  /*b8170*/  LDL.LU R50, [R1+0x16a8] ;  /* 0x0016a80001327983 */ /* 0x000ee80000300800 */
[----:B------:R-:W3:Y:S04]  /*b8180*/  LDL.LU R55, [R1+0x16ac] ;  /* 0x0016ac0001377983 */ /* 0x000ee80000300800 */
[----:B0-----:R-:W3:Y:S04]  /*b8190*/  LDL.LU R2, [R1+0x1690] ;  /* 0x0016900001027983 */ /* 0x001ee80000300800 */
[----:B------:R-:W3:Y:S01]  /*b81a0*/  LDL.LU R43, [R1+0x1694] ;  /* 0x00169400012b7983 */ /* 0x000ee20000300800 */
[----:B--2---:R-:W-:-:S03]  /*b81b0*/  F2FP.SATFINITE.E4M3.F32.PACK_AB_MERGE_C R24, R8, R39, RZ ;  /* 0x000000270818723e */ /* 0x004fc600048070ff */
[----:B------:R-:W2:Y:S04]  /*b81c0*/  LDL.LU R39, [R1+0x1698] ;  /* 0x0016980001277983 */ /* 0x000ea80000300800 */
[----:B------:R-:W2:Y:S04]  /*b81d0*/  LDL.LU R8, [R1+0x169c] ;  /* 0x00169c0001087983 */ /* 0x000ea80000300800 */
[----:B------:R0:W-:Y:S01]  /*b81e0*/  STL [R1+0x4d38], R24 ;  /* 0x004d381801007387 */ /* 0x0001e20000100800 */
[----:B------:R-:W-:Y:S02]  /*b81f0*/  F2FP.SATFINITE.E4M3.F32.PACK_AB_MERGE_C R45, R45, R46, RZ ;  /* 0x0000002e2d2d723e */ /* 0x000fe400048070ff */
[----:B0-----:R-:W-:-:S03]  /*b8200*/  IADD3 R24, P1, PT, R3, R30, RZ ;  /* 0x0000001e03187210 */ /* 0x001fc60007f3e0ff */
[----:B------:R-:W-:Y:S02]  /*b8210*/  STL [R1+0x4c38], R45 ;  /* 0x004c382d01007387 */ /* 0x000fe40000100800 */
[----:B------:R-:W-:-:S05]  /*b8220*/  IMAD.X R25, R4, 0x1, R29, P1 ;  /* 0x0000000104197824 */ /* 0x000fca00008e061d */
[----:B------:R4:W-:Y:S02]  /*b8230*/  STL.64 [R1+0x1980], R24 ;  /* 0x0019801801007387 */ /* 0x0009e40000100a00 */
[----:B----4-:R-:W-:Y:S02]  /*b8240*/  F2FP.SATFINITE.E4M3.F32.PACK_AB_MERGE_C R24, R41, R42, RZ ;  /* 0x0000002a2918723e */ /* 0x010fe400048070ff */
[----:B------:R-:W4:Y:S04]  /*b8250*/  LDL.LU R42, [R1+0x1680] ;  /* 0x00168000012a7983 */ /* 0x000f280000300800 */
[----:B------:R-:W4:Y:S04]  /*b8260*/  LDL.LU R41, [R1+0x1684] ;  /* 0x0016840001297983 */ /* 0x000f280000300800 */
[----:B------:R0:W-:Y:S01]  /*b8270*/  STL [R1+0x4cbc], R24 ;  /* 0x004cbc1801007387 */ /* 0x0001e20000100800 */
[----:B------:R-:W-:-:S02]  /*b8280*/  F2FP.SATFINITE.E4M3.F32.PACK_AB_MERGE_C R45, R61, R54, RZ ;  /* 0x000000363d2d723e */ /* 0x000fc400048070ff */
[----:B0-----:R-:W-:-:S03]  /*b8290*/  IADD3 R24, P1, PT, R3, R28, RZ ;  /* 0x0000001c03187210 */ /* 0x001fc60007f3e0ff */
[----:B------:R-:W-:Y:S02]  /*b82a0*/  STL [R1+0x1d58], R45 ;  /* 0x001d582d01007387 */ /* 0x000fe40000100800 */
[----:B------:R-:W-:-:S05]  /*b82b0*/  IMAD.X R25, R4, 0x1, R27, P1 ;  /* 0x0000000104197824 */ /* 0x000fca00008e061b */
[----:B------:R0:W-:Y:S04]  /*b82c0*/  STL.64 [R1+0x1978], R24 ;  /* 0x0019781801007387 */ /* 0x0001e80000100a00 */
[----:B0-----:R-:W2:Y:S01]  /*b82d0*/  LDL.LU.64 R24, [R1+0x5990] ;  /* 0x0059900001187983 */ /* 0x001ea20000300a00 */
[----:B------:R-:W-:Y:S02]  /*b82e0*/  F2FP.SATFINITE.E4M3.F32.PACK_AB_MERGE_C R40, R44, R40, RZ ;  /* 0x000000282c28723e */ /* 0x000fe400048070ff */
[----:B------:R-:W-:Y:S02]  /*b82f0*/  IADD3 R44, P1, PT, R3, R26, RZ ;  /* 0x0000001a032c7210 */ /* 0x000fe40007f3e0ff */
[----:B------:R-:W-:-:S05]  /*b8300*/  F2FP.SATFINITE.E4M3.F32.PACK_AB_MERGE_C R46, R56, R53, RZ ;  /* 0x00000035382e723e */ /* 0x000fca00048070ff */
[----:B------:R-:W-:Y:S04]  /*b8310*/  STL [R1+0x1d68], R46 ;  /* 0x001d682e01007387 */ /* 0x000fe80000100800 */
[----:B------:R-:W-:Y:S04]  /*b8320*/  STL.64 [R1+0x5988], R26 ;  /* 0x0059881a01007387 */ /* 0x000fe80000100a00 */
[----:B------:R0:W-:Y:S01]  /*b8330*/  STL [R1+0x1cfc], R40 ;  /* 0x001cfc2801007387 */ /* 0x0001e20000100800 */
[----:B---3--:R-:W-:-:S03]  /*b8340*/  F2FP.SATFINITE.E4M3.F32.PACK_AB_MERGE_C R0, R9, R0, RZ ;  /* 0x000000000900723e */ /* 0x008fc600048070ff */
[----:B0-----:R-:W3:Y:S01]  /*b8350*/  LDL.LU R40, [R1+0x1688] ;  /* 0x0016880001287983 */ /* 0x001ee20000300800 */
[----:B------:R-:W-:Y:S02]  /*b8360*/  F2FP.SATFINITE.E4M3.F32.PACK_AB_MERGE_C R46, R47, R52, RZ ;  /* 0x000000342f2e723e */ /* 0x000fe400048070ff */
[----:B------:R-:W-:Y:S01]  /*b8370*/  F2FP.SATFINITE.E4M3.F32.PACK_AB_MERGE_C R2, R43, R2, RZ ;  /* 0x000000022b02723e */ /* 0x000fe200048070ff */
[----:B--2---:R-:W-:-:S05]  /*b8380*/  IMAD.X R45, R4, 0x1, R25, P1 ;  /* 0x00000001042d7824 */ /* 0x004fca00008e0619 */
[----:B------:R0:W-:Y:S01]  /*b8390*/  STL.64 [R1+0x1970], R44 ;  /* 0x0019702c01007387 */ /* 0x0001e20000100a00 */
[----:B------:R-:W-:-:S03]  /*b83a0*/  IADD3 R26, P1, PT, R3, R24, RZ ;  /* 0x00000018031a7210 */ /* 0x000fc60007f3e0ff */
[----:B0-----:R-:W3:Y:S04]  /*b83b0*/  LDL.LU R44, [R1+0x168c] ;  /* 0x00168c00012c7983 */ /* 0x001ee80000300800 */
[----:B------:R0:W-:Y:S01]  /*b83c0*/  STL [R1+0x1d1c], R0 ;  /* 0x001d1c0001007387 */ /* 0x0001e20000100800 */
[----:B------:R-:W-:-:S03]  /*b83d0*/  F2FP.SATFINITE.E4M3.F32.PACK_AB_MERGE_C R45, R60, R58, RZ ;  /* 0x0000003a3c2d723e */ /* 0x000fc600048070ff */
[----:B0-----:R-:W2:Y:S04]  /*b83e0*/  LDL.LU R0, [R1+0x1670] ;  /* 0x0016700001007983 */ /* 0x001ea80000300800 */
[----:B------:R-:W2:Y:S01]  /*b83f0*/  LDL.LU R9, [R1+0x1674] ;  /* 0x0016740001097983 */ /* 0x000ea20000300800 */
[----:B------:R-:W-:-:S03]  /*b8400*/  IMAD.X R27, R4, 0x1, R23, P1 ;  /* 0x00000001041b7824 */ /* 0x000fc600008e0617 */
[----:B------:R0:W-:Y:S04]  /*b8410*/  STL [R1+0x1ca8], R45 ;  /* 0x001ca82d01007387 */ /* 0x0001e80000100800 */
[----:B------:R1:W-:Y:S04]  /*b8420*/  STL.64 [R1+0x1968], R26 ;  /* 0x0019681a01007387 */ /* 0x0003e80000100a00 */
[----:B------:R-:W-:Y:S01]  /*b8430*/  STL [R1+0x1cb8], R46 ;  /* 0x001cb82e01007387 */ /* 0x000fe20000100800 */
[----:B0-----:R-:W-:Y:S02]  /*b8440*/  F2FP.SATFINITE.E4M3.F32.PACK_AB_MERGE_C R45, R49, R48, RZ ;  /* 0x00000030312d723e */ /* 0x001fe400048070ff */
[----:B-1----:R-:W-:-:S03]  /*b8450*/  IADD3 R26, P1, PT, R3, R22, RZ ;  /* 0x00000016031a7210 */ /* 0x002fc60007f3e0ff */
[----:B------:R0:W-:Y:S02]  /*b8460*/  STL [R1+0x680], R45 ;  /* 0x0006802d01007387 */ /* 0x0001e40000100800 */
[----:B------:R-:W-:-:S05]  /*b8470*/  IMAD.X R27, R4, 0x1, R21, P1 ;  /* 0x00000001041b7824 */ /* 0x000fca00008e0615 */
[----:B------:R1:W-:Y:S01]  /*b8480*/  STL.64 [R1+0x1960], R26 ;  /* 0x0019601a01007387 */ /* 0x0003e20000100a00 */
[----:B0-----:R-:W-:-:S05]  /*b8490*/  F2FP.SATFINITE.E4M3.F32.PACK_AB_MERGE_C R45, R55, R50, RZ ;  /* 0x00000032372d723e */ /* 0x001fca00048070ff */
[----:B------:R-:W-:Y:S04]  /*b84a0*/  STL [R1+0x678], R45 ;  /* 0x0006782d01007387 */ /* 0x000fe80000100800 */
[----:B------:R0:W-:Y:S01]  /*b84b0*/  STL [R1+0x64c], R2 ;  /* 0x00064c0201007387 */ /* 0x0001e20000100800 */
[----:B-1----:R-:W-:-:S05]  /*b84c0*/  IADD3 R26, P1, PT, R3, R20, RZ ;  /* 0x00000014031a7210 */ /* 0x002fca0007f3e0ff */
[----:B------:R-:W-:Y:S01]  /*b84d0*/  IMAD.X R27, R4, 0x1, R19, P1 ;  /* 0x00000001041b7824 */ /* 0x000fe200008e0613 */
[----:B0-----:R-:W-:-:S04]  /*b84e0*/  F2FP.SATFINITE.E4M3.F32.PACK_AB_MERGE_C R2, R8, R39, RZ ;  /* 0x000000270802723e */ /* 0x001fc800048070ff */
[----:B------:R0:W-:Y:S04]  /*b84f0*/  STL.64 [R1+0x1958], R26 ;  /* 0x0019581a01007387 */ /* 0x0001e80000100a00 */
[----:B------:R4:W-:Y:S04]  /*b8500*/  STL [R1+0x658], R2 ;  /* 0x0006580201007387 */ /* 0x0009e80000100800 */
[----:B------:R-:W2:Y:S04]  /*b8510*/  LDL.LU R39, [R1+0x1678] ;  /* 0x0016780001277983 */ /* 0x000ea80000300800 */
[----:B------:R-:W2:Y:S01]  /*b8520*/  LDL.LU R8, [R1+0x167c] ;  /* 0x00167c0001087983 */ /* 0x000ea20000300800 */
[----:B0-----:R-:W-:-:S05]  /*b8530*/  IADD3 R26, P1, PT, R3, R18, RZ ;  /* 0x00000012031a7210 */ /* 0x001fca0007f3e0ff */
[----:B------:R-:W-:Y:S01]  /*b8540*/  IMAD.X R27, R4, 0x1, R17, P1 ;  /* 0x00000001041b7824 */ /* 0x000fe200008e0611 */
[----:B----4-:R-:W-:-:S04]  /*b8550*/  F2FP.SATFINITE.E4M3.F32.PACK_AB_MERGE_C R2, R41, R42, RZ ;  /* 0x0000002a2902723e */ /* 0x010fc800048070ff */
[----:B------:R-:W-:Y:S04]  /*b8560*/  STL.64 [R1+0x1950], R26 ;  /* 0x0019501a01007387 */ /* 0x000fe80000100a00 */
[----:B------:R-:W4:Y:S04]  /*b8570*/  LDL.LU R46, [R1+0x5f0] ;  /* 0x0005f000012e7983 */ /* 0x000f280000300800 */
[----:B------:R-:W4:Y:S04]  /*b8580*/  LDL.LU R45, [R1+0x5f4] ;  /* 0x0005f400012d7983 */ /* 0x000f280000300800 */
[----:B------:R0:W-:Y:S04]  /*b8590*/  STL [R1+0x61c], R2 ;  /* 0x00061c0201007387 */ /* 0x0001e80000100800 */
[----:B------:R-:W4:Y:S04]  /*b85a0*/  LDL.LU R54, [R1+0x5f8] ;  /* 0x0005f80001367983 */ /* 0x000f280000300800 */
[----:B------:R-:W4:Y:S04]  /*b85b0*/  LDL.LU R61, [R1+0x5fc] ;  /* 0x0005fc00013d7983 */ /* 0x000f280000300800 */
[----:B------:R-:W4:Y:S04]  /*b85c0*/  LDL.LU R53, [R1+0x1660] ;  /* 0x0016600001357983 */ /* 0x000f280000300800 */
[----:B------:R-:W4:Y:S04]  /*b85d0*/  LDL.LU R56, [R1+0x1664] ;  /* 0x0016640001387983 */ /* 0x000f280000300800 */
[----:B0-----:R-:W4:Y:S04]  /*b85e0*/  LDL.LU R2, [R1+0x1668] ;  /* 0x0016680001027983 */ /* 0x001f280000300800 */
[----:B------:R-:W4:Y:S04]  /*b85f0*/  LDL.LU R43, [R1+0x166c] ;  /* 0x00166c00012b7983 */ /* 0x000f280000300800 */
[----:B------:R-:W4:Y:S04]  /*b8600*/  LDL.LU R42, [R1+0x1650] ;  /* 0x00165000012a7983 */ /* 0x000f280000300800 */
[----:B------:R-:W4:Y:S01]  /*b8610*/  LDL.LU R41, [R1+0x1654] ;  /* 0x0016540001297983 */ /* 0x000f220000300800 */
[----:B------:R-:W-:Y:S01]  /*b8620*/  VIADD R3, R3, UR6 ;  /* 0x0000000603037c36 */ /* 0x000fe20008000000 */
[----:B------:R-:W0:Y:S04]  /*b8630*/  LDCU UR6, c[0x0][0x3b8] ;  /* 0x00007700ff0677ac */ /* 0x000e280008000800 */
[----:B------:R-:W-:-:S02]  /*b8640*/  IADD3 R26, P1, PT, R3, R16, RZ ;  /* 0x00000010031a7210 */ /* 0x000fc40007f3e0ff */
[----:B---3--:R-:W-:-:S05]  /*b8650*/  F2FP.SATFINITE.E4M3.F32.PACK_AB_MERGE_C R4, R44, R40, RZ ;  /* 0x000000282c04723e */ /* 0x008fca00048070ff */
[----:B------:R-:W-:Y:S04]  /*b8660*/  STL [R1+0x624], R4 ;  /* 0x0006240401007387 */ /* 0x000fe80000100800 */
[----:B------:R-:W3:Y:S04]  /*b8670*/  LDL.LU R58, [R1+0x1658] ;  /* 0x00165800013a7983 */ /* 0x000ee80000300800 */
[----:B------:R-:W3:Y:S01]  /*b8680*/  LDL.LU R60, [R1+0x165c] ;  /* 0x00165c00013c7983 */ /* 0x000ee20000300800 */
[----:B--2---:R-:W-:-:S05]  /*b8690*/  F2FP.SATFINITE.E4M3.F32.PACK_AB_MERGE_C R0, R9, R0, RZ ;  /* 0x000000000900723e */ /* 0x004fca00048070ff */
[----:B------:R1:W-:Y:S04]  /*b86a0*/  STL [R1+0x608], R0 ;  /* 0x0006080001007387 */ /* 0x0003e80000100800 */
[----:B-1----:R-:W2:Y:S04]  /*b86b0*/  LDL.LU R0, [R1+0x1640] ;  /* 0x0016400001007983 */ /* 0x002ea80000300800 */
[----:B------:R-:W2:Y:S01]  /*b86c0*/  LDL.LU R9, [R1+0x1644] ;  /* 0x0016440001097983 */ /* 0x000ea20000300800 */
[----:B------:R-:W-:-:S03]  /*b86d0*/  SHF.R.S32.HI R4, RZ, 0x1f, R3 ;  /* 0x0000001fff047819 */ /* 0x000fc60000011403 */
[----:B------:R-:W2:Y:S04]  /*b86e0*/  LDL.LU R52, [R1+0x1648] ;  /* 0x0016480001347983 */ /* 0x000ea80000300800 */
[----:B------:R-:W2:Y:S04]  /*b86f0*/  LDL.LU R47, [R1+0x164c] ;  /* 0x00164c00012f7983 */ /* 0x000ea80000300800 */
[----:B------:R-:W2:Y:S01]  /*b8700*/  LDL.LU R48, [R1+0x1630] ;  /* 0x0016300001307983 */ /* 0x000ea20000300800 */
[----:B------:R-:W-:-:S05]  /*b8710*/  IMAD.X R27, R4, 0x1, R38, P1 ;  /* 0x00000001041b7824 */ /* 0x000fca00008e0626 */
[----:B------:R1:W-:Y:S04]  /*b8720*/  STL.64 [R1+0x1948], R26 ;  /* 0x0019481a01007387 */ /* 0x0003e80000100a00 */
[----:B------:R-:W2:Y:S04]  /*b8730*/  LDL.LU R49, [R1+0x1634] ;  /* 0x0016340001317983 */ /* 0x000ea80000300800 */
[----:B------:R-:W2:Y:S04]  /*b8740*/  LDL.LU R50, [R1+0x1638] ;  /* 0x0016380001327983 */ /* 0x000ea80000300800 */
[----:B------:R-:W2:Y:S04]  /*b8750*/  LDL.LU R55, [R1+0x163c] ;  /* 0x00163c0001377983 */ /* 0x000ea80000300800 */
[----:B------:R-:W2:Y:S04]  /*b8760*/  LDL.LU R40, [R1+0x1620] ;  /* 0x0016200001287983 */ /* 0x000ea80000300800 */
[----:B------:R-:W2:Y:S01]  /*b8770*/  LDL.LU R44, [R1+0x1624] ;  /* 0x00162400012c7983 */ /* 0x000ea20000300800 */
[----:B------:R-:W-:-:S03]  /*b8780*/  F2FP.SATFINITE.E4M3.F32.PACK_AB_MERGE_C R59, R8, R39, RZ ;  /* 0x00000027083b723e */ /* 0x000fc600048070ff */
[----:B------:R-:W2:Y:S04]  /*b8790*/  LDL.LU R39, [R1+0x1628] ;  /* 0x0016280001277983 */ /* 0x000ea80000300800 */
[----:B------:R-:W2:Y:S01]  /*b87a0*/  LDL.LU R8, [R1+0x162c] ;  /* 0x00162c0001087983 */ /* 0x000ea20000300800 */
[----:B-1----:R-:W-:-:S03]  /*b87b0*/  IADD3 R26, P1, PT, R3, R15, RZ ;  /* 0x0000000f031a7210 */ /* 0x002fc60007f3e0ff */
[----:B------:R-:W-:Y:S02]  /*b87c0*/  STL [R1+0x5894], R59 ;  /* 0x0058943b01007387 */ /* 0x000fe40000100800 */
[----:B------:R-:W-:Y:S01]  /*b87d0*/  IMAD.X R27, R4, 0x1, R37, P1 ;  /* 0x00000001041b7824 */ /* 0x000fe200008e0625 */
[----:B----4-:R-:W-:-:S05]  /*b87e0*/  F2FP.SATFINITE.E4M3.F32.PACK_AB_MERGE_C R45, R45, R46, RZ ;  /* 0x0000002e2d2d723e */ /* 0x010fca00048070ff */
[----:B------:R-:W-:Y:S04]  /*b87f0*/  STL [R1+0x600], R45 ;  /* 0x0006002d01007387 */ /* 0x000fe80000100800 */
[----:B------:R1:W-:Y:S01]  /*b8800*/  STL.64 [R1+0x1940], R26 ;  /* 0x0019401a01007387 */ /* 0x0003e20000100a00 */
[----:B------:R-:W-:Y:S02]  /*b8810*/  F2FP.SATFINITE.E4M3.F32.PACK_AB_MERGE_C R46, R61, R54, RZ ;  /* 0x000000363d2e723e */ /* 0x000fe400048070ff */
[----:B-1----:R-:W-:Y:S02]  /*b8820*/  IADD3 R26, P1, PT, R3, R14, RZ ;  /* 0x0000000e031a7210 */ /* 0x002fe40007f3e0ff */
[----:B------:R-:W-:Y:S01]  /*b8830*/  F2FP.SATFINITE.E4M3.F32.PACK_AB_MERGE_C R45, R56, R53, RZ ;  /* 0x00000035382d723e */ /* 0x000fe200048070ff */
[----:B------:R-:W-:Y:S02]  /*b8840*/  STL [R1+0x5f4], R46 ;  /* 0x0005f42e01007387 */ /* 0x000fe40000100800 */
[----:B------:R-:W-:-:S02]  /*b8850*/  IMAD.X R27, R4, 0x1, R13, P1 ;  /* 0x00000001041b7824 */ /* 0x000fc400008e060d */
[----:B------:R-:W-:Y:S04]  /*b8860*/  STL [R1+0x51b4], R45 ;  /* 0x0051b42d01007387 */ /* 0x000fe80000100800 */
[----:B------:R1:W-:Y:S02]  /*b8870*/  STL.64 [R1+0x1938], R26 ;  /* 0x0019381a01007387 */ /* 0x0003e40000100a00 */
[----:B-1----:R-:W-:Y:S02]  /*b8880*/  F2FP.SATFINITE.E4M3.F32.PACK_AB_MERGE_C R27, R43, R2, RZ ;  /* 0x000000022b1b723e */ /* 0x002fe400048070ff */
[----:B------:R-:W-:Y:S01]  /*b8890*/  F2FP.SATFINITE.E4M3.F32.PACK_AB_MERGE_C R26, R41, R42, RZ ;  /* 0x0000002a291a723e */ /* 0x000fe200048070ff */
[----:B------:R-:W4:Y:S04]  /*b88a0*/  LDL.LU R2, [R1+0x1610] ;  /* 0x0016100001027983 */ /* 0x000f280000300800 */
[----:B------:R-:W-:Y:S04]  /*b88b0*/  STL [R1+0x5214], R27 ;  /* 0x0052141b01007387 */ /* 0x000fe80000100800 */
[----:B------:R-:W4:Y:S04]  /*b88c0*/  LDL.LU R43, [R1+0x1614] ;  /* 0x00161400012b7983 */ /* 0x000f280000300800 */
[----:B------:R1:W-:Y:S04]  /*b88d0*/  STL [R1+0x50e0], R26 ;  /* 0x0050e01a01007387 */ /* 0x0003e80000100800 */
[----:B------:R-:W4:Y:S04]  /*b88e0*/  LDL.LU R42, [R1+0x1618] ;  /* 0x00161800012a7983 */ /* 0x000f280000300800 */
[----:B------:R-:W4:Y:S01]  /*b88f0*/  LDL.LU R41, [R1+0x161c] ;  /* 0x00161c0001297983 */ /* 0x000f220000300800 */
[----:B-1----:R-:W-:-:S05]  /*b8900*/  IADD3 R26, P1, PT, R3, R12, RZ ;  /* 0x0000000c031a7210 */ /* 0x002fca0007f3e0ff */
[----:B------:R-:W-:-:S05]  /*b8910*/  IMAD.X R27, R4, 0x1, R11, P1 ;  /* 0x00000001041b7824 */ /* 0x000fca00008e060b */
[----:B------:R3:W-:Y:S02]  /*b8920*/  STL.64 [R1+0x1930], R26 ;  /* 0x0019301a01007387 */ /* 0x0007e40000100a00 */
[----:B---3--:R-:W-:Y:S02]  /*b8930*/  F2FP.SATFINITE.E4M3.F32.PACK_AB_MERGE_C R27, R60, R58, RZ ;  /* 0x0000003a3c1b723e */ /* 0x008fe400048070ff */
[----:B--2---:R-:W-:Y:S02]  /*b8940*/  F2FP.SATFINITE.E4M3.F32.PACK_AB_MERGE_C R26, R9, R0, RZ ;  /* 0x00000000091a723e */ /* 0x004fe400048070ff */
[----:B------:R-:W2:Y:S04]  /*b8950*/  LDL.LU R0, [R1+0x1600] ;  /* 0x0016000001007983 */ /* 0x000ea80000300800 */
[----:B------:R-:W-:Y:S04]  /*b8960*/  STL [R1+0x522c], R27 ;  /* 0x00522c1b01007387 */ /* 0x000fe80000100800 */
[----:B------:R-:W2:Y:S04]  /*b8970*/  LDL.LU R9, [R1+0x1604] ;  /* 0x0016040001097983 */ /* 0x000ea80000300800 */
[----:B------:R1:W-:Y:S02]  /*b8980*/  STL [R1+0x4ffc], R26 ;  /* 0x004ffc1a01007387 */ /* 0x0003e40000100800 */
[----:B-1----:R-:W-:-:S05]  /*b8990*/  IADD3 R26, P1, PT, R3, R10, RZ ;  /* 0x0000000a031a7210 */ /* 0x002fca0007f3e0ff */
[----:B------:R-:W-:Y:S01]  /*b89a0*/  IMAD.X R27, R4, 0x1, R7, P1 ;  /* 0x00000001041b7824 */ /* 0x000fe200008e0607 */
[----:B------:R-:W-:-:S04]  /*b89b0*/  F2FP.SATFINITE.E4M3.F32.PACK_AB_MERGE_C R46, R47, R52, RZ ;  /* 0x000000342f2e723e */ /* 0x000fc800048070ff */
[----:B------:R1:W-:Y:S01]  /*b89c0*/  STL.64 [R1+0x1928], R26 ;  /* 0x0019281a01007387 */ /* 0x0003e20000100a00 */
[----:B------:R-:W-:-:S03]  /*b89d0*/  F2FP.SATFINITE.E4M3.F32.PACK_AB_MERGE_C R45, R49, R48, RZ ;  /* 0x00000030312d723e */ /* 0x000fc600048070ff */
[----:B------:R-:W-:Y:S01]  /*b89e0*/  STL [R1+0x5054], R46 ;  /* 0x0050542e01007387 */ /* 0x000fe20000100800 */
[----:B-1----:R-:W-:-:S03]  /*b89f0*/  IADD3 R26, P1, PT, R3, R6, RZ ;  /* 0x00000006031a7210 */ /* 0x002fc60007f3e0ff */
[----:B------:R1:W-:Y:S02]  /*b8a00*/  STL [R1+0x4f44], R45 ;  /* 0x004f442d01007387 */ /* 0x0003e40000100800 */
[----:B------:R-:W-:Y:S01]  /*b8a10*/  IMAD.X R27, R4, 0x1, R5, P1 ;  /* 0x00000001041b7824 */ /* 0x000fe200008e0605 */
[----:B------:R-:W-:-:S04]  /*b8a20*/  F2FP.SATFINITE.E4M3.F32.PACK_AB_MERGE_C R40, R44, R40, RZ ;  /* 0x000000282c28723e */ /* 0x000fc800048070ff */
[----:B------:R3:W-:Y:S01]  /*b8a30*/  STL.64 [R1+0x1920], R26 ;  /* 0x0019201a01007387 */ /* 0x0007e20000100a00 */
[----:B-1----:R-:W-:Y:S02]  /*b8a40*/  F2FP.SATFINITE.E4M3.F32.PACK_AB_MERGE_C R45, R55, R50, RZ ;  /* 0x00000032372d723e */ /* 0x002fe400048070ff */
[----:B------:R-:W-:-:S03]  /*b8a50*/  F2FP.SATFINITE.E4M3.F32.PACK_AB_MERGE_C R8, R8, R39, RZ ;  /* 0x000000270808723e */ /* 0x000fc600048070ff */
[----:B------:R1:W-:Y:S01]  /*b8a60*/  STL [R1+0x5254], R45 ;  /* 0x0052542d01007387 */ /* 0x0003e20000100800 */
[----:B---3--:R-:W-:-:S03]  /*b8a70*/  IADD3 R26, P1, PT, R3, R36, RZ ;  /* 0x00000024031a7210 */ /* 0x008fc60007f3e0ff */
[----:B------:R3:W-:Y:S04]  /*b8a80*/  STL [R1+0x4e48], R40 ;  /* 0x004e482801007387 */ /* 0x0007e80000100800 */
[----:B------:R-:W2:Y:S01]  /*b8a90*/  LDL.LU R57, [R1+0x1608] ;  /* 0x0016080001397983 */ /* 0x000ea20000300800 */
[----:B------:R-:W-:-:S03]  /*b8aa0*/  IMAD.X R27, R4, 0x1, R35, P1 ;  /* 0x00000001041b7824 */ /* 0x000fc600008e0623 */
[----:B------:R-:W2:Y:S04]  /*b8ab0*/  LDL.LU R51, [R1+0x160c] ;  /* 0x00160c0001337983 */ /* 0x000ea80000300800 */
[----:B------:R-:W-:Y:S04]  /*b8ac0*/  STL.64 [R1+0x1918], R26 ;  /* 0x0019181a01007387 */ /* 0x000fe80000100a00 */
[----:B------:R0:W-:Y:S04]  /*b8ad0*/  STL [R1+0x4e38], R8 ;  /* 0x004e380801007387 */ /* 0x0001e80000100800 */
[----:B------:R-:W2:Y:S04]  /*b8ae0*/  LDL.LU R46, [R1+0x15f0] ;  /* 0x0015f000012e7983 */ /* 0x000ea80000300800 */
[----:B-1----:R-:W2:Y:S04]  /*b8af0*/  LDL.LU R45, [R1+0x15f4] ;  /* 0x0015f400012d7983 */ /* 0x002ea80000300800 */
[----:B------:R-:W2:Y:S04]  /*b8b00*/  LDL.LU R54, [R1+0x15f8] ;  /* 0x0015f80001367983 */ /* 0x000ea80000300800 */
[----:B------:R-:W2:Y:S04]  /*b8b10*/  LDL.LU R61, [R1+0x15fc] ;  /* 0x0015fc00013d7983 */ /* 0x000ea80000300800 */
[----:B------:R-:W2:Y:S04]  /*b8b20*/  LDL.LU R53, [R1+0x15e0] ;  /* 0x0015e00001357983 */ /* 0x000ea80000300800 */
[----:B------:R-:W2:Y:S04]  /*b8b30*/  LDL.LU R56, [R1+0x15e4] ;  /* 0x0015e40001387983 */ /* 0x000ea80000300800 */
[----:B---3--:R-:W3:Y:S04]  /*b8b40*/  LDL.LU R40, [R1+0x15e8] ;  /* 0x0015e80001287983 */ /* 0x008ee80000300800 */
[----:B------:R-:W3:Y:S04]  /*b8b50*/  LDL.LU R44, [R1+0x15ec] ;  /* 0x0015ec00012c7983 */ /* 0x000ee80000300800 */
[----:B------:R-:W3:Y:S04]  /*b8b60*/  LDL.LU R39, [R1+0x15d0] ;  /* 0x0015d00001277983 */ /* 0x000ee80000300800 */
[----:B0-----:R-:W3:Y:S01]  /*b8b70*/  LDL.LU R8, [R1+0x15d4] ;  /* 0x0015d40001087983 */ /* 0x001ee20000300800 */
[----:B------:R-:W-:-:S05]  /*b8b80*/  IADD3 R26, P1, PT, R3, R34, RZ ;  /* 0x00000022031a7210 */ /* 0x000fca0007f3e0ff */
[----:B------:R-:W-:Y:S01]  /*b8b90*/  IMAD.X R27, R4, 0x1, R33, P1 ;  /* 0x00000001041b7824 */ /* 0x000fe200008e0621 */
        /* <DEDUP_REMOVED lines=8> */
[----:B------:R-:W4:Y:S04]  /*b8c20*/  LDL.LU R47, [R1+0x15c4] ;  /* 0x0015c400012f7983 */ /* 0x000f280000300800 */
[----:B------:R-:W4:Y:S04]  /*b8c30*/  LDL.LU R48, [R1+0x15c8] ;  /* 0x0015c80001307983 */ /* 0x000f280000300800 */
[----:B------:R-:W4:Y:S01]  /*b8c40*/  LDL.LU R49, [R1+0x15cc] ;  /* 0x0015cc0001317983 */ /* 0x000f220000300800 */
[----:B-1----:R-:W-:-:S05]  /*b8c50*/  IADD3 R26, P1, PT, R3, R32, RZ ;  /* 0x00000020031a7210 */ /* 0x002fca0007f3e0ff */
[----:B------:R-:W-:Y:S01]  /*b8c60*/  IMAD.X R27, R4, 0x1, R31, P1 ;  /* 0x00000001041b7824 */ /* 0x000fe200008e061f */
[----:B--2---:R-:W-:-:S05]  /*b8c70*/  F2FP.SATFINITE.E4M3.F32.PACK_AB_MERGE_C R0, R9, R0, RZ ;  /* 0x000000000900723e */ /* 0x004fca00048070ff */
[----:B------:R1:W-:Y:S04]  /*b8c80*/  STL [R1+0x4d1c], R0 ;  /* 0x004d1c0001007387 */ /* 0x0003e80000100800 */
[----:B------:R-:W2:Y:S04]  /*b8c90*/  LDL.LU R50, [R1+0x15b0] ;  /* 0x0015b00001327983 */ /* 0x000ea80000300800 */
[----:B------:R-:W2:Y:S04]  /*b8ca0*/  LDL.LU R55, [R1+0x15b4] ;  /* 0x0015b40001377983 */ /* 0x000ea80000300800 */
[----:B0-----:R-:W2:Y:S04]  /*b8cb0*/  LDL.LU R2, [R1+0x15b8] ;  /* 0x0015b80001027983 */ /* 0x001ea80000300800 */
[----:B------:R-:W2:Y:S04]  /*b8cc0*/  LDL.LU R43, [R1+0x15bc] ;  /* 0x0015bc00012b7983 */ /* 0x000ea80000300800 */
[----:B------:R-:W2:Y:S04]  /*b8cd0*/  LDL.LU R42, [R1+0x15a0] ;  /* 0x0015a000012a7983 */ /* 0x000ea80000300800 */
[----:B------:R-:W2:Y:S04]  /*b8ce0*/  LDL.LU R41, [R1+0x15a4] ;  /* 0x0015a40001297983 */ /* 0x000ea80000300800 */
[----:B-1----:R-:W2:Y:S04]  /*b8cf0*/  LDL.LU R0, [R1+0x15a8] ;  /* 0x0015a80001007983 */ /* 0x002ea80000300800 */
[----:B------:R-:W2:Y:S04]  /*b8d00*/  LDL.LU R9, [R1+0x15ac] ;  /* 0x0015ac0001097983 */ /* 0x000ea80000300800 */
[----:B------:R0:W-:Y:S02]  /*b8d10*/  STL.64 [R1+0x1908], R26 ;  /* 0x0019081a01007387 */ /* 0x0001e40000100a00 */
[----:B0-----:R-:W-:-:S05]  /*b8d20*/  IADD3 R26, P1, PT, R3, R30, RZ ;  /* 0x0000001e031a7210 */ /* 0x001fca0007f3e0ff */
[----:B------:R-:W-:Y:S01]  /*b8d30*/  IMAD.X R27, R4, 0x1, R29, P1 ;  /* 0x00000001041b7824 */ /* 0x000fe200008e061d */
[----:B------:R-:W-:Y:S02]  /*b8d40*/  F2FP.SATFINITE.E4M3.F32.PACK_AB_MERGE_C R51, R51, R57, RZ ;  /* 0x000000393333723e */ /* 0x000fe400048070ff */
[----:B------:R-:W-:-:S03]  /*b8d50*/  F2FP.SATFINITE.E4M3.F32.PACK_AB_MERGE_C R45, R45, R46, RZ ;  /* 0x0000002e2d2d723e */ /* 0x000fc600048070ff */
[----:B------:R-:W-:Y:S04]  /*b8d60*/  STL [R1+0x5294], R51 ;  /* 0x0052943301007387 */ /* 0x000fe80000100800 */
[----:B------:R-:W-:Y:S04]  /*b8d70*/  STL [R1+0x4c34], R45 ;  /* 0x004c342d01007387 */ /* 0x000fe80000100800 */
[----:B------:R0:W-:Y:S04]  /*b8d80*/  STL.64 [R1+0x1900], R26 ;  /* 0x0019001a01007387 */ /* 0x0001e80000100a00 */
[----:B0-----:R-:W2:Y:S01]  /*b8d90*/  LDL.LU.64 R26, [R1+0x5988] ;  /* 0x00598800011a7983 */ /* 0x001ea20000300a00 */
[----:B------:R-:W-:-:S02]  /*b8da0*/  F2FP.SATFINITE.E4M3.F32.PACK_AB_MERGE_C R45, R56, R53, RZ ;  /* 0x00000035382d723e */ /* 0x000fc400048070ff */
[----:B------:R-:W-:Y:S02]  /*b8db0*/  IADD3 R56, P1, PT, R3, R28, RZ ;  /* 0x0000001c03387210 */ /* 0x000fe40007f3e0ff */
[----:B------:R-:W-:Y:S02]  /*b8dc0*/  F2FP.SATFINITE.E4M3.F32.PACK_AB_MERGE_C R46, R61, R54, RZ ;  /* 0x000000363d2e723e */ /* 0x000fe400048070ff */
[----:B---3--:R-:W-:Y:S02]  /*b8dd0*/  F2FP.SATFINITE.E4M3.F32.PACK_AB_MERGE_C R44, R44, R40, RZ ;  /* 0x000000282c2c723e */ /* 0x008fe400048070ff */
[----:B------:R-:W-:Y:S01]  /*b8de0*/  F2FP.SATFINITE.E4M3.F32.PACK_AB_MERGE_C R8, R8, R39, RZ ;  /* 0x000000270808723e */ /* 0x000fe200048070ff */
[----:B------:R-:W-:Y:S04]  /*b8df0*/  STL [R1+0x5274], R46 ;  /* 0x0052742e01007387 */ /* 0x000fe80000100800 */
[----:B------:R0:W-:Y:S04]  /*b8e00*/  STL [R1+0x1d18], R45 ;  /* 0x001d182d01007387 */ /* 0x0001e80000100800 */
[----:B------:R-:W3:Y:S01]  /*b8e10*/  LDL.LU R40, [R1+0x1590] ;  /* 0x0015900001287983 */ /* 0x000ee20000300800 */
[----:B----4-:R-:W-:-:S02]  /*b8e20*/  F2FP.SATFINITE.E4M3.F32.PACK_AB_MERGE_C R51, R60, R58, RZ ;  /* 0x0000003a3c33723e */ /* 0x010fc400048070ff */
[----:B0-----:R-:W-:Y:S02]  /*b8e30*/  F2FP.SATFINITE.E4M3.F32.PACK_AB_MERGE_C R45, R47, R52, RZ ;  /* 0x000000342f2d723e */ /* 0x001fe400048070ff */
[----:B--2---:R-:W-:Y:S02]  /*b8e40*/  F2FP.SATFINITE.E4M3.F32.PACK_AB_MERGE_C R43, R43, R2, RZ ;  /* 0x000000022b2b723e */ /* 0x004fe400048070ff */
[----:B------:R-:W-:Y:S02]  /*b8e50*/  F2FP.SATFINITE.E4M3.F32.PACK_AB_MERGE_C R2, R41, R42, RZ ;  /* 0x0000002a2902723e */ /* 0x000fe400048070ff */
[----:B------:R-:W-:Y:S01]  /*b8e60*/  F2FP.SATFINITE.E4M3.F32.PACK_AB_MERGE_C R0, R9, R0, RZ ;  /* 0x000000000900723e */ /* 0x000fe200048070ff */
[----:B------:R-:W-:-:S05]  /*b8e70*/  IMAD.X R57, R4, 0x1, R27, P1 ;  /* 0x0000000104397824 */ /* 0x000fca00008e061b */
[----:B------:R-:W-:Y:S04]  /*b8e80*/  STL.64 [R1+0x18f8], R56 ;  /* 0x0018f83801007387 */ /* 0x000fe80000100a00 */
[----:B------:R0:W-:Y:S04]  /*b8e90*/  STL [R1+0x529c], R44 ;  /* 0x00529c2c01007387 */ /* 0x0001e80000100800 */
[----:B0-----:R-:W3:Y:S04]  /*b8ea0*/  LDL.LU R44, [R1+0x1594] ;  /* 0x00159400012c7983 */ /* 0x001ee80000300800 */
[----:B------:R0:W-:Y:S04]  /*b8eb0*/  STL [R1+0x1c9c], R8 ;  /* 0x001c9c0801007387 */ /* 0x0001e80000100800 */
[----:B------:R-:W2:Y:S01]  /*b8ec0*/  LDL.LU R39, [R1+0x1598] ;  /* 0x0015980001277983 */ /* 0x000ea20000300800 */
[----:B------:R-:W-:-:S03]  /*b8ed0*/  IADD3 R56, P1, PT, R3, R26, RZ ;  /* 0x0000001a03387210 */ /* 0x000fc60007f3e0ff */
[----:B0-----:R-:W2:Y:S02]  /*b8ee0*/  LDL.LU R8, [R1+0x159c] ;  /* 0x00159c0001087983 */ /* 0x001ea40000300800 */
[----:B------:R-:W-:Y:S01]  /*b8ef0*/  IMAD.X R57, R4, 0x1, R25, P1 ;  /* 0x0000000104397824 */ /* 0x000fe200008e0619 */
[----:B------:R-:W-:-:S04]  /*b8f00*/  IADD3 R46, P1, PT, R3, R24, RZ ;  /* 0x00000018032e7210 */ /* 0x000fc80007f3e0ff */
[----:B------:R-:W-:Y:S01]  /*b8f10*/  STL.64 [R1+0x18f0], R56 ;  /* 0x0018f03801007387 */ /* 0x000fe20000100a00 */
[----:B------:R-:W-:-:S03]  /*b8f20*/  IMAD.X R47, R4, 0x1, R23, P1 ;  /* 0x00000001042f7824 */ /* 0x000fc600008e0617 */
[----:B------:R-:W-:Y:S04]  /*b8f30*/  STL [R1+0x1cc8], R51 ;  /* 0x001cc83301007387 */ /* 0x000fe80000100800 */
[----:B------:R0:W-:Y:S04]  /*b8f40*/  STL.64 [R1+0x5980], R24 ;  /* 0x0059801801007387 */ /* 0x0001e80000100a00 */
[----:B------:R1:W-:Y:S04]  /*b8f50*/  STL [R1+0x67c], R45 ;  /* 0x00067c2d01007387 */ /* 0x0003e80000100800 */
[----:B------:R4:W-:Y:S01]  /*b8f60*/  STL.64 [R1+0x18e8], R46 ;  /* 0x0018e82e01007387 */ /* 0x0009e20000100a00 */
[----:B0-----:R-:W-:-:S02]  /*b8f70*/  IADD3 R24, P1, PT, R3, R22, RZ ;  /* 0x0000001603187210 */ /* 0x001fc40007f3e0ff */
[----:B-1----:R-:W-:Y:S02]  /*b8f80*/  F2FP.SATFINITE.E4M3.F32.PACK_AB_MERGE_C R45, R55, R50, RZ ;  /* 0x00000032372d723e */ /* 0x002fe400048070ff */
[----:B----4-:R-:W-:Y:S01]  /*b8f90*/  F2FP.SATFINITE.E4M3.F32.PACK_AB_MERGE_C R46, R49, R48, RZ ;  /* 0x00000030312e723e */ /* 0x010fe200048070ff */
[----:B------:R-:W-:-:S04]  /*b8fa0*/  IMAD.X R25, R4, 0x1, R21, P1 ;  /* 0x0000000104197824 */ /* 0x000fc800008e0615 */
[----:B------:R-:W-:Y:S04]  /*b8fb0*/  STL [R1+0x5284], R46 ;  /* 0x0052842e01007387 */ /* 0x000fe80000100800 */
[----:B------:R-:W-:Y:S04]  /*b8fc0*/  STL [R1+0x654], R45 ;  /* 0x0006542d01007387 */ /* 0x000fe80000100800 */
[----:B------:R0:W-:Y:S04]  /*b8fd0*/  STL.64 [R1+0x18e0], R24 ;  /* 0x0018e01801007387 */ /* 0x0001e80000100a00 */
[----:B------:R-:W-:Y:S04]  /*b8fe0*/  STL [R1+0x650], R43 ;  /* 0x0006502b01007387 */ /* 0x000fe80000100800 */
[----:B------:R-:W-:Y:S04]  /*b8ff0*/  STL [R1+0x620], R2 ;  /* 0x0006200201007387 */ /* 0x000fe80000100800 */
[----:B------:R-:W4:Y:S04]  /*b9000*/  LDL.LU R57, [R1+0x1580] ;  /* 0x0015800001397983 */ /* 0x000f280000300800 */
[----:B------:R-:W4:Y:S01]  /*b9010*/  LDL.LU R60, [R1+0x1584] ;  /* 0x00158400013c7983 */ /* 0x000f220000300800 */
[----:B0-----:R-:W-:-:S05]  /*b9020*/  IADD3 R24, P1, PT, R3, R20, RZ ;  /* 0x0000001403187210 */ /* 0x001fca0007f3e0ff */
[----:B------:R-:W-:-:S05]  /*b9030*/  IMAD.X R25, R4, 0x1, R19, P1 ;  /* 0x0000000104197824 */ /* 0x000fca00008e0613 */
[----:B------:R0:W-:Y:S04]  /*b9040*/  STL.64 [R1+0x18d8], R24 ;  /* 0x0018d81801007387 */ /* 0x0001e80000100a00 */
[----:B------:R1:W-:Y:S04]  /*b9050*/  STL [R1+0x528c], R0 ;  /* 0x00528c0001007387 */ /* 0x0003e80000100800 */
[----:B------:R-:W4:Y:S04]  /*b9060*/  LDL.LU R51, [R1+0x1588] ;  /* 0x0015880001337983 */ /* 0x000f280000300800 */
[----:B------:R-:W4:Y:S04]  /*b9070*/  LDL.LU R46, [R1+0x158c] ;  /* 0x00158c00012e7983 */ /* 0x000f280000300800 */
[----:B------:R-:W4:Y:S01]  /*b9080*/  LDL.LU R45, [R1+0x5e0] ;  /* 0x0005e000012d7983 */ /* 0x000f220000300800 */
[----:B0-----:R-:W-:-:S05]  /*b9090*/  IADD3 R24, P1, PT, R3, R18, RZ ;  /* 0x0000001203187210 */ /* 0x001fca0007f3e0ff */
[----:B------:R-:W-:-:S05]  /*b90a0*/  IMAD.X R25, R4, 0x1, R17, P1 ;  /* 0x0000000104197824 */ /* 0x000fca00008e0611 */
[----:B------:R3:W-:Y:S04]  /*b90b0*/  STL.64 [R1+0x18d0], R24 ;  /* 0x0018d01801007387 */ /* 0x0007e80000100a00 */
[----:B------:R-:W4:Y:S04]  /*b90c0*/  LDL.LU R54, [R1+0x5e4] ;  /* 0x0005e40001367983 */ /* 0x000f280000300800 */
[----:B------:R-:W4:Y:S04]  /*b90d0*/  LDL.LU R2, [R1+0x5e8] ;  /* 0x0005e80001027983 */ /* 0x000f280000300800 */
[----:B------:R-:W4:Y:S04]  /*b90e0*/  LDL.LU R43, [R1+0x5ec] ;  /* 0x0005ec00012b7983 */ /* 0x000f280000300800 */
[----:B-1----:R-:W4:Y:S04]  /*b90f0*/  LDL.LU R0, [R1+0x1570] ;  /* 0x0015700001007983 */ /* 0x002f280000300800 */
[----:B------:R-:W4:Y:S04]  /*b9100*/  LDL.LU R9, [R1+0x1574] ;  /* 0x0015740001097983 */ /* 0x000f280000300800 */
[----:B------:R-:W4:Y:S01]  /*b9110*/  LDL.LU R61, [R1+0x1578] ;  /* 0x00157800013d7983 */ /* 0x000f220000300800 */
[----:B------:R-:W-:Y:S01]  /*b9120*/  VIADD R3, R3, UR6 ;  /* 0x0000000603037c36 */ /* 0x000fe20008000000 */
[----:B------:R-:W0:Y:S01]  /*b9130*/  LDCU UR6, c[0x0][0x3b8] ;  /* 0x00007700ff0677ac */ /* 0x000e220008000800 */
[----:B---3--:R-:W-:-:S05]  /*b9140*/  F2FP.SATFINITE.E4M3.F32.PACK_AB_MERGE_C R24, R44, R40, RZ ;  /* 0x000000282c18723e */ /* 0x008fca00048070ff */
[----:B------:R-:W-:Y:S04]  /*b9150*/  STL [R1+0x5f8], R24 ;  /* 0x0005f81801007387 */ /* 0x000fe80000100800 */
[----:B------:R-:W3:Y:S01]  /*b9160*/  LDL.LU R53, [R1+0x157c] ;  /* 0x00157c0001357983 */ /* 0x000ee20000300800 */
        /* <DEDUP_REMOVED lines=11> */
[----:B-1----:R-:W-:-:S02]  /*b9220*/  SHF.R.S32.HI R4, RZ, 0x1f, R3 ;  /* 0x0000001fff047819 */ /* 0x002fc40000011403 */
[----:B------:R-:W-:Y:S01]  /*b9230*/  IADD3 R24, P1, PT, R3, R16, RZ ;  /* 0x0000001003187210 */ /* 0x000fe20007f3e0ff */
[----:B------:R-:W2:Y:S04]  /*b9240*/  LDL.LU R49, [R1+0x1544] ;  /* 0x0015440001317983 */ /* 0x000ea80000300800 */
[----:B------:R-:W2:Y:S01]  /*b9250*/  LDL.LU R50, [R1+0x1548] ;  /* 0x0015480001327983 */ /* 0x000ea20000300800 */
[----:B------:R-:W-:-:S03]  /*b9260*/  IMAD.X R25, R4, 0x1, R38, P1 ;  /* 0x0000000104197824 */ /* 0x000fc600008e0626 */
[----:B------:R-:W2:Y:S04]  /*b9270*/  LDL.LU R55, [R1+0x154c] ;  /* 0x00154c0001377983 */ /* 0x000ea80000300800 */
[----:B------:R-:W2:Y:S04]  /*b9280*/  LDL.LU R40, [R1+0x1530] ;  /* 0x0015300001287983 */ /* 0x000ea80000300800 */
[----:B------:R-:W2:Y:S01]  /*b9290*/  LDL.LU R44, [R1+0x1534] ;  /* 0x00153400012c7983 */ /* 0x000ea20000300800 */
[----:B----4-:R-:W-:-:S05]  /*b92a0*/  F2FP.SATFINITE.E4M3.F32.PACK_AB_MERGE_C R60, R60, R57, RZ ;  /* 0x000000393c3c723e */ /* 0x010fca00048070ff */
[----:B------:R-:W-:Y:S04]  /*b92b0*/  STL [R1+0x589c], R60 ;  /* 0x00589c3c01007387 */ /* 0x000fe80000100800 */
[----:B------:R1:W-:Y:S02]  /*b92c0*/  STL.64 [R1+0x18c8], R24 ;  /* 0x0018c81801007387 */ /* 0x0003e40000100a00 */
[----:B-1----:R-:W-:Y:S02]  /*b92d0*/  IADD3 R24, P1, PT, R3, R15, RZ ;  /* 0x0000000f03187210 */ /* 0x002fe40007f3e0ff */
[----:B------:R-:W-:-:S03]  /*b92e0*/  F2FP.SATFINITE.E4M3.F32.PACK_AB_MERGE_C R46, R46, R51, RZ ;  /* 0x000000332e2e723e */ /* 0x000fc600048070ff */
[----:B------:R-:W-:Y:S02]  /*b92f0*/  IMAD.X R25, R4, 0x1, R37, P1 ;  /* 0x0000000104197824 */ /* 0x000fe400008e0625 */
[----:B------:R-:W-:Y:S01]  /*b9300*/  STL [R1+0x5258], R46 ;  /* 0x0052582e01007387 */ /* 0x000fe20000100800 */
[----:B------:R-:W-:-:S05]  /*b9310*/  F2FP.SATFINITE.E4M3.F32.PACK_AB_MERGE_C R45, R54, R45, RZ ;  /* 0x0000002d362d723e */ /* 0x000fca00048070ff */
[----:B------:R-:W-:Y:S04]  /*b9320*/  STL [R1+0x234], R45 ;  /* 0x0002342d01007387 */ /* 0x000fe80000100800 */
[----:B------:R1:W-:Y:S02]  /*b9330*/  STL.64 [R1+0x18c0], R24 ;  /* 0x0018c01801007387 */ /* 0x0003e40000100a00 */
[----:B-1----:R-:W-:Y:S02]  /*b9340*/  F2FP.SATFINITE.E4M3.F32.PACK_AB_MERGE_C R24, R43, R2, RZ ;  /* 0x000000022b18723e */ /* 0x002fe400048070ff */
[----:B------:R-:W-:Y:S02]  /*b9350*/  F2FP.SATFINITE.E4M3.F32.PACK_AB_MERGE_C R2, R9, R0, RZ ;  /* 0x000000000902723e */ /* 0x000fe400048070ff */
[----:B------:R-:W4:Y:S04]  /*b9360*/  LDL.LU R0, [R1+0x1538] ;  /* 0x0015380001007983 */ /* 0x000f280000300800 */
[----:B------:R1:W-:Y:S04]  /*b9370*/  STL [R1+0x5290], R24 ;  /* 0x0052901801007387 */ /* 0x0003e80000100800 */
[----:B------:R-:W4:Y:S04]  /*b9380*/  LDL.LU R9, [R1+0x153c] ;  /* 0x00153c0001097983 */ /* 0x000f280000300800 */
[----:B------:R0:W-:Y:S01]  /*b9390*/  STL [R1+0x5400], R2 ;  /* 0x0054000201007387 */ /* 0x0001e20000100800 */
[----:B-1----:R-:W-:-:S03]  /*b93a0*/  IADD3 R24, P1, PT, R3, R14, RZ ;  /* 0x0000000e03187210 */ /* 0x002fc60007f3e0ff */
[----:B0-----:R-:W4:Y:S04]  /*b93b0*/  LDL.LU R2, [R1+0x1520] ;  /* 0x0015200001027983 */ /* 0x001f280000300800 */
[----:B------:R-:W4:Y:S01]  /*b93c0*/  LDL.LU R43, [R1+0x1524] ;  /* 0x00152400012b7983 */ /* 0x000f220000300800 */
[----:B------:R-:W-:-:S05]  /*b93d0*/  IMAD.X R25, R4, 0x1, R13, P1 ;  /* 0x0000000104197824 */ /* 0x000fca00008e060d */
[----:B------:R0:W-:Y:S02]  /*b93e0*/  STL.64 [R1+0x18b8], R24 ;  /* 0x0018b81801007387 */ /* 0x0001e40000100a00 */
[----:B0-----:R-:W-:-:S05]  /*b93f0*/  IADD3 R24, P1, PT, R3, R12, RZ ;  /* 0x0000000c03187210 */ /* 0x001fca0007f3e0ff */
[----:B------:R-:W-:Y:S01]  /*b9400*/  IMAD.X R25, R4, 0x1, R11, P1 ;  /* 0x0000000104197824 */ /* 0x000fe200008e060b */
[----:B---3--:R-:W-:-:S05]  /*b9410*/  F2FP.SATFINITE.E4M3.F32.PACK_AB_MERGE_C R45, R53, R61, RZ ;  /* 0x0000003d352d723e */ /* 0x008fca00048070ff */
[----:B------:R-:W-:Y:S01]  /*b9420*/  STL [R1+0x53fc], R45 ;  /* 0x0053fc2d01007387 */ /* 0x000fe20000100800 */
[----:B--2---:R-:W-:-:S05]  /*b9430*/  F2FP.SATFINITE.E4M3.F32.PACK_AB_MERGE_C R41, R41, R42, RZ ;  /* 0x0000002a2929723e */ /* 0x004fca00048070ff */
[----:B------:R0:W-:Y:S04]  /*b9440*/  STL [R1+0x5440], R41 ;  /* 0x0054402901007387 */ /* 0x0001e80000100800 */
[----:B------:R-:W2:Y:S04]  /*b9450*/  LDL.LU R42, [R1+0x1528] ;  /* 0x00152800012a7983 */ /* 0x000ea80000300800 */
[----:B0-----:R-:W2:Y:S04]  /*b9460*/  LDL.LU R41, [R1+0x152c] ;  /* 0x00152c0001297983 */ /* 0x001ea80000300800 */
[----:B------:R0:W-:Y:S01]  /*b9470*/  STL.64 [R1+0x18b0], R24 ;  /* 0x0018b01801007387 */ /* 0x0001e20000100a00 */
[----:B------:R-:W-:-:S02]  /*b9480*/  F2FP.SATFINITE.E4M3.F32.PACK_AB_MERGE_C R45, R58, R56, RZ ;  /* 0x000000383a2d723e */ /* 0x000fc400048070ff */
[----:B0-----:R-:W-:Y:S02]  /*b9490*/  F2FP.SATFINITE.E4M3.F32.PACK_AB_MERGE_C R24, R8, R39, RZ ;  /* 0x000000270818723e */ /* 0x001fe400048070ff */
[----:B------:R-:W3:Y:S04]  /*b94a0*/  LDL.LU R39, [R1+0x1510] ;  /* 0x0015100001277983 */ /* 0x000ee80000300800 */
[----:B------:R-:W3:Y:S04]  /*b94b0*/  LDL.LU R8, [R1+0x1514] ;  /* 0x0015140001087983 */ /* 0x000ee80000300800 */
[----:B------:R0:W-:Y:S04]  /*b94c0*/  STL [R1+0x543c], R24 ;  /* 0x00543c1801007387 */ /* 0x0001e80000100800 */
[----:B------:R1:W-:Y:S01]  /*b94d0*/  STL [R1+0x5468], R45 ;  /* 0x0054682d01007387 */ /* 0x0003e20000100800 */
[----:B0-----:R-:W-:-:S05]  /*b94e0*/  IADD3 R24, P1, PT, R3, R10, RZ ;  /* 0x0000000a03187210 */ /* 0x001fca0007f3e0ff */
[----:B------:R-:W-:Y:S01]  /*b94f0*/  IMAD.X R25, R4, 0x1, R7, P1 ;  /* 0x0000000104197824 */ /* 0x000fe200008e0607 */
[----:B------:R-:W-:-:S04]  /*b9500*/  F2FP.SATFINITE.E4M3.F32.PACK_AB_MERGE_C R46, R47, R52, RZ ;  /* 0x000000342f2e723e */ /* 0x000fc800048070ff */
[----:B------:R0:W-:Y:S01]  /*b9510*/  STL.64 [R1+0x18a8], R24 ;  /* 0x0018a81801007387 */ /* 0x0001e20000100a00 */
[----:B-1----:R-:W-:-:S03]  /*b9520*/  F2FP.SATFINITE.E4M3.F32.PACK_AB_MERGE_C R45, R49, R48, RZ ;  /* 0x00000030312d723e */ /* 0x002fc600048070ff */
[----:B------:R-:W-:Y:S01]  /*b9530*/  STL [R1+0x5464], R46 ;  /* 0x0054642e01007387 */ /* 0x000fe20000100800 */
[----:B0-----:R-:W-:-:S03]  /*b9540*/  IADD3 R24, P1, PT, R3, R6, RZ ;  /* 0x0000000603187210 */ /* 0x001fc60007f3e0ff */
[----:B------:R-:W-:Y:S02]  /*b9550*/  STL [R1+0x5490], R45 ;  /* 0x0054902d01007387 */ /* 0x000fe40000100800 */
[----:B------:R-:W-:-:S05]  /*b9560*/  IMAD.X R25, R4, 0x1, R5, P1 ;  /* 0x0000000104197824 */ /* 0x000fca00008e0605 */
[----:B------:R0:W-:Y:S04]  /*b9570*/  STL.64 [R1+0x18a0], R24 ;  /* 0x0018a01801007387 */ /* 0x0001e80000100a00 */
[----:B------:R-:W3:Y:S01]  /*b9580*/  LDL.LU R51, [R1+0x1518] ;  /* 0x0015180001337983 */ /* 0x000ee20000300800 */
[----:B0-----:R-:W-:Y:S02]  /*b9590*/  F2FP.SATFINITE.E4M3.F32.PACK_AB_MERGE_C R25, R55, R50, RZ ;  /* 0x000000323719723e */ /* 0x001fe400048070ff */
[----:B------:R-:W-:-:S03]  /*b95a0*/  F2FP.SATFINITE.E4M3.F32.PACK_AB_MERGE_C R24, R44, R40, RZ ;  /* 0x000000282c18723e */ /* 0x000fc600048070ff */
[----:B------:R-:W-:Y:S04]  /*b95b0*/  STL [R1+0x548c], R25 ;  /* 0x00548c1901007387 */ /* 0x000fe80000100800 */
[----:B------:R-:W3:Y:S04]  /*b95c0*/  LDL.LU R46, [R1+0x151c] ;  /* 0x00151c00012e7983 */ /* 0x000ee80000300800 */
[----:B------:R0:W-:Y:S04]  /*b95d0*/  STL [R1+0x54b4], R24 ;  /* 0x0054b41801007387 */ /* 0x0001e80000100800 */
[----:B------:R-:W3:Y:S04]  /*b95e0*/  LDL.LU R45, [R1+0x1500] ;  /* 0x00150000012d7983 */ /* 0x000ee80000300800 */
[----:B------:R-:W3:Y:S04]  /*b95f0*/  LDL.LU R54, [R1+0x1504] ;  /* 0x0015040001367983 */ /* 0x000ee80000300800 */
[----:B------:R-:W3:Y:S04]  /*b9600*/  LDL.LU R40, [R1+0x1508] ;  /* 0x0015080001287983 */ /* 0x000ee80000300800 */
[----:B------:R-:W3:Y:S01]  /*b9610*/  LDL.LU R44, [R1+0x150c] ;  /* 0x00150c00012c7983 */ /* 0x000ee20000300800 */
[----:B0-----:R-:W-:-:S05]  /*b9620*/  IADD3 R24, P1, PT, R3, R36, RZ ;  /* 0x0000002403187210 */ /* 0x001fca0007f3e0ff */
[----:B------:R-:W-:-:S05]  /*b9630*/  IMAD.X R25, R4, 0x1, R35, P1 ;  /* 0x0000000104197824 */ /* 0x000fca00008e0623 */
[----:B------:R4:W-:Y:S02]  /*b9640*/  STL.64 [R1+0x1898], R24 ;  /* 0x0018981801007387 */ /* 0x0009e40000100a00 */
[----:B----4-:R-:W-:Y:S02]  /*b9650*/  F2FP.SATFINITE.E4M3.F32.PACK_AB_MERGE_C R24, R9, R0, RZ ;  /* 0x000000000918723e */ /* 0x010fe400048070ff */
[----:B------:R-:W4:Y:S04]  /*b9660*/  LDL.LU R0, [R1+0x14f0] ;  /* 0x0014f00001007983 */ /* 0x000f280000300800 */
[----:B------:R-:W4:Y:S04]  /*b9670*/  LDL.LU R9, [R1+0x14f4] ;  /* 0x0014f40001097983 */ /* 0x000f280000300800 */
[----:B------:R0:W-:Y:S01]  /*b9680*/  STL [R1+0x54b0], R24 ;  /* 0x0054b01801007387 */ /* 0x0001e20000100800 */
[----:B------:R-:W-:-:S03]  /*b9690*/  F2FP.SATFINITE.E4M3.F32.PACK_AB_MERGE_C R2, R43, R2, RZ ;  /* 0x000000022b02723e */ /* 0x000fc600048070ff */
[----:B------:R-:W4:Y:S04]  /*b96a0*/  LDL.LU R61, [R1+0x14f8] ;  /* 0x0014f800013d7983 */ /* 0x000f280000300800 */
[----:B------:R-:W4:Y:S01]  /*b96b0*/  LDL.LU R53, [R1+0x14fc] ;  /* 0x0014fc0001357983 */ /* 0x000f220000300800 */
[----:B0-----:R-:W-:-:S03]  /*b96c0*/  IADD3 R24, P1, PT, R3, R34, RZ ;  /* 0x0000002203187210 */ /* 0x001fc60007f3e0ff */
[----:B------:R0:W-:Y:S04]  /*b96d0*/  STL [R1+0x54c8], R2 ;  /* 0x0054c80201007387 */ /* 0x0001e80000100800 */
[----:B------:R-:W4:Y:S01]  /*b96e0*/  LDL.LU R56, [R1+0x14e0] ;  /* 0x0014e00001387983 */ /* 0x000f220000300800 */
[----:B------:R-:W-:-:S03]  /*b96f0*/  IMAD.X R25, R4, 0x1, R33, P1 ;  /* 0x0000000104197824 */ /* 0x000fc600008e0621 */
[----:B------:R-:W4:Y:S04]  /*b9700*/  LDL.LU R58, [R1+0x14e4] ;  /* 0x0014e400013a7983 */ /* 0x000f280000300800 */
[----:B------:R2:W-:Y:S04]  /*b9710*/  STL.64 [R1+0x1890], R24 ;  /* 0x0018901801007387 */ /* 0x0005e80000100a00 */
[----:B0-----:R-:W4:Y:S01]  /*b9720*/  LDL.LU R2, [R1+0x14e8] ;  /* 0x0014e80001027983 */ /* 0x001f220000300800 */
[----:B--2---:R-:W-:-:S03]  /*b9730*/  F2FP.SATFINITE.E4M3.F32.PACK_AB_MERGE_C R24, R41, R42, RZ ;  /* 0x0000002a2918723e */ /* 0x004fc600048070ff */
[----:B------:R-:W2:Y:S04]  /*b9740*/  LDL.LU R41, [R1+0x14ec] ;  /* 0x0014ec0001297983 */ /* 0x000ea80000300800 */
[----:B------:R3:W-:Y:S02]  /*b9750*/  STL [R1+0x54c4], R24 ;  /* 0x0054c41801007387 */ /* 0x0007e40000100800 */
[----:B---3--:R-:W-:Y:S02]  /*b9760*/  F2FP.SATFINITE.E4M3.F32.PACK_AB_MERGE_C R24, R8, R39, RZ ;  /* 0x000000270818723e */ /* 0x008fe400048070ff */
[----:B------:R-:W3:Y:S04]  /*b9770*/  LDL.LU R39, [R1+0x14d0] ;  /* 0x0014d00001277983 */ /* 0x000ee80000300800 */
[----:B------:R-:W3:Y:S04]  /*b9780*/  LDL.LU R8, [R1+0x14d4] ;  /* 0x0014d40001087983 */ /* 0x000ee80000300800 */
[----:B------:R0:W-:Y:S04]  /*b9790*/  STL [R1+0x52f0], R24 ;  /* 0x0052f01801007387 */ /* 0x0001e80000100800 */
[----:B------:R-:W3:Y:S04]  /*b97a0*/  LDL.LU R52, [R1+0x14d8] ;  /* 0x0014d80001347983 */ /* 0x000ee80000300800 */
[----:B------:R-:W3:Y:S04]  /*b97b0*/  LDL.LU R47, [R1+0x14dc] ;  /* 0x0014dc00012f7983 */ /* 0x000ee80000300800 */
[----:B------:R-:W3:Y:S01]  /*b97c0*/  LDL.LU R48, [R1+0x14c0] ;  /* 0x0014c00001307983 */ /* 0x000ee20000300800 */
[----:B0-----:R-:W-:-:S05]  /*b97d0*/  IADD3 R24, P1, PT, R3, R32, RZ ;  /* 0x0000002003187210 */ /* 0x001fca0007f3e0ff */
[----:B------:R-:W-:-:S05]  /*b97e0*/  IMAD.X R25, R4, 0x1, R31, P1 ;  /* 0x0000000104197824 */ /* 0x000fca00008e061f */
[----:B------:R0:W-:Y:S04]  /*b97f0*/  STL.64 [R1+0x1888], R24 ;  /* 0x0018881801007387 */ /* 0x0001e80000100a00 */
[----:B------:R-:W3:Y:S04]  /*b9800*/  LDL.LU R49, [R1+0x14c4] ;  /* 0x0014c40001317983 */ /* 0x000ee80000300800 */
[----:B------:R-:W3:Y:S04]  /*b9810*/  LDL.LU R50, [R1+0x14c8] ;  /* 0x0014c80001327983 */ /* 0x000ee80000300800 */
[----:B------:R-:W3:Y:S04]  /*b9820*/  LDL.LU R55, [R1+0x14cc] ;  /* 0x0014cc0001377983 */ /* 0x000ee80000300800 */
[----:B------:R-:W3:Y:S04]  /*b9830*/  LDL.LU R43, [R1+0x14b0] ;  /* 0x0014b000012b7983 */ /* 0x000ee80000300800 */
[----:B------:R-:W3:Y:S01]  /*b9840*/  LDL.LU R42, [R1+0x14b4] ;  /* 0x0014b400012a7983 */ /* 0x000ee20000300800 */
[----:B0-----:R-:W-:-:S05]  /*b9850*/  IADD3 R24, P1, PT, R3, R30, RZ ;  /* 0x0000001e03187210 */ /* 0x001fca0007f3e0ff */
[----:B------:R-:W-:Y:S01]  /*b9860*/  IMAD.X R25, R4, 0x1, R29, P1 ;  /* 0x0000000104197824 */ /* 0x000fe200008e061d */
[----:B------:R-:W-:Y:S02]  /*b9870*/  F2FP.SATFINITE.E4M3.F32.PACK_AB_MERGE_C R46, R46, R51, RZ ;  /* 0x000000332e2e723e */ /* 0x000fe400048070ff */
[----:B------:R-:W-:-:S03]  /*b9880*/  F2FP.SATFINITE.E4M3.F32.PACK_AB_MERGE_C R45, R54, R45, RZ ;  /* 0x0000002d362d723e */ /* 0x000fc600048070ff */
[----:B------:R-:W-:Y:S04]  /*b9890*/  STL [R1+0x5300], R46 ;  /* 0x0053002e01007387 */ /* 0x000fe80000100800 */
[----:B------:R-:W-:Y:S04]  /*b98a0*/  STL [R1+0x5240], R45 ;  /* 0x0052402d01007387 */ /* 0x000fe80000100800 */
[----:B------:R0:W-:Y:S02]  /*b98b0*/  STL.64 [R1+0x1880], R24 ;  /* 0x0018801801007387 */ /* 0x0001e40000100a00 */
[----:B0-----:R-:W-:-:S02]  /*b98c0*/  F2FP.SATFINITE.E4M3.F32.PACK_AB_MERGE_C R24, R44, R40, RZ ;  /* 0x000000282c18723e */ /* 0x001fc400048070ff */
[----:B------:R-:W3:Y:S04]  /*b98d0*/  LDL.LU R40, [R1+0x14b8] ;  /* 0x0014b80001287983 */ /* 0x000ee80000300800 */
[----:B------:R-:W3:Y:S04]  /*b98e0*/  LDL.LU R44, [R1+0x14bc] ;  /* 0x0014bc00012c7983 */ /* 0x000ee80000300800 */
[----:B------:R4:W-:Y:S02]  /*b98f0*/  STL [R1+0x5244], R24 ;  /* 0x0052441801007387 */ /* 0x0009e40000100800 */
[----:B----4-:R-:W-:-:S02]  /*b9900*/  F2FP.SATFINITE.E4M3.F32.PACK_AB_MERGE_C R24, R9, R0, RZ ;  /* 0x000000000918723e */ /* 0x010fc400048070ff */
[----:B------:R-:W4:Y:S04]  /*b9910*/  LDL.LU R0, [R1+0x14a0] ;  /* 0x0014a00001007983 */ /* 0x000f280000300800 */
[----:B------:R-:W4:Y:S04]  /*b9920*/  LDL.LU R9, [R1+0x14a4] ;  /* 0x0014a40001097983 */ /* 0x000f280000300800 */
[----:B------:R0:W-:Y:S02]  /*b9930*/  STL [R1+0x51f4], R24 ;  /* 0x0051f41801007387 */ /* 0x0001e40000100800 */
[----:B0-----:R-:W-:-:S05]  /*b9940*/  IADD3 R24, P1, PT, R3, R28, RZ ;  /* 0x0000001c03187210 */ /* 0x001fca0007f3e0ff */
[----:B------:R-:W-:-:S05]  /*b9950*/  IMAD.X R25, R4, 0x1, R27, P1 ;  /* 0x0000000104197824 */ /* 0x000fca00008e061b */
[----:B------:R0:W-:Y:S04]  /*b9960*/  STL.64 [R1+0x1878], R24 ;  /* 0x0018781801007387 */ /* 0x0001e80000100a00 */
[----:B0-----:R-:W3:Y:S01]  /*b9970*/  LDL.LU.64 R24, [R1+0x5980] ;  /* 0x0059800001187983 */ /* 0x001ee20000300a00 */
[----:B------:R-:W-:Y:S02]  /*b9980*/  F2FP.SATFINITE.E4M3.F32.PACK_AB_MERGE_C R46, R53, R61, RZ ;  /* 0x0000003d352e723e */ /* 0x000fe400048070ff */
[----:B------:R-:W-:Y:S02]  /*b9990*/  F2FP.SATFINITE.E4M3.F32.PACK_AB_MERGE_C R45, R58, R56, RZ ;  /* 0x000000383a2d723e */ /* 0x000fe400048070ff */
[----:B------:R-:W-:Y:S01]  /*b99a0*/  IADD3 R56, P1, PT, R3, R26, RZ ;  /* 0x0000001a03387210 */ /* 0x000fe20007f3e0ff */
[----:B------:R-:W-:Y:S04]  /*b99b0*/  STL [R1+0x51fc], R46 ;  /* 0x0051fc2e01007387 */ /* 0x000fe80000100800 */
[----:B------:R2:W-:Y:S04]  /*b99c0*/  STL.64 [R1+0x5978], R26 ;  /* 0x0059781a01007387 */ /* 0x0005e80000100a00 */
[----:B------:R-:W-:Y:S01]  /*b99d0*/  STL [R1+0x51bc], R45 ;  /* 0x0051bc2d01007387 */ /* 0x000fe20000100800 */
[----:B--2---:R-:W-:-:S03]  /*b99e0*/  F2FP.SATFINITE.E4M3.F32.PACK_AB_MERGE_C R26, R41, R2, RZ ;  /* 0x00000002291a723e */ /* 0x004fc600048070ff */
[----:B------:R-:W2:Y:S04]  /*b99f0*/  LDL.LU R2, [R1+0x14a8] ;  /* 0x0014a80001027983 */ /* 0x000ea80000300800 */
[----:B------:R-:W2:Y:S01]  /*b9a00*/  LDL.LU R41, [R1+0x14ac] ;  /* 0x0014ac0001297983 */ /* 0x000ea20000300800 */
[----:B---3--:R-:W-:-:S05]  /*b9a10*/  IMAD.X R57, R4, 0x1, R25, P1 ;  /* 0x0000000104397824 */ /* 0x008fca00008e0619 */
[----:B------:R-:W-:Y:S04]  /*b9a20*/  STL.64 [R1+0x1870], R56 ;  /* 0x0018703801007387 */ /* 0x000fe80000100a00 */
[----:B------:R0:W-:Y:S02]  /*b9a30*/  STL [R1+0x51b8], R26 ;  /* 0x0051b81a01007387 */ /* 0x0001e40000100800 */
[----:B0-----:R-:W-:Y:S02]  /*b9a40*/  F2FP.SATFINITE.E4M3.F32.PACK_AB_MERGE_C R26, R8, R39, RZ ;  /* 0x00000027081a723e */ /* 0x001fe400048070ff */
[----:B------:R-:W3:Y:S04]  /*b9a50*/  LDL.LU R39, [R1+0x1490] ;  /* 0x0014900001277983 */ /* 0x000ee80000300800 */
[----:B------:R-:W3:Y:S04]  /*b9a60*/  LDL.LU R8, [R1+0x1494] ;  /* 0x0014940001087983 */ /* 0x000ee80000300800 */
[----:B------:R0:W-:Y:S02]  /*b9a70*/  STL [R1+0x516c], R26 ;  /* 0x00516c1a01007387 */ /* 0x0001e40000100800 */
[----:B0-----:R-:W-:-:S05]  /*b9a80*/  IADD3 R26, P1, PT, R3, R24, RZ ;  /* 0x00000018031a7210 */ /* 0x001fca0007f3e0ff */
[----:B------:R-:W-:Y:S01]  /*b9a90*/  IMAD.X R27, R4, 0x1, R23, P1 ;  /* 0x00000001041b7824 */ /* 0x000fe200008e0617 */
[----:B------:R-:W-:-:S04]  /*b9aa0*/  F2FP.SATFINITE.E4M3.F32.PACK_AB_MERGE_C R46, R47, R52, RZ ;  /* 0x000000342f2e723e */ /* 0x000fc800048070ff */
[----:B------:R0:W-:Y:S01]  /*b9ab0*/  STL.64 [R1+0x1868], R26 ;  /* 0x0018681a01007387 */ /* 0x0001e20000100a00 */
[----:B------:R-:W-:-:S03]  /*b9ac0*/  F2FP.SATFINITE.E4M3.F32.PACK_AB_MERGE_C R45, R49, R48, RZ ;  /* 0x00000030312d723e */ /* 0x000fc600048070ff */
        /* <DEDUP_REMOVED lines=12> */
[----:B------:R-:W3:Y:S01]  /*b9b90*/  LDL.LU R42, [R1+0x5d4] ;  /* 0x0005d400012a7983 */ /* 0x000ee20000300800 */
[----:B0-----:R-:W-:-:S05]  /*b9ba0*/  IADD3 R26, P1, PT, R3, R20, RZ ;  /* 0x00000014031a7210 */ /* 0x001fca0007f3e0ff */
[----:B------:R-:W-:Y:S01]  /*b9bb0*/  IMAD.X R27, R4, 0x1, R19, P1 ;  /* 0x00000001041b7824 */ /* 0x000fe200008e0613 */
[----:B------:R-:W-:-:S04]  /*b9bc0*/  F2FP.SATFINITE.E4M3.F32.PACK_AB_MERGE_C R40, R44, R40, RZ ;  /* 0x000000282c28723e */ /* 0x000fc800048070ff */
[----:B------:R0:W-:Y:S01]  /*b9bd0*/  STL.64 [R1+0x1858], R26 ;  /* 0x0018581a01007387 */ /* 0x0001e20000100a00 */
[----:B----4-:R-:W-:-:S03]  /*b9be0*/  F2FP.SATFINITE.E4M3.F32.PACK_AB_MERGE_C R0, R9, R0, RZ ;  /* 0x000000000900723e */ /* 0x010fc600048070ff */
[----:B------:R1:W-:Y:S04]  /*b9bf0*/  STL [R1+0x50e4], R40 ;  /* 0x0050e42801007387 */ /* 0x0003e80000100800 */
[----:B------:R-:W4:Y:S01]  /*b9c00*/  LDL.LU R46, [R1+0x5d8] ;  /* 0x0005d800012e7983 */ /* 0x000f220000300800 */
[----:B0-----:R-:W-:-:S05]  /*b9c10*/  IADD3 R26, P1, PT, R3, R18, RZ ;  /* 0x00000012031a7210 */ /* 0x001fca0007f3e0ff */
[----:B------:R-:W-:-:S05]  /*b9c20*/  IMAD.X R27, R4, 0x1, R17, P1 ;  /* 0x00000001041b7824 */ /* 0x000fca00008e0611 */
[----:B------:R-:W-:Y:S04]  /*b9c30*/  STL.64 [R1+0x1850], R26 ;  /* 0x0018501a01007387 */ /* 0x000fe80000100a00 */
[----:B------:R-:W4:Y:S04]  /*b9c40*/  LDL.LU R45, [R1+0x5dc] ;  /* 0x0005dc00012d7983 */ /* 0x000f280000300800 */
[----:B------:R0:W-:Y:S04]  /*b9c50*/  STL [R1+0x50b0], R0 ;  /* 0x0050b00001007387 */ /* 0x0001e80000100800 */
[----:B------:R-:W4:Y:S04]  /*b9c60*/  LDL.LU R47, [R1+0x1480] ;  /* 0x00148000012f7983 */ /* 0x000f280000300800 */
[----:B------:R-:W4:Y:S04]  /*b9c70*/  LDL.LU R48, [R1+0x1484] ;  /* 0x0014840001307983 */ /* 0x000f280000300800 */
[----:B-1----:R-:W4:Y:S04]  /*b9c80*/  LDL.LU R40, [R1+0x1488] ;  /* 0x0014880001287983 */ /* 0x002f280000300800 */
[----:B------:R-:W4:Y:S04]  /*b9c90*/  LDL.LU R44, [R1+0x148c] ;  /* 0x00148c00012c7983 */ /* 0x000f280000300800 */
[----:B0-----:R-:W4:Y:S04]  /*b9ca0*/  LDL.LU R0, [R1+0x1470] ;  /* 0x0014700001007983 */ /* 0x001f280000300800 */
        /* <DEDUP_REMOVED lines=9> */
[----:B0-----:R-:W3:Y:S04]  /*b9d40*/  LDL.LU R2, [R1+0x1468] ;  /* 0x0014680001027983 */ /* 0x001ee80000300800 */
[----:B------:R-:W3:Y:S04]  /*b9d50*/  LDL.LU R41, [R1+0x146c] ;  /* 0x00146c0001297983 */ /* 0x000ee80000300800 */
[----:B------:R-:W3:Y:S04]  /*b9d60*/  LDL.LU R39, [R1+0x1450] ;  /* 0x0014500001277983 */ /* 0x000ee80000300800 */
[----:B------:R-:W3:Y:S01]  /*b9d70*/  LDL.LU R8, [R1+0x1454] ;  /* 0x0014540001087983 */ /* 0x000ee20000300800 */
[----:B------:R-:W-:Y:S01]  /*b9d80*/  VIADD R3, R3, UR6 ;  /* 0x0000000603037c36 */ /* 0x000fe20008000000 */
[----:B------:R-:W0:Y:S04]  /*b9d90*/  LDCU UR6, c[0x0][0x3b8] ;  /* 0x00007700ff0677ac */ /* 0x000e280008000800 */
[----:B------:R-:W-:-:S02]  /*b9da0*/  SHF.R.S32.HI R4, RZ, 0x1f, R3 ;  /* 0x0000001fff047819 */ /* 0x000fc40000011403 */
[----:B------:R-:W-:-:S05]  /*b9db0*/  IADD3 R26, P1, PT, R3, R16, RZ ;  /* 0x00000010031a7210 */ /* 0x000fca0007f3e0ff */
[----:B------:R-:W-:-:S05]  /*b9dc0*/  IMAD.X R27, R4, 0x1, R38, P1 ;  /* 0x00000001041b7824 */ /* 0x000fca00008e0626 */
[----:B------:R1:W-:Y:S04]  /*b9dd0*/  STL.64 [R1+0x1848], R26 ;  /* 0x0018481a01007387 */ /* 0x0003e80000100a00 */
[----:B------:R-:W3:Y:S01]  /*b9de0*/  LDL.LU R58, [R1+0x1458] ;  /* 0x00145800013a7983 */ /* 0x000ee20000300800 */
[----:B-1----:R-:W-:Y:S02]  /*b9df0*/  F2FP.SATFINITE.E4M3.F32.PACK_AB_MERGE_C R27, R50, R49, RZ ;  /* 0x00000031321b723e */ /* 0x002fe400048070ff */
        /* <DEDUP_REMOVED lines=8> */
[----:B-1----:R-:W-:-:S05]  /*b9e80*/  IADD3 R26, P1, PT, R3, R15, RZ ;  /* 0x0000000f031a7210 */ /* 0x002fca0007f3e0ff */
[----:B------:R-:W-:-:S05]  /*b9e90*/  IMAD.X R27, R4, 0x1, R37, P1 ;  /* 0x00000001041b7824 */ /* 0x000fca00008e0625 */
[----:B------:R1:W-:Y:S02]  /*b9ea0*/  STL.64 [R1+0x1840], R26 ;  /* 0x0018401a01007387 */ /* 0x0003e40000100a00 */
[----:B-1----:R-:W-:Y:S02]  /*b9eb0*/  IADD3 R26, P1, PT, R3, R14, RZ ;  /* 0x0000000e031a7210 */ /* 0x002fe40007f3e0ff */
[----:B----4-:R-:W-:-:S03]  /*b9ec0*/  F2FP.SATFINITE.E4M3.F32.PACK_AB_MERGE_C R46, R45, R46, RZ ;  /* 0x0000002e2d2e723e */ /* 0x010fc600048070ff */
[----:B------:R-:W-:Y:S01]  /*b9ed0*/  IMAD.X R27, R4, 0x1, R13, P1 ;  /* 0x00000001041b7824 */ /* 0x000fe200008e060d */
[----:B------:R-:W-:Y:S01]  /*b9ee0*/  F2FP.SATFINITE.E4M3.F32.PACK_AB_MERGE_C R45, R48, R47, RZ ;  /* 0x0000002f302d723e */ /* 0x000fe200048070ff */
[----:B------:R-:W-:Y:S04]  /*b9ef0*/  STL [R1+0x5010], R46 ;  /* 0x0050102e01007387 */ /* 0x000fe80000100800 */
[----:B------:R-:W-:Y:S04]  /*b9f00*/  STL [R1+0x53d8], R45 ;  /* 0x0053d82d01007387 */ /* 0x000fe80000100800 */
[----:B------:R1:W-:Y:S04]  /*b9f10*/  STL.64 [R1+0x1838], R26 ;  /* 0x0018381a01007387 */ /* 0x0003e80000100a00 */
[----:B------:R-:W4:Y:S01]  /*b9f20*/  LDL.LU R47, [R1+0x1430] ;  /* 0x00143000012f7983 */ /* 0x000f220000300800 */
[----:B------:R-:W-:-:S02]  /*b9f30*/  F2FP.SATFINITE.E4M3.F32.PACK_AB_MERGE_C R0, R9, R0, RZ ;  /* 0x000000000900723e */ /* 0x000fc400048070ff */
[----:B-1----:R-:W-:-:S05]  /*b9f40*/  F2FP.SATFINITE.E4M3.F32.PACK_AB_MERGE_C R26, R44, R40, RZ ;  /* 0x000000282c1a723e */ /* 0x002fca00048070ff */
[----:B------:R1:W-:Y:S04]  /*b9f50*/  STL [R1+0x53d4], R26 ;  /* 0x0053d41a01007387 */ /* 0x0003e80000100800 */
[----:B------:R-:W4:Y:S04]  /*b9f60*/  LDL.LU R48, [R1+0x1434] ;  /* 0x0014340001307983 */ /* 0x000f280000300800 */
[----:B------:R0:W-:Y:S04]  /*b9f70*/  STL [R1+0x5414], R0 ;  /* 0x0054140001007387 */ /* 0x0001e80000100800 */
[----:B------:R-:W4:Y:S04]  /*b9f80*/  LDL.LU R40, [R1+0x1438] ;  /* 0x0014380001287983 */ /* 0x000f280000300800 */
[----:B------:R-:W4:Y:S01]  /*b9f90*/  LDL.LU R44, [R1+0x143c] ;  /* 0x00143c00012c7983 */ /* 0x000f220000300800 */
[----:B-1----:R-:W-:-:S03]  /*b9fa0*/  IADD3 R26, P1, PT, R3, R12, RZ ;  /* 0x0000000c031a7210 */ /* 0x002fc60007f3e0ff */
[----:B0-----:R-:W4:Y:S04]  /*b9fb0*/  LDL.LU R0, [R1+0x1420] ;  /* 0x0014200001007983 */ /* 0x001f280000300800 */
[----:B------:R-:W4:Y:S01]  /*b9fc0*/  LDL.LU R9, [R1+0x1424] ;  /* 0x0014240001097983 */ /* 0x000f220000300800 */
[----:B------:R-:W-:Y:S01]  /*b9fd0*/  IMAD.X R27, R4, 0x1, R11, P1 ;  /* 0x00000001041b7824 */ /* 0x000fe200008e060b */
[----:B--2---:R-:W-:-:S04]  /*b9fe0*/  F2FP.SATFINITE.E4M3.F32.PACK_AB_MERGE_C R46, R61, R54, RZ ;  /* 0x000000363d2e723e */ /* 0x004fc800048070ff */
[----:B------:R0:W-:Y:S04]  /*b9ff0*/  STL.64 [R1+0x1830], R26 ;  /* 0x0018301a01007387 */ /* 0x0001e80000100a00 */
[----:B------:R-:W-:Y:S01]  /*ba000*/  STL [R1+0x540c], R46 ;  /* 0x00540c2e01007387 */ /* 0x000fe20000100800 */
[----:B0-----:R-:W-:-:S05]  /*ba010*/  IADD3 R26, P1, PT, R3, R10, RZ ;  /* 0x0000000a031a7210 */ /* 0x001fca0007f3e0ff */
[----:B------:R-:W-:Y:S01]  /*ba020*/  IMAD.X R27, R4, 0x1, R7, P1 ;  /* 0x00000001041b7824 */ /* 0x000fe200008e0607 */
[----:B---3--:R-:W-:-:S05]  /*ba030*/  F2FP.SATFINITE.E4M3.F32.PACK_AB_MERGE_C R45, R56, R53, RZ ;  /* 0x00000035382d723e */ /* 0x008fca00048070ff */
[----:B------:R-:W-:Y:S04]  /*ba040*/  STL [R1+0x544c], R45 ;  /* 0x00544c2d01007387 */ /* 0x000fe80000100800 */
[----:B------:R0:W-:Y:S01]  /*ba050*/  STL.64 [R1+0x1828], R26 ;  /* 0x0018281a01007387 */ /* 0x0001e20000100a00 */
[----:B------:R-:W-:Y:S02]  /*ba060*/  F2FP.SATFINITE.E4M3.F32.PACK_AB_MERGE_C R8, R8, R39, RZ ;  /* 0x000000270808723e */ /* 0x000fe400048070ff */
[----:B0-----:R-:W-:Y:S02]  /*ba070*/  F2FP.SATFINITE.E4M3.F32.PACK_AB_MERGE_C R26, R41, R2, RZ ;  /* 0x00000002291a723e */ /* 0x001fe400048070ff */
[----:B------:R-:W2:Y:S04]  /*ba080*/  LDL.LU R2, [R1+0x1428] ;  /* 0x0014280001027983 */ /* 0x000ea80000300800 */
[----:B------:R-:W-:Y:S04]  /*ba090*/  STL [R1+0x5448], R26 ;  /* 0x0054481a01007387 */ /* 0x000fe80000100800 */
[----:B------:R-:W2:Y:S04]  /*ba0a0*/  LDL.LU R41, [R1+0x142c] ;  /* 0x00142c0001297983 */ /* 0x000ea80000300800 */
[----:B------:R0:W-:Y:S04]  /*ba0b0*/  STL [R1+0x5474], R8 ;  /* 0x0054740801007387 */ /* 0x0001e80000100800 */
[----:B------:R-:W3:Y:S04]  /*ba0c0*/  LDL.LU R39, [R1+0x1410] ;  /* 0x0014100001277983 */ /* 0x000ee80000300800 */
[----:B0-----:R-:W3:Y:S01]  /*ba0d0*/  LDL.LU R8, [R1+0x1414] ;  /* 0x0014140001087983 */ /* 0x001ee20000300800 */
[----:B------:R-:W-:-:S05]  /*ba0e0*/  IADD3 R26, P1, PT, R3, R6, RZ ;  /* 0x00000006031a7210 */ /* 0x000fca0007f3e0ff */
[----:B------:R-:W-:-:S05]  /*ba0f0*/  IMAD.X R27, R4, 0x1, R5, P1 ;  /* 0x00000001041b7824 */ /* 0x000fca00008e0605 */
[----:B------:R0:W-:Y:S02]  /*ba100*/  STL.64 [R1+0x1820], R26 ;  /* 0x0018201a01007387 */ /* 0x0001e40000100a00 */
[----:B0-----:R-:W-:Y:S02]  /*ba110*/  IADD3 R26, P1, PT, R3, R36, RZ ;  /* 0x00000024031a7210 */ /* 0x001fe40007f3e0ff */
[----:B------:R-:W-:-:S03]  /*ba120*/  F2FP.SATFINITE.E4M3.F32.PACK_AB_MERGE_C R46, R52, R58, RZ ;  /* 0x0000003a342e723e */ /* 0x000fc600048070ff */
[----:B------:R-:W-:Y:S01]  /*ba130*/  IMAD.X R27, R4, 0x1, R35, P1 ;  /* 0x00000001041b7824 */ /* 0x000fe200008e0623 */
[----:B------:R-:W-:Y:S01]  /*ba140*/  F2FP.SATFINITE.E4M3.F32.PACK_AB_MERGE_C R45, R50, R49, RZ ;  /* 0x00000031322d723e */ /* 0x000fe200048070ff */
[----:B------:R0:W-:Y:S04]  /*ba150*/  STL [R1+0x5470], R46 ;  /* 0x0054702e01007387 */ /* 0x0001e80000100800 */
[----:B------:R1:W-:Y:S04]  /*ba160*/  STL [R1+0x549c], R45 ;  /* 0x00549c2d01007387 */ /* 0x0003e80000100800 */
[----:B------:R1:W-:Y:S04]  /*ba170*/  STL.64 [R1+0x1818], R26 ;  /* 0x0018181a01007387 */ /* 0x0003e80000100a00 */
[----:B0-----:R-:W3:Y:S04]  /*ba180*/  LDL.LU R46, [R1+0x1418] ;  /* 0x00141800012e7983 */ /* 0x001ee80000300800 */
[----:B-1----:R-:W3:Y:S01]  /*ba190*/  LDL.LU R45, [R1+0x141c] ;  /* 0x00141c00012d7983 */ /* 0x002ee20000300800 */
[----:B------:R-:W-:-:S05]  /*ba1a0*/  F2FP.SATFINITE.E4M3.F32.PACK_AB_MERGE_C R26, R42, R43, RZ ;  /* 0x0000002b2a1a723e */ /* 0x000fca00048070ff */
[----:B------:R0:W-:Y:S04]  /*ba1b0*/  STL [R1+0x5498], R26 ;  /* 0x0054981a01007387 */ /* 0x0001e80000100800 */
[----:B------:R-:W3:Y:S04]  /*ba1c0*/  LDL.LU R54, [R1+0x1400] ;  /* 0x0014000001367983 */ /* 0x000ee80000300800 */
[----:B------:R-:W3:Y:S04]  /*ba1d0*/  LDL.LU R61, [R1+0x1404] ;  /* 0x00140400013d7983 */ /* 0x000ee80000300800 */
[----:B------:R-:W3:Y:S04]  /*ba1e0*/  LDL.LU R49, [R1+0x1408] ;  /* 0x0014080001317983 */ /* 0x000ee80000300800 */
[----:B------:R-:W3:Y:S04]  /*ba1f0*/  LDL.LU R50, [R1+0x140c] ;  /* 0x00140c0001327983 */ /* 0x000ee80000300800 */
[----:B------:R-:W3:Y:S04]  /*ba200*/  LDL.LU R43, [R1+0x13f0] ;  /* 0x0013f000012b7983 */ /* 0x000ee80000300800 */
[----:B------:R-:W3:Y:S01]  /*ba210*/  LDL.LU R42, [R1+0x13f4] ;  /* 0x0013f400012a7983 */ /* 0x000ee20000300800 */
[----:B0-----:R-:W-:-:S05]  /*ba220*/  IADD3 R26, P1, PT, R3, R34, RZ ;  /* 0x00000022031a7210 */ /* 0x001fca0007f3e0ff */
[----:B------:R-:W-:Y:S01]  /*ba230*/  IMAD.X R27, R4, 0x1, R33, P1 ;  /* 0x00000001041b7824 */ /* 0x000fe200008e0621 */
[----:B----4-:R-:W-:-:S05]  /*ba240*/  F2FP.SATFINITE.E4M3.F32.PACK_AB_MERGE_C R47, R48, R47, RZ ;  /* 0x0000002f302f723e */ /* 0x010fca00048070ff */
[----:B------:R-:W-:Y:S04]  /*ba250*/  STL [R1+0x54bc], R47 ;  /* 0x0054bc2f01007387 */ /* 0x000fe80000100800 */
[----:B------:R0:W-:Y:S04]  /*ba260*/  STL.64 [R1+0x1810], R26 ;  /* 0x0018101a01007387 */ /* 0x0001e80000100a00 */
[----:B------:R-:W4:Y:S01]  /*ba270*/  LDL.LU R53, [R1+0x13f8] ;  /* 0x0013f80001357983 */ /* 0x000f220000300800 */
[----:B------:R-:W-:Y:S02]  /*ba280*/  F2FP.SATFINITE.E4M3.F32.PACK_AB_MERGE_C R0, R9, R0, RZ ;  /* 0x000000000900723e */ /* 0x000fe400048070ff */
[----:B0-----:R-:W-:-:S05]  /*ba290*/  F2FP.SATFINITE.E4M3.F32.PACK_AB_MERGE_C R26, R44, R40, RZ ;  /* 0x000000282c1a723e */ /* 0x001fca00048070ff */
[----:B------:R0:W-:Y:S04]  /*ba2a0*/  STL [R1+0x54b8], R26 ;  /* 0x0054b81a01007387 */ /* 0x0001e80000100800 */
[----:B------:R-:W4:Y:S04]  /*ba2b0*/  LDL.LU R56, [R1+0x13fc] ;  /* 0x0013fc0001387983 */ /* 0x000f280000300800 */
[----:B------:R1:W-:Y:S04]  /*ba2c0*/  STL [R1+0x5298], R0 ;  /* 0x0052980001007387 */ /* 0x0003e80000100800 */
[----:B------:R-:W4:Y:S04]  /*ba2d0*/  LDL.LU R40, [R1+0x13e0] ;  /* 0x0013e00001287983 */ /* 0x000f280000300800 */
[----:B------:R-:W4:Y:S04]  /*ba2e0*/  LDL.LU R44, [R1+0x13e4] ;  /* 0x0013e400012c7983 */ /* 0x000f280000300800 */
[----:B------:R-:W4:Y:S04]  /*ba2f0*/  LDL.LU R58, [R1+0x13e8] ;  /* 0x0013e800013a7983 */ /* 0x000f280000300800 */
[----:B------:R-:W4:Y:S01]  /*ba300*/  LDL.LU R52, [R1+0x13ec] ;  /* 0x0013ec0001347983 */ /* 0x000f220000300800 */
[----:B0-----:R-:W-:-:S03]  /*ba310*/  IADD3 R26, P1, PT, R3, R32, RZ ;  /* 0x00000020031a7210 */ /* 0x001fc60007f3e0ff */
[----:B-1----:R-:W4:Y:S02]  /*ba320*/  LDL.LU R0, [R1+0x13d0] ;  /* 0x0013d00001007983 */ /* 0x002f240000300800 */
[----:B------:R-:W-:-:S05]  /*ba330*/  IMAD.X R27, R4, 0x1, R31, P1 ;  /* 0x00000001041b7824 */ /* 0x000fca00008e061f */
[----:B------:R2:W-:Y:S04]  /*ba340*/  STL.64 [R1+0x1808], R26 ;  /* 0x0018081a01007387 */ /* 0x0005e80000100a00 */
[----:B------:R-:W4:Y:S04]  /*ba350*/  LDL.LU R9, [R1+0x13d4] ;  /* 0x0013d40001097983 */ /* 0x000f280000300800 */
[----:B------:R-:W4:Y:S01]  /*ba360*/  LDL.LU R47, [R1+0x13d8] ;  /* 0x0013d800012f7983 */ /* 0x000f220000300800 */
[----:B--2---:R-:W-:-:S05]  /*ba370*/  F2FP.SATFINITE.E4M3.F32.PACK_AB_MERGE_C R26, R41, R2, RZ ;  /* 0x00000002291a723e */ /* 0x004fca00048070ff */
[----:B------:R0:W-:Y:S04]  /*ba380*/  STL [R1+0x54c0], R26 ;  /* 0x0054c01a01007387 */ /* 0x0001e80000100800 */
[----:B------:R-:W2:Y:S01]  /*ba390*/  LDL.LU R48, [R1+0x13dc] ;  /* 0x0013dc0001307983 */ /* 0x000ea20000300800 */
[----:B---3--:R-:W-:Y:S02]  /*ba3a0*/  F2FP.SATFINITE.E4M3.F32.PACK_AB_MERGE_C R2, R8, R39, RZ ;  /* 0x000000270802723e */ /* 0x008fe400048070ff */
[----:B0-----:R-:W-:-:S03]  /*ba3b0*/  IADD3 R26, P1, PT, R3, R30, RZ ;  /* 0x0000001e031a7210 */ /* 0x001fc60007f3e0ff */
[----:B------:R0:W-:Y:S02]  /*ba3c0*/  STL [R1+0x5210], R2 ;  /* 0x0052100201007387 */ /* 0x0001e40000100800 */
[----:B------:R-:W-:Y:S02]  /*ba3d0*/  IMAD.X R27, R4, 0x1, R29, P1 ;  /* 0x00000001041b7824 */ /* 0x000fe400008e061d */
[----:B0-----:R-:W3:Y:S04]  /*ba3e0*/  LDL.LU R2, [R1+0x13c0] ;  /* 0x0013c00001027983 */ /* 0x001ee80000300800 */
[----:B------:R-:W3:Y:S04]  /*ba3f0*/  LDL.LU R41, [R1+0x13c4] ;  /* 0x0013c40001297983 */ /* 0x000ee80000300800 */
[----:B------:R-:W2:Y:S04]  /*ba400*/  LDL.LU R39, [R1+0x13c8] ;  /* 0x0013c80001277983 */ /* 0x000ea80000300800 */
[----:B------:R-:W2:Y:S04]  /*ba410*/  LDL.LU R8, [R1+0x13cc] ;  /* 0x0013cc0001087983 */ /* 0x000ea80000300800 */
[----:B------:R0:W-:Y:S04]  /*ba420*/  STL.64 [R1+0x1800], R26 ;  /* 0x0018001a01007387 */ /* 0x0001e80000100a00 */
[----:B0-----:R-:W2:Y:S01]  /*ba430*/  LDL.LU.64 R26, [R1+0x5978] ;  /* 0x00597800011a7983 */ /* 0x001ea20000300a00 */
[----:B------:R-:W-:-:S05]  /*ba440*/  F2FP.SATFINITE.E4M3.F32.PACK_AB_MERGE_C R46, R45, R46, RZ ;  /* 0x0000002e2d2e723e */ /* 0x000fca00048070ff */
[----:B------:R-:W-:Y:S01]  /*ba450*/  STL [R1+0x54cc], R46 ;  /* 0x0054cc2e01007387 */ /* 0x000fe20000100800 */
[----:B------:R-:W-:Y:S02]  /*ba460*/  F2FP.SATFINITE.E4M3.F32.PACK_AB_MERGE_C R45, R61, R54, RZ ;  /* 0x000000363d2d723e */ /* 0x000fe400048070ff */
[----:B------:R-:W-:-:S03]  /*ba470*/  IADD3 R54, P1, PT, R3, R28, RZ ;  /* 0x0000001c03367210 */ /* 0x000fc60007f3e0ff */
[----:B------:R0:W-:Y:S01]  /*ba480*/  STL [R1+0x51d4], R45 ;  /* 0x0051d42d01007387 */ /* 0x0001e20000100800 */
[----:B------:R-:W-:Y:S02]  /*ba490*/  F2FP.SATFINITE.E4M3.F32.PACK_AB_MERGE_C R42, R42, R43, RZ ;  /* 0x0000002b2a2a723e */ /* 0x000fe400048070ff */
[----:B0-----:R-:W-:Y:S02]  /*ba4a0*/  F2FP.SATFINITE.E4M3.F32.PACK_AB_MERGE_C R45, R50, R49, RZ ;  /* 0x00000031322d723e */ /* 0x001fe400048070ff */
[----:B------:R-:W3:Y:S01]  /*ba4b0*/  LDL.LU R49, [R1+0x13b0] ;  /* 0x0013b00001317983 */ /* 0x000ee20000300800 */
[----:B--2---:R-:W-:-:S05]  /*ba4c0*/  IMAD.X R55, R4, 0x1, R27, P1 ;  /* 0x0000000104377824 */ /* 0x004fca00008e061b */
[----:B------:R-:W-:Y:S04]  /*ba4d0*/  STL.64 [R1+0x17f8], R54 ;  /* 0x0017f83601007387 */ /* 0x000fe80000100a00 */
[----:B------:R-:W-:Y:S04]  /*ba4e0*/  STL [R1+0x54d4], R45 ;  /* 0x0054d42d01007387 */ /* 0x000fe80000100800 */
[----:B------:R-:W2:Y:S04]  /*ba4f0*/  LDL.LU R50, [R1+0x13b4] ;  /* 0x0013b40001327983 */ /* 0x000ea80000300800 */
[----:B------:R0:W-:Y:S04]  /*ba500*/  STL [R1+0x518c], R42 ;  /* 0x00518c2a01007387 */ /* 0x0001e80000100800 */
[----:B------:R-:W2:Y:S04]  /*ba510*/  LDL.LU R43, [R1+0x13b8] ;  /* 0x0013b800012b7983 */ /* 0x000ea80000300800 */
[----:B0-----:R-:W2:Y:S01]  /*ba520*/  LDL.LU R42, [R1+0x13bc] ;  /* 0x0013bc00012a7983 */ /* 0x001ea20000300800 */
[----:B------:R-:W-:-:S03]  /*ba530*/  IADD3 R54, P1, PT, R3, R26, RZ ;  /* 0x0000001a03367210 */ /* 0x000fc60007f3e0ff */
[----:B------:R4:W-:Y:S02]  /*ba540*/  STL.64 [R1+0x5970], R26 ;  /* 0x0059701a01007387 */ /* 0x0009e40000100a00 */
[----:B------:R-:W-:Y:S01]  /*ba550*/  IMAD.X R55, R4, 0x1, R25, P1 ;  /* 0x0000000104377824 */ /* 0x000fe200008e0619 */
[----:B----4-:R-:W-:Y:S02]  /*ba560*/  F2FP.SATFINITE.E4M3.F32.PACK_AB_MERGE_C R27, R56, R53, RZ ;  /* 0x00000035381b723e */ /* 0x010fe400048070ff */
[----:B------:R-:W-:Y:S02]  /*ba570*/  F2FP.SATFINITE.E4M3.F32.PACK_AB_MERGE_C R26, R44, R40, RZ ;  /* 0x000000282c1a723e */ /* 0x000fe400048070ff */
[----:B------:R-:W4:Y:S04]  /*ba580*/  LDL.LU R40, [R1+0x13a0] ;  /* 0x0013a00001287983 */ /* 0x000f280000300800 */
[----:B------:R-:W-:Y:S04]  /*ba590*/  STL.64 [R1+0x17f0], R54 ;  /* 0x0017f03601007387 */ /* 0x000fe80000100a00 */
[----:B------:R-:W-:Y:S04]  /*ba5a0*/  STL [R1+0x54dc], R27 ;  /* 0x0054dc1b01007387 */ /* 0x000fe80000100800 */
[----:B------:R-:W4:Y:S04]  /*ba5b0*/  LDL.LU R44, [R1+0x13a4] ;  /* 0x0013a400012c7983 */ /* 0x000f280000300800 */
[----:B------:R0:W-:Y:S02]  /*ba5c0*/  STL [R1+0x5150], R26 ;  /* 0x0051501a01007387 */ /* 0x0001e40000100800 */
[----:B0-----:R-:W-:-:S05]  /*ba5d0*/  IADD3 R26, P1, PT, R3, R24, RZ ;  /* 0x00000018031a7210 */ /* 0x001fca0007f3e0ff */
[----:B------:R-:W-:-:S05]  /*ba5e0*/  IMAD.X R27, R4, 0x1, R23, P1 ;  /* 0x00000001041b7824 */ /* 0x000fca00008e0617 */
[----:B------:R0:W-:Y:S02]  /*ba5f0*/  STL.64 [R1+0x17e8], R26 ;  /* 0x0017e81a01007387 */ /* 0x0001e40000100a00 */
[----:B0-----:R-:W-:Y:S02]  /*ba600*/  F2FP.SATFINITE.E4M3.F32.PACK_AB_MERGE_C R27, R52, R58, RZ ;  /* 0x0000003a341b723e */ /* 0x001fe400048070ff */
[----:B------:R-:W-:Y:S02]  /*ba610*/  F2FP.SATFINITE.E4M3.F32.PACK_AB_MERGE_C R26, R9, R0, RZ ;  /* 0x00000000091a723e */ /* 0x000fe400048070ff */
[----:B------:R-:W4:Y:S04]  /*ba620*/  LDL.LU R0, [R1+0x13a8] ;  /* 0x0013a80001007983 */ /* 0x000f280000300800 */
[----:B------:R-:W-:Y:S04]  /*ba630*/  STL [R1+0x54f0], R27 ;  /* 0x0054f01b01007387 */ /* 0x000fe80000100800 */
[----:B------:R-:W4:Y:S04]  /*ba640*/  LDL.LU R9, [R1+0x13ac] ;  /* 0x0013ac0001097983 */ /* 0x000f280000300800 */
[----:B------:R0:W-:Y:S01]  /*ba650*/  STL [R1+0x511c], R26 ;  /* 0x00511c1a01007387 */ /* 0x0001e20000100800 */
[----:B------:R-:W-:-:S02]  /*ba660*/  F2FP.SATFINITE.E4M3.F32.PACK_AB_MERGE_C R45, R48, R47, RZ ;  /* 0x0000002f302d723e */ /* 0x000fc400048070ff */
[----:B0-----:R-:W-:-:S05]  /*ba670*/  IADD3 R26, P1, PT, R3, R22, RZ ;  /* 0x00000016031a7210 */ /* 0x001fca0007f3e0ff */
[----:B------:R-:W-:Y:S01]  /*ba680*/  IMAD.X R27, R4, 0x1, R21, P1 ;  /* 0x00000001041b7824 */ /* 0x000fe200008e0615 */
[----:B---3--:R-:W-:-:S04]  /*ba690*/  F2FP.SATFINITE.E4M3.F32.PACK_AB_MERGE_C R2, R41, R2, RZ ;  /* 0x000000022902723e */ /* 0x008fc800048070ff */
[----:B------:R-:W-:Y:S04]  /*ba6a0*/  STL.64 [R1+0x17e0], R26 ;  /* 0x0017e01a01007387 */ /* 0x000fe80000100a00 */
[----:B------:R0:W-:Y:S04]  /*ba6b0*/  STL [R1+0x5120], R45 ;  /* 0x0051202d01007387 */ /* 0x0001e80000100800 */
[----:B------:R1:W-:Y:S04]  /*ba6c0*/  STL [R1+0x50cc], R2 ;  /* 0x0050cc0201007387 */ /* 0x0003e80000100800 */
[----:B------:R-:W3:Y:S04]  /*ba6d0*/  LDL.LU R46, [R1+0x5c0] ;  /* 0x0005c000012e7983 */ /* 0x000ee80000300800 */
[----:B0-----:R-:W3:Y:S01]  /*ba6e0*/  LDL.LU R45, [R1+0x5c4] ;  /* 0x0005c400012d7983 */ /* 0x001ee20000300800 */
[----:B------:R-:W-:-:S02]  /*ba6f0*/  IADD3 R26, P1, PT, R3, R20, RZ ;  /* 0x00000014031a7210 */ /* 0x000fc40007f3e0ff */
[----:B-1----:R-:W-:-:S03]  /*ba700*/  F2FP.SATFINITE.E4M3.F32.PACK_AB_MERGE_C R2, R8, R39, RZ ;  /* 0x000000270802723e */ /* 0x002fc600048070ff */
[----:B------:R-:W-:-:S05]  /*ba710*/  IMAD.X R27, R4, 0x1, R19, P1 ;  /* 0x00000001041b7824 */ /* 0x000fca00008e0613 */
[----:B------:R-:W-:Y:S04]  /*ba720*/  STL.64 [R1+0x17d8], R26 ;  /* 0x0017d81a01007387 */ /* 0x000fe80000100a00 */
[----:B------:R0:W-:Y:S04]  /*ba730*/  STL [R1+0x5500], R2 ;  /* 0x0055000201007387 */ /* 0x0001e80000100800 */
[----:B0-----:R-:W3:Y:S04]  /*ba740*/  LDL.LU R2, [R1+0x5c8] ;  /* 0x0005c80001027983 */ /* 0x001ee80000300800 */
[----:B------:R-:W3:Y:S01]  /*ba750*/  LDL.LU R41, [R1+0x5cc] ;  /* 0x0005cc0001297983 */ /* 0x000ee20000300800 */
[----:B------:R-:W-:-:S03]  /*ba760*/  IADD3 R26, P1, PT, R3, R18, RZ ;  /* 0x00000012031a7210 */ /* 0x000fc60007f3e0ff */
[----:B------:R-:W3:Y:S04]  /*ba770*/  LDL.LU R39, [R1+0x1390] ;  /* 0x0013900001277983 */ /* 0x000ee80000300800 */
[----:B------:R-:W3:Y:S01]  /*ba780*/  LDL.LU R8, [R1+0x1394] ;  /* 0x0013940001087983 */ /* 0x000ee20000300800 */
[----:B------:R-:W-:-:S05]  /*ba790*/  IMAD.X R27, R4, 0x1, R17, P1 ;  /* 0x00000001041b7824 */ /* 0x000fca00008e0611 */
[----:B------:R2:W-:Y:S04]  /*ba7a0*/  STL.64 [R1+0x17d0], R26 ;  /* 0x0017d01a01007387 */ /* 0x0005e80000100a00 */
[----:B------:R-:W3:Y:S01]  /*ba7b0*/  LDL.LU R54, [R1+0x1398] ;  /* 0x0013980001367983 */ /* 0x000ee20000300800 */
[----:B------:R-:W-:Y:S01]  /*ba7c0*/  VIADD R3, R3, UR6 ;  /* 0x0000000603037c36 */ /* 0x000fe20008000000 */
[----:B------:R-:W0:Y:S01]  /*ba7d0*/  LDCU UR6, c[0x0][0x3b8] ;  /* 0x00007700ff0677ac */ /* 0x000e220008000800 */
[----:B--2---:R-:W-:-:S05]  /*ba7e0*/  F2FP.SATFINITE.E4M3.F32.PACK_AB_MERGE_C R26, R50, R49, RZ ;  /* 0x00000031321a723e */ /* 0x004fca00048070ff */
[----:B------:R1:W-:Y:S04]  /*ba7f0*/  STL [R1+0x507c], R26 ;  /* 0x00507c1a01007387 */ /* 0x0003e80000100800 */
[----:B------:R-:W2:Y:S01]  /*ba800*/  LDL.LU R61, [R1+0x139c] ;  /* 0x00139c00013d7983 */ /* 0x000ea20000300800 */
[----:B------:R-:W-:-:S05]  /*ba810*/  F2FP.SATFINITE.E4M3.F32.PACK_AB_MERGE_C R4, R42, R43, RZ ;  /* 0x0000002b2a04723e */ /* 0x000fca00048070ff */
[----:B------:R4:W-:Y:S04]  /*ba820*/  STL [R1+0x5508], R4 ;  /* 0x0055080401007387 */ /* 0x0009e80000100800 */
[----:B------:R-:W2:Y:S04]  /*ba830*/  LDL.LU R52, [R1+0x1380] ;  /* 0x0013800001347983 */ /* 0x000ea80000300800 */
[----:B------:R-:W2:Y:S04]  /*ba840*/  LDL.LU R47, [R1+0x1384] ;  /* 0x00138400012f7983 */ /* 0x000ea80000300800 */
[----:B------:R-:W2:Y:S04]  /*ba850*/  LDL.LU R43, [R1+0x1388] ;  /* 0x00138800012b7983 */ /* 0x000ea80000300800 */
[----:B------:R-:W2:Y:S01]  /*ba860*/  LDL.LU R42, [R1+0x138c] ;  /* 0x00138c00012a7983 */ /* 0x000ea20000300800 */
[----:B-1----:R-:W-:-:S02]  /*ba870*/  IADD3 R26, P1, PT, R3, R16, RZ ;  /* 0x00000010031a7210 */ /* 0x002fc40007f3e0ff */
[----:B----4-:R-:W-:Y:S02]  /*ba880*/  F2FP.SATFINITE.E4M3.F32.PACK_AB_MERGE_C R4, R44, R40, RZ ;  /* 0x000000282c04723e */ /* 0x010fe400048070ff */
[----:B------:R-:W4:Y:S04]  /*ba890*/  LDL.LU R40, [R1+0x1370] ;  /* 0x0013700001287983 */ /* 0x000f280000300800 */
[----:B------:R-:W4:Y:S04]  /*ba8a0*/  LDL.LU R44, [R1+0x1374] ;  /* 0x00137400012c7983 */ /* 0x000f280000300800 */
[----:B------:R1:W-:Y:S04]  /*ba8b0*/  STL [R1+0x503c], R4 ;  /* 0x00503c0401007387 */ /* 0x0003e80000100800 */
[----:B------:R-:W4:Y:S04]  /*ba8c0*/  LDL.LU R53, [R1+0x1378] ;  /* 0x0013780001357983 */ /* 0x000f280000300800 */
[----:B------:R-:W4:Y:S01]  /*ba8d0*/  LDL.LU R56, [R1+0x137c] ;  /* 0x00137c0001387983 */ /* 0x000f220000300800 */
[----:B-1----:R-:W-:-:S05]  /*ba8e0*/  SHF.R.S32.HI R4, RZ, 0x1f, R3 ;  /* 0x0000001fff047819 */ /* 0x002fca0000011403 */
[----:B------:R-:W-:-:S05]  /*ba8f0*/  IMAD.X R27, R4, 0x1, R38, P1 ;  /* 0x00000001041b7824 */ /* 0x000fca00008e0626 */
[----:B------:R1:W-:Y:S01]  /*ba900*/  STL.64 [R1+0x17c8], R26 ;  /* 0x0017c81a01007387 */ /* 0x0003e20000100a00 */
[----:B------:R-:W-:-:S05]  /*ba910*/  F2FP.SATFINITE.E4M3.F32.PACK_AB_MERGE_C R0, R9, R0, RZ ;  /* 0x000000000900723e */ /* 0x000fca00048070ff */
[----:B------:R0:W-:Y:S04]  /*ba920*/  STL [R1+0x5514], R0 ;  /* 0x0055140001007387 */ /* 0x0001e80000100800 */
[----:B------:R-:W4:Y:S04]  /*ba930*/  LDL.LU R58, [R1+0x1360] ;  /* 0x00136000013a7983 */ /* 0x000f280000300800 */
[----:B------:R-:W4:Y:S04]  /*ba940*/  LDL.LU R48, [R1+0x1364] ;  /* 0x0013640001307983 */ /* 0x000f280000300800 */
[----:B------:R-:W4:Y:S04]  /*ba950*/  LDL.LU R49, [R1+0x1368] ;  /* 0x0013680001317983 */ /* 0x000f280000300800 */
[----:B------:R-:W4:Y:S01]  /*ba960*/  LDL.LU R50, [R1+0x136c] ;  /* 0x00136c0001327983 */ /* 0x000f220000300800 */
[----:B-1----:R-:W-:-:S05]  /*ba970*/  IADD3 R26, P1, PT, R3, R15, RZ ;  /* 0x0000000f031a7210 */ /* 0x002fca0007f3e0ff */
[----:B------:R-:W-:Y:S01]  /*ba980*/  IMAD.X R27, R4, 0x1, R37, P1 ;  /* 0x00000001041b7824 */ /* 0x000fe200008e0625 */
[----:B0-----:R-:W4:Y:S04]  /*ba990*/  LDL.LU R0, [R1+0x1350] ;  /* 0x0013500001007983 */ /* 0x001f280000300800 */
[----:B------:R-:W4:Y:S01]  /*ba9a0*/  LDL.LU R9, [R1+0x1354] ;  /* 0x0013540001097983 */ /* 0x000f220000300800 */
[----:B---3--:R-:W-:-:S05]  /*ba9b0*/  F2FP.SATFINITE.E4M3.F32.PACK_AB_MERGE_C R45, R45, R46, RZ ;  /* 0x0000002e2d2d723e */ /* 0x008fca00048070ff */
[----:B------:R-:W-:Y:S04]  /*ba9c0*/  STL [R1+0x5524], R45 ;  /* 0x0055242d01007387 */ /* 0x000fe80000100800 */
[----:B------:R0:W-:Y:S02]  /*ba9d0*/  STL.64 [R1+0x17c0], R26 ;  /* 0x0017c01a01007387 */ /* 0x0001e40000100a00 */
[----:B0-----:R-:W-:Y:S02]  /*ba9e0*/  F2FP.SATFINITE.E4M3.F32.PACK_AB_MERGE_C R26, R41, R2, RZ ;  /* 0x00000002291a723e */ /* 0x001fe400048070ff */
[----:B------:R-:W3:Y:S04]  /*ba9f0*/  LDL.LU R2, [R1+0x1358] ;  /* 0x0013580001027983 */ /* 0x000ee80000300800 */
[----:B------:R0:W-:Y:S01]  /*baa00*/  STL [R1+0x5520], R26 ;  /* 0x0055201a01007387 */ /* 0x0001e20000100800 */
[----:B------:R-:W-:-:S03]  /*baa10*/  F2FP.SATFINITE.E4M3.F32.PACK_AB_MERGE_C R8, R8, R39, RZ ;  /* 0x000000270808723e */ /* 0x000fc600048070ff */
[----:B------:R-:W3:Y:S01]  /*baa20*/  LDL.LU R41, [R1+0x135c] ;  /* 0x00135c0001297983 */ /* 0x000ee20000300800 */
[----:B0-----:R-:W-:-:S03]  /*baa30*/  IADD3 R26, P1, PT, R3, R14, RZ ;  /* 0x0000000e031a7210 */ /* 0x001fc60007f3e0ff */
[----:B------:R0:W-:Y:S04]  /*baa40*/  STL [R1+0x50dc], R8 ;  /* 0x0050dc0801007387 */ /* 0x0001e80000100800 */
[----:B------:R-:W3:Y:S01]  /*baa50*/  LDL.LU R39, [R1+0x1340] ;  /* 0x0013400001277983 */ /* 0x000ee20000300800 */
[----:B------:R-:W-:-:S03]  /*baa60*/  IMAD.X R27, R4, 0x1, R13, P1 ;  /* 0x00000001041b7824 */ /* 0x000fc600008e060d */
[----:B0-----:R-:W3:Y:S04]  /*baa70*/  LDL.LU R8, [R1+0x1344] ;  /* 0x0013440001087983 */ /* 0x001ee80000300800 */
[----:B------:R0:W-:Y:S02]  /*baa80*/  STL.64 [R1+0x17b8], R26 ;  /* 0x0017b81a01007387 */ /* 0x0001e40000100a00 */
[----:B0-----:R-:W-:-:S05]  /*baa90*/  IADD3 R26, P1, PT, R3, R12, RZ ;  /* 0x0000000c031a7210 */ /* 0x001fca0007f3e0ff */
[----:B------:R-:W-:Y:S01]  /*baaa0*/  IMAD.X R27, R4, 0x1, R11, P1 ;  /* 0x00000001041b7824 */ /* 0x000fe200008e060b */
[----:B--2---:R-:W-:-:S05]  /*baab0*/  F2FP.SATFINITE.E4M3.F32.PACK_AB_MERGE_C R46, R61, R54, RZ ;  /* 0x000000363d2e723e */ /* 0x004fca00048070ff */
[----:B------:R-:W-:Y:S01]  /*baac0*/  STL [R1+0x50f0], R46 ;  /* 0x0050f02e01007387 */ /* 0x000fe20000100800 */
[----:B------:R-:W-:-:S05]  /*baad0*/  F2FP.SATFINITE.E4M3.F32.PACK_AB_MERGE_C R45, R47, R52, RZ ;  /* 0x000000342f2d723e */ /* 0x000fca00048070ff */
        /* <DEDUP_REMOVED lines=8> */
[----:B----4-:R-:W-:-:S03]  /*bab60*/  F2FP.SATFINITE.E4M3.F32.PACK_AB_MERGE_C R26, R44, R40, RZ ;  /* 0x000000282c1a723e */ /* 0x010fc600048070ff */
[----:B------:R-:W4:Y:S04]  /*bab70*/  LDL.LU R40, [R1+0x1338] ;  /* 0x0013380001287983 */ /* 0x000f280000300800 */
[----:B------:R-:W4:Y:S04]  /*bab80*/  LDL.LU R44, [R1+0x133c] ;  /* 0x00133c00012c7983 */ /* 0x000f280000300800 */
[----:B------:R0:W-:Y:S02]  /*bab90*/  STL [R1+0x4f0c], R26 ;  /* 0x004f0c1a01007387 */ /* 0x0001e40000100800 */
[----:B0-----:R-:W-:-:S05]  /*baba0*/  IADD3 R26, P1, PT, R3, R10, RZ ;  /* 0x0000000a031a7210 */ /* 0x001fca0007f3e0ff */
[----:B------:R-:W-:Y:S01]  /*babb0*/  IMAD.X R27, R4, 0x1, R7, P1 ;  /* 0x00000001041b7824 */ /* 0x000fe200008e0607 */
[----:B------:R-:W-:-:S04]  /*babc0*/  F2FP.SATFINITE.E4M3.F32.PACK_AB_MERGE_C R46, R56, R53, RZ ;  /* 0x00000035382e723e */ /* 0x000fc800048070ff */
[----:B------:R0:W-:Y:S01]  /*babd0*/  STL.64 [R1+0x17a8], R26 ;  /* 0x0017a81a01007387 */ /* 0x0001e20000100a00 */
[----:B------:R-:W-:-:S03]  /*babe0*/  F2FP.SATFINITE.E4M3.F32.PACK_AB_MERGE_C R45, R48, R58, RZ ;  /* 0x0000003a302d723e */ /* 0x000fc600048070ff */
[----:B------:R1:W-:Y:S01]  /*babf0*/  STL [R1+0x4f14], R46 ;  /* 0x004f142e01007387 */ /* 0x0003e20000100800 */
[----:B0-----:R-:W-:-:S03]  /*bac00*/  IADD3 R26, P1, PT, R3, R6, RZ ;  /* 0x00000006031a7210 */ /* 0x001fc60007f3e0ff */
[----:B------:R-:W-:Y:S02]  /*bac10*/  STL [R1+0x4e64], R45 ;  /* 0x004e642d01007387 */ /* 0x000fe40000100800 */
[----:B------:R-:W-:-:S05]  /*bac20*/  IMAD.X R27, R4, 0x1, R5, P1 ;  /* 0x00000001041b7824 */ /* 0x000fca00008e0605 */
[----:B------:R0:W-:Y:S04]  /*bac30*/  STL.64 [R1+0x17a0], R26 ;  /* 0x0017a01a01007387 */ /* 0x0001e80000100a00 */
[----:B-1----:R-:W4:Y:S01]  /*bac40*/  LDL.LU R46, [R1+0x1320] ;  /* 0x00132000012e7983 */ /* 0x002f220000300800 */
[----:B0-----:R-:W-:-:S05]  /*bac50*/  F2FP.SATFINITE.E4M3.F32.PACK_AB_MERGE_C R26, R50, R49, RZ ;  /* 0x00000031321a723e */ /* 0x001fca00048070ff */
[----:B------:R0:W-:Y:S04]  /*bac60*/  STL [R1+0x4e68], R26 ;  /* 0x004e681a01007387 */ /* 0x0001e80000100800 */
[----:B------:R-:W4:Y:S01]  /*bac70*/  LDL.LU R45, [R1+0x1324] ;  /* 0x00132400012d7983 */ /* 0x000f220000300800 */
[----:B------:R-:W-:Y:S02]  /*bac80*/  F2FP.SATFINITE.E4M3.F32.PACK_AB_MERGE_C R0, R9, R0, RZ ;  /* 0x000000000900723e */ /* 0x000fe400048070ff */
[----:B0-----:R-:W-:-:S03]  /*bac90*/  IADD3 R26, P1, PT, R3, R36, RZ ;  /* 0x00000024031a7210 */ /* 0x001fc60007f3e0ff */
[----:B------:R0:W-:Y:S04]  /*baca0*/  STL [R1+0x4d60], R0 ;  /* 0x004d600001007387 */ /* 0x0001e80000100800 */
[----:B------:R-:W4:Y:S01]  /*bacb0*/  LDL.LU R54, [R1+0x1328] ;  /* 0x0013280001367983 */ /* 0x000f220000300800 */
[----:B------:R-:W-:-:S03]  /*bacc0*/  IMAD.X R27, R4, 0x1, R35, P1 ;  /* 0x00000001041b7824 */ /* 0x000fc600008e0623 */
[----:B------:R-:W4:Y:S01]  /*bacd0*/  LDL.LU R48, [R1+0x132c] ;  /* 0x00132c0001307983 */ /* 0x000f220000300800 */
[----:B---3--:R-:W-:-:S03]  /*bace0*/  F2FP.SATFINITE.E4M3.F32.PACK_AB_MERGE_C R2, R41, R2, RZ ;  /* 0x000000022902723e */ /* 0x008fc600048070ff */
[----:B0-----:R-:W3:Y:S04]  /*bacf0*/  LDL.LU R0, [R1+0x1310] ;  /* 0x0013100001007983 */ /* 0x001ee80000300800 */
[----:B------:R-:W3:Y:S04]  /*bad00*/  LDL.LU R9, [R1+0x1314] ;  /* 0x0013140001097983 */ /* 0x000ee80000300800 */
[----:B------:R-:W3:Y:S04]  /*bad10*/  LDL.LU R49, [R1+0x1318] ;  /* 0x0013180001317983 */ /* 0x000ee80000300800 */
[----:B------:R-:W-:Y:S04]  /*bad20*/  STL.64 [R1+0x1798], R26 ;  /* 0x0017981a01007387 */ /* 0x000fe80000100a00 */
[----:B------:R0:W-:Y:S01]  /*bad30*/  STL [R1+0x4d90], R2 ;  /* 0x004d900201007387 */ /* 0x0001e20000100800 */
[----:B------:R-:W-:-:S03]  /*bad40*/  F2FP.SATFINITE.E4M3.F32.PACK_AB_MERGE_C R8, R8, R39, RZ ;  /* 0x000000270808723e */ /* 0x000fc600048070ff */
[----:B0-----:R-:W3:Y:S01]  /*bad50*/  LDL.LU R2, [R1+0x131c] ;  /* 0x00131c0001027983 */ /* 0x001ee20000300800 */
[----:B------:R-:W-:-:S03]  /*bad60*/  IADD3 R26, P1, PT, R3, R34, RZ ;  /* 0x00000022031a7210 */ /* 0x000fc60007f3e0ff */
[----:B------:R0:W-:Y:S04]  /*bad70*/  STL [R1+0x4d04], R8 ;  /* 0x004d040801007387 */ /* 0x0001e80000100800 */
[----:B------:R-:W3:Y:S01]  /*bad80*/  LDL.LU R50, [R1+0x1300] ;  /* 0x0013000001327983 */ /* 0x000ee20000300800 */
[----:B------:R-:W-:-:S03]  /*bad90*/  IMAD.X R27, R4, 0x1, R33, P1 ;  /* 0x00000001041b7824 */ /* 0x000fc600008e0621 */
[----:B------:R-:W3:Y:S04]  /*bada0*/  LDL.LU R41, [R1+0x1304] ;  /* 0x0013040001297983 */ /* 0x000ee80000300800 */
[----:B------:R-:W3:Y:S04]  /*badb0*/  LDL.LU R39, [R1+0x1308] ;  /* 0x0013080001277983 */ /* 0x000ee80000300800 */
        /* <DEDUP_REMOVED lines=11> */
[----:B----4-:R-:W-:-:S05]  /*bae70*/  F2FP.SATFINITE.E4M3.F32.PACK_AB_MERGE_C R26, R44, R40, RZ ;  /* 0x000000282c1a723e */ /* 0x010fca00048070ff */
[----:B------:R0:W-:Y:S04]  /*bae80*/  STL [R1+0x1cac], R26 ;  /* 0x001cac1a01007387 */ /* 0x0001e80000100800 */
[----:B------:R-:W4:Y:S04]  /*bae90*/  LDL.LU R56, [R1+0x12f8] ;  /* 0x0012f80001387983 */ /* 0x000f280000300800 */
[----:B------:R-:W4:Y:S04]  /*baea0*/  LDL.LU R58, [R1+0x12fc] ;  /* 0x0012fc00013a7983 */ /* 0x000f280000300800 */
[----:B------:R-:W2:Y:S04]  /*baeb0*/  LDL.LU R52, [R1+0x12e0] ;  /* 0x0012e00001347983 */ /* 0x000ea80000300800 */
[----:B------:R-:W2:Y:S04]  /*baec0*/  LDL.LU R47, [R1+0x12e4] ;  /* 0x0012e400012f7983 */ /* 0x000ea80000300800 */
[----:B------:R-:W2:Y:S04]  /*baed0*/  LDL.LU R43, [R1+0x12e8] ;  /* 0x0012e800012b7983 */ /* 0x000ea80000300800 */
[----:B------:R-:W2:Y:S04]  /*baee0*/  LDL.LU R42, [R1+0x12ec] ;  /* 0x0012ec00012a7983 */ /* 0x000ea80000300800 */
[----:B------:R-:W2:Y:S04]  /*baef0*/  LDL.LU R40, [R1+0x12d0] ;  /* 0x0012d00001287983 */ /* 0x000ea80000300800 */
[----:B------:R-:W2:Y:S01]  /*baf00*/  LDL.LU R44, [R1+0x12d4] ;  /* 0x0012d400012c7983 */ /* 0x000ea20000300800 */
[----:B0-----:R-:W-:-:S05]  /*baf10*/  IADD3 R26, P1, PT, R3, R30, RZ ;  /* 0x0000001e031a7210 */ /* 0x001fca0007f3e0ff */
[----:B------:R-:W-:Y:S01]  /*baf20*/  IMAD.X R27, R4, 0x1, R29, P1 ;  /* 0x00000001041b7824 */ /* 0x000fe200008e061d */
[----:B------:R-:W-:-:S05]  /*baf30*/  F2FP.SATFINITE.E4M3.F32.PACK_AB_MERGE_C R45, R45, R46, RZ ;  /* 0x0000002e2d2d723e */ /* 0x000fca00048070ff */
[----:B------:R-:W-:Y:S04]  /*baf40*/  STL [R1+0x65c], R45 ;  /* 0x00065c2d01007387 */ /* 0x000fe80000100800 */
[----:B------:R0:W-:Y:S04]  /*baf50*/  STL.64 [R1+0x1780], R26 ;  /* 0x0017801a01007387 */ /* 0x0001e80000100a00 */
[----:B0-----:R-:W2:Y:S01]  /*baf60*/  LDL.LU.64 R26, [R1+0x5970] ;  /* 0x00597000011a7983 */ /* 0x001ea20000300a00 */
[----:B------:R-:W-:Y:S02]  /*baf70*/  F2FP.SATFINITE.E4M3.F32.PACK_AB_MERGE_C R46, R48, R54, RZ ;  /* 0x00000036302e723e */ /* 0x000fe400048070ff */
[----:B---3--:R-:W-:-:S02]  /*baf80*/  F2FP.SATFINITE.E4M3.F32.PACK_AB_MERGE_C R45, R9, R0, RZ ;  /* 0x00000000092d723e */ /* 0x008fc400048070ff */
[----:B------:R-:W3:Y:S04]  /*baf90*/  LDL.LU R0, [R1+0x12d8] ;  /* 0x0012d80001007983 */ /* 0x000ee80000300800 */
[----:B------:R-:W-:Y:S04]  /*bafa0*/  STL [R1+0x670], R46 ;  /* 0x0006702e01007387 */ /* 0x000fe80000100800 */
[----:B------:R-:W3:Y:S01]  /*bafb0*/  LDL.LU R9, [R1+0x12dc] ;  /* 0x0012dc0001097983 */ /* 0x000ee20000300800 */
[----:B------:R-:W-:-:S03]  /*bafc0*/  IADD3 R54, P1, PT, R3, R28, RZ ;  /* 0x0000001c03367210 */ /* 0x000fc60007f3e0ff */
[----:B------:R-:W-:Y:S01]  /*bafd0*/  STL [R1+0x628], R45 ;  /* 0x0006282d01007387 */ /* 0x000fe20000100800 */
[----:B------:R-:W-:-:S05]  /*bafe0*/  F2FP.SATFINITE.E4M3.F32.PACK_AB_MERGE_C R2, R2, R49, RZ ;  /* 0x000000310202723e */ /* 0x000fca00048070ff */
[----:B------:R0:W-:Y:S02]  /*baff0*/  STL [R1+0x5818], R2 ;  /* 0x0058180201007387 */ /* 0x0001e40000100800 */
[----:B0-----:R-:W-:Y:S01]  /*bb000*/  F2FP.SATFINITE.E4M3.F32.PACK_AB_MERGE_C R2, R41, R50, RZ ;  /* 0x000000322902723e */ /* 0x001fe200048070ff */
[----:B--2---:R-:W-:Y:S01]  /*bb010*/  IMAD.X R55, R4, 0x1, R27, P1 ;  /* 0x0000000104377824 */ /* 0x004fe200008e061b */
[----:B------:R-:W-:-:S04]  /*bb020*/  IADD3 R48, P1, PT, R3, R26, RZ ;  /* 0x0000001a03307210 */ /* 0x000fc80007f3e0ff */
[----:B------:R-:W-:Y:S01]  /*bb030*/  STL.64 [R1+0x1778], R54 ;  /* 0x0017783601007387 */ /* 0x000fe20000100a00 */
[----:B------:R-:W-:-:S03]  /*bb040*/  IMAD.X R49, R4, 0x1, R25, P1 ;  /* 0x0000000104317824 */ /* 0x000fc600008e0619 */
[----:B------:R-:W-:Y:S04]  /*bb050*/  STL.64 [R1+0x5968], R26 ;  /* 0x0059681a01007387 */ /* 0x000fe80000100a00 */
[----:B------:R0:W-:Y:S04]  /*bb060*/  STL [R1+0x5dc], R2 ;  /* 0x0005dc0201007387 */ /* 0x0001e80000100800 */
[----:B------:R1:W-:Y:S01]  /*bb070*/  STL.64 [R1+0x1770], R48 ;  /* 0x0017703001007387 */ /* 0x0003e20000100a00 */
[----:B0-----:R-:W-:-:S03]  /*bb080*/  F2FP.SATFINITE.E4M3.F32.PACK_AB_MERGE_C R2, R8, R39, RZ ;  /* 0x000000270802723e */ /* 0x001fc600048070ff */
[----:B-1----:R-:W2:Y:S04]  /*bb090*/  LDL.LU R48, [R1+0x12c0] ;  /* 0x0012c00001307983 */ /* 0x002ea80000300800 */
[----:B------:R-:W2:Y:S04]  /*bb0a0*/  LDL.LU R49, [R1+0x12c4] ;  /* 0x0012c40001317983 */ /* 0x000ea80000300800 */
[----:B------:R0:W-:Y:S04]  /*bb0b0*/  STL [R1+0x5e8], R2 ;  /* 0x0005e80201007387 */ /* 0x0001e80000100800 */
[----:B------:R-:W2:Y:S04]  /*bb0c0*/  LDL.LU R50, [R1+0x12c8] ;  /* 0x0012c80001327983 */ /* 0x000ea80000300800 */
[----:B------:R-:W2:Y:S04]  /*bb0d0*/  LDL.LU R41, [R1+0x12cc] ;  /* 0x0012cc0001297983 */ /* 0x000ea80000300800 */
[----:B------:R-:W2:Y:S04]  /*bb0e0*/  LDL.LU R39, [R1+0x12b0] ;  /* 0x0012b00001277983 */ /* 0x000ea80000300800 */
[----:B------:R-:W2:Y:S01]  /*bb0f0*/  LDL.LU R8, [R1+0x12b4] ;  /* 0x0012b40001087983 */ /* 0x000ea20000300800 */
[----:B------:R-:W-:-:S02]  /*bb100*/  IADD3 R26, P1, PT, R3, R24, RZ ;  /* 0x00000018031a7210 */ /* 0x000fc40007f3e0ff */
[----:B0-----:R-:W-:-:S03]  /*bb110*/  F2FP.SATFINITE.E4M3.F32.PACK_AB_MERGE_C R2, R53, R61, RZ ;  /* 0x0000003d3502723e */ /* 0x001fc600048070ff */
[----:B------:R-:W-:Y:S01]  /*bb120*/  IMAD.X R27, R4, 0x1, R23, P1 ;  /* 0x00000001041b7824 */ /* 0x000fe200008e0617 */
[----:B----4-:R-:W-:Y:S01]  /*bb130*/  F2FP.SATFINITE.E4M3.F32.PACK_AB_MERGE_C R45, R58, R56, RZ ;  /* 0x000000383a2d723e */ /* 0x010fe200048070ff */
[----:B------:R0:W-:Y:S04]  /*bb140*/  STL [R1+0x5cc], R2 ;  /* 0x0005cc0201007387 */ /* 0x0001e80000100800 */
[----:B------:R1:W-:Y:S04]  /*bb150*/  STL.64 [R1+0x1768], R26 ;  /* 0x0017681a01007387 */ /* 0x0003e80000100a00 */
[----:B------:R-:W-:Y:S01]  /*bb160*/  STL [R1+0x5d0], R45 ;  /* 0x0005d02d01007387 */ /* 0x000fe20000100800 */
[----:B------:R-:W-:-:S02]  /*bb170*/  F2FP.SATFINITE.E4M3.F32.PACK_AB_MERGE_C R42, R42, R43, RZ ;  /* 0x0000002b2a2a723e */ /* 0x000fc400048070ff */
[----:B0-----:R-:W-:Y:S02]  /*bb180*/  F2FP.SATFINITE.E4M3.F32.PACK_AB_MERGE_C R2, R47, R52, RZ ;  /* 0x000000342f02723e */ /* 0x001fe400048070ff */
[----:B-1----:R-:W-:-:S03]  /*bb190*/  IADD3 R26, P1, PT, R3, R22, RZ ;  /* 0x00000016031a7210 */ /* 0x002fc60007f3e0ff */
[----:B------:R0:W-:Y:S02]  /*bb1a0*/  STL [R1+0x5c4], R2 ;  /* 0x0005c40201007387 */ /* 0x0001e40000100800 */
[----:B------:R-:W-:Y:S01]  /*bb1b0*/  IMAD.X R27, R4, 0x1, R21, P1 ;  /* 0x00000001041b7824 */ /* 0x000fe200008e0615 */
[----:B0-----:R-:W-:-:S04]  /*bb1c0*/  F2FP.SATFINITE.E4M3.F32.PACK_AB_MERGE_C R2, R44, R40, RZ ;  /* 0x000000282c02723e */ /* 0x001fc800048070ff */
[----:B------:R-:W-:Y:S04]  /*bb1d0*/  STL.64 [R1+0x1760], R26 ;  /* 0x0017601a01007387 */ /* 0x000fe80000100a00 */
[----:B------:R0:W-:Y:S04]  /*bb1e0*/  STL [R1+0x5c8], R42 ;  /* 0x0005c82a01007387 */ /* 0x0001e80000100800 */
[----:B------:R-:W-:Y:S04]  /*bb1f0*/  STL [R1+0x4d4], R2 ;  /* 0x0004d40201007387 */ /* 0x000fe80000100800 */
[----:B------:R-:W4:Y:S04]  /*bb200*/  LDL.LU R43, [R1+0x12b8] ;  /* 0x0012b800012b7983 */ /* 0x000f280000300800 */
[----:B0-----:R-:W4:Y:S01]  /*bb210*/  LDL.LU R42, [R1+0x12bc] ;  /* 0x0012bc00012a7983 */ /* 0x001f220000300800 */
[----:B------:R-:W-:-:S03]  /*bb220*/  IADD3 R26, P1, PT, R3, R20, RZ ;  /* 0x00000014031a7210 */ /* 0x000fc60007f3e0ff */
[----:B------:R-:W4:Y:S02]  /*bb230*/  LDL.LU R40, [R1+0x5b0] ;  /* 0x0005b00001287983 */ /* 0x000f240000300800 */
[----:B------:R-:W-:Y:S01]  /*bb240*/  IMAD.X R27, R4, 0x1, R19, P1 ;  /* 0x00000001041b7824 */ /* 0x000fe200008e0613 */
[----:B---3--:R-:W-:-:S04]  /*bb250*/  F2FP.SATFINITE.E4M3.F32.PACK_AB_MERGE_C R0, R9, R0, RZ ;  /* 0x000000000900723e */ /* 0x008fc800048070ff */
[----:B------:R0:W-:Y:S04]  /*bb260*/  STL.64 [R1+0x1758], R26 ;  /* 0x0017581a01007387 */ /* 0x0001e80000100a00 */
[----:B------:R-:W3:Y:S04]  /*bb270*/  LDL.LU R44, [R1+0x5b4] ;  /* 0x0005b400012c7983 */ /* 0x000ee80000300800 */
[----:B------:R1:W-:Y:S04]  /*bb280*/  STL [R1+0x5c0], R0 ;  /* 0x0005c00001007387 */ /* 0x0003e80000100800 */
[----:B------:R-:W3:Y:S04]  /*bb290*/  LDL.LU R51, [R1+0x5b8] ;  /* 0x0005b80001337983 */ /* 0x000ee80000300800 */
[----:B------:R-:W3:Y:S04]  /*bb2a0*/  LDL.LU R46, [R1+0x5bc] ;  /* 0x0005bc00012e7983 */ /* 0x000ee80000300800 */
[----:B------:R-:W3:Y:S01]  /*bb2b0*/  LDL.LU R45, [R1+0x12a0] ;  /* 0x0012a000012d7983 */ /* 0x000ee20000300800 */
[----:B0-----:R-:W-:-:S05]  /*bb2c0*/  IADD3 R26, P1, PT, R3, R18, RZ ;  /* 0x00000012031a7210 */ /* 0x001fca0007f3e0ff */
[----:B------:R-:W-:-:S05]  /*bb2d0*/  IMAD.X R27, R4, 0x1, R17, P1 ;  /* 0x00000001041b7824 */ /* 0x000fca00008e0611 */
[----:B------:R-:W-:Y:S04]  /*bb2e0*/  STL.64 [R1+0x1750], R26 ;  /* 0x0017501a01007387 */ /* 0x000fe80000100a00 */
[----:B------:R-:W3:Y:S04]  /*bb2f0*/  LDL.LU R54, [R1+0x12a4] ;  /* 0x0012a40001367983 */ /* 0x000ee80000300800 */
[----:B------:R-:W3:Y:S04]  /*bb300*/  LDL.LU R52, [R1+0x12a8] ;  /* 0x0012a80001347983 */ /* 0x000ee80000300800 */
[----:B------:R-:W3:Y:S04]  /*bb310*/  LDL.LU R47, [R1+0x12ac] ;  /* 0x0012ac00012f7983 */ /* 0x000ee80000300800 */
[----:B-1----:R-:W3:Y:S04]  /*bb320*/  LDL.LU R0, [R1+0x1290] ;  /* 0x0012900001007983 */ /* 0x002ee80000300800 */
[----:B------:R-:W3:Y:S01]  /*bb330*/  LDL.LU R9, [R1+0x1294] ;  /* 0x0012940001097983 */ /* 0x000ee20000300800 */
[----:B--2---:R-:W-:-:S02]  /*bb340*/  F2FP.SATFINITE.E4M3.F32.PACK_AB_MERGE_C R2, R49, R48, RZ ;  /* 0x000000303102723e */ /* 0x004fc400048070ff */
[----:B------:R-:W-:-:S03]  /*bb350*/  F2FP.SATFINITE.E4M3.F32.PACK_AB_MERGE_C R4, R41, R50, RZ ;  /* 0x000000322904723e */ /* 0x000fc600048070ff */
[----:B------:R0:W-:Y:S04]  /*bb360*/  STL [R1+0x484], R2 ;  /* 0x0004840201007387 */ /* 0x0001e80000100800 */
[----:B------:R1:W-:Y:S04]  /*bb370*/  STL [R1+0x488], R4 ;  /* 0x0004880401007387 */ /* 0x0003e80000100800 */
[----:B------:R-:W2:Y:S04]  /*bb380*/  LDL.LU R61, [R1+0x1298] ;  /* 0x00129800013d7983 */ /* 0x000ea80000300800 */
[----:B------:R-:W2:Y:S01]  /*bb390*/  LDL.LU R53, [R1+0x129c] ;  /* 0x00129c0001357983 */ /* 0x000ea20000300800 */
[----:B0-----:R-:W-:-:S05]  /*bb3a0*/  F2FP.SATFINITE.E4M3.F32.PACK_AB_MERGE_C R2, R8, R39, RZ ;  /* 0x000000270802723e */ /* 0x001fca00048070ff */
[----:B------:R-:W-:Y:S04]  /*bb3b0*/  STL [R1+0x444], R2 ;  /* 0x0004440201007387 */ /* 0x000fe80000100800 */
        /* <DEDUP_REMOVED lines=8> */
[----:B------:R-:W-:Y:S01]  /*bb440*/  VIADD R3, R3, UR6 ;  /* 0x0000000603037c36 */ /* 0x000fe20008000000 */
[----:B------:R-:W0:Y:S04]  /*bb450*/  LDCU UR6, c[0x0][0x3b8] ;  /* 0x00007700ff0677ac */ /* 0x000e280008000800 */
[----:B-1----:R-:W-:-:S02]  /*bb460*/  SHF.R.S32.HI R4, RZ, 0x1f, R3 ;  /* 0x0000001fff047819 */ /* 0x002fc40000011403 */
[----:B------:R-:W-:-:S05]  /*bb470*/  IADD3 R26, P1, PT, R3, R16, RZ ;  /* 0x00000010031a7210 */ /* 0x000fca0007f3e0ff */
[----:B------:R-:W-:-:S05]  /*bb480*/  IMAD.X R27, R4, 0x1, R38, P1 ;  /* 0x00000001041b7824 */ /* 0x000fca00008e0626 */
[----:B------:R4:W-:Y:S02]  /*bb490*/  STL.64 [R1+0x1748], R26 ;  /* 0x0017481a01007387 */ /* 0x0009e40000100a00 */
[----:B----4-:R-:W-:Y:S02]  /*bb4a0*/  F2FP.SATFINITE.E4M3.F32.PACK_AB_MERGE_C R26, R42, R43, RZ ;  /* 0x0000002b2a1a723e */ /* 0x010fe400048070ff */
[----:B------:R-:W4:Y:S04]  /*bb4b0*/  LDL.LU R43, [R1+0x1260] ;  /* 0x00126000012b7983 */ /* 0x000f280000300800 */
[----:B------:R1:W-:Y:S04]  /*bb4c0*/  STL [R1+0x450], R26 ;  /* 0x0004501a01007387 */ /* 0x0003e80000100800 */
[----:B------:R-:W4:Y:S01]  /*bb4d0*/  LDL.LU R42, [R1+0x1264] ;  /* 0x00126400012a7983 */ /* 0x000f220000300800 */
[----:B---3--:R-:W-:-:S02]  /*bb4e0*/  F2FP.SATFINITE.E4M3.F32.PACK_AB_MERGE_C R2, R44, R40, RZ ;  /* 0x000000282c02723e */ /* 0x008fc400048070ff */
[----:B-1----:R-:W-:-:S03]  /*bb4f0*/  IADD3 R26, P1, PT, R3, R15, RZ ;  /* 0x0000000f031a7210 */ /* 0x002fc60007f3e0ff */
[----:B------:R1:W-:Y:S04]  /*bb500*/  STL [R1+0x22c], R2 ;  /* 0x00022c0201007387 */ /* 0x0003e80000100800 */
[----:B------:R-:W3:Y:S01]  /*bb510*/  LDL.LU R40, [R1+0x1268] ;  /* 0x0012680001287983 */ /* 0x000ee20000300800 */
[----:B------:R-:W-:-:S03]  /*bb520*/  IMAD.X R27, R4, 0x1, R37, P1 ;  /* 0x00000001041b7824 */ /* 0x000fc600008e0625 */
[----:B------:R-:W3:Y:S01]  /*bb530*/  LDL.LU R44, [R1+0x126c] ;  /* 0x00126c00012c7983 */ /* 0x000ee20000300800 */
[----:B------:R-:W-:-:S03]  /*bb540*/  F2FP.SATFINITE.E4M3.F32.PACK_AB_MERGE_C R46, R46, R51, RZ ;  /* 0x000000332e2e723e */ /* 0x000fc600048070ff */
[----:B------:R0:W-:Y:S04]  /*bb550*/  STL.64 [R1+0x1740], R26 ;  /* 0x0017401a01007387 */ /* 0x0001e80000100a00 */
[----:B------:R-:W-:Y:S01]  /*bb560*/  STL [R1+0x230], R46 ;  /* 0x0002302e01007387 */ /* 0x000fe20000100800 */
[----:B-1----:R-:W-:Y:S02]  /*bb570*/  F2FP.SATFINITE.E4M3.F32.PACK_AB_MERGE_C R2, R54, R45, RZ ;  /* 0x0000002d3602723e */ /* 0x002fe400048070ff */
[----:B0-----:R-:W-:-:S03]  /*bb580*/  IADD3 R26, P1, PT, R3, R14, RZ ;  /* 0x0000000e031a7210 */ /* 0x001fc60007f3e0ff */
[----:B------:R0:W-:Y:S02]  /*bb590*/  STL [R1+0x50d0], R2 ;  /* 0x0050d00201007387 */ /* 0x0001e40000100800 */
[----:B------:R-:W-:Y:S01]  /*bb5a0*/  IMAD.X R27, R4, 0x1, R13, P1 ;  /* 0x00000001041b7824 */ /* 0x000fe200008e060d */
[----:B------:R-:W-:Y:S02]  /*bb5b0*/  F2FP.SATFINITE.E4M3.F32.PACK_AB_MERGE_C R0, R9, R0, RZ ;  /* 0x000000000900723e */ /* 0x000fe400048070ff */
[----:B0-----:R-:W-:Y:S02]  /*bb5c0*/  F2FP.SATFINITE.E4M3.F32.PACK_AB_MERGE_C R2, R47, R52, RZ ;  /* 0x000000342f02723e */ /* 0x001fe400048070ff */
[----:B------:R-:W3:Y:S04]  /*bb5d0*/  LDL.LU R52, [R1+0x1250] ;  /* 0x0012500001347983 */ /* 0x000ee80000300800 */
[----:B------:R0:W-:Y:S04]  /*bb5e0*/  STL.64 [R1+0x1738], R26 ;  /* 0x0017381a01007387 */ /* 0x0001e80000100a00 */
[----:B------:R-:W-:Y:S04]  /*bb5f0*/  STL [R1+0x50f8], R2 ;  /* 0x0050f80201007387 */ /* 0x000fe80000100800 */
[----:B------:R-:W3:Y:S04]  /*bb600*/  LDL.LU R47, [R1+0x1254] ;  /* 0x00125400012f7983 */ /* 0x000ee80000300800 */
[----:B------:R1:W-:Y:S01]  /*bb610*/  STL [R1+0x4ff0], R0 ;  /* 0x004ff00001007387 */ /* 0x0003e20000100800 */
[----:B0-----:R-:W-:-:S03]  /*bb620*/  IADD3 R26, P1, PT, R3, R12, RZ ;  /* 0x0000000c031a7210 */ /* 0x001fc60007f3e0ff */
[----:B-1----:R-:W3:Y:S04]  /*bb630*/  LDL.LU R0, [R1+0x1258] ;  /* 0x0012580001007983 */ /* 0x002ee80000300800 */
[----:B------:R-:W3:Y:S01]  /*bb640*/  LDL.LU R9, [R1+0x125c] ;  /* 0x00125c0001097983 */ /* 0x000ee20000300800 */
[----:B------:R-:W-:-:S05]  /*bb650*/  IMAD.X R27, R4, 0x1, R11, P1 ;  /* 0x00000001041b7824 */ /* 0x000fca00008e060b */
[----:B------:R2:W-:Y:S02]  /*bb660*/  STL.64 [R1+0x1730], R26 ;  /* 0x0017301a01007387 */ /* 0x0005e40000100a00 */
[----:B--2---:R-:W-:Y:S02]  /*bb670*/  F2FP.SATFINITE.E4M3.F32.PACK_AB_MERGE_C R26, R53, R61, RZ ;  /* 0x0000003d351a723e */ /* 0x004fe400048070ff */
[----:B------:R-:W-:Y:S02]  /*bb680*/  F2FP.SATFINITE.E4M3.F32.PACK_AB_MERGE_C R2, R8, R39, RZ ;  /* 0x000000270802723e */ /* 0x000fe400048070ff */
[----:B------:R-:W2:Y:S04]  /*bb690*/  LDL.LU R39, [R1+0x1240] ;  /* 0x0012400001277983 */ /* 0x000ea80000300800 */
[----:B------:R0:W-:Y:S04]  /*bb6a0*/  STL [R1+0x5000], R26 ;  /* 0x0050001a01007387 */ /* 0x0001e80000100800 */
[----:B------:R-:W2:Y:S04]  /*bb6b0*/  LDL.LU R8, [R1+0x1244] ;  /* 0x0012440001087983 */ /* 0x000ea80000300800 */
[----:B------:R1:W-:Y:S01]  /*bb6c0*/  STL [R1+0x4ee8], R2 ;  /* 0x004ee80201007387 */ /* 0x0003e20000100800 */
[----:B------:R-:W-:-:S02]  /*bb6d0*/  F2FP.SATFINITE.E4M3.F32.PACK_AB_MERGE_C R45, R58, R56, RZ ;  /* 0x000000383a2d723e */ /* 0x000fc400048070ff */
[----:B0-----:R-:W-:Y:S02]  /*bb6e0*/  IADD3 R26, P1, PT, R3, R10, RZ ;  /* 0x0000000a031a7210 */ /* 0x001fe40007f3e0ff */
[----:B-1----:R-:W-:-:S03]  /*bb6f0*/  F2FP.SATFINITE.E4M3.F32.PACK_AB_MERGE_C R2, R49, R48, RZ ;  /* 0x000000303102723e */ /* 0x002fc600048070ff */
[----:B------:R-:W-:-:S05]  /*bb700*/  IMAD.X R27, R4, 0x1, R7, P1 ;  /* 0x00000001041b7824 */ /* 0x000fca00008e0607 */
[----:B------:R0:W-:Y:S04]  /*bb710*/  STL.64 [R1+0x1728], R26 ;  /* 0x0017281a01007387 */ /* 0x0001e80000100a00 */
[----:B------:R-:W-:Y:S04]  /*bb720*/  STL [R1+0x4f20], R45 ;  /* 0x004f202d01007387 */ /* 0x000fe80000100800 */
[----:B------:R1:W-:Y:S04]  /*bb730*/  STL [R1+0x4e40], R2 ;  /* 0x004e400201007387 */ /* 0x0003e80000100800 */
[----:B------:R-:W2:Y:S04]  /*bb740*/  LDL.LU R48, [R1+0x1248] ;  /* 0x0012480001307983 */ /* 0x000ea80000300800 */
[----:B------:R-:W2:Y:S01]  /*bb750*/  LDL.LU R49, [R1+0x124c] ;  /* 0x00124c0001317983 */ /* 0x000ea20000300800 */
[----:B0-----:R-:W-:-:S02]  /*bb760*/  IADD3 R26, P1, PT, R3, R6, RZ ;  /* 0x00000006031a7210 */ /* 0x001fc40007f3e0ff */
[----:B-1----:R-:W-:-:S03]  /*bb770*/  F2FP.SATFINITE.E4M3.F32.PACK_AB_MERGE_C R2, R41, R50, RZ ;  /* 0x000000322902723e */ /* 0x002fc600048070ff */
[----:B------:R-:W-:-:S05]  /*bb780*/  IMAD.X R27, R4, 0x1, R5, P1 ;  /* 0x00000001041b7824 */ /* 0x000fca00008e0605 */
[----:B------:R-:W-:Y:S04]  /*bb790*/  STL.64 [R1+0x1720], R26 ;  /* 0x0017201a01007387 */ /* 0x000fe80000100a00 */
[----:B------:R4:W-:Y:S04]  /*bb7a0*/  STL [R1+0x4e54], R2 ;  /* 0x004e540201007387 */ /* 0x0009e80000100800 */
[----:B------:R-:W2:Y:S04]  /*bb7b0*/  LDL.LU R50, [R1+0x1230] ;  /* 0x0012300001327983 */ /* 0x000ea80000300800 */
[----:B------:R-:W2:Y:S01]  /*bb7c0*/  LDL.LU R41, [R1+0x1234] ;  /* 0x0012340001297983 */ /* 0x000ea20000300800 */
[----:B----4-:R-:W-:-:S02]  /*bb7d0*/  F2FP.SATFINITE.E4M3.F32.PACK_AB_MERGE_C R2, R42, R43, RZ ;  /* 0x0000002b2a02723e */ /* 0x010fc400048070ff */
[----:B------:R-:W-:-:S03]  /*bb7e0*/  IADD3 R26, P1, PT, R3, R36, RZ ;  /* 0x00000024031a7210 */ /* 0x000fc60007f3e0ff */
[----:B------:R3:W-:Y:S02]  /*bb7f0*/  STL [R1+0x4d70], R2 ;  /* 0x004d700201007387 */ /* 0x0007e40000100800 */
[----:B------:R-:W-:Y:S02]  /*bb800*/  IMAD.X R27, R4, 0x1, R35, P1 ;  /* 0x00000001041b7824 */ /* 0x000fe400008e0623 */
[----:B------:R-:W4:Y:S04]  /*bb810*/  LDL.LU R51, [R1+0x1238] ;  /* 0x0012380001337983 */ /* 0x000f280000300800 */
[----:B------:R-:W4:Y:S04]  /*bb820*/  LDL.LU R46, [R1+0x123c] ;  /* 0x00123c00012e7983 */ /* 0x000f280000300800 */
[----:B------:R0:W-:Y:S01]  /*bb830*/  STL.64 [R1+0x1718], R26 ;  /* 0x0017181a01007387 */ /* 0x0001e20000100a00 */
[----:B---3--:R-:W-:-:S05]  /*bb840*/  F2FP.SATFINITE.E4M3.F32.PACK_AB_MERGE_C R2, R44, R40, RZ ;  /* 0x000000282c02723e */ /* 0x008fca00048070ff */
[----:B------:R1:W-:Y:S04]  /*bb850*/  STL [R1+0x5198], R2 ;  /* 0x0051980201007387 */ /* 0x0003e80000100800 */
[----:B------:R-:W3:Y:S04]  /*bb860*/  LDL.LU R45, [R1+0x1220] ;  /* 0x00122000012d7983 */ /* 0x000ee80000300800 */
[----:B------:R-:W3:Y:S01]  /*bb870*/  LDL.LU R54, [R1+0x1224] ;  /* 0x0012240001367983 */ /* 0x000ee20000300800 */
[----:B0-----:R-:W-:-:S03]  /*bb880*/  IADD3 R26, P1, PT, R3, R34, RZ ;  /* 0x00000022031a7210 */ /* 0x001fc60007f3e0ff */
[----:B------:R-:W3:Y:S04]  /*bb890*/  LDL.LU R43, [R1+0x1228] ;  /* 0x00122800012b7983 */ /* 0x000ee80000300800 */
[----:B------:R-:W3:Y:S04]  /*bb8a0*/  LDL.LU R42, [R1+0x122c] ;  /* 0x00122c00012a7983 */ /* 0x000ee80000300800 */
[----:B------:R-:W3:Y:S01]  /*bb8b0*/  LDL.LU R40, [R1+0x1210] ;  /* 0x0012100001287983 */ /* 0x000ee20000300800 */
[----:B------:R-:W-:-:S03]  /*bb8c0*/  IMAD.X R27, R4, 0x1, R33, P1 ;  /* 0x00000001041b7824 */ /* 0x000fc600008e0621 */
[----:B------:R-:W3:Y:S01]  /*bb8d0*/  LDL.LU R44, [R1+0x1214] ;  /* 0x00121400012c7983 */ /* 0x000ee20000300800 */
[----:B-1----:R-:W-:-:S05]  /*bb8e0*/  F2FP.SATFINITE.E4M3.F32.PACK_AB_MERGE_C R2, R47, R52, RZ ;  /* 0x000000342f02723e */ /* 0x002fca00048070ff */
[----:B------:R-:W-:Y:S04]  /*bb8f0*/  STL [R1+0x4cd4], R2 ;  /* 0x004cd40201007387 */ /* 0x000fe80000100800 */
[----:B------:R-:W3:Y:S04]  /*bb900*/  LDL.LU R61, [R1+0x1218] ;  /* 0x00121800013d7983 */ /* 0x000ee80000300800 */
[----:B------:R-:W3:Y:S01]  /*bb910*/  LDL.LU R53, [R1+0x121c] ;  /* 0x00121c0001357983 */ /* 0x000ee20000300800 */
[----:B------:R-:W-:-:S03]  /*bb920*/  F2FP.SATFINITE.E4M3.F32.PACK_AB_MERGE_C R0, R9, R0, RZ ;  /* 0x000000000900723e */ /* 0x000fc600048070ff */
[----:B------:R0:W-:Y:S04]  /*bb930*/  STL.64 [R1+0x1710], R26 ;  /* 0x0017101a01007387 */ /* 0x0001e80000100a00 */
[----:B------:R1:W-:Y:S01]  /*bb940*/  STL [R1+0x4cf8], R0 ;  /* 0x004cf80001007387 */ /* 0x0003e20000100800 */
[----:B0-----:R-:W-:-:S03]  /*bb950*/  IADD3 R26, P1, PT, R3, R32, RZ ;  /* 0x00000020031a7210 */ /* 0x001fc60007f3e0ff */
[----:B-1----:R-:W3:Y:S04]  /*bb960*/  LDL.LU R0, [R1+0x1200] ;  /* 0x0012000001007983 */ /* 0x002ee80000300800 */
[----:B------:R-:W3:Y:S04]  /*bb970*/  LDL.LU R9, [R1+0x1204] ;  /* 0x0012040001097983 */ /* 0x000ee80000300800 */
[----:B------:R-:W3:Y:S04]  /*bb980*/  LDL.LU R56, [R1+0x1208] ;  /* 0x0012080001387983 */ /* 0x000ee80000300800 */
[----:B------:R-:W3:Y:S01]  /*bb990*/  LDL.LU R58, [R1+0x120c] ;  /* 0x00120c00013a7983 */ /* 0x000ee20000300800 */
[----:B------:R-:W-:Y:S01]  /*bb9a0*/  IMAD.X R27, R4, 0x1, R31, P1 ;  /* 0x00000001041b7824 */ /* 0x000fe200008e061f */
[----:B--2---:R-:W-:-:S05]  /*bb9b0*/  F2FP.SATFINITE.E4M3.F32.PACK_AB_MERGE_C R2, R8, R39, RZ ;  /* 0x000000270802723e */ /* 0x004fca00048070ff */
[----:B------:R-:W-:Y:S04]  /*bb9c0*/  STL [R1+0x674], R2 ;  /* 0x0006740201007387 */ /* 0x000fe80000100800 */
[----:B------:R-:W2:Y:S04]  /*bb9d0*/  LDL.LU R52, [R1+0x11f0] ;  /* 0x0011f00001347983 */ /* 0x000ea80000300800 */
[----:B------:R-:W2:Y:S04]  /*bb9e0*/  LDL.LU R47, [R1+0x11f4] ;  /* 0x0011f400012f7983 */ /* 0x000ea80000300800 */
[----:B------:R-:W2:Y:S04]  /*bb9f0*/  LDL.LU R39, [R1+0x11f8] ;  /* 0x0011f80001277983 */ /* 0x000ea80000300800 */
[----:B------:R-:W2:Y:S04]  /*bba00*/  LDL.LU R8, [R1+0x11fc] ;  /* 0x0011fc0001087983 */ /* 0x000ea80000300800 */
[----:B------:R0:W-:Y:S02]  /*bba10*/  STL.64 [R1+0x1708], R26 ;  /* 0x0017081a01007387 */ /* 0x0001e40000100a00 */
[----:B0-----:R-:W-:-:S02]  /*bba20*/  F2FP.SATFINITE.E4M3.F32.PACK_AB_MERGE_C R26, R49, R48, RZ ;  /* 0x00000030311a723e */ /* 0x001fc400048070ff */
[----:B------:R-:W2:Y:S04]  /*bba30*/  LDL.LU R48, [R1+0x11e0] ;  /* 0x0011e00001307983 */ /* 0x000ea80000300800 */
[----:B------:R0:W-:Y:S04]  /*bba40*/  STL [R1+0x684], R26 ;  /* 0x0006841a01007387 */ /* 0x0001e80000100800 */
[----:B------:R-:W2:Y:S01]  /*bba50*/  LDL.LU R49, [R1+0x11e4] ;  /* 0x0011e40001317983 */ /* 0x000ea20000300800 */
[----:B0-----:R-:W-:-:S05]  /*bba60*/  IADD3 R26, P1, PT, R3, R30, RZ ;  /* 0x0000001e031a7210 */ /* 0x001fca0007f3e0ff */
[----:B------:R-:W-:Y:S01]  /*bba70*/  IMAD.X R27, R4, 0x1, R29, P1 ;  /* 0x00000001041b7824 */ /* 0x000fe200008e061d */
[----:B------:R-:W-:-:S05]  /*bba80*/  F2FP.SATFINITE.E4M3.F32.PACK_AB_MERGE_C R2, R41, R50, RZ ;  /* 0x000000322902723e */ /* 0x000fca00048070ff */
[----:B------:R-:W-:Y:S04]  /*bba90*/  STL [R1+0x644], R2 ;  /* 0x0006440201007387 */ /* 0x000fe80000100800 */
[----:B------:R0:W-:Y:S04]  /*bbaa0*/  STL.64 [R1+0x1700], R26 ;  /* 0x0017001a01007387 */ /* 0x0001e80000100a00 */
[----:B0-----:R-:W2:Y:S04]  /*bbab0*/  LDL.LU.64 R26, [R1+0x5968] ;  /* 0x00596800011a7983 */ /* 0x001ea80000300a00 */
[----:B------:R-:W2:Y:S04]  /*bbac0*/  LDL.LU R50, [R1+0x11e8] ;  /* 0x0011e80001327983 */ /* 0x000ea80000300800 */
[----:B------:R-:W2:Y:S01]  /*bbad0*/  LDL.LU R41, [R1+0x11ec] ;  /* 0x0011ec0001297983 */ /* 0x000ea20000300800 */
[----:B----4-:R-:W-:-:S02]  /*bbae0*/  F2FP.SATFINITE.E4M3.F32.PACK_AB_MERGE_C R46, R46, R51, RZ ;  /* 0x000000332e2e723e */ /* 0x010fc400048070ff */
[----:B---3--:R-:W-:Y:S02]  /*bbaf0*/  F2FP.SATFINITE.E4M3.F32.PACK_AB_MERGE_C R2, R54, R45, RZ ;  /* 0x0000002d3602723e */ /* 0x008fe400048070ff */
[----:B------:R-:W-:Y:S01]  /*bbb00*/  IADD3 R54, P1, PT, R3, R28, RZ ;  /* 0x0000001c03367210 */ /* 0x000fe20007f3e0ff */
[----:B------:R-:W-:Y:S01]  /*bbb10*/  STL [R1+0x648], R46 ;  /* 0x0006482e01007387 */ /* 0x000fe20000100800 */
[----:B------:R-:W-:-:S03]  /*bbb20*/  F2FP.SATFINITE.E4M3.F32.PACK_AB_MERGE_C R42, R42, R43, RZ ;  /* 0x0000002b2a2a723e */ /* 0x000fc600048070ff */
[----:B------:R0:W-:Y:S04]  /*bbb30*/  STL [R1+0x5e0], R2 ;  /* 0x0005e00201007387 */ /* 0x0001e80000100800 */
[----:B------:R-:W3:Y:S01]  /*bbb40*/  LDL.LU R43, [R1+0x11d0] ;  /* 0x0011d000012b7983 */ /* 0x000ee20000300800 */
[----:B0-----:R-:W-:Y:S02]  /*bbb50*/  F2FP.SATFINITE.E4M3.F32.PACK_AB_MERGE_C R2, R44, R40, RZ ;  /* 0x000000282c02723e */ /* 0x001fe400048070ff */
[----:B------:R-:W-:Y:S01]  /*bbb60*/  F2FP.SATFINITE.E4M3.F32.PACK_AB_MERGE_C R45, R53, R61, RZ ;  /* 0x0000003d352d723e */ /* 0x000fe200048070ff */
[----:B--2---:R-:W-:-:S05]  /*bbb70*/  IMAD.X R55, R4, 0x1, R27, P1 ;  /* 0x0000000104377824 */ /* 0x004fca00008e061b */
[----:B------:R-:W-:Y:S04]  /*bbb80*/  STL.64 [R1+0x16f8], R54 ;  /* 0x0016f83601007387 */ /* 0x000fe80000100a00 */
[----:B------:R0:W-:Y:S04]  /*bbb90*/  STL [R1+0x5fc], R42 ;  /* 0x0005fc2a01007387 */ /* 0x0001e80000100800 */
[----:B0-----:R-:W3:Y:S01]  /*bbba0*/  LDL.LU R42, [R1+0x11d4] ;  /* 0x0011d400012a7983 */ /* 0x001ee20000300800 */
[----:B------:R-:W-:-:S03]  /*bbbb0*/  IADD3 R54, P1, PT, R3, R26, RZ ;  /* 0x0000001a03367210 */ /* 0x000fc60007f3e0ff */
[----:B------:R0:W-:Y:S04]  /*bbbc0*/  STL [R1+0x5b8], R2 ;  /* 0x0005b80201007387 */ /* 0x0001e80000100800 */
[----:B------:R-:W2:Y:S04]  /*bbbd0*/  LDL.LU R40, [R1+0x11d8] ;  /* 0x0011d80001287983 */ /* 0x000ea80000300800 */
[----:B------:R-:W2:Y:S01]  /*bbbe0*/  LDL.LU R44, [R1+0x11dc] ;  /* 0x0011dc00012c7983 */ /* 0x000ea20000300800 */
[----:B------:R-:W-:Y:S01]  /*bbbf0*/  IMAD.X R55, R4, 0x1, R25, P1 ;  /* 0x0000000104377824 */ /* 0x000fe200008e0619 */
[----:B0-----:R-:W-:-:S02]  /*bbc00*/  F2FP.SATFINITE.E4M3.F32.PACK_AB_MERGE_C R2, R9, R0, RZ ;  /* 0x000000000902723e */ /* 0x001fc400048070ff */
[----:B------:R-:W4:Y:S04]  /*bbc10*/  LDL.LU R0, [R1+0x11c0] ;  /* 0x0011c00001007983 */ /* 0x000f280000300800 */
[----:B------:R0:W-:Y:S04]  /*bbc20*/  STL.64 [R1+0x16f0], R54 ;  /* 0x0016f03601007387 */ /* 0x0001e80000100a00 */
[----:B------:R1:W-:Y:S04]  /*bbc30*/  STL [R1+0x5bc], R45 ;  /* 0x0005bc2d01007387 */ /* 0x0003e80000100800 */
[----:B------:R-:W4:Y:S04]  /*bbc40*/  LDL.LU R9, [R1+0x11c4] ;  /* 0x0011c40001097983 */ /* 0x000f280000300800 */
[----:B------:R1:W-:Y:S01]  /*bbc50*/  STL [R1+0x5b0], R2 ;  /* 0x0005b00201007387 */ /* 0x0003e20000100800 */
[----:B0-----:R-:W-:-:S02]  /*bbc60*/  IADD3 R54, P1, PT, R3, R24, RZ ;  /* 0x0000001803367210 */ /* 0x001fc40007f3e0ff */
[----:B-1----:R-:W-:Y:S02]  /*bbc70*/  F2FP.SATFINITE.E4M3.F32.PACK_AB_MERGE_C R45, R58, R56, RZ ;  /* 0x000000383a2d723e */ /* 0x002fe400048070ff */
[----:B------:R-:W-:Y:S01]  /*bbc80*/  F2FP.SATFINITE.E4M3.F32.PACK_AB_MERGE_C R2, R47, R52, RZ ;  /* 0x000000342f02723e */ /* 0x000fe200048070ff */
[----:B------:R-:W-:Y:S01]  /*bbc90*/  IMAD.X R55, R4, 0x1, R23, P1 ;  /* 0x0000000104377824 */ /* 0x000fe200008e0617 */
[----:B------:R-:W-:-:S04]  /*bbca0*/  IADD3 R46, P1, PT, R3, R22, RZ ;  /* 0x00000016032e7210 */ /* 0x000fc80007f3e0ff */
[----:B------:R-:W-:Y:S04]  /*bbcb0*/  STL.64 [R1+0x16e8], R54 ;  /* 0x0016e83601007387 */ /* 0x000fe80000100a00 */
[----:B------:R-:W-:Y:S01]  /*bbcc0*/  STL [R1+0x5b4], R45 ;  /* 0x0005b42d01007387 */ /* 0x000fe20000100800 */
[----:B------:R-:W-:-:S03]  /*bbcd0*/  IMAD.X R47, R4, 0x1, R21, P1 ;  /* 0x00000001042f7824 */ /* 0x000fc600008e0615 */
[----:B------:R0:W-:Y:S04]  /*bbce0*/  STL [R1+0x4dc], R2 ;  /* 0x0004dc0201007387 */ /* 0x0001e80000100800 */
[----:B------:R-:W4:Y:S04]  /*bbcf0*/  LDL.LU R61, [R1+0x11c8] ;  /* 0x0011c800013d7983 */ /* 0x000f280000300800 */
[----:B------:R1:W-:Y:S01]  /*bbd00*/  STL.64 [R1+0x16e0], R46 ;  /* 0x0016e02e01007387 */ /* 0x0003e20000100a00 */
[----:B0-----:R-:W-:-:S03]  /*bbd10*/  F2FP.SATFINITE.E4M3.F32.PACK_AB_MERGE_C R2, R8, R39, RZ ;  /* 0x000000270802723e */ /* 0x001fc600048070ff */
[----:B-1----:R-:W4:Y:S04]  /*bbd20*/  LDL.LU R47, [R1+0x11cc] ;  /* 0x0011cc00012f7983 */ /* 0x002f280000300800 */
[----:B------:R0:W-:Y:S04]  /*bbd30*/  STL [R1+0x51c4], R2 ;  /* 0x0051c40201007387 */ /* 0x0001e80000100800 */
[----:B------:R-:W4:Y:S04]  /*bbd40*/  LDL.LU R39, [R1+0x5a0] ;  /* 0x0005a00001277983 */ /* 0x000f280000300800 */
[----:B------:R-:W4:Y:S01]  /*bbd50*/  LDL.LU R8, [R1+0x5a4] ;  /* 0x0005a40001087983 */ /* 0x000f220000300800 */
[----:B0-----:R-:W-:-:S02]  /*bbd60*/  F2FP.SATFINITE.E4M3.F32.PACK_AB_MERGE_C R2, R49, R48, RZ ;  /* 0x000000303102723e */ /* 0x001fc400048070ff */
[----:B------:R-:W-:-:S05]  /*bbd70*/  IADD3 R48, P1, PT, R3, R20, RZ ;  /* 0x0000001403307210 */ /* 0x000fca0007f3e0ff */
[----:B------:R-:W-:Y:S01]  /*bbd80*/  IMAD.X R49, R4, 0x1, R19, P1 ;  /* 0x0000000104317824 */ /* 0x000fe200008e0613 */
[----:B------:R0:W-:Y:S04]  /*bbd90*/  STL [R1+0x48c], R2 ;  /* 0x00048c0201007387 */ /* 0x0001e80000100800 */
[----:B------:R1:W-:Y:S01]  /*bbda0*/  STL.64 [R1+0x16d8], R48 ;  /* 0x0016d83001007387 */ /* 0x0003e20000100a00 */
[----:B0-----:R-:W-:Y:S02]  /*bbdb0*/  F2FP.SATFINITE.E4M3.F32.PACK_AB_MERGE_C R2, R41, R50, RZ ;  /* 0x000000322902723e */ /* 0x001fe400048070ff */
[----:B-1----:R-:W-:-:S03]  /*bbdc0*/  IADD3 R48, P1, PT, R3, R18, RZ ;  /* 0x0000001203307210 */ /* 0x002fc60007f3e0ff */
[----:B------:R-:W-:Y:S04]  /*bbdd0*/  STL [R1+0x494], R2 ;  /* 0x0004940201007387 */ /* 0x000fe80000100800 */
[----:B------:R-:W4:Y:S01]  /*bbde0*/  LDL.LU R56, [R1+0x5a8] ;  /* 0x0005a80001387983 */ /* 0x000f220000300800 */
[----:B------:R-:W-:-:S03]  /*bbdf0*/  IMAD.X R49, R4, 0x1, R17, P1 ;  /* 0x0000000104317824 */ /* 0x000fc600008e0611 */
[----:B------:R-:W4:Y:S04]  /*bbe00*/  LDL.LU R52, [R1+0x5ac] ;  /* 0x0005ac0001347983 */ /* 0x000f280000300800 */
[----:B------:R-:W4:Y:S04]  /*bbe10*/  LDL.LU R50, [R1+0x11b0] ;  /* 0x0011b00001327983 */ /* 0x000f280000300800 */
[----:B------:R0:W-:Y:S04]  /*bbe20*/  STL.64 [R1+0x16d0], R48 ;  /* 0x0016d03001007387 */ /* 0x0001e80000100a00 */
[----:B------:R-:W4:Y:S01]  /*bbe30*/  LDL.LU R41, [R1+0x11b4] ;  /* 0x0011b40001297983 */ /* 0x000f220000300800 */
[----:B------:R-:W-:Y:S01]  /*bbe40*/  VIADD R3, R3, UR6 ;  /* 0x0000000603037c36 */ /* 0x000fe20008000000 */
[----:B------:R-:W1:Y:S04]  /*bbe50*/  LDCU UR6, c[0x0][0x3b8] ;  /* 0x00007700ff0677ac */ /* 0x000e680008000800 */
[----:B------:R-:W-:-:S02]  /*bbe60*/  SHF.R.S32.HI R4, RZ, 0x1f, R3 ;  /* 0x0000001fff047819 */ /* 0x000fc40000011403 */
[----:B0-----:R-:W-:-:S05]  /*bbe70*/  IADD3 R48, P1, PT, R3, R16, RZ ;  /* 0x0000001003307210 */ /* 0x001fca0007f3e0ff */
[----:B------:R-:W-:Y:S01]  /*bbe80*/  IMAD.X R49, R4, 0x1, R38, P1 ;  /* 0x0000000104317824 */ /* 0x000fe200008e0626 */
[----:B------:R-:W-:Y:S02]  /*bbe90*/  IADD3 R46, P1, PT, R3, R15, RZ ;  /* 0x0000000f032e7210 */ /* 0x000fe40007f3e0ff */
[----:B---3--:R-:W-:-:S05]  /*bbea0*/  F2FP.SATFINITE.E4M3.F32.PACK_AB_MERGE_C R53, R42, R43, RZ ;  /* 0x0000002b2a35723e */ /* 0x008fca00048070ff */
[----:B------:R-:W-:Y:S04]  /*bbeb0*/  STL [R1+0x5868], R53 ;  /* 0x0058683501007387 */ /* 0x000fe80000100800 */
[----:B------:R-:W3:Y:S04]  /*bbec0*/  LDL.LU R43, [R1+0x11b8] ;  /* 0x0011b800012b7983 */ /* 0x000ee80000300800 */
[----:B------:R-:W3:Y:S01]  /*bbed0*/  LDL.LU R42, [R1+0x11bc] ;  /* 0x0011bc00012a7983 */ /* 0x000ee20000300800 */
[----:B--2---:R-:W-:-:S05]  /*bbee0*/  F2FP.SATFINITE.E4M3.F32.PACK_AB_MERGE_C R2, R44, R40, RZ ;  /* 0x000000282c02723e */ /* 0x004fca00048070ff */
[----:B------:R-:W-:Y:S04]  /*bbef0*/  STL [R1+0x454], R2 ;  /* 0x0004540201007387 */ /* 0x000fe80000100800 */
[----:B------:R-:W2:Y:S04]  /*bbf00*/  LDL.LU R40, [R1+0x11a0] ;  /* 0x0011a00001287983 */ /* 0x000ea80000300800 */
[----:B------:R-:W2:Y:S01]  /*bbf10*/  LDL.LU R44, [R1+0x11a4] ;  /* 0x0011a400012c7983 */ /* 0x000ea20000300800 */
[----:B----4-:R-:W-:-:S05]  /*bbf20*/  F2FP.SATFINITE.E4M3.F32.PACK_AB_MERGE_C R58, R9, R0, RZ ;  /* 0x00000000093a723e */ /* 0x010fca00048070ff */
[----:B------:R-:W-:Y:S04]  /*bbf30*/  STL [R1+0x58a4], R58 ;  /* 0x0058a43a01007387 */ /* 0x000fe80000100800 */
[----:B------:R0:W-:Y:S04]  /*bbf40*/  STL.64 [R1+0x16c8], R48 ;  /* 0x0016c83001007387 */ /* 0x0001e80000100a00 */
[----:B0-----:R-:W4:Y:S04]  /*bbf50*/  LDL.LU R48, [R1+0x11a8] ;  /* 0x0011a80001307983 */ /* 0x001f280000300800 */
[----:B------:R-:W4:Y:S04]  /*bbf60*/  LDL.LU R49, [R1+0x11ac] ;  /* 0x0011ac0001317983 */ /* 0x000f280000300800 */
[----:B------:R-:W4:Y:S04]  /*bbf70*/  LDL.LU R0, [R1+0x1190] ;  /* 0x0011900001007983 */ /* 0x000f280000300800 */
[----:B------:R-:W4:Y:S01]  /*bbf80*/  LDL.LU R9, [R1+0x1194] ;  /* 0x0011940001097983 */ /* 0x000f220000300800 */
[----:B------:R-:W-:Y:S01]  /*bbf90*/  F2FP.SATFINITE.E4M3.F32.PACK_AB_MERGE_C R59, R47, R61, RZ ;  /* 0x0000003d2f3b723e */ /* 0x000fe200048070ff */
[----:B------:R-:W-:Y:S01]  /*bbfa0*/  IMAD.X R47, R4, 0x1, R37, P1 ;  /* 0x00000001042f7824 */ /* 0x000fe200008e0625 */
[----:B------:R-:W-:-:S03]  /*bbfb0*/  F2FP.SATFINITE.E4M3.F32.PACK_AB_MERGE_C R2, R8, R39, RZ ;  /* 0x000000270802723e */ /* 0x000fc600048070ff */
[----:B------:R-:W-:Y:S04]  /*bbfc0*/  STL [R1+0x58a0], R59 ;  /* 0x0058a03b01007387 */ /* 0x000fe80000100800 */
[----:B------:R-:W-:Y:S04]  /*bbfd0*/  STL [R1+0x224], R2 ;  /* 0x0002240201007387 */ /* 0x000fe80000100800 */
[----:B------:R-:W4:Y:S04]  /*bbfe0*/  LDL.LU R51, [R1+0x1198] ;  /* 0x0011980001337983 */ /* 0x000f280000300800 */
[----:B------:R0:W-:Y:S04]  /*bbff0*/  STL.64 [R1+0x16c0], R46 ;  /* 0x0016c02e01007387 */ /* 0x0001e80000100a00 */
[----:B0-----:R-:W4:Y:S04]  /*bc000*/  LDL.LU R47, [R1+0x119c] ;  /* 0x00119c00012f7983 */ /* 0x001f280000300800 */
[----:B------:R-:W4:Y:S04]  /*bc010*/  LDL.LU R46, [R1+0x1180] ;  /* 0x00118000012e7983 */ /* 0x000f280000300800 */
[----:B------:R-:W4:Y:S04]  /*bc020*/  LDL.LU R45, [R1+0x1184] ;  /* 0x00118400012d7983 */ /* 0x000f280000300800 */
[----:B------:R-:W4:Y:S04]  /*bc030*/  LDL.LU R54, [R1+0x1188] ;  /* 0x0011880001367983 */ /* 0x000f280000300800 */
[----:B------:R-:W4:Y:S04]  /*bc040*/  LDL.LU R61, [R1+0x118c] ;  /* 0x00118c00013d7983 */ /* 0x000f280000300800 */
[----:B------:R-:W4:Y:S04]  /*bc050*/  LDL.LU R39, [R1+0x1170] ;  /* 0x0011700001277983 */ /* 0x000f280000300800 */
[----:B------:R-:W4:Y:S01]  /*bc060*/  LDL.LU R8, [R1+0x1174] ;  /* 0x0011740001087983 */ /* 0x000f220000300800 */
[----:B------:R-:W-:-:S02]  /*bc070*/  IADD3 R58, P1, PT, R3, R14, RZ ;  /* 0x0000000e033a7210 */ /* 0x000fc40007f3e0ff */
[----:B------:R-:W-:Y:S02]  /*bc080*/  F2FP.SATFINITE.E4M3.F32.PACK_AB_MERGE_C R52, R52, R56, RZ ;  /* 0x000000383434723e */ /* 0x000fe400048070ff */
[----:B------:R-:W4:Y:S01]  /*bc090*/  LDL.LU R56, [R1+0x1178] ;  /* 0x0011780001387983 */ /* 0x000f220000300800 */
[----:B------:R-:W-:-:S03]  /*bc0a0*/  F2FP.SATFINITE.E4M3.F32.PACK_AB_MERGE_C R2, R41, R50, RZ ;  /* 0x000000322902723e */ /* 0x000fc600048070ff */
[----:B------:R0:W-:Y:S01]  /*bc0b0*/  STL [R1+0x228], R52 ;  /* 0x0002283401007387 */ /* 0x0001e20000100800 */
[----:B------:R-:W-:-:S03]  /*bc0c0*/  IMAD.X R59, R4, 0x1, R13, P1 ;  /* 0x00000001043b7824 */ /* 0x000fc600008e060d */
[----:B0-----:R-:W4:Y:S04]  /*bc0d0*/  LDL.LU R52, [R1+0x117c] ;  /* 0x00117c0001347983 */ /* 0x001f280000300800 */
[----:B------:R-:W-:Y:S04]  /*bc0e0*/  STL [R1+0x508c], R2 ;  /* 0x00508c0201007387 */ /* 0x000fe80000100800 */
[----:B------:R-:W4:Y:S04]  /*bc0f0*/  LDL.LU R50, [R1+0x1160] ;  /* 0x0011600001327983 */ /* 0x000f280000300800 */
[----:B------:R-:W4:Y:S04]  /*bc100*/  LDL.LU R41, [R1+0x1164] ;  /* 0x0011640001297983 */ /* 0x000f280000300800 */
[----:B------:R0:W-:Y:S02]  /*bc110*/  STL.64 [R1+0x16b8], R58 ;  /* 0x0016b83a01007387 */ /* 0x0001e40000100a00 */
[----:B0-----:R-:W-:-:S05]  /*bc120*/  IADD3 R58, P1, PT, R3, R12, RZ ;  /* 0x0000000c033a7210 */ /* 0x001fca0007f3e0ff */
[----:B------:R-:W-:Y:S01]  /*bc130*/  IMAD.X R59, R4, 0x1, R11, P1 ;  /* 0x00000001043b7824 */ /* 0x000fe200008e060b */
[----:B---3--:R-:W-:Y:S02]  /*bc140*/  F2FP.SATFINITE.E4M3.F32.PACK_AB_MERGE_C R42, R42, R43, RZ ;  /* 0x0000002b2a2a723e */ /* 0x008fe400048070ff */
[----:B------:R-:W3:Y:S04]  /*bc150*/  LDL.LU R43, [R1+0x1168] ;  /* 0x00116800012b7983 */ /* 0x000ee80000300800 */
[----:B------:R0:W-:Y:S04]  /*bc160*/  STL [R1+0x5098], R42 ;  /* 0x0050982a01007387 */ /* 0x0001e80000100800 */
[----:B0-----:R-:W3:Y:S01]  /*bc170*/  LDL.LU R42, [R1+0x116c] ;  /* 0x00116c00012a7983 */ /* 0x001ee20000300800 */
[----:B--2---:R-:W-:-:S05]  /*bc180*/  F2FP.SATFINITE.E4M3.F32.PACK_AB_MERGE_C R2, R44, R40, RZ ;  /* 0x000000282c02723e */ /* 0x004fca00048070ff */
[----:B------:R4:W-:Y:S04]  /*bc190*/  STL [R1+0x4f6c], R2 ;  /* 0x004f6c0201007387 */ /* 0x0009e80000100800 */
[----:B------:R-:W2:Y:S04]  /*bc1a0*/  LDL.LU R40, [R1+0x1150] ;  /* 0x0011500001287983 */ /* 0x000ea80000300800 */
[----:B------:R-:W2:Y:S01]  /*bc1b0*/  LDL.LU R44, [R1+0x1154] ;  /* 0x00115400012c7983 */ /* 0x000ea20000300800 */
[----:B----4-:R-:W-:Y:S02]  /*bc1c0*/  F2FP.SATFINITE.E4M3.F32.PACK_AB_MERGE_C R2, R49, R48, RZ ;  /* 0x000000303102723e */ /* 0x010fe400048070ff */
[----:B------:R-:W-:-:S02]  /*bc1d0*/  IADD3 R48, P1, PT, R3, R10, RZ ;  /* 0x0000000a03307210 */ /* 0x000fc40007f3e0ff */
[----:B------:R-:W-:Y:S01]  /*bc1e0*/  F2FP.SATFINITE.E4M3.F32.PACK_AB_MERGE_C R0, R9, R0, RZ ;  /* 0x000000000900723e */ /* 0x000fe200048070ff */
[----:B------:R-:W-:Y:S02]  /*bc1f0*/  STL.64 [R1+0x16b0], R58 ;  /* 0x0016b03a01007387 */ /* 0x000fe40000100a00 */
[----:B------:R-:W-:Y:S02]  /*bc200*/  IMAD.X R49, R4, 0x1, R7, P1 ;  /* 0x0000000104317824 */ /* 0x000fe400008e0607 */
[----:B------:R-:W-:Y:S04]  /*bc210*/  STL [R1+0x4fc4], R2 ;  /* 0x004fc40201007387 */ /* 0x000fe80000100800 */
[----:B------:R-:W-:Y:S04]  /*bc220*/  STL [R1+0x4ebc], R0 ;  /* 0x004ebc0001007387 */ /* 0x000fe80000100800 */
[----:B------:R0:W-:Y:S04]  /*bc230*/  STL.64 [R1+0x16a8], R48 ;  /* 0x0016a83001007387 */ /* 0x0001e80000100a00 */
[----:B0-----:R-:W4:Y:S04]  /*bc240*/  LDL.LU R48, [R1+0x1158] ;  /* 0x0011580001307983 */ /* 0x001f280000300800 */
[----:B------:R-:W4:Y:S04]  /*bc250*/  LDL.LU R49, [R1+0x115c] ;  /* 0x00115c0001317983 */ /* 0x000f280000300800 */
[----:B------:R-:W4:Y:S04]  /*bc260*/  LDL.LU R0, [R1+0x1140] ;  /* 0x0011400001007983 */ /* 0x000f280000300800 */
[----:B------:R-:W4:Y:S01]  /*bc270*/  LDL.LU R9, [R1+0x1144] ;  /* 0x0011440001097983 */ /* 0x000f220000300800 */
[----:B------:R-:W-:-:S02]  /*bc280*/  F2FP.SATFINITE.E4M3.F32.PACK_AB_MERGE_C R47, R47, R51, RZ ;  /* 0x000000332f2f723e */ /* 0x000fc400048070ff */
[----:B------:R-:W-:Y:S02]  /*bc290*/  F2FP.SATFINITE.E4M3.F32.PACK_AB_MERGE_C R2, R45, R46, RZ ;  /* 0x0000002e2d02723e */ /* 0x000fe400048070ff */
[----:B------:R-:W-:Y:S01]  /*bc2a0*/  IADD3 R46, P1, PT, R3, R6, RZ ;  /* 0x00000006032e7210 */ /* 0x000fe20007f3e0ff */
[----:B------:R0:W-:Y:S04]  /*bc2b0*/  STL [R1+0x57a8], R47 ;  /* 0x0057a82f01007387 */ /* 0x0001e80000100800 */
[----:B------:R1:W-:Y:S01]  /*bc2c0*/  STL [R1+0x4e08], R2 ;  /* 0x004e080201007387 */ /* 0x0003e20000100800 */
[----:B------:R-:W-:Y:S01]  /*bc2d0*/  F2FP.SATFINITE.E4M3.F32.PACK_AB_MERGE_C R45, R61, R54, RZ ;  /* 0x000000363d2d723e */ /* 0x000fe200048070ff */
[----:B0-----:R-:W-:Y:S01]  /*bc2e0*/  IMAD.X R47, R4, 0x1, R5, P1 ;  /* 0x00000001042f7824 */ /* 0x001fe200008e0605 */
[----:B-1----:R-:W-:-:S04]  /*bc2f0*/  F2FP.SATFINITE.E4M3.F32.PACK_AB_MERGE_C R2, R8, R39, RZ ;  /* 0x000000270802723e */ /* 0x002fc800048070ff */
[----:B------:R0:W-:Y:S04]  /*bc300*/  STL.64 [R1+0x16a0], R46 ;  /* 0x0016a02e01007387 */ /* 0x0001e80000100a00 */
[----:B------:R-:W-:Y:S04]  /*bc310*/  STL [R1+0x4e0c], R45 ;  /* 0x004e0c2d01007387 */ /* 0x000fe80000100800 */
[----:B------:R1:W-:Y:S04]  /*bc320*/  STL [R1+0x4d18], R2 ;  /* 0x004d180201007387 */ /* 0x0003e80000100800 */
[----:B------:R-:W4:Y:S04]  /*bc330*/  LDL.LU R39, [R1+0x1148] ;  /* 0x0011480001277983 */ /* 0x000f280000300800 */
[----:B------:R-:W4:Y:S01]  /*bc340*/  LDL.LU R8, [R1+0x114c] ;  /* 0x00114c0001087983 */ /* 0x000f220000300800 */
[----:B0-----:R-:W-:-:S05]  /*bc350*/  IADD3 R46, P1, PT, R3, R36, RZ ;  /* 0x00000024032e7210 */ /* 0x001fca0007f3e0ff */
[----:B------:R-:W-:Y:S01]  /*bc360*/  IMAD.X R47, R4, 0x1, R35, P1 ;  /* 0x00000001042f7824 */ /* 0x000fe200008e0623 */
[----:B-1----:R-:W-:-:S04]  /*bc370*/  F2FP.SATFINITE.E4M3.F32.PACK_AB_MERGE_C R2, R52, R56, RZ ;  /* 0x000000383402723e */ /* 0x002fc800048070ff */
[----:B------:R0:W-:Y:S04]  /*bc380*/  STL.64 [R1+0x1698], R46 ;  /* 0x0016982e01007387 */ /* 0x0001e80000100a00 */
[----:B------:R-:W4:Y:S04]  /*bc390*/  LDL.LU R56, [R1+0x1130] ;  /* 0x0011300001387983 */ /* 0x000f280000300800 */
[----:B------:R-:W4:Y:S04]  /*bc3a0*/  LDL.LU R52, [R1+0x1134] ;  /* 0x0011340001347983 */ /* 0x000f280000300800 */
[----:B------:R1:W-:Y:S01]  /*bc3b0*/  STL [R1+0x4d34], R2 ;  /* 0x004d340201007387 */ /* 0x0003e20000100800 */
[----:B0-----:R-:W-:-:S02]  /*bc3c0*/  IADD3 R46, P1, PT, R3, R34, RZ ;  /* 0x00000022032e7210 */ /* 0x001fc40007f3e0ff */
[----:B-1----:R-:W-:Y:S02]  /*bc3d0*/  F2FP.SATFINITE.E4M3.F32.PACK_AB_MERGE_C R2, R41, R50, RZ ;  /* 0x000000322902723e */ /* 0x002fe400048070ff */
[----:B------:R-:W4:Y:S04]  /*bc3e0*/  LDL.LU R50, [R1+0x1138] ;  /* 0x0011380001327983 */ /* 0x000f280000300800 */
[----:B------:R-:W4:Y:S01]  /*bc3f0*/  LDL.LU R41, [R1+0x113c] ;  /* 0x00113c0001297983 */ /* 0x000f220000300800 */
[----:B------:R-:W-:-:S03]  /*bc400*/  IMAD.X R47, R4, 0x1, R33, P1 ;  /* 0x00000001042f7824 */ /* 0x000fc600008e0621 */
[----:B------:R-:W-:Y:S01]  /*bc410*/  STL [R1+0x4cb4], R2 ;  /* 0x004cb40201007387 */ /* 0x000fe20000100800 */
[----:B---3--:R-:W-:-:S03]  /*bc420*/  F2FP.SATFINITE.E4M3.F32.PACK_AB_MERGE_C R42, R42, R43, RZ ;  /* 0x0000002b2a2a723e */ /* 0x008fc600048070ff */
[----:B------:R-:W3:Y:S04]  /*bc430*/  LDL.LU R43, [R1+0x1120] ;  /* 0x00112000012b7983 */ /* 0x000ee80000300800 */
[----:B------:R-:W-:Y:S04]  /*bc440*/  STL.64 [R1+0x1690], R46 ;  /* 0x0016902e01007387 */ /* 0x000fe80000100a00 */
[----:B------:R0:W-:Y:S04]  /*bc450*/  STL [R1+0x4cb8], R42 ;  /* 0x004cb82a01007387 */ /* 0x0001e80000100800 */
[----:B0-----:R-:W3:Y:S01]  /*bc460*/  LDL.LU R42, [R1+0x1124] ;  /* 0x00112400012a7983 */ /* 0x001ee20000300800 */
[----:B--2---:R-:W-:-:S02]  /*bc470*/  F2FP.SATFINITE.E4M3.F32.PACK_AB_MERGE_C R2, R44, R40, RZ ;  /* 0x000000282c02723e */ /* 0x004fc400048070ff */
[----:B------:R-:W-:-:S03]  /*bc480*/  IADD3 R44, P1, PT, R3, R32, RZ ;  /* 0x00000020032c7210 */ /* 0x000fc60007f3e0ff */
[----:B------:R-:W-:Y:S02]  /*bc490*/  STL [R1+0x63c], R2 ;  /* 0x00063c0201007387 */ /* 0x000fe40000100800 */
[----:B------:R-:W-:Y:S02]  /*bc4a0*/  IMAD.X R45, R4, 0x1, R31, P1 ;  /* 0x00000001042d7824 */ /* 0x000fe400008e061f */
[----:B------:R-:W2:Y:S04]  /*bc4b0*/  LDL.LU R57, [R1+0x1128] ;  /* 0x0011280001397983 */ /* 0x000ea80000300800 */
[----:B------:R-:W2:Y:S04]  /*bc4c0*/  LDL.LU R51, [R1+0x112c] ;  /* 0x00112c0001337983 */ /* 0x000ea80000300800 */
[----:B------:R-:W2:Y:S04]  /*bc4d0*/  LDL.LU R40, [R1+0x1110] ;  /* 0x0011100001287983 */ /* 0x000ea80000300800 */
[----:B------:R0:W-:Y:S04]  /*bc4e0*/  STL.64 [R1+0x1688], R44 ;  /* 0x0016882c01007387 */ /* 0x0001e80000100a00 */
[----:B0-----:R-:W2:Y:S04]  /*bc4f0*/  LDL.LU R44, [R1+0x1114] ;  /* 0x00111400012c7983 */ /* 0x001ea80000300800 */
[----:B------:R-:W2:Y:S01]  /*bc500*/  LDL.LU R46, [R1+0x1118] ;  /* 0x00111800012e7983 */ /* 0x000ea20000300800 */
[----:B----4-:R-:W-:-:S02]  /*bc510*/  F2FP.SATFINITE.E4M3.F32.PACK_AB_MERGE_C R2, R49, R48, RZ ;  /* 0x000000303102723e */ /* 0x010fc400048070ff */
[----:B------:R-:W-:Y:S02]  /*bc520*/  F2FP.SATFINITE.E4M3.F32.PACK_AB_MERGE_C R0, R9, R0, RZ ;  /* 0x000000000900723e */ /* 0x000fe400048070ff */
[----:B------:R-:W-:Y:S01]  /*bc530*/  IADD3 R48, P1, PT, R3, R30, RZ ;  /* 0x0000001e03307210 */ /* 0x000fe20007f3e0ff */
[----:B------:R-:W-:Y:S04]  /*bc540*/  STL [R1+0x640], R2 ;  /* 0x0006400201007387 */ /* 0x000fe80000100800 */
[----:B------:R-:W4:Y:S04]  /*bc550*/  LDL.LU R45, [R1+0x111c] ;  /* 0x00111c00012d7983 */ /* 0x000f280000300800 */
[----:B------:R0:W-:Y:S01]  /*bc560*/  STL [R1+0x5d8], R0 ;  /* 0x0005d80001007387 */ /* 0x0001e20000100800 */
[----:B------:R-:W-:-:S03]  /*bc570*/  IMAD.X R49, R4, 0x1, R29, P1 ;  /* 0x0000000104317824 */ /* 0x000fc600008e061d */
[----:B0-----:R-:W4:Y:S04]  /*bc580*/  LDL.LU R0, [R1+0x1100] ;  /* 0x0011000001007983 */ /* 0x001f280000300800 */
[----:B------:R-:W4:Y:S04]  /*bc590*/  LDL.LU R9, [R1+0x1104] ;  /* 0x0011040001097983 */ /* 0x000f280000300800 */
[----:B------:R-:W4:Y:S04]  /*bc5a0*/  LDL.LU R54, [R1+0x1108] ;  /* 0x0011080001367983 */ /* 0x000f280000300800 */
[----:B------:R-:W4:Y:S04]  /*bc5b0*/  LDL.LU R61, [R1+0x110c] ;  /* 0x00110c00013d7983 */ /* 0x000f280000300800 */
[----:B------:R0:W-:Y:S04]  /*bc5c0*/  STL.64 [R1+0x1680], R48 ;  /* 0x0016803001007387 */ /* 0x0001e80000100a00 */
[----:B0-----:R-:W4:Y:S04]  /*bc5d0*/  LDL.LU R48, [R1+0x10f0] ;  /* 0x0010f00001307983 */ /* 0x001f280000300800 */
[----:B------:R-:W4:Y:S01]  /*bc5e0*/  LDL.LU R49, [R1+0x10f4] ;  /* 0x0010f40001317983 */ /* 0x000f220000300800 */
[----:B------:R-:W-:-:S03]  /*bc5f0*/  F2FP.SATFINITE.E4M3.F32.PACK_AB_MERGE_C R2, R8, R39, RZ ;  /* 0x000000270802723e */ /* 0x000fc600048070ff */
[----:B------:R-:W4:Y:S04]  /*bc600*/  LDL.LU R39, [R1+0x10f8] ;  /* 0x0010f80001277983 */ /* 0x000f280000300800 */
[----:B------:R-:W4:Y:S04]  /*bc610*/  LDL.LU R8, [R1+0x10fc] ;  /* 0x0010fc0001087983 */ /* 0x000f280000300800 */
[----:B------:R0:W-:Y:S02]  /*bc620*/  STL [R1+0x614], R2 ;  /* 0x0006140201007387 */ /* 0x0001e40000100800 */
[----:B0-----:R-:W-:-:S02]  /*bc630*/  F2FP.SATFINITE.E4M3.F32.PACK_AB_MERGE_C R2, R52, R56, RZ ;  /* 0x000000383402723e */ /* 0x001fc400048070ff */
[----:B------:R-:W-:-:S03]  /*bc640*/  IADD3 R52, P1, PT, R3, R28, RZ ;  /* 0x0000001c03347210 */ /* 0x000fc60007f3e0ff */
[----:B------:R0:W-:Y:S02]  /*bc650*/  STL [R1+0x581c], R2 ;  /* 0x00581c0201007387 */ /* 0x0001e40000100800 */
[----:B------:R-:W-:Y:S02]  /*bc660*/  IMAD.X R53, R4, 0x1, R27, P1 ;  /* 0x0000000104357824 */ /* 0x000fe400008e061b */
[----:B------:R-:W4:Y:S04]  /*bc670*/  LDL.LU R56, [R1+0x10e0] ;  /* 0x0010e00001387983 */ /* 0x000f280000300800 */
[----:B------:R1:W-:Y:S01]  /*bc680*/  STL.64 [R1+0x1678], R52 ;  /* 0x0016783401007387 */ /* 0x0003e20000100a00 */
[----:B0-----:R-:W-:-:S03]  /*bc690*/  F2FP.SATFINITE.E4M3.F32.PACK_AB_MERGE_C R2, R41, R50, RZ ;  /* 0x000000322902723e */ /* 0x001fc600048070ff */
[----:B-1----:R-:W4:Y:S04]  /*bc6a0*/  LDL.LU R52, [R1+0x10e4] ;  /* 0x0010e40001347983 */ /* 0x002f280000300800 */
[----:B------:R3:W-:Y:S04]  /*bc6b0*/  STL [R1+0x5ac], R2 ;  /* 0x0005ac0201007387 */ /* 0x0007e80000100800 */
[----:B------:R-:W4:Y:S04]  /*bc6c0*/  LDL.LU R50, [R1+0x10e8] ;  /* 0x0010e80001327983 */ /* 0x000f280000300800 */
[----:B------:R-:W4:Y:S01]  /*bc6d0*/  LDL.LU R41, [R1+0x10ec] ;  /* 0x0010ec0001297983 */ /* 0x000f220000300800 */
[----:B---3--:R-:W-:-:S02]  /*bc6e0*/  F2FP.SATFINITE.E4M3.F32.PACK_AB_MERGE_C R2, R42, R43, RZ ;  /* 0x0000002b2a02723e */ /* 0x008fc400048070ff */
[----:B------:R-:W-:-:S05]  /*bc6f0*/  IADD3 R42, P1, PT, R3, R26, RZ ;  /* 0x0000001a032a7210 */ /* 0x000fca0007f3e0ff */
[----:B------:R-:W-:Y:S01]  /*bc700*/  IMAD.X R43, R4, 0x1, R25, P1 ;  /* 0x00000001042b7824 */ /* 0x000fe200008e0619 */
[----:B------:R-:W-:Y:S04]  /*bc710*/  STL [R1+0x5a0], R2 ;  /* 0x0005a00201007387 */ /* 0x000fe80000100800 */
[----:B------:R0:W-:Y:S01]  /*bc720*/  STL.64 [R1+0x1670], R42 ;  /* 0x0016702a01007387 */ /* 0x0001e20000100a00 */
[----:B--2---:R-:W-:-:S03]  /*bc730*/  F2FP.SATFINITE.E4M3.F32.PACK_AB_MERGE_C R47, R51, R57, RZ ;  /* 0x00000039332f723e */ /* 0x004fc600048070ff */
[----:B0-----:R-:W2:Y:S04]  /*bc740*/  LDL.LU R43, [R1+0x10d0] ;  /* 0x0010d000012b7983 */ /* 0x001ea80000300800 */
[----:B------:R-:W2:Y:S01]  /*bc750*/  LDL.LU R42, [R1+0x10d4] ;  /* 0x0010d400012a7983 */ /* 0x000ea20000300800 */
[----:B------:R-:W-:-:S03]  /*bc760*/  F2FP.SATFINITE.E4M3.F32.PACK_AB_MERGE_C R2, R44, R40, RZ ;  /* 0x000000282c02723e */ /* 0x000fc600048070ff */
[----:B------:R-:W-:Y:S01]  /*bc770*/  STL [R1+0x5a4], R47 ;  /* 0x0005a42f01007387 */ /* 0x000fe20000100800 */
[----:B------:R-:W-:-:S03]  /*bc780*/  IADD3 R58, P1, PT, R3, R24, RZ ;  /* 0x00000018033a7210 */ /* 0x000fc60007f3e0ff */
[----:B------:R0:W-:Y:S04]  /*bc790*/  STL [R1+0x4c4], R2 ;  /* 0x0004c40201007387 */ /* 0x0001e80000100800 */
[----:B------:R-:W3:Y:S04]  /*bc7a0*/  LDL.LU R40, [R1+0x10d8] ;  /* 0x0010d80001287983 */ /* 0x000ee80000300800 */
[----:B------:R-:W3:Y:S01]  /*bc7b0*/  LDL.LU R44, [R1+0x10dc] ;  /* 0x0010dc00012c7983 */ /* 0x000ee20000300800 */
[----:B------:R-:W-:Y:S01]  /*bc7c0*/  IMAD.X R59, R4, 0x1, R23, P1 ;  /* 0x00000001043b7824 */ /* 0x000fe200008e0617 */
[----:B----4-:R-:W-:-:S02]  /*bc7d0*/  F2FP.SATFINITE.E4M3.F32.PACK_AB_MERGE_C R45, R45, R46, RZ ;  /* 0x0000002e2d2d723e */ /* 0x010fc400048070ff */
[----:B------:R-:W-:Y:S02]  /*bc7e0*/  IADD3 R46, P1, PT, R3, R22, RZ ;  /* 0x00000016032e7210 */ /* 0x000fe40007f3e0ff */
[----:B------:R-:W-:Y:S01]  /*bc7f0*/  STL.64 [R1+0x1668], R58 ;  /* 0x0016683a01007387 */ /* 0x000fe20000100a00 */
[----:B0-----:R-:W-:-:S03]  /*bc800*/  F2FP.SATFINITE.E4M3.F32.PACK_AB_MERGE_C R2, R9, R0, RZ ;  /* 0x000000000902723e */ /* 0x001fc600048070ff */
[----:B------:R-:W4:Y:S04]  /*bc810*/  LDL.LU R0, [R1+0x590] ;  /* 0x0005900001007983 */ /* 0x000f280000300800 */
[----:B------:R0:W-:Y:S04]  /*bc820*/  STL [R1+0x4c8], R45 ;  /* 0x0004c82d01007387 */ /* 0x0001e80000100800 */
[----:B------:R-:W4:Y:S01]  /*bc830*/  LDL.LU R9, [R1+0x594] ;  /* 0x0005940001097983 */ /* 0x000f220000300800 */
[----:B------:R-:W-:-:S03]  /*bc840*/  IMAD.X R47, R4, 0x1, R21, P1 ;  /* 0x00000001042f7824 */ /* 0x000fc600008e0615 */
[----:B------:R1:W-:Y:S01]  /*bc850*/  STL [R1+0x470], R2 ;  /* 0x0004700201007387 */ /* 0x0003e20000100800 */
[----:B0-----:R-:W-:Y:S02]  /*bc860*/  F2FP.SATFINITE.E4M3.F32.PACK_AB_MERGE_C R45, R61, R54, RZ ;  /* 0x000000363d2d723e */ /* 0x001fe400048070ff */
[----:B-1----:R-:W-:Y:S01]  /*bc870*/  F2FP.SATFINITE.E4M3.F32.PACK_AB_MERGE_C R2, R49, R48, RZ ;  /* 0x000000303102723e */ /* 0x002fe200048070ff */
[----:B------:R-:W-:Y:S04]  /*bc880*/  STL.64 [R1+0x1660], R46 ;  /* 0x0016602e01007387 */ /* 0x000fe80000100a00 */
[----:B------:R-:W-:Y:S04]  /*bc890*/  STL [R1+0x47c], R45 ;  /* 0x00047c2d01007387 */ /* 0x000fe80000100800 */
[----:B------:R0:W-:Y:S02]  /*bc8a0*/  STL [R1+0x438], R2 ;  /* 0x0004380201007387 */ /* 0x0001e40000100800 */
[----:B0-----:R-:W-:-:S02]  /*bc8b0*/  F2FP.SATFINITE.E4M3.F32.PACK_AB_MERGE_C R2, R8, R39, RZ ;  /* 0x000000270802723e */ /* 0x001fc400048070ff */
[----:B------:R-:W4:Y:S04]  /*bc8c0*/  LDL.LU R39, [R1+0x598] ;  /* 0x0005980001277983 */ /* 0x000f280000300800 */
[----:B------:R-:W4:Y:S01]  /*bc8d0*/  LDL.LU R8, [R1+0x59c] ;  /* 0x00059c0001087983 */ /* 0x000f220000300800 */
[----:B------:R-:W-:-:S05]  /*bc8e0*/  IADD3 R46, P1, PT, R3, R20, RZ ;  /* 0x00000014032e7210 */ /* 0x000fca0007f3e0ff */
[----:B------:R-:W-:-:S05]  /*bc8f0*/  IMAD.X R47, R4, 0x1, R19, P1 ;  /* 0x00000001042f7824 */ /* 0x000fca00008e0613 */
[----:B------:R0:W-:Y:S04]  /*bc900*/  STL.64 [R1+0x1658], R46 ;  /* 0x0016582e01007387 */ /* 0x0001e80000100a00 */
[----:B------:R1:W-:Y:S04]  /*bc910*/  STL [R1+0x440], R2 ;  /* 0x0004400201007387 */ /* 0x0003e80000100800 */
[----:B------:R-:W4:Y:S04]  /*bc920*/  LDL.LU R48, [R1+0x10c0] ;  /* 0x0010c00001307983 */ /* 0x000f280000300800 */
[----:B------:R-:W4:Y:S01]  /*bc930*/  LDL.LU R49, [R1+0x10c4] ;  /* 0x0010c40001317983 */ /* 0x000f220000300800 */
[----:B0-----:R-:W-:-:S05]  /*bc940*/  IADD3 R46, P1, PT, R3, R18, RZ ;  /* 0x00000012032e7210 */ /* 0x001fca0007f3e0ff */
[----:B------:R-:W-:Y:S01]  /*bc950*/  IMAD.X R47, R4, 0x1, R17, P1 ;  /* 0x00000001042f7824 */ /* 0x000fe200008e0611 */
[----:B-1----:R-:W-:Y:S02]  /*bc960*/  F2FP.SATFINITE.E4M3.F32.PACK_AB_MERGE_C R2, R52, R56, RZ ;  /* 0x000000383402723e */ /* 0x002fe400048070ff */
[----:B------:R-:W-:Y:S02]  /*bc970*/  F2FP.SATFINITE.E4M3.F32.PACK_AB_MERGE_C R52, R41, R50, RZ ;  /* 0x000000322934723e */ /* 0x000fe400048070ff */
[----:B------:R0:W-:Y:S04]  /*bc980*/  STL.64 [R1+0x1650], R46 ;  /* 0x0016502e01007387 */ /* 0x0001e80000100a00 */
[----:B------:R-:W4:Y:S04]  /*bc990*/  LDL.LU R50, [R1+0x10c8] ;  /* 0x0010c80001327983 */ /* 0x000f280000300800 */
[----:B------:R2:W-:Y:S04]  /*bc9a0*/  STL [R1+0x3f0], R2 ;  /* 0x0003f00201007387 */ /* 0x0005e80000100800 */
[----:B------:R-:W4:Y:S04]  /*bc9b0*/  LDL.LU R41, [R1+0x10cc] ;  /* 0x0010cc0001297983 */ /* 0x000f280000300800 */
[----:B------:R-:W-:Y:S01]  /*bc9c0*/  STL [R1+0x586c], R52 ;  /* 0x00586c3401007387 */ /* 0x000fe20000100800 */
[----:B------:R-:W-:Y:S01]  /*bc9d0*/  VIADD R3, R3, UR6 ;  /* 0x0000000603037c36 */ /* 0x000fe20008000000 */
[----:B------:R-:W1:Y:S04]  /*bc9e0*/  LDCU UR6, c[0x0][0x3b8] ;  /* 0x00007700ff0677ac */ /* 0x000e680008000800 */
[----:B------:R-:W-:-:S02]  /*bc9f0*/  SHF.R.S32.HI R4, RZ, 0x1f, R3 ;  /* 0x0000001fff047819 */ /* 0x000fc40000011403 */
[----:B0-----:R-:W-:-:S05]  /*bca00*/  IADD3 R46, P1, PT, R3, R16, RZ ;  /* 0x00000010032e7210 */ /* 0x001fca0007f3e0ff */
[----:B------:R-:W-:Y:S01]  /*bca10*/  IMAD.X R47, R4, 0x1, R38, P1 ;  /* 0x00000001042f7824 */ /* 0x000fe200008e0626 */
[----:B--2---:R-:W-:Y:S02]  /*bca20*/  F2FP.SATFINITE.E4M3.F32.PACK_AB_MERGE_C R2, R42, R43, RZ ;  /* 0x0000002b2a02723e */ /* 0x004fe400048070ff */
[----:B------:R-:W2:Y:S04]  /*bca30*/  LDL.LU R43, [R1+0x10b0] ;  /* 0x0010b000012b7983 */ /* 0x000ea80000300800 */
[----:B------:R-:W2:Y:S04]  /*bca40*/  LDL.LU R42, [R1+0x10b4] ;  /* 0x0010b400012a7983 */ /* 0x000ea80000300800 */
[----:B------:R-:W-:Y:S01]  /*bca50*/  STL [R1+0x3b4], R2 ;  /* 0x0003b40201007387 */ /* 0x000fe20000100800 */
[----:B---3--:R-:W-:-:S03]  /*bca60*/  F2FP.SATFINITE.E4M3.F32.PACK_AB_MERGE_C R60, R44, R40, RZ ;  /* 0x000000282c3c723e */ /* 0x008fc600048070ff */
[----:B------:R-:W3:Y:S04]  /*bca70*/  LDL.LU R40, [R1+0x10b8] ;  /* 0x0010b80001287983 */ /* 0x000ee80000300800 */
[----:B------:R-:W3:Y:S04]  /*bca80*/  LDL.LU R44, [R1+0x10bc] ;  /* 0x0010bc00012c7983 */ /* 0x000ee80000300800 */
[----:B------:R0:W-:Y:S04]  /*bca90*/  STL.64 [R1+0x1648], R46 ;  /* 0x0016482e01007387 */ /* 0x0001e80000100a00 */
[----:B------:R-:W-:Y:S04]  /*bcaa0*/  STL [R1+0x58a8], R60 ;  /* 0x0058a83c01007387 */ /* 0x000fe80000100800 */
[----:B------:R-:W3:Y:S04]  /*bcab0*/  LDL.LU R53, [R1+0x10a0] ;  /* 0x0010a00001357983 */ /* 0x000ee80000300800 */
[----:B------:R-:W3:Y:S01]  /*bcac0*/  LDL.LU R55, [R1+0x10a4] ;  /* 0x0010a40001377983 */ /* 0x000ee20000300800 */
[----:B----4-:R-:W-:-:S02]  /*bcad0*/  F2FP.SATFINITE.E4M3.F32.PACK_AB_MERGE_C R0, R9, R0, RZ ;  /* 0x000000000900723e */ /* 0x010fc400048070ff */
[----:B0-----:R-:W-:-:S03]  /*bcae0*/  IADD3 R46, P1, PT, R3, R15, RZ ;  /* 0x0000000f032e7210 */ /* 0x001fc60007f3e0ff */
[----:B------:R0:W-:Y:S04]  /*bcaf0*/  STL [R1+0x214], R0 ;  /* 0x0002140001007387 */ /* 0x0001e80000100800 */
[----:B------:R-:W4:Y:S04]  /*bcb00*/  LDL.LU R57, [R1+0x10a8] ;  /* 0x0010a80001397983 */ /* 0x000f280000300800 */
[----:B------:R-:W4:Y:S01]  /*bcb10*/  LDL.LU R51, [R1+0x10ac] ;  /* 0x0010ac0001337983 */ /* 0x000f220000300800 */
[----:B------:R-:W-:-:S03]  /*bcb20*/  IMAD.X R47, R4, 0x1, R37, P1 ;  /* 0x00000001042f7824 */ /* 0x000fc600008e0625 */
[----:B0-----:R-:W4:Y:S04]  /*bcb30*/  LDL.LU R0, [R1+0x1090] ;  /* 0x0010900001007983 */ /* 0x001f280000300800 */
[----:B------:R-:W4:Y:S04]  /*bcb40*/  LDL.LU R9, [R1+0x1094] ;  /* 0x0010940001097983 */ /* 0x000f280000300800 */
[----:B------:R-:W4:Y:S04]  /*bcb50*/  LDL.LU R54, [R1+0x1098] ;  /* 0x0010980001367983 */ /* 0x000f280000300800 */
[----:B------:R-:W4:Y:S04]  /*bcb60*/  LDL.LU R61, [R1+0x109c] ;  /* 0x00109c00013d7983 */ /* 0x000f280000300800 */
[----:B------:R0:W-:Y:S01]  /*bcb70*/  STL.64 [R1+0x1640], R46 ;  /* 0x0016402e01007387 */ /* 0x0001e20000100a00 */
[----:B------:R-:W-:-:S05]  /*bcb80*/  F2FP.SATFINITE.E4M3.F32.PACK_AB_MERGE_C R2, R8, R39, RZ ;  /* 0x000000270802723e */ /* 0x000fca00048070ff */
[----:B------:R1:W-:Y:S04]  /*bcb90*/  STL [R1+0x218], R2 ;  /* 0x0002180201007387 */ /* 0x0003e80000100800 */
[----:B------:R-:W4:Y:S04]  /*bcba0*/  LDL.LU R39, [R1+0x1080] ;  /* 0x0010800001277983 */ /* 0x000f280000300800 */
[----:B------:R-:W4:Y:S01]  /*bcbb0*/  LDL.LU R8, [R1+0x1084] ;  /* 0x0010840001087983 */ /* 0x000f220000300800 */
[----:B0-----:R-:W-:Y:S02]  /*bcbc0*/  IADD3 R46, P1, PT, R3, R14, RZ ;  /* 0x0000000e032e7210 */ /* 0x001fe40007f3e0ff */
[----:B-1----:R-:W-:-:S03]  /*bcbd0*/  F2FP.SATFINITE.E4M3.F32.PACK_AB_MERGE_C R2, R49, R48, RZ ;  /* 0x000000303102723e */ /* 0x002fc600048070ff */
[----:B------:R-:W-:Y:S02]  /*bcbe0*/  IMAD.X R47, R4, 0x1, R13, P1 ;  /* 0x00000001042f7824 */ /* 0x000fe400008e060d */
[----:B------:R2:W-:Y:S04]  /*bcbf0*/  STL [R1+0x5080], R2 ;  /* 0x0050800201007387 */ /* 0x0005e80000100800 */
[----:B------:R-:W4:Y:S04]  /*bcc00*/  LDL.LU R56, [R1+0x1088] ;  /* 0x0010880001387983 */ /* 0x000f280000300800 */
[----:B------:R-:W4:Y:S04]  /*bcc10*/  LDL.LU R48, [R1+0x108c] ;  /* 0x00108c0001307983 */ /* 0x000f280000300800 */
[----:B------:R0:W-:Y:S04]  /*bcc20*/  STL.64 [R1+0x1638], R46 ;  /* 0x0016382e01007387 */ /* 0x0001e80000100a00 */
[----:B------:R-:W4:Y:S01]  /*bcc30*/  LDL.LU R49, [R1+0x1070] ;  /* 0x0010700001317983 */ /* 0x000f220000300800 */
[----:B------:R-:W-:-:S03]  /*bcc40*/  F2FP.SATFINITE.E4M3.F32.PACK_AB_MERGE_C R41, R41, R50, RZ ;  /* 0x000000322929723e */ /* 0x000fc600048070ff */
[----:B------:R-:W4:Y:S04]  /*bcc50*/  LDL.LU R50, [R1+0x1074] ;  /* 0x0010740001327983 */ /* 0x000f280000300800 */
[----:B------:R-:W-:Y:S01]  /*bcc60*/  STL [R1+0x570c], R41 ;  /* 0x00570c2901007387 */ /* 0x000fe20000100800 */
[----:B--2---:R-:W-:Y:S02]  /*bcc70*/  F2FP.SATFINITE.E4M3.F32.PACK_AB_MERGE_C R2, R42, R43, RZ ;  /* 0x0000002b2a02723e */ /* 0x004fe400048070ff */
[----:B------:R-:W-:-:S05]  /*bcc80*/  IADD3 R42, P1, PT, R3, R12, RZ ;  /* 0x0000000c032a7210 */ /* 0x000fca0007f3e0ff */
[----:B------:R-:W-:Y:S01]  /*bcc90*/  IMAD.X R43, R4, 0x1, R11, P1 ;  /* 0x00000001042b7824 */ /* 0x000fe200008e060b */
[----:B------:R3:W-:Y:S04]  /*bcca0*/  STL [R1+0x4f74], R2 ;  /* 0x004f740201007387 */ /* 0x0007e80000100800 */
[----:B0-----:R-:W2:Y:S04]  /*bccb0*/  LDL.LU R46, [R1+0x1078] ;  /* 0x00107800012e7983 */ /* 0x001ea80000300800 */
[----:B------:R-:W2:Y:S04]  /*bccc0*/  LDL.LU R45, [R1+0x107c] ;  /* 0x00107c00012d7983 */ /* 0x000ea80000300800 */
[----:B------:R0:W-:Y:S01]  /*bccd0*/  STL.64 [R1+0x1630], R42 ;  /* 0x0016302a01007387 */ /* 0x0001e20000100a00 */
[----:B---3--:R-:W-:-:S03]  /*bcce0*/  F2FP.SATFINITE.E4M3.F32.PACK_AB_MERGE_C R2, R44, R40, RZ ;  /* 0x000000282c02723e */ /* 0x008fc600048070ff */
[----:B0-----:R-:W3:Y:S04]  /*bccf0*/  LDL.LU R43, [R1+0x1060] ;  /* 0x00106000012b7983 */ /* 0x001ee80000300800 */
[----:B------:R-:W3:Y:S04]  /*bcd00*/  LDL.LU R42, [R1+0x1064] ;  /* 0x00106400012a7983 */ /* 0x000ee80000300800 */
[----:B------:R-:W3:Y:S04]  /*bcd10*/  LDL.LU R40, [R1+0x1068] ;  /* 0x0010680001287983 */ /* 0x000ee80000300800 */
[----:B------:R-:W3:Y:S01]  /*bcd20*/  LDL.LU R44, [R1+0x106c] ;  /* 0x00106c00012c7983 */ /* 0x000ee20000300800 */
[----:B------:R-:W-:-:S03]  /*bcd30*/  IADD3 R52, P1, PT, R3, R10, RZ ;  /* 0x0000000a03347210 */ /* 0x000fc60007f3e0ff */
[----:B------:R0:W-:Y:S04]  /*bcd40*/  STL [R1+0x4fac], R2 ;  /* 0x004fac0201007387 */ /* 0x0001e80000100800 */
[----:B------:R4:W-:Y:S01]  /*bcd50*/  STL.64 [R1+0x5960], R10 ;  /* 0x0059600a01007387 */ /* 0x0009e20000100a00 */
[----:B0-----:R-:W-:Y:S01]  /*bcd60*/  F2FP.SATFINITE.E4M3.F32.PACK_AB_MERGE_C R2, R55, R53, RZ ;  /* 0x000000353702723e */ /* 0x001fe200048070ff */
[----:B------:R-:W-:Y:S01]  /*bcd70*/  IMAD.X R53, R4, 0x1, R7, P1 ;  /* 0x0000000104357824 */ /* 0x000fe200008e0607 */
[----:B----4-:R-:W-:-:S03]  /*bcd80*/  F2FP.SATFINITE.E4M3.F32.PACK_AB_MERGE_C R10, R51, R57, RZ ;  /* 0x00000039330a723e */ /* 0x010fc600048070ff */
[----:B------:R0:W-:Y:S02]  /*bcd90*/  STL [R1+0x4e98], R2 ;  /* 0x004e980201007387 */ /* 0x0001e40000100800 */
[----:B0-----:R-:W-:Y:S02]  /*bcda0*/  F2FP.SATFINITE.E4M3.F32.PACK_AB_MERGE_C R2, R9, R0, RZ ;  /* 0x000000000902723e */ /* 0x001fe400048070ff */
[----:B------:R-:W4:Y:S04]  /*bcdb0*/  LDL.LU R0, [R1+0x1050] ;  /* 0x0010500001007983 */ /* 0x000f280000300800 */
[----:B------:R-:W-:Y:S04]  /*bcdc0*/  STL.64 [R1+0x1628], R52 ;  /* 0x0016283401007387 */ /* 0x000fe80000100a00 */
[----:B------:R0:W-:Y:S04]  /*bcdd0*/  STL [R1+0x4ec8], R10 ;  /* 0x004ec80a01007387 */ /* 0x0001e80000100800 */
[----:B------:R-:W4:Y:S04]  /*bcde0*/  LDL.LU R9, [R1+0x1054] ;  /* 0x0010540001097983 */ /* 0x000f280000300800 */
        /* <DEDUP_REMOVED lines=8> */
[----:B------:R-:W4:Y:S04]  /*bce70*/  LDL.LU R39, [R1+0x1058] ;  /* 0x0010580001277983 */ /* 0x000f280000300800 */
[----:B------:R-:W4:Y:S01]  /*bce80*/  LDL.LU R8, [R1+0x105c] ;  /* 0x00105c0001087983 */ /* 0x000f220000300800 */
[----:B0-----:R-:W-:-:S02]  /*bce90*/  IADD3 R10, P1, PT, R3, R36, RZ ;  /* 0x00000024030a7210 */ /* 0x001fc40007f3e0ff */
[----:B-1----:R-:W-:-:S03]  /*bcea0*/  F2FP.SATFINITE.E4M3.F32.PACK_AB_MERGE_C R2, R48, R56, RZ ;  /* 0x000000383002723e */ /* 0x002fc600048070ff */
[----:B------:R-:W-:-:S05]  /*bceb0*/  IMAD.X R11, R4, 0x1, R35, P1 ;  /* 0x00000001040b7824 */ /* 0x000fca00008e0623 */
[----:B------:R0:W-:Y:S04]  /*bcec0*/  STL.64 [R1+0x1618], R10 ;  /* 0x0016180a01007387 */ /* 0x0001e80000100a00 */
[----:B------:R-:W4:Y:S04]  /*bced0*/  LDL.LU R54, [R1+0x1040] ;  /* 0x0010400001367983 */ /* 0x000f280000300800 */
[----:B------:R-:W4:Y:S04]  /*bcee0*/  LDL.LU R61, [R1+0x1044] ;  /* 0x00104400013d7983 */ /* 0x000f280000300800 */
[----:B------:R1:W-:Y:S04]  /*bcef0*/  STL [R1+0x5148], R2 ;  /* 0x0051480201007387 */ /* 0x0003e80000100800 */
[----:B------:R-:W4:Y:S04]  /*bcf00*/  LDL.LU R56, [R1+0x1048] ;  /* 0x0010480001387983 */ /* 0x000f280000300800 */
[----:B------:R-:W4:Y:S01]  /*bcf10*/  LDL.LU R48, [R1+0x104c] ;  /* 0x00104c0001307983 */ /* 0x000f220000300800 */
[----:B0-----:R-:W-:-:S02]  /*bcf20*/  IADD3 R10, P1, PT, R3, R34, RZ ;  /* 0x00000022030a7210 */ /* 0x001fc40007f3e0ff */
[----:B-1----:R-:W-:-:S03]  /*bcf30*/  F2FP.SATFINITE.E4M3.F32.PACK_AB_MERGE_C R2, R50, R49, RZ ;  /* 0x000000313202723e */ /* 0x002fc600048070ff */
[----:B------:R-:W-:Y:S02]  /*bcf40*/  IMAD.X R11, R4, 0x1, R33, P1 ;  /* 0x00000001040b7824 */ /* 0x000fe400008e0621 */
[----:B------:R-:W-:Y:S04]  /*bcf50*/  STL [R1+0x4c30], R2 ;  /* 0x004c300201007387 */ /* 0x000fe80000100800 */
[----:B------:R-:W4:Y:S04]  /*bcf60*/  LDL.LU R49, [R1+0x1030] ;  /* 0x0010300001317983 */ /* 0x000f280000300800 */
[----:B------:R-:W4:Y:S04]  /*bcf70*/  LDL.LU R50, [R1+0x1034] ;  /* 0x0010340001327983 */ /* 0x000f280000300800 */
[----:B------:R0:W-:Y:S02]  /*bcf80*/  STL.64 [R1+0x1610], R10 ;  /* 0x0016100a01007387 */ /* 0x0001e40000100a00 */
[----:B0-----:R-:W-:-:S05]  /*bcf90*/  IADD3 R10, P1, PT, R3, R32, RZ ;  /* 0x00000020030a7210 */ /* 0x001fca0007f3e0ff */
[----:B------:R-:W-:Y:S01]  /*bcfa0*/  IMAD.X R11, R4, 0x1, R31, P1 ;  /* 0x00000001040b7824 */ /* 0x000fe200008e061f */
[----:B--2---:R-:W-:-:S05]  /*bcfb0*/  F2FP.SATFINITE.E4M3.F32.PACK_AB_MERGE_C R41, R45, R46, RZ ;  /* 0x0000002e2d29723e */ /* 0x004fca00048070ff */
[----:B------:R-:W-:Y:S01]  /*bcfc0*/  STL [R1+0x4c40], R41 ;  /* 0x004c402901007387 */ /* 0x000fe20000100800 */
[----:B---3--:R-:W-:-:S05]  /*bcfd0*/  F2FP.SATFINITE.E4M3.F32.PACK_AB_MERGE_C R2, R42, R43, RZ ;  /* 0x0000002b2a02723e */ /* 0x008fca00048070ff */
[----:B------:R0:W-:Y:S04]  /*bcfe0*/  STL [R1+0x60c], R2 ;  /* 0x00060c0201007387 */ /* 0x0001e80000100800 */
[----:B------:R-:W2:Y:S04]  /*bcff0*/  LDL.LU R58, [R1+0x1038] ;  /* 0x00103800013a7983 */ /* 0x000ea80000300800 */
[----:B------:R-:W2:Y:S04]  /*bd000*/  LDL.LU R53, [R1+0x103c] ;  /* 0x00103c0001357983 */ /* 0x000ea80000300800 */
[----:B------:R-:W-:Y:S01]  /*bd010*/  STL.64 [R1+0x1608], R10 ;  /* 0x0016080a01007387 */ /* 0x000fe20000100a00 */
[----:B0-----:R-:W-:-:S05]  /*bd020*/  F2FP.SATFINITE.E4M3.F32.PACK_AB_MERGE_C R2, R44, R40, RZ ;  /* 0x000000282c02723e */ /* 0x001fca00048070ff */
[----:B------:R-:W-:Y:S04]  /*bd030*/  STL [R1+0x618], R2 ;  /* 0x0006180201007387 */ /* 0x000fe80000100800 */
        /* <DEDUP_REMOVED lines=8> */
[----:B----4-:R-:W-:-:S05]  /*bd0c0*/  F2FP.SATFINITE.E4M3.F32.PACK_AB_MERGE_C R0, R9, R0, RZ ;  /* 0x000000000900723e */ /* 0x010fca00048070ff */
[----:B------:R0:W-:Y:S04]  /*bd0d0*/  STL [R1+0x59c], R0 ;  /* 0x00059c0001007387 */ /* 0x0001e80000100800 */
[----:B0-----:R-:W4:Y:S04]  /*bd0e0*/  LDL.LU R0, [R1+0x1000] ;  /* 0x0010000001007983 */ /* 0x001f280000300800 */
[----:B------:R-:W4:Y:S01]  /*bd0f0*/  LDL.LU R9, [R1+0x1004] ;  /* 0x0010040001097983 */ /* 0x000f220000300800 */
[----:B------:R-:W-:-:S03]  /*bd100*/  F2FP.SATFINITE.E4M3.F32.PACK_AB_MERGE_C R2, R8, R39, RZ ;  /* 0x000000270802723e */ /* 0x000fc600048070ff */
[----:B------:R-:W4:Y:S04]  /*bd110*/  LDL.LU R39, [R1+0x1008] ;  /* 0x0010080001277983 */ /* 0x000f280000300800 */
[----:B------:R-:W4:Y:S01]  /*bd120*/  LDL.LU R8, [R1+0x100c] ;  /* 0x00100c0001087983 */ /* 0x000f220000300800 */
[----:B------:R-:W-:-:S05]  /*bd130*/  IADD3 R10, P1, PT, R3, R30, RZ ;  /* 0x0000001e030a7210 */ /* 0x000fca0007f3e0ff */
[----:B------:R-:W-:-:S05]  /*bd140*/  IMAD.X R11, R4, 0x1, R29, P1 ;  /* 0x00000001040b7824 */ /* 0x000fca00008e061d */
[----:B------:R0:W-:Y:S04]  /*bd150*/  STL.64 [R1+0x1600], R10 ;  /* 0x0016000a01007387 */ /* 0x0001e80000100a00 */
[----:B------:R1:W-:Y:S01]  /*bd160*/  STL [R1+0x5d4], R2 ;  /* 0x0005d40201007387 */ /* 0x0003e20000100800 */
[----:B------:R-:W-:Y:S02]  /*bd170*/  F2FP.SATFINITE.E4M3.F32.PACK_AB_MERGE_C R47, R61, R54, RZ ;  /* 0x000000363d2f723e */ /* 0x000fe400048070ff */
[----:B0-----:R-:W-:Y:S02]  /*bd180*/  IADD3 R10, P1, PT, R3, R28, RZ ;  /* 0x0000001c030a7210 */ /* 0x001fe40007f3e0ff */
[----:B------:R-:W-:Y:S01]  /*bd190*/  F2FP.SATFINITE.E4M3.F32.PACK_AB_MERGE_C R46, R48, R56, RZ ;  /* 0x00000038302e723e */ /* 0x000fe200048070ff */
[----:B------:R-:W-:Y:S02]  /*bd1a0*/  STL [R1+0x5810], R47 ;  /* 0x0058102f01007387 */ /* 0x000fe40000100800 */
[----:B------:R-:W-:-:S02]  /*bd1b0*/  IMAD.X R11, R4, 0x1, R27, P1 ;  /* 0x00000001040b7824 */ /* 0x000fc400008e061b */
[----:B------:R-:W-:Y:S04]  /*bd1c0*/  STL [R1+0x580c], R46 ;  /* 0x00580c2e01007387 */ /* 0x000fe80000100800 */
[----:B------:R0:W-:Y:S04]  /*bd1d0*/  STL.64 [R1+0x15f8], R10 ;  /* 0x0015f80a01007387 */ /* 0x0001e80000100a00 */
[----:B------:R-:W4:Y:S01]  /*bd1e0*/  LDL.LU R54, [R1+0xff0] ;  /* 0x000ff00001367983 */ /* 0x000f220000300800 */
[----:B-1----:R-:W-:-:S03]  /*bd1f0*/  F2FP.SATFINITE.E4M3.F32.PACK_AB_MERGE_C R2, R50, R49, RZ ;  /* 0x000000313202723e */ /* 0x002fc600048070ff */
[----:B------:R-:W4:Y:S04]  /*bd200*/  LDL.LU R61, [R1+0xff4] ;  /* 0x000ff400013d7983 */ /* 0x000f280000300800 */
[----:B------:R-:W-:Y:S04]  /*bd210*/  STL [R1+0x4c0], R2 ;  /* 0x0004c00201007387 */ /* 0x000fe80000100800 */
[----:B------:R-:W4:Y:S04]  /*bd220*/  LDL.LU R56, [R1+0xff8] ;  /* 0x000ff80001387983 */ /* 0x000f280000300800 */
[----:B------:R-:W4:Y:S04]  /*bd230*/  LDL.LU R48, [R1+0xffc] ;  /* 0x000ffc0001307983 */ /* 0x000f280000300800 */
        /* <DEDUP_REMOVED lines=10> */
[----:B------:R0:W-:Y:S04]  /*bd2e0*/  STL [R1+0x478], R2 ;  /* 0x0004780201007387 */ /* 0x0001e80000100800 */
[----:B------:R1:W-:Y:S01]  /*bd2f0*/  STL.64 [R1+0x15e8], R10 ;  /* 0x0015e80a01007387 */ /* 0x0003e20000100a00 */
[----:B0-----:R-:W-:-:S03]  /*bd300*/  F2FP.SATFINITE.E4M3.F32.PACK_AB_MERGE_C R2, R44, R43, RZ ;  /* 0x0000002b2c02723e */ /* 0x001fc600048070ff */
[----:B------:R-:W2:Y:S01]  /*bd310*/  LDL.LU R43, [R1+0xfe8] ;  /* 0x000fe800012b7983 */ /* 0x000ea20000300800 */
[----:B-1----:R-:W-:-:S05]  /*bd320*/  F2FP.SATFINITE.E4M3.F32.PACK_AB_MERGE_C R10, R45, R51, RZ ;  /* 0x000000332d0a723e */ /* 0x002fca00048070ff */
[----:B------:R0:W-:Y:S04]  /*bd330*/  STL [R1+0x480], R10 ;  /* 0x0004800a01007387 */ /* 0x0001e80000100800 */
[----:B------:R-:W2:Y:S04]  /*bd340*/  LDL.LU R44, [R1+0xfec] ;  /* 0x000fec00012c7983 */ /* 0x000ea80000300800 */
[----:B------:R1:W-:Y:S01]  /*bd350*/  STL [R1+0x43c], R2 ;  /* 0x00043c0201007387 */ /* 0x0003e20000100800 */
[----:B0-----:R-:W-:Y:S02]  /*bd360*/  IADD3 R10, P1, PT, R3, R22, RZ ;  /* 0x00000016030a7210 */ /* 0x001fe40007f3e0ff */
[----:B-1----:R-:W-:-:S02]  /*bd370*/  F2FP.SATFINITE.E4M3.F32.PACK_AB_MERGE_C R2, R40, R42, RZ ;  /* 0x0000002a2802723e */ /* 0x002fc400048070ff */
[----:B----4-:R-:W-:Y:S01]  /*bd380*/  F2FP.SATFINITE.E4M3.F32.PACK_AB_MERGE_C R0, R9, R0, RZ ;  /* 0x000000000900723e */ /* 0x010fe200048070ff */
[----:B------:R-:W3:Y:S01]  /*bd390*/  LDL.LU R42, [R1+0x580] ;  /* 0x00058000012a7983 */ /* 0x000ee20000300800 */
[----:B------:R-:W-:-:S05]  /*bd3a0*/  IMAD.X R11, R4, 0x1, R21, P1 ;  /* 0x00000001040b7824 */ /* 0x000fca00008e0615 */
[----:B------:R0:W-:Y:S04]  /*bd3b0*/  STL.64 [R1+0x15e0], R10 ;  /* 0x0015e00a01007387 */ /* 0x0001e80000100a00 */
[----:B------:R-:W-:Y:S04]  /*bd3c0*/  STL [R1+0x5168], R2 ;  /* 0x0051680201007387 */ /* 0x000fe80000100800 */
[----:B------:R-:W3:Y:S04]  /*bd3d0*/  LDL.LU R40, [R1+0x584] ;  /* 0x0005840001287983 */ /* 0x000ee80000300800 */
[----:B------:R1:W-:Y:S01]  /*bd3e0*/  STL [R1+0x3f8], R0 ;  /* 0x0003f80001007387 */ /* 0x0003e20000100800 */
[----:B0-----:R-:W-:-:S02]  /*bd3f0*/  IADD3 R10, P1, PT, R3, R20, RZ ;  /* 0x00000014030a7210 */ /* 0x001fc40007f3e0ff */
[----:B-1----:R-:W-:-:S03]  /*bd400*/  F2FP.SATFINITE.E4M3.F32.PACK_AB_MERGE_C R0, R8, R39, RZ ;  /* 0x000000270800723e */ /* 0x002fc600048070ff */
[----:B------:R-:W-:Y:S01]  /*bd410*/  IMAD.X R11, R4, 0x1, R19, P1 ;  /* 0x00000001040b7824 */ /* 0x000fe200008e0613 */
[----:B------:R-:W-:-:S05]  /*bd420*/  IADD3 R8, P1, PT, R3, R18, RZ ;  /* 0x0000001203087210 */ /* 0x000fca0007f3e0ff */
[----:B------:R-:W-:Y:S01]  /*bd430*/  IMAD.X R9, R4, 0x1, R17, P1 ;  /* 0x0000000104097824 */ /* 0x000fe200008e0611 */
[----:B------:R-:W-:Y:S04]  /*bd440*/  STL.64 [R1+0x15d8], R10 ;  /* 0x0015d80a01007387 */ /* 0x000fe80000100a00 */
[----:B------:R0:W-:Y:S04]  /*bd450*/  STL [R1+0x400], R0 ;  /* 0x0004000001007387 */ /* 0x0001e80000100800 */
[----:B0-----:R-:W4:Y:S04]  /*bd460*/  LDL.LU R0, [R1+0x588] ;  /* 0x0005880001007983 */ /* 0x001f280000300800 */
[----:B------:R0:W-:Y:S04]  /*bd470*/  STL.64 [R1+0x15d0], R8 ;  /* 0x0015d00801007387 */ /* 0x0001e80000100a00 */
[----:B0-----:R-:W4:Y:S04]  /*bd480*/  LDL.LU R9, [R1+0x58c] ;  /* 0x00058c0001097983 */ /* 0x001f280000300800 */
[----:B------:R-:W4:Y:S04]  /*bd490*/  LDL.LU R39, [R1+0xfd0] ;  /* 0x000fd00001277983 */ /* 0x000f280000300800 */
[----:B------:R-:W4:Y:S01]  /*bd4a0*/  LDL.LU R8, [R1+0xfd4] ;  /* 0x000fd40001087983 */ /* 0x000f220000300800 */
[----:B------:R-:W-:Y:S01]  /*bd4b0*/  VIADD R3, R3, UR6 ;  /* 0x0000000603037c36 */ /* 0x000fe20008000000 */
[----:B------:R-:W-:-:S02]  /*bd4c0*/  F2FP.SATFINITE.E4M3.F32.PACK_AB_MERGE_C R55, R61, R54, RZ ;  /* 0x000000363d37723e */ /* 0x000fc400048070ff */
[----:B------:R-:W-:Y:S02]  /*bd4d0*/  F2FP.SATFINITE.E4M3.F32.PACK_AB_MERGE_C R51, R48, R56, RZ ;  /* 0x000000383033723e */ /* 0x000fe400048070ff */
[----:B------:R-:W-:Y:S01]  /*bd4e0*/  F2FP.SATFINITE.E4M3.F32.PACK_AB_MERGE_C R61, R50, R49, RZ ;  /* 0x00000031323d723e */ /* 0x000fe200048070ff */
[----:B------:R-:W0:Y:S01]  /*bd4f0*/  LDCU UR6, c[0x0][0x3b8] ;  /* 0x00007700ff0677ac */ /* 0x000e220008000800 */
[----:B------:R-:W-:Y:S02]  /*bd500*/  SHF.R.S32.HI R4, RZ, 0x1f, R3 ;  /* 0x0000001fff047819 */ /* 0x000fe40000011403 */
[----:B------:R-:W-:Y:S01]  /*bd510*/  IADD3 R10, P1, PT, R3, R16, RZ ;  /* 0x00000010030a7210 */ /* 0x000fe20007f3e0ff */
[----:B------:R1:W-:Y:S04]  /*bd520*/  STL [R1+0x5870], R55 ;  /* 0x0058703701007387 */ /* 0x0003e80000100800 */
[----:B------:R-:W-:Y:S01]  /*bd530*/  STL [R1+0x5864], R51 ;  /* 0x0058643301007387 */ /* 0x000fe20000100800 */
[----:B------:R-:W-:-:S03]  /*bd540*/  IMAD.X R11, R4, 0x1, R38, P1 ;  /* 0x00000001040b7824 */ /* 0x000fc600008e0626 */
[----:B------:R-:W-:Y:S04]  /*bd550*/  STL [R1+0x58ac], R61 ;  /* 0x0058ac3d01007387 */ /* 0x000fe80000100800 */
[----:B-1----:R-:W4:Y:S04]  /*bd560*/  LDL.LU R55, [R1+0xfd8] ;  /* 0x000fd80001377983 */ /* 0x002f280000300800 */
[----:B------:R-:W4:Y:S04]  /*bd570*/  LDL.LU R46, [R1+0xfdc] ;  /* 0x000fdc00012e7983 */ /* 0x000f280000300800 */
[----:B------:R-:W4:Y:S04]  /*bd580*/  LDL.LU R47, [R1+0xfc0] ;  /* 0x000fc000012f7983 */ /* 0x000f280000300800 */
[----:B------:R1:W-:Y:S04]  /*bd590*/  STL.64 [R1+0x15c8], R10 ;  /* 0x0015c80a01007387 */ /* 0x0003e80000100a00 */
[----:B------:R-:W4:Y:S04]  /*bd5a0*/  LDL.LU R41, [R1+0xfc4] ;  /* 0x000fc40001297983 */ /* 0x000f280000300800 */
[----:B------:R-:W4:Y:S01]  /*bd5b0*/  LDL.LU R56, [R1+0xfc8] ;  /* 0x000fc80001387983 */ /* 0x000f220000300800 */
[----:B-1----:R-:W-:-:S05]  /*bd5c0*/  IADD3 R10, P1, PT, R3, R15, RZ ;  /* 0x0000000f030a7210 */ /* 0x002fca0007f3e0ff */
[----:B------:R-:W-:Y:S01]  /*bd5d0*/  IMAD.X R11, R4, 0x1, R37, P1 ;  /* 0x00000001040b7824 */ /* 0x000fe200008e0625 */
[----:B--2---:R-:W-:Y:S02]  /*bd5e0*/  F2FP.SATFINITE.E4M3.F32.PACK_AB_MERGE_C R54, R44, R43, RZ ;  /* 0x0000002b2c36723e */ /* 0x004fe400048070ff */
[----:B------:R-:W2:Y:S04]  /*bd5f0*/  LDL.LU R44, [R1+0xfcc] ;  /* 0x000fcc00012c7983 */ /* 0x000ea80000300800 */
[----:B------:R-:W2:Y:S04]  /*bd600*/  LDL.LU R50, [R1+0xfb0] ;  /* 0x000fb00001327983 */ /* 0x000ea80000300800 */
[----:B------:R-:W2:Y:S04]  /*bd610*/  LDL.LU R43, [R1+0xfb4] ;  /* 0x000fb400012b7983 */ /* 0x000ea80000300800 */
[----:B------:R-:W-:Y:S01]  /*bd620*/  STL [R1+0x58b0], R54 ;  /* 0x0058b03601007387 */ /* 0x000fe20000100800 */
[----:B---3--:R-:W-:-:S05]  /*bd630*/  F2FP.SATFINITE.E4M3.F32.PACK_AB_MERGE_C R2, R40, R42, RZ ;  /* 0x0000002a2802723e */ /* 0x008fca00048070ff */
[----:B------:R1:W-:Y:S04]  /*bd640*/  STL [R1+0x1f8], R2 ;  /* 0x0001f80201007387 */ /* 0x0003e80000100800 */
[----:B------:R-:W3:Y:S04]  /*bd650*/  LDL.LU R60, [R1+0xfb8] ;  /* 0x000fb800013c7983 */ /* 0x000ee80000300800 */
[----:B------:R-:W3:Y:S04]  /*bd660*/  LDL.LU R48, [R1+0xfbc] ;  /* 0x000fbc0001307983 */ /* 0x000ee80000300800 */
[----:B------:R-:W3:Y:S04]  /*bd670*/  LDL.LU R52, [R1+0xfa0] ;  /* 0x000fa00001347983 */ /* 0x000ee80000300800 */
[----:B------:R0:W-:Y:S04]  /*bd680*/  STL.64 [R1+0x15c0], R10 ;  /* 0x0015c00a01007387 */ /* 0x0001e80000100a00 */
[----:B-1----:R-:W3:Y:S04]  /*bd690*/  LDL.LU R2, [R1+0xfa4] ;  /* 0x000fa40001027983 */ /* 0x002ee80000300800 */
[----:B------:R-:W3:Y:S04]  /*bd6a0*/  LDL.LU R59, [R1+0xfa8] ;  /* 0x000fa800013b7983 */ /* 0x000ee80000300800 */
[----:B------:R-:W3:Y:S04]  /*bd6b0*/  LDL.LU R58, [R1+0xfac] ;  /* 0x000fac00013a7983 */ /* 0x000ee80000300800 */
[----:B------:R-:W3:Y:S04]  /*bd6c0*/  LDL.LU R42, [R1+0xf90] ;  /* 0x000f9000012a7983 */ /* 0x000ee80000300800 */
[----:B------:R-:W3:Y:S01]  /*bd6d0*/  LDL.LU R40, [R1+0xf94] ;  /* 0x000f940001287983 */ /* 0x000ee20000300800 */
[----:B0-----:R-:W-:-:S05]  /*bd6e0*/  IADD3 R10, P1, PT, R3, R14, RZ ;  /* 0x0000000e030a7210 */ /* 0x001fca0007f3e0ff */
[----:B------:R-:W-:Y:S01]  /*bd6f0*/  IMAD.X R11, R4, 0x1, R13, P1 ;  /* 0x00000001040b7824 */ /* 0x000fe200008e060d */
[----:B----4-:R-:W-:Y:S02]  /*bd700*/  F2FP.SATFINITE.E4M3.F32.PACK_AB_MERGE_C R9, R9, R0, RZ ;  /* 0x000000000909723e */ /* 0x010fe400048070ff */
[----:B------:R-:W-:Y:S02]  /*bd710*/  F2FP.SATFINITE.E4M3.F32.PACK_AB_MERGE_C R0, R8, R39, RZ ;  /* 0x000000270800723e */ /* 0x000fe400048070ff */
[----:B------:R-:W4:Y:S04]  /*bd720*/  LDL.LU R39, [R1+0xf98] ;  /* 0x000f980001277983 */ /* 0x000f280000300800 */
[----:B------:R-:W-:Y:S04]  /*bd730*/  STL [R1+0x200], R9 ;  /* 0x0002000901007387 */ /* 0x000fe80000100800 */
[----:B------:R-:W4:Y:S04]  /*bd740*/  LDL.LU R8, [R1+0xf9c] ;  /* 0x000f9c0001087983 */ /* 0x000f280000300800 */
[----:B------:R-:W-:Y:S04]  /*bd750*/  STL [R1+0x502c], R0 ;  /* 0x00502c0001007387 */ /* 0x000fe80000100800 */
[----:B------:R0:W-:Y:S04]  /*bd760*/  STL.64 [R1+0x15b8], R10 ;  /* 0x0015b80a01007387 */ /* 0x0001e80000100a00 */
[----:B0-----:R-:W4:Y:S04]  /*bd770*/  LDL.LU.64 R10, [R1+0x5960] ;  /* 0x00596000010a7983 */ /* 0x001f280000300a00 */
[----:B------:R-:W4:Y:S04]  /*bd780*/  LDL.LU R53, [R1+0xf80] ;  /* 0x000f800001357983 */ /* 0x000f280000300800 */
[----:B------:R-:W4:Y:S04]  /*bd790*/  LDL.LU R57, [R1+0xf84] ;  /* 0x000f840001397983 */ /* 0x000f280000300800 */
[----:B------:R-:W4:Y:S04]  /*bd7a0*/  LDL.LU R45, [R1+0xf88] ;  /* 0x000f8800012d7983 */ /* 0x000f280000300800 */
[----:B------:R-:W4:Y:S04]  /*bd7b0*/  LDL.LU R49, [R1+0xf8c] ;  /* 0x000f8c0001317983 */ /* 0x000f280000300800 */
[----:B------:R-:W4:Y:S04]  /*bd7c0*/  LDL.LU R0, [R1+0xf70] ;  /* 0x000f700001007983 */ /* 0x000f280000300800 */
[----:B------:R-:W4:Y:S01]  /*bd7d0*/  LDL.LU R9, [R1+0xf74] ;  /* 0x000f740001097983 */ /* 0x000f220000300800 */
[----:B------:R-:W-:-:S02]  /*bd7e0*/  F2FP.SATFINITE.E4M3.F32.PACK_AB_MERGE_C R51, R46, R55, RZ ;  /* 0x000000372e33723e */ /* 0x000fc400048070ff */
[----:B------:R-:W-:Y:S02]  /*bd7f0*/  F2FP.SATFINITE.E4M3.F32.PACK_AB_MERGE_C R41, R41, R47, RZ ;  /* 0x0000002f2929723e */ /* 0x000fe400048070ff */
[----:B------:R-:W-:Y:S01]  /*bd800*/  IADD3 R46, P1, PT, R3, R12, RZ ;  /* 0x0000000c032e7210 */ /* 0x000fe20007f3e0ff */
[----:B------:R-:W-:Y:S04]  /*bd810*/  STL [R1+0x5040], R51 ;  /* 0x0050403301007387 */ /* 0x000fe80000100800 */
[----:B------:R2:W-:Y:S02]  /*bd820*/  STL [R1+0x4ef4], R41 ;  /* 0x004ef42901007387 */ /* 0x0005e40000100800 */
[----:B--2---:R-:W-:Y:S02]  /*bd830*/  F2FP.SATFINITE.E4M3.F32.PACK_AB_MERGE_C R41, R44, R56, RZ ;  /* 0x000000382c29723e */ /* 0x004fe400048070ff */
[----:B------:R-:W2:Y:S04]  /*bd840*/  LDL.LU R56, [R1+0xf78] ;  /* 0x000f780001387983 */ /* 0x000ea80000300800 */
[----:B------:R-:W2:Y:S01]  /*bd850*/  LDL.LU R44, [R1+0xf7c] ;  /* 0x000f7c00012c7983 */ /* 0x000ea20000300800 */
[----:B---3--:R-:W-:-:S02]  /*bd860*/  F2FP.SATFINITE.E4M3.F32.PACK_AB_MERGE_C R48, R48, R60, RZ ;  /* 0x0000003c3030723e */ /* 0x008fc400048070ff */
[----:B------:R-:W-:Y:S01]  /*bd870*/  F2FP.SATFINITE.E4M3.F32.PACK_AB_MERGE_C R2, R2, R52, RZ ;  /* 0x000000340202723e */ /* 0x000fe200048070ff */
[----:B----4-:R-:W-:-:S05]  /*bd880*/  IMAD.X R47, R4, 0x1, R11, P1 ;  /* 0x00000001042f7824 */ /* 0x010fca00008e060b */
[----:B------:R-:W-:Y:S04]  /*bd890*/  STL.64 [R1+0x15b0], R46 ;  /* 0x0015b02e01007387 */ /* 0x000fe80000100a00 */
[----:B------:R0:W-:Y:S02]  /*bd8a0*/  STL [R1+0x4f3c], R41 ;  /* 0x004f3c2901007387 */ /* 0x0001e40000100800 */
[----:B0-----:R-:W-:Y:S02]  /*bd8b0*/  F2FP.SATFINITE.E4M3.F32.PACK_AB_MERGE_C R41, R43, R50, RZ ;  /* 0x000000322b29723e */ /* 0x001fe400048070ff */
[----:B------:R-:W-:-:S03]  /*bd8c0*/  IADD3 R46, P1, PT, R3, R10, RZ ;  /* 0x0000000a032e7210 */ /* 0x000fc60007f3e0ff */
[----:B------:R-:W-:Y:S02]  /*bd8d0*/  STL [R1+0x4e50], R41 ;  /* 0x004e502901007387 */ /* 0x000fe40000100800 */
[----:B------:R-:W-:Y:S02]  /*bd8e0*/  IMAD.X R47, R4, 0x1, R7, P1 ;  /* 0x00000001042f7824 */ /* 0x000fe400008e0607 */
[----:B------:R-:W3:Y:S04]  /*bd8f0*/  LDL.LU R50, [R1+0xf60] ;  /* 0x000f600001327983 */ /* 0x000ee80000300800 */
[----:B------:R-:W3:Y:S04]  /*bd900*/  LDL.LU R43, [R1+0xf64] ;  /* 0x000f6400012b7983 */ /* 0x000ee80000300800 */
[----:B------:R0:W-:Y:S04]  /*bd910*/  STL.64 [R1+0x15a8], R46 ;  /* 0x0015a82e01007387 */ /* 0x0001e80000100a00 */
[----:B------:R-:W-:Y:S04]  /*bd920*/  STL [R1+0x57ac], R48 ;  /* 0x0057ac3001007387 */ /* 0x000fe80000100800 */
[----:B------:R1:W-:Y:S01]  /*bd930*/  STL [R1+0x4db8], R2 ;  /* 0x004db80201007387 */ /* 0x0003e20000100800 */
[----:B0-----:R-:W-:-:S02]  /*bd940*/  IADD3 R46, P1, PT, R3, R6, RZ ;  /* 0x00000006032e7210 */ /* 0x001fc40007f3e0ff */
[----:B-1----:R-:W-:-:S03]  /*bd950*/  F2FP.SATFINITE.E4M3.F32.PACK_AB_MERGE_C R2, R40, R42, RZ ;  /* 0x0000002a2802723e */ /* 0x002fc600048070ff */
[----:B------:R-:W-:Y:S01]  /*bd960*/  IMAD.X R47, R4, 0x1, R5, P1 ;  /* 0x00000001042f7824 */ /* 0x000fe200008e0605 */
[----:B------:R-:W-:-:S04]  /*bd970*/  IADD3 R40, P1, PT, R3, R36, RZ ;  /* 0x0000002403287210 */ /* 0x000fc80007f3e0ff */
[----:B------:R0:W-:Y:S01]  /*bd980*/  STL.64 [R1+0x15a0], R46 ;  /* 0x0015a02e01007387 */ /* 0x0001e20000100a00 */
[----:B------:R-:W-:Y:S01]  /*bd990*/  IMAD.X R41, R4, 0x1, R35, P1 ;  /* 0x0000000104297824 */ /* 0x000fe200008e0623 */
[----:B0-----:R-:W-:-:S05]  /*bd9a0*/  F2FP.SATFINITE.E4M3.F32.PACK_AB_MERGE_C R46, R58, R59, RZ ;  /* 0x0000003b3a2e723e */ /* 0x001fca00048070ff */
[----:B------:R-:W-:Y:S04]  /*bd9b0*/  STL [R1+0x4dbc], R46 ;  /* 0x004dbc2e01007387 */ /* 0x000fe80000100800 */
[----:B------:R-:W-:Y:S04]  /*bd9c0*/  STL [R1+0x4cc8], R2 ;  /* 0x004cc80201007387 */ /* 0x000fe80000100800 */
[----:B------:R-:W4:Y:S04]  /*bd9d0*/  LDL.LU R42, [R1+0xf68] ;  /* 0x000f6800012a7983 */ /* 0x000f280000300800 */
[----:B------:R0:W-:Y:S04]  /*bd9e0*/  STL.64 [R1+0x1598], R40 ;  /* 0x0015982801007387 */ /* 0x0001e80000100a00 */
[----:B0-----:R-:W4:Y:S01]  /*bd9f0*/  LDL.LU R40, [R1+0xf6c] ;  /* 0x000f6c0001287983 */ /* 0x001f220000300800 */
[----:B------:R-:W-:-:S03]  /*bda00*/  F2FP.SATFINITE.E4M3.F32.PACK_AB_MERGE_C R2, R8, R39, RZ ;  /* 0x000000270802723e */ /* 0x000fc600048070ff */
[----:B------:R-:W4:Y:S04]  /*bda10*/  LDL.LU R39, [R1+0xf50] ;  /* 0x000f500001277983 */ /* 0x000f280000300800 */
[----:B------:R-:W4:Y:S01]  /*bda20*/  LDL.LU R8, [R1+0xf54] ;  /* 0x000f540001087983 */ /* 0x000f220000300800 */
[----:B------:R-:W-:-:S03]  /*bda30*/  IADD3 R46, P1, PT, R3, R34, RZ ;  /* 0x00000022032e7210 */ /* 0x000fc60007f3e0ff */
[----:B------:R0:W-:Y:S02]  /*bda40*/  STL [R1+0x4ce0], R2 ;  /* 0x004ce00201007387 */ /* 0x0001e40000100800 */
[----:B------:R-:W-:Y:S01]  /*bda50*/  IMAD.X R47, R4, 0x1, R33, P1 ;  /* 0x00000001042f7824 */ /* 0x000fe200008e0621 */
[----:B0-----:R-:W-:-:S05]  /*bda60*/  F2FP.SATFINITE.E4M3.F32.PACK_AB_MERGE_C R2, R57, R53, RZ ;  /* 0x000000353902723e */ /* 0x001fca00048070ff */
[----:B------:R0:W-:Y:S04]  /*bda70*/  STL [R1+0x5e4], R2 ;  /* 0x0005e40201007387 */ /* 0x0001e80000100800 */
[----:B------:R1:W-:Y:S01]  /*bda80*/  STL.64 [R1+0x1590], R46 ;  /* 0x0015902e01007387 */ /* 0x0003e20000100a00 */
[----:B------:R-:W-:Y:S02]  /*bda90*/  F2FP.SATFINITE.E4M3.F32.PACK_AB_MERGE_C R0, R9, R0, RZ ;  /* 0x000000000900723e */ /* 0x000fe400048070ff */
[----:B0-----:R-:W-:Y:S01]  /*bdaa0*/  F2FP.SATFINITE.E4M3.F32.PACK_AB_MERGE_C R2, R49, R45, RZ ;  /* 0x0000002d3102723e */ /* 0x001fe200048070ff */
[----:B-1----:R-:W4:Y:S04]  /*bdab0*/  LDL.LU R46, [R1+0xf58] ;  /* 0x000f5800012e7983 */ /* 0x002f280000300800 */
[----:B------:R-:W-:Y:S04]  /*bdac0*/  STL [R1+0x5ec], R2 ;  /* 0x0005ec0201007387 */ /* 0x000fe80000100800 */
[----:B------:R-:W4:Y:S04]  /*bdad0*/  LDL.LU R49, [R1+0xf5c] ;  /* 0x000f5c0001317983 */ /* 0x000f280000300800 */
[----:B------:R0:W-:Y:S04]  /*bdae0*/  STL [R1+0x588], R0 ;  /* 0x0005880001007387 */ /* 0x0001e80000100800 */
        /* <DEDUP_REMOVED lines=9> */
[----:B------:R-:W2:Y:S04]  /*bdb80*/  LDL.LU R56, [R1+0xf30] ;  /* 0x000f300001387983 */ /* 0x000ea80000300800 */
[----:B------:R-:W2:Y:S01]  /*bdb90*/  LDL.LU R44, [R1+0xf34] ;  /* 0x000f3400012c7983 */ /* 0x000ea20000300800 */
[----:B---3--:R-:W-:Y:S02]  /*bdba0*/  F2FP.SATFINITE.E4M3.F32.PACK_AB_MERGE_C R2, R43, R50, RZ ;  /* 0x000000322b02723e */ /* 0x008fe400048070ff */
[----:B------:R-:W-:-:S03]  /*bdbb0*/  IADD3 R50, P1, PT, R3, R30, RZ ;  /* 0x0000001e03327210 */ /* 0x000fc60007f3e0ff */
[----:B------:R0:W-:Y:S02]  /*bdbc0*/  STL [R1+0x580], R2 ;  /* 0x0005800201007387 */ /* 0x0001e40000100800 */
[----:B------:R-:W-:Y:S02]  /*bdbd0*/  IMAD.X R51, R4, 0x1, R29, P1 ;  /* 0x0000000104337824 */ /* 0x000fe400008e061d */
[----:B------:R-:W3:Y:S04]  /*bdbe0*/  LDL.LU R60, [R1+0xf38] ;  /* 0x000f3800013c7983 */ /* 0x000ee80000300800 */
[----:B------:R-:W3:Y:S04]  /*bdbf0*/  LDL.LU R52, [R1+0xf3c] ;  /* 0x000f3c0001347983 */ /* 0x000ee80000300800 */
[----:B0-----:R-:W3:Y:S04]  /*bdc00*/  LDL.LU R2, [R1+0xf20] ;  /* 0x000f200001027983 */ /* 0x001ee80000300800 */
[----:B------:R0:W-:Y:S04]  /*bdc10*/  STL.64 [R1+0x1580], R50 ;  /* 0x0015803201007387 */ /* 0x0001e80000100a00 */
[----:B------:R-:W3:Y:S04]  /*bdc20*/  LDL.LU R59, [R1+0xf24] ;  /* 0x000f2400013b7983 */ /* 0x000ee80000300800 */
[----:B------:R-:W3:Y:S04]  /*bdc30*/  LDL.LU R58, [R1+0xf28] ;  /* 0x000f2800013a7983 */ /* 0x000ee80000300800 */
[----:B------:R-:W3:Y:S04]  /*bdc40*/  LDL.LU R53, [R1+0xf2c] ;  /* 0x000f2c0001357983 */ /* 0x000ee80000300800 */
[----:B------:R-:W3:Y:S04]  /*bdc50*/  LDL.LU R57, [R1+0xf10] ;  /* 0x000f100001397983 */ /* 0x000ee80000300800 */
[----:B------:R-:W3:Y:S01]  /*bdc60*/  LDL.LU R45, [R1+0xf14] ;  /* 0x000f1400012d7983 */ /* 0x000ee20000300800 */
[----:B------:R-:W-:-:S02]  /*bdc70*/  IADD3 R54, P1, PT, R3, R28, RZ ;  /* 0x0000001c03367210 */ /* 0x000fc40007f3e0ff */
[----:B----4-:R-:W-:Y:S02]  /*bdc80*/  F2FP.SATFINITE.E4M3.F32.PACK_AB_MERGE_C R43, R40, R42, RZ ;  /* 0x0000002a282b723e */ /* 0x010fe400048070ff */
[----:B------:R-:W4:Y:S04]  /*bdc90*/  LDL.LU R42, [R1+0xf18] ;  /* 0x000f1800012a7983 */ /* 0x000f280000300800 */
[----:B------:R-:W4:Y:S01]  /*bdca0*/  LDL.LU R40, [R1+0xf1c] ;  /* 0x000f1c0001287983 */ /* 0x000f220000300800 */
[----:B------:R-:W-:-:S03]  /*bdcb0*/  F2FP.SATFINITE.E4M3.F32.PACK_AB_MERGE_C R8, R8, R39, RZ ;  /* 0x000000270808723e */ /* 0x000fc600048070ff */
[----:B------:R1:W-:Y:S04]  /*bdcc0*/  STL [R1+0x584], R43 ;  /* 0x0005842b01007387 */ /* 0x0003e80000100800 */
[----:B0-----:R-:W4:Y:S04]  /*bdcd0*/  LDL.LU R50, [R1+0xf00] ;  /* 0x000f000001327983 */ /* 0x001f280000300800 */
[----:B-1----:R-:W4:Y:S04]  /*bdce0*/  LDL.LU R43, [R1+0xf04] ;  /* 0x000f0400012b7983 */ /* 0x002f280000300800 */
[----:B------:R0:W-:Y:S04]  /*bdcf0*/  STL [R1+0x4ac], R8 ;  /* 0x0004ac0801007387 */ /* 0x0001e80000100800 */
[----:B------:R-:W4:Y:S04]  /*bdd00*/  LDL.LU R39, [R1+0xf08] ;  /* 0x000f080001277983 */ /* 0x000f280000300800 */
[----:B0-----:R-:W4:Y:S01]  /*bdd10*/  LDL.LU R8, [R1+0xf0c] ;  /* 0x000f0c0001087983 */ /* 0x001f220000300800 */
[----:B------:R-:W-:-:S03]  /*bdd20*/  IMAD.X R55, R4, 0x1, R27, P1 ;  /* 0x0000000104377824 */ /* 0x000fc600008e061b */
[----:B------:R0:W-:Y:S01]  /*bdd30*/  STL.64 [R1+0x5958], R28 ;  /* 0x0059581c01007387 */ /* 0x0001e20000100a00 */
[----:B------:R-:W-:-:S05]  /*bdd40*/  F2FP.SATFINITE.E4M3.F32.PACK_AB_MERGE_C R49, R49, R46, RZ ;  /* 0x0000002e3131723e */ /* 0x000fca00048070ff */
[----:B------:R-:W-:Y:S04]  /*bdd50*/  STL [R1+0x5820], R49 ;  /* 0x0058203101007387 */ /* 0x000fe80000100800 */
[----:B------:R-:W-:Y:S01]  /*bdd60*/  STL.64 [R1+0x1578], R54 ;  /* 0x0015783601007387 */ /* 0x000fe20000100a00 */
[----:B0-----:R-:W-:-:S03]  /*bdd70*/  F2FP.SATFINITE.E4M3.F32.PACK_AB_MERGE_C R28, R9, R0, RZ ;  /* 0x00000000091c723e */ /* 0x001fc600048070ff */
[----:B------:R-:W4:Y:S04]  /*bdd80*/  LDL.LU R0, [R1+0xef0] ;  /* 0x000ef00001007983 */ /* 0x000f280000300800 */
[----:B------:R-:W4:Y:S04]  /*bdd90*/  LDL.LU R9, [R1+0xef4] ;  /* 0x000ef40001097983 */ /* 0x000f280000300800 */
[----:B------:R0:W-:Y:S02]  /*bdda0*/  STL [R1+0x464], R28 ;  /* 0x0004641c01007387 */ /* 0x0001e40000100800 */
[----:B0-----:R-:W-:-:S05]  /*bddb0*/  IADD3 R28, P1, PT, R3, R26, RZ ;  /* 0x0000001a031c7210 */ /* 0x001fca0007f3e0ff */
[----:B------:R-:W-:-:S05]  /*bddc0*/  IMAD.X R29, R4, 0x1, R25, P1 ;  /* 0x00000001041d7824 */ /* 0x000fca00008e0619 */
[----:B------:R0:W-:Y:S02]  /*bddd0*/  STL.64 [R1+0x1570], R28 ;  /* 0x0015701c01007387 */ /* 0x0001e40000100a00 */
[----:B0-----:R-:W-:Y:S02]  /*bdde0*/  F2FP.SATFINITE.E4M3.F32.PACK_AB_MERGE_C R29, R41, R47, RZ ;  /* 0x0000002f291d723e */ /* 0x001fe400048070ff */
[----:B--2---:R-:W-:Y:S02]  /*bddf0*/  F2FP.SATFINITE.E4M3.F32.PACK_AB_MERGE_C R28, R44, R56, RZ ;  /* 0x000000382c1c723e */ /* 0x004fe400048070ff */
[----:B------:R-:W2:Y:S04]  /*bde00*/  LDL.LU R56, [R1+0xef8] ;  /* 0x000ef80001387983 */ /* 0x000ea80000300800 */
[----:B------:R-:W-:Y:S04]  /*bde10*/  STL [R1+0x46c], R29 ;  /* 0x00046c1d01007387 */ /* 0x000fe80000100800 */
[----:B------:R-:W2:Y:S04]  /*bde20*/  LDL.LU R44, [R1+0xefc] ;  /* 0x000efc00012c7983 */ /* 0x000ea80000300800 */
[----:B------:R0:W-:Y:S04]  /*bde30*/  STL [R1+0x42c], R28 ;  /* 0x00042c1c01007387 */ /* 0x0001e80000100800 */
[----:B------:R1:W-:Y:S01]  /*bde40*/  STL.64 [R1+0x5950], R24 ;  /* 0x0059501801007387 */ /* 0x0003e20000100a00 */
[----:B0-----:R-:W-:-:S05]  /*bde50*/  IADD3 R28, P1, PT, R3, R24, RZ ;  /* 0x00000018031c7210 */ /* 0x001fca0007f3e0ff */
[----:B------:R-:W-:Y:S01]  /*bde60*/  IMAD.X R29, R4, 0x1, R23, P1 ;  /* 0x00000001041d7824 */ /* 0x000fe200008e0617 */
[----:B-1----:R-:W-:-:S04]  /*bde70*/  IADD3 R24, P1, PT, R3, R22, RZ ;  /* 0x0000001603187210 */ /* 0x002fc80007f3e0ff */
[----:B------:R3:W-:Y:S01]  /*bde80*/  STL.64 [R1+0x1568], R28 ;  /* 0x0015681c01007387 */ /* 0x0007e20000100a00 */
[----:B------:R-:W-:Y:S01]  /*bde90*/  IMAD.X R25, R4, 0x1, R21, P1 ;  /* 0x0000000104197824 */ /* 0x000fe200008e0615 */
[----:B---3--:R-:W-:-:S05]  /*bdea0*/  F2FP.SATFINITE.E4M3.F32.PACK_AB_MERGE_C R28, R52, R60, RZ ;  /* 0x0000003c341c723e */ /* 0x008fca00048070ff */
[----:B------:R0:W-:Y:S01]  /*bdeb0*/  STL [R1+0x430], R28 ;  /* 0x0004301c01007387 */ /* 0x0001e20000100800 */
[----:B------:R-:W-:-:S05]  /*bdec0*/  F2FP.SATFINITE.E4M3.F32.PACK_AB_MERGE_C R2, R59, R2, RZ ;  /* 0x000000023b02723e */ /* 0x000fca00048070ff */
[----:B------:R1:W-:Y:S01]  /*bded0*/  STL [R1+0x3e0], R2 ;  /* 0x0003e00201007387 */ /* 0x0003e20000100800 */
[----:B0-----:R-:W-:-:S03]  /*bdee0*/  F2FP.SATFINITE.E4M3.F32.PACK_AB_MERGE_C R28, R53, R58, RZ ;  /* 0x0000003a351c723e */ /* 0x001fc600048070ff */
[----:B------:R0:W-:Y:S04]  /*bdef0*/  STL.64 [R1+0x1560], R24 ;  /* 0x0015601801007387 */ /* 0x0001e80000100a00 */
[----:B------:R-:W-:Y:S01]  /*bdf00*/  STL [R1+0x3ec], R28 ;  /* 0x0003ec1c01007387 */ /* 0x000fe20000100800 */
[----:B-1----:R-:W-:Y:S02]  /*bdf10*/  F2FP.SATFINITE.E4M3.F32.PACK_AB_MERGE_C R2, R45, R57, RZ ;  /* 0x000000392d02723e */ /* 0x002fe400048070ff */
[----:B0-----:R-:W-:-:S03]  /*bdf20*/  IADD3 R24, P1, PT, R3, R20, RZ ;  /* 0x0000001403187210 */ /* 0x001fc60007f3e0ff */
[----:B------:R4:W-:Y:S02]  /*bdf30*/  STL [R1+0x220], R2 ;  /* 0x0002200201007387 */ /* 0x0009e40000100800 */
[----:B------:R-:W-:-:S05]  /*bdf40*/  IMAD.X R25, R4, 0x1, R19, P1 ;  /* 0x0000000104197824 */ /* 0x000fca00008e0613 */
[----:B------:R0:W-:Y:S01]  /*bdf50*/  STL.64 [R1+0x1558], R24 ;  /* 0x0015581801007387 */ /* 0x0001e20000100a00 */
[----:B----4-:R-:W-:-:S05]  /*bdf60*/  F2FP.SATFINITE.E4M3.F32.PACK_AB_MERGE_C R2, R40, R42, RZ ;  /* 0x0000002a2802723e */ /* 0x010fca00048070ff */
[----:B------:R1:W-:Y:S04]  /*bdf70*/  STL [R1+0x3b0], R2 ;  /* 0x0003b00201007387 */ /* 0x0003e80000100800 */
[----:B------:R-:W3:Y:S04]  /*bdf80*/  LDL.LU R42, [R1+0x570] ;  /* 0x00057000012a7983 */ /* 0x000ee80000300800 */
[----:B------:R-:W3:Y:S01]  /*bdf90*/  LDL.LU R40, [R1+0x574] ;  /* 0x0005740001287983 */ /* 0x000ee20000300800 */
[----:B0-----:R-:W-:-:S05]  /*bdfa0*/  IADD3 R24, P1, PT, R3, R18, RZ ;  /* 0x0000001203187210 */ /* 0x001fca0007f3e0ff */
[----:B------:R-:W-:Y:S01]  /*bdfb0*/  IMAD.X R25, R4, 0x1, R17, P1 ;  /* 0x0000000104197824 */ /* 0x000fe200008e0611 */
[----:B------:R-:W-:-:S04]  /*bdfc0*/  F2FP.SATFINITE.E4M3.F32.PACK_AB_MERGE_C R4, R43, R50, RZ ;  /* 0x000000322b04723e */ /* 0x000fc800048070ff */
[----:B------:R-:W-:Y:S01]  /*bdfd0*/  STL.64 [R1+0x1550], R24 ;  /* 0x0015501801007387 */ /* 0x000fe20000100a00 */
[----:B-1----:R-:W-:-:S03]  /*bdfe0*/  F2FP.SATFINITE.E4M3.F32.PACK_AB_MERGE_C R2, R8, R39, RZ ;  /* 0x000000270802723e */ /* 0x002fc600048070ff */
[----:B------:R-:W4:Y:S04]  /*bdff0*/  LDL.LU R39, [R1+0x578] ;  /* 0x0005780001277983 */ /* 0x000f280000300800 */
[----:B------:R-:W-:Y:S04]  /*be000*/  STL [R1+0x208], R4 ;  /* 0x0002080401007387 */ /* 0x000fe80000100800 */
[----:B------:R-:W4:Y:S04]  /*be010*/  LDL.LU R8, [R1+0x57c] ;  /* 0x00057c0001087983 */ /* 0x000f280000300800 */
[----:B------:R0:W-:Y:S04]  /*be020*/  STL [R1+0x20c], R2 ;  /* 0x00020c0201007387 */ /* 0x0001e80000100800 */
[----:B------:R-:W4:Y:S04]  /*be030*/  LDL.LU R50, [R1+0xee0] ;  /* 0x000ee00001327983 */ /* 0x000f280000300800 */
[----:B------:R-:W4:Y:S01]  /*be040*/  LDL.LU R43, [R1+0xee4] ;  /* 0x000ee400012b7983 */ /* 0x000f220000300800 */
[----:B0-----:R-:W-:-:S03]  /*be050*/  F2FP.SATFINITE.E4M3.F32.PACK_AB_MERGE_C R2, R9, R0, RZ ;  /* 0x000000000902723e */ /* 0x001fc600048070ff */
[----:B------:R-:W4:Y:S04]  /*be060*/  LDL.LU R0, [R1+0xee8] ;  /* 0x000ee80001007983 */ /* 0x000f280000300800 */
[----:B------:R-:W4:Y:S01]  /*be070*/  LDL.LU R9, [R1+0xeec] ;  /* 0x000eec0001097983 */ /* 0x000f220000300800 */
[----:B------:R-:W-:-:S03]  /*be080*/  VIADD R3, R3, UR6 ;  /* 0x0000000603037c36 */ /* 0x000fc60008000000 */
[----:B------:R0:W-:Y:S04]  /*be090*/  STL [R1+0x1e8], R2 ;  /* 0x0001e80201007387 */ /* 0x0001e80000100800 */
[----:B------:R-:W4:Y:S01]  /*be0a0*/  LDL.LU R61, [R1+0xed0] ;  /* 0x000ed000013d7983 */ /* 0x000f220000300800 */
[----:B------:R-:W1:Y:S01]  /*be0b0*/  LDCU UR6, c[0x0][0x3b8] ;  /* 0x00007700ff0677ac */ /* 0x000e620008000800 */
[----:B------:R-:W-:Y:S02]  /*be0c0*/  SHF.R.S32.HI R4, RZ, 0x1f, R3 ;  /* 0x0000001fff047819 */ /* 0x000fe40000011403 */
[----:B------:R-:W-:-:S05]  /*be0d0*/  IADD3 R24, P1, PT, R3, R16, RZ ;  /* 0x0000001003187210 */ /* 0x000fca0007f3e0ff */
[----:B------:R-:W-:Y:S01]  /*be0e0*/  IMAD.X R25, R4, 0x1, R38, P1 ;  /* 0x0000000104197824 */ /* 0x000fe200008e0626 */
[----:B--2---:R-:W-:Y:S02]  /*be0f0*/  F2FP.SATFINITE.E4M3.F32.PACK_AB_MERGE_C R59, R44, R56, RZ ;  /* 0x000000382c3b723e */ /* 0x004fe400048070ff */
        /* <DEDUP_REMOVED lines=13> */
[----:B------:R-:W2:Y:S04]  /*be1d0*/  LDL.LU R56, [R1+0xea4] ;  /* 0x000ea40001387983 */ /* 0x000ea80000300800 */
[----:B------:R-:W-:Y:S01]  /*be1e0*/  STL [R1+0x58c0], R59 ;  /* 0x0058c03b01007387 */ /* 0x000fe20000100800 */
[----:B---3--:R-:W-:-:S03]  /*be1f0*/  F2FP.SATFINITE.E4M3.F32.PACK_AB_MERGE_C R24, R40, R42, RZ ;  /* 0x0000002a2818723e */ /* 0x008fc600048070ff */
[----:B------:R-:W3:Y:S04]  /*be200*/  LDL.LU R42, [R1+0xea8] ;  /* 0x000ea800012a7983 */ /* 0x000ee80000300800 */
[----:B------:R-:W3:Y:S04]  /*be210*/  LDL.LU R40, [R1+0xeac] ;  /* 0x000eac0001287983 */ /* 0x000ee80000300800 */
[----:B------:R0:W-:Y:S02]  /*be220*/  STL [R1+0x1e0], R24 ;  /* 0x0001e01801007387 */ /* 0x0001e40000100800 */
[----:B0-----:R-:W-:-:S05]  /*be230*/  IADD3 R24, P1, PT, R3, R15, RZ ;  /* 0x0000000f03187210 */ /* 0x001fca0007f3e0ff */
[----:B------:R-:W-:-:S05]  /*be240*/  IMAD.X R25, R4, 0x1, R37, P1 ;  /* 0x0000000104197824 */ /* 0x000fca00008e0625 */
[----:B------:R0:W-:Y:S01]  /*be250*/  STL.64 [R1+0x1540], R24 ;  /* 0x0015401801007387 */ /* 0x0001e20000100a00 */
[----:B----4-:R-:W-:Y:S02]  /*be260*/  F2FP.SATFINITE.E4M3.F32.PACK_AB_MERGE_C R28, R43, R50, RZ ;  /* 0x000000322b1c723e */ /* 0x010fe400048070ff */
[----:B0-----:R-:W-:Y:S02]  /*be270*/  F2FP.SATFINITE.E4M3.F32.PACK_AB_MERGE_C R24, R8, R39, RZ ;  /* 0x000000270818723e */ /* 0x001fe400048070ff */
[----:B------:R-:W4:Y:S04]  /*be280*/  LDL.LU R39, [R1+0xe90] ;  /* 0x000e900001277983 */ /* 0x000f280000300800 */
[----:B------:R-:W4:Y:S04]  /*be290*/  LDL.LU R8, [R1+0xe94] ;  /* 0x000e940001087983 */ /* 0x000f280000300800 */
[----:B------:R0:W-:Y:S04]  /*be2a0*/  STL [R1+0x1e4], R24 ;  /* 0x0001e41801007387 */ /* 0x0001e80000100800 */
[----:B------:R-:W-:Y:S04]  /*be2b0*/  STL [R1+0x5020], R28 ;  /* 0x0050201c01007387 */ /* 0x000fe80000100800 */
[----:B------:R-:W4:Y:S04]  /*be2c0*/  LDL.LU R50, [R1+0xe98] ;  /* 0x000e980001327983 */ /* 0x000f280000300800 */
[----:B------:R-:W4:Y:S01]  /*be2d0*/  LDL.LU R43, [R1+0xe9c] ;  /* 0x000e9c00012b7983 */ /* 0x000f220000300800 */
[----:B0-----:R-:W-:-:S05]  /*be2e0*/  IADD3 R24, P1, PT, R3, R14, RZ ;  /* 0x0000000e03187210 */ /* 0x001fca0007f3e0ff */
[----:B------:R-:W-:Y:S01]  /*be2f0*/  IMAD.X R25, R4, 0x1, R13, P1 ;  /* 0x0000000104197824 */ /* 0x000fe200008e060d */
[----:B------:R-:W-:-:S04]  /*be300*/  F2FP.SATFINITE.E4M3.F32.PACK_AB_MERGE_C R41, R9, R0, RZ ;  /* 0x000000000929723e */ /* 0x000fc800048070ff */
[----:B------:R0:W-:Y:S04]  /*be310*/  STL.64 [R1+0x1538], R24 ;  /* 0x0015381801007387 */ /* 0x0001e80000100a00 */
[----:B------:R-:W4:Y:S04]  /*be320*/  LDL.LU R0, [R1+0xe80] ;  /* 0x000e800001007983 */ /* 0x000f280000300800 */
[----:B------:R-:W4:Y:S04]  /*be330*/  LDL.LU R9, [R1+0xe84] ;  /* 0x000e840001097983 */ /* 0x000f280000300800 */
[----:B------:R-:W-:Y:S01]  /*be340*/  STL [R1+0x5710], R41 ;  /* 0x0057102901007387 */ /* 0x000fe20000100800 */
[----:B0-----:R-:W-:-:S05]  /*be350*/  IADD3 R24, P1, PT, R3, R12, RZ ;  /* 0x0000000c03187210 */ /* 0x001fca0007f3e0ff */
[----:B------:R-:W-:Y:S01]  /*be360*/  IMAD.X R25, R4, 0x1, R11, P1 ;  /* 0x0000000104197824 */ /* 0x000fe200008e060b */
[----:B--2---:R-:W-:-:S05]  /*be370*/  F2FP.SATFINITE.E4M3.F32.PACK_AB_MERGE_C R44, R44, R61, RZ ;  /* 0x0000003d2c2c723e */ /* 0x004fca00048070ff */
[----:B------:R-:W-:Y:S04]  /*be380*/  STL [R1+0x5750], R44 ;  /* 0x0057502c01007387 */ /* 0x000fe80000100800 */
[----:B------:R0:W-:Y:S01]  /*be390*/  STL.64 [R1+0x1530], R24 ;  /* 0x0015301801007387 */ /* 0x0001e20000100a00 */
[----:B------:R-:W-:Y:S02]  /*be3a0*/  F2FP.SATFINITE.E4M3.F32.PACK_AB_MERGE_C R29, R55, R51, RZ ;  /* 0x00000033371d723e */ /* 0x000fe400048070ff */
[----:B------:R-:W-:Y:S02]  /*be3b0*/  F2FP.SATFINITE.E4M3.F32.PACK_AB_MERGE_C R28, R47, R46, RZ ;  /* 0x0000002e2f1c723e */ /* 0x000fe400048070ff */
[----:B0-----:R-:W-:Y:S01]  /*be3c0*/  IADD3 R24, P1, PT, R3, R10, RZ ;  /* 0x0000000a03187210 */ /* 0x001fe20007f3e0ff */
[----:B------:R-:W-:Y:S04]  /*be3d0*/  STL [R1+0x4f38], R29 ;  /* 0x004f381d01007387 */ /* 0x000fe80000100800 */
[----:B------:R-:W-:Y:S01]  /*be3e0*/  IMAD.X R25, R4, 0x1, R7, P1 ;  /* 0x0000000104197824 */ /* 0x000fe200008e0607 */
[----:B------:R0:W-:Y:S04]  /*be3f0*/  STL [R1+0x4e3c], R28 ;  /* 0x004e3c1c01007387 */ /* 0x0001e80000100800 */
[----:B------:R2:W-:Y:S01]  /*be400*/  STL.64 [R1+0x1528], R24 ;  /* 0x0015281801007387 */ /* 0x0005e20000100a00 */
[----:B------:R-:W-:-:S02]  /*be410*/  F2FP.SATFINITE.E4M3.F32.PACK_AB_MERGE_C R2, R58, R2, RZ ;  /* 0x000000023a02723e */ /* 0x000fc400048070ff */
[----:B0-----:R-:W-:Y:S02]  /*be420*/  F2FP.SATFINITE.E4M3.F32.PACK_AB_MERGE_C R28, R52, R60, RZ ;  /* 0x0000003c341c723e */ /* 0x001fe400048070ff */
[----:B--2---:R-:W-:-:S03]  /*be430*/  IADD3 R24, P1, PT, R3, R6, RZ ;  /* 0x0000000603187210 */ /* 0x004fc60007f3e0ff */
[----:B------:R0:W-:Y:S02]  /*be440*/  STL [R1+0x4e60], R28 ;  /* 0x004e601c01007387 */ /* 0x0001e40000100800 */
[----:B------:R-:W-:Y:S02]  /*be450*/  IMAD.X R25, R4, 0x1, R5, P1 ;  /* 0x0000000104197824 */ /* 0x000fe400008e0605 */
[----:B------:R2:W-:Y:S04]  /*be460*/  STL [R1+0x4da4], R2 ;  /* 0x004da40201007387 */ /* 0x0005e80000100800 */
[----:B------:R1:W-:Y:S01]  /*be470*/  STL.64 [R1+0x1520], R24 ;  /* 0x0015201801007387 */ /* 0x0003e20000100a00 */
[----:B0-----:R-:W-:Y:S02]  /*be480*/  F2FP.SATFINITE.E4M3.F32.PACK_AB_MERGE_C R28, R57, R53, RZ ;  /* 0x00000035391c723e */ /* 0x001fe400048070ff */
[----:B--2---:R-:W-:-:S02]  /*be490*/  F2FP.SATFINITE.E4M3.F32.PACK_AB_MERGE_C R2, R56, R45, RZ ;  /* 0x0000002d3802723e */ /* 0x004fc400048070ff */
[----:B-1----:R-:W-:Y:S01]  /*be4a0*/  IADD3 R24, P1, PT, R3, R36, RZ ;  /* 0x0000002403187210 */ /* 0x002fe20007f3e0ff */
[----:B------:R0:W-:Y:S04]  /*be4b0*/  STL [R1+0x4db0], R28 ;  /* 0x004db01c01007387 */ /* 0x0001e80000100800 */
[----:B------:R-:W-:Y:S01]  /*be4c0*/  STL [R1+0x4ccc], R2 ;  /* 0x004ccc0201007387 */ /* 0x000fe20000100800 */
[----:B------:R-:W-:-:S05]  /*be4d0*/  IMAD.X R25, R4, 0x1, R35, P1 ;  /* 0x0000000104197824 */ /* 0x000fca00008e0623 */
[----:B------:R1:W-:Y:S01]  /*be4e0*/  STL.64 [R1+0x1518], R24 ;  /* 0x0015181801007387 */ /* 0x0003e20000100a00 */
[----:B0-----:R-:W-:-:S03]  /*be4f0*/  IADD3 R28, P1, PT, R3, R34, RZ ;  /* 0x00000022031c7210 */ /* 0x001fc60007f3e0ff */
[----:B-1----:R-:W2:Y:S04]  /*be500*/  LDL.LU R24, [R1+0xe88] ;  /* 0x000e880001187983 */ /* 0x002ea80000300800 */
[----:B------:R-:W2:Y:S01]  /*be510*/  LDL.LU R25, [R1+0xe8c] ;  /* 0x000e8c0001197983 */ /* 0x000ea20000300800 */
[----:B------:R-:W-:Y:S01]  /*be520*/  IMAD.X R29, R4, 0x1, R33, P1 ;  /* 0x00000001041d7824 */ /* 0x000fe200008e0621 */
[----:B---3--:R-:W-:-:S05]  /*be530*/  F2FP.SATFINITE.E4M3.F32.PACK_AB_MERGE_C R2, R40, R42, RZ ;  /* 0x0000002a2802723e */ /* 0x008fca00048070ff */
        /* <DEDUP_REMOVED lines=8> */
[----:B------:R-:W4:Y:S04]  /*be5c0*/  LDL.LU R46, [R1+0xe64] ;  /* 0x000e6400012e7983 */ /* 0x000f280000300800 */
[----:B------:R-:W-:Y:S01]  /*be5d0*/  STL.64 [R1+0x1510], R28 ;  /* 0x0015101c01007387 */ /* 0x000fe20000100a00 */
[----:B0-----:R-:W-:-:S05]  /*be5e0*/  F2FP.SATFINITE.E4M3.F32.PACK_AB_MERGE_C R2, R43, R50, RZ ;  /* 0x000000322b02723e */ /* 0x001fca00048070ff */
[----:B------:R0:W-:Y:S04]  /*be5f0*/  STL [R1+0x598], R2 ;  /* 0x0005980201007387 */ /* 0x0001e80000100800 */
[----:B------:R-:W4:Y:S04]  /*be600*/  LDL.LU R48, [R1+0xe68] ;  /* 0x000e680001307983 */ /* 0x000f280000300800 */
[----:B------:R-:W4:Y:S01]  /*be610*/  LDL.LU R54, [R1+0xe6c] ;  /* 0x000e6c0001367983 */ /* 0x000f220000300800 */
[----:B------:R-:W-:-:S05]  /*be620*/  F2FP.SATFINITE.E4M3.F32.PACK_AB_MERGE_C R0, R9, R0, RZ ;  /* 0x000000000900723e */ /* 0x000fca00048070ff */
[----:B------:R1:W-:Y:S04]  /*be630*/  STL [R1+0x574], R0 ;  /* 0x0005740001007387 */ /* 0x0003e80000100800 */
[----:B------:R-:W4:Y:S04]  /*be640*/  LDL.LU R61, [R1+0xe50] ;  /* 0x000e5000013d7983 */ /* 0x000f280000300800 */
[----:B------:R-:W4:Y:S04]  /*be650*/  LDL.LU R51, [R1+0xe54] ;  /* 0x000e540001337983 */ /* 0x000f280000300800 */
[----:B------:R-:W4:Y:S04]  /*be660*/  LDL.LU R55, [R1+0xe58] ;  /* 0x000e580001377983 */ /* 0x000f280000300800 */
[----:B------:R-:W4:Y:S04]  /*be670*/  LDL.LU R47, [R1+0xe5c] ;  /* 0x000e5c00012f7983 */ /* 0x000f280000300800 */
[----:B------:R-:W4:Y:S04]  /*be680*/  LDL.LU R60, [R1+0xe40] ;  /* 0x000e4000013c7983 */ /* 0x000f280000300800 */
[----:B------:R-:W4:Y:S04]  /*be690*/  LDL.LU R52, [R1+0xe44] ;  /* 0x000e440001347983 */ /* 0x000f280000300800 */
[----:B0-----:R-:W4:Y:S01]  /*be6a0*/  LDL.LU R2, [R1+0xe48] ;  /* 0x000e480001027983 */ /* 0x001f220000300800 */
[----:B------:R-:W-:-:S03]  /*be6b0*/  IADD3 R28, P1, PT, R3, R32, RZ ;  /* 0x00000020031c7210 */ /* 0x000fc60007f3e0ff */
[----:B------:R-:W4:Y:S04]  /*be6c0*/  LDL.LU R58, [R1+0xe4c] ;  /* 0x000e4c00013a7983 */ /* 0x000f280000300800 */
[----:B------:R-:W4:Y:S04]  /*be6d0*/  LDL.LU R53, [R1+0xe30] ;  /* 0x000e300001357983 */ /* 0x000f280000300800 */
[----:B------:R-:W4:Y:S04]  /*be6e0*/  LDL.LU R57, [R1+0xe34] ;  /* 0x000e340001397983 */ /* 0x000f280000300800 */
[----:B------:R-:W4:Y:S04]  /*be6f0*/  LDL.LU R45, [R1+0xe38] ;  /* 0x000e3800012d7983 */ /* 0x000f280000300800 */
[----:B------:R-:W4:Y:S01]  /*be700*/  LDL.LU R56, [R1+0xe3c] ;  /* 0x000e3c0001387983 */ /* 0x000f220000300800 */
[----:B------:R-:W-:-:S03]  /*be710*/  IMAD.X R29, R4, 0x1, R31, P1 ;  /* 0x00000001041d7824 */ /* 0x000fc600008e061f */
[----:B------:R-:W4:Y:S04]  /*be720*/  LDL.LU R50, [R1+0xe20] ;  /* 0x000e200001327983 */ /* 0x000f280000300800 */
[----:B------:R-:W4:Y:S04]  /*be730*/  LDL.LU R43, [R1+0xe24] ;  /* 0x000e2400012b7983 */ /* 0x000f280000300800 */
[----:B-1----:R-:W4:Y:S04]  /*be740*/  LDL.LU R0, [R1+0xe28] ;  /* 0x000e280001007983 */ /* 0x002f280000300800 */
[----:B------:R-:W4:Y:S04]  /*be750*/  LDL.LU R9, [R1+0xe2c] ;  /* 0x000e2c0001097983 */ /* 0x000f280000300800 */
[----:B------:R0:W-:Y:S04]  /*be760*/  STL.64 [R1+0x1508], R28 ;  /* 0x0015081c01007387 */ /* 0x0001e80000100a00 */
[----:B0-----:R-:W4:Y:S01]  /*be770*/  LDL.LU.64 R28, [R1+0x5958] ;  /* 0x00595800011c7983 */ /* 0x001f220000300a00 */
[----:B--2---:R-:W-:-:S02]  /*be780*/  F2FP.SATFINITE.E4M3.F32.PACK_AB_MERGE_C R41, R25, R24, RZ ;  /* 0x000000181929723e */ /* 0x004fc400048070ff */
[----:B------:R-:W-:-:S03]  /*be790*/  IADD3 R24, P1, PT, R3, R30, RZ ;  /* 0x0000001e03187210 */ /* 0x000fc60007f3e0ff */
[----:B------:R-:W-:Y:S01]  /*be7a0*/  STL [R1+0x578], R41 ;  /* 0x0005782901007387 */ /* 0x000fe20000100800 */
[----:B---3--:R-:W-:-:S05]  /*be7b0*/  F2FP.SATFINITE.E4M3.F32.PACK_AB_MERGE_C R40, R40, R42, RZ ;  /* 0x0000002a2828723e */ /* 0x008fca00048070ff */
[----:B------:R0:W-:Y:S04]  /*be7c0*/  STL [R1+0x4d8], R40 ;  /* 0x0004d82801007387 */ /* 0x0001e80000100800 */
[----:B------:R-:W2:Y:S04]  /*be7d0*/  LDL.LU R42, [R1+0xe10] ;  /* 0x000e1000012a7983 */ /* 0x000ea80000300800 */
[----:B0-----:R-:W2:Y:S01]  /*be7e0*/  LDL.LU R40, [R1+0xe14] ;  /* 0x000e140001287983 */ /* 0x001ea20000300800 */
[----:B----4-:R-:W-:Y:S02]  /*be7f0*/  F2FP.SATFINITE.E4M3.F32.PACK_AB_MERGE_C R8, R8, R39, RZ ;  /* 0x000000270808723e */ /* 0x010fe400048070ff */
[----:B------:R-:W-:Y:S01]  /*be800*/  F2FP.SATFINITE.E4M3.F32.PACK_AB_MERGE_C R46, R46, R49, RZ ;  /* 0x000000312e2e723e */ /* 0x000fe200048070ff */
[----:B------:R-:W-:-:S05]  /*be810*/  IMAD.X R25, R4, 0x1, R29, P1 ;  /* 0x0000000104197824 */ /* 0x000fca00008e061d */
[----:B------:R-:W-:Y:S04]  /*be820*/  STL.64 [R1+0x1500], R24 ;  /* 0x0015001801007387 */ /* 0x000fe80000100a00 */
[----:B------:R0:W-:Y:S04]  /*be830*/  STL [R1+0x570], R8 ;  /* 0x0005700801007387 */ /* 0x0001e80000100800 */
[----:B------:R-:W3:Y:S04]  /*be840*/  LDL.LU R39, [R1+0xe18] ;  /* 0x000e180001277983 */ /* 0x000ee80000300800 */
[----:B0-----:R-:W3:Y:S01]  /*be850*/  LDL.LU R8, [R1+0xe1c] ;  /* 0x000e1c0001087983 */ /* 0x001ee20000300800 */
[----:B------:R-:W-:-:S03]  /*be860*/  IADD3 R24, P1, PT, R3, R28, RZ ;  /* 0x0000001c03187210 */ /* 0x000fc60007f3e0ff */
[----:B------:R-:W-:Y:S02]  /*be870*/  STL [R1+0x5814], R46 ;  /* 0x0058142e01007387 */ /* 0x000fe40000100800 */
[----:B------:R-:W-:-:S05]  /*be880*/  IMAD.X R25, R4, 0x1, R27, P1 ;  /* 0x0000000104197824 */ /* 0x000fca00008e061b */
[----:B------:R0:W-:Y:S04]  /*be890*/  STL.64 [R1+0x14f8], R24 ;  /* 0x0014f81801007387 */ /* 0x0001e80000100a00 */
[----:B0-----:R-:W4:Y:S01]  /*be8a0*/  LDL.LU.64 R24, [R1+0x5950] ;  /* 0x0059500001187983 */ /* 0x001f220000300a00 */
[----:B------:R-:W-:Y:S02]  /*be8b0*/  F2FP.SATFINITE.E4M3.F32.PACK_AB_MERGE_C R44, R54, R48, RZ ;  /* 0x00000030362c723e */ /* 0x000fe400048070ff */
[----:B------:R-:W-:Y:S02]  /*be8c0*/  IADD3 R48, P1, PT, R3, R26, RZ ;  /* 0x0000001a03307210 */ /* 0x000fe40007f3e0ff */
[----:B------:R-:W-:Y:S01]  /*be8d0*/  F2FP.SATFINITE.E4M3.F32.PACK_AB_MERGE_C R41, R51, R61, RZ ;  /* 0x0000003d3329723e */ /* 0x000fe200048070ff */
[----:B------:R0:W-:Y:S04]  /*be8e0*/  STL [R1+0x4b8], R44 ;  /* 0x0004b82c01007387 */ /* 0x0001e80000100800 */
[----:B------:R1:W-:Y:S01]  /*be8f0*/  STL [R1+0x428], R41 ;  /* 0x0004282901007387 */ /* 0x0003e20000100800 */
[----:B0-----:R-:W-:-:S02]  /*be900*/  F2FP.SATFINITE.E4M3.F32.PACK_AB_MERGE_C R44, R47, R55, RZ ;  /* 0x000000372f2c723e */ /* 0x001fc400048070ff */
[----:B-1----:R-:W-:Y:S02]  /*be910*/  F2FP.SATFINITE.E4M3.F32.PACK_AB_MERGE_C R41, R52, R60, RZ ;  /* 0x0000003c3429723e */ /* 0x002fe400048070ff */
[----:B------:R-:W-:Y:S02]  /*be920*/  F2FP.SATFINITE.E4M3.F32.PACK_AB_MERGE_C R0, R9, R0, RZ ;  /* 0x000000000900723e */ /* 0x000fe400048070ff */
[----:B--2---:R-:W-:Y:S01]  /*be930*/  F2FP.SATFINITE.E4M3.F32.PACK_AB_MERGE_C R51, R40, R42, RZ ;  /* 0x0000002a2833723e */ /* 0x004fe200048070ff */
[----:B----4-:R-:W-:Y:S01]  /*be940*/  IMAD.X R49, R4, 0x1, R25, P1 ;  /* 0x0000000104317824 */ /* 0x010fe200008e0619 */
[----:B------:R-:W-:-:S05]  /*be950*/  IADD3 R46, P1, PT, R3, R24, RZ ;  /* 0x00000018032e7210 */ /* 0x000fca0007f3e0ff */
[----:B------:R-:W-:Y:S01]  /*be960*/  IMAD.X R47, R4, 0x1, R23, P1 ;  /* 0x00000001042f7824 */ /* 0x000fe200008e0617 */
[----:B------:R-:W-:Y:S04]  /*be970*/  STL.64 [R1+0x14f0], R48 ;  /* 0x0014f03001007387 */ /* 0x000fe80000100a00 */
[----:B------:R-:W-:Y:S04]  /*be980*/  STL [R1+0x4b4], R44 ;  /* 0x0004b42c01007387 */ /* 0x000fe80000100800 */
[----:B------:R0:W-:Y:S04]  /*be990*/  STL [R1+0x3e8], R41 ;  /* 0x0003e82901007387 */ /* 0x0001e80000100800 */
[----:B------:R1:W-:Y:S01]  /*be9a0*/  STL.64 [R1+0x14e8], R46 ;  /* 0x0014e82e01007387 */ /* 0x0003e20000100a00 */
[----:B0-----:R-:W-:-:S02]  /*be9b0*/  F2FP.SATFINITE.E4M3.F32.PACK_AB_MERGE_C R41, R58, R2, RZ ;  /* 0x000000023a29723e */ /* 0x001fc400048070ff */
[----:B-1----:R-:W-:Y:S02]  /*be9c0*/  IADD3 R46, P1, PT, R3, R22, RZ ;  /* 0x00000016032e7210 */ /* 0x002fe40007f3e0ff */
[----:B------:R-:W-:Y:S01]  /*be9d0*/  F2FP.SATFINITE.E4M3.F32.PACK_AB_MERGE_C R2, R57, R53, RZ ;  /* 0x000000353902723e */ /* 0x000fe200048070ff */
[----:B------:R0:W-:Y:S02]  /*be9e0*/  STL [R1+0x4b0], R41 ;  /* 0x0004b02901007387 */ /* 0x0001e40000100800 */
[----:B------:R-:W-:Y:S01]  /*be9f0*/  IMAD.X R47, R4, 0x1, R21, P1 ;  /* 0x00000001042f7824 */ /* 0x000fe200008e0615 */
[----:B------:R-:W-:Y:S01]  /*bea00*/  IADD3 R44, P1, PT, R3, R20, RZ ;  /* 0x00000014032c7210 */ /* 0x000fe20007f3e0ff */
[----:B------:R1:W-:Y:S04]  /*bea10*/  STL [R1+0x33c], R2 ;  /* 0x00033c0201007387 */ /* 0x0003e80000100800 */
[----:B------:R-:W-:Y:S01]  /*bea20*/  STL.64 [R1+0x14e0], R46 ;  /* 0x0014e02e01007387 */ /* 0x000fe20000100a00 */
[----:B0-----:R-:W-:Y:S01]  /*bea30*/  F2FP.SATFINITE.E4M3.F32.PACK_AB_MERGE_C R41, R56, R45, RZ ;  /* 0x0000002d3829723e */ /* 0x001fe200048070ff */
[----:B------:R-:W-:Y:S01]  /*bea40*/  IMAD.X R45, R4, 0x1, R19, P1 ;  /* 0x00000001042d7824 */ /* 0x000fe200008e0613 */
[----:B-1----:R-:W-:-:S03]  /*bea50*/  F2FP.SATFINITE.E4M3.F32.PACK_AB_MERGE_C R2, R43, R50, RZ ;  /* 0x000000322b02723e */ /* 0x002fc600048070ff */
[----:B------:R-:W-:Y:S04]  /*bea60*/  STL [R1+0x5124], R41 ;  /* 0x0051242901007387 */ /* 0x000fe80000100800 */
[----:B------:R-:W-:Y:S04]  /*bea70*/  STL [R1+0x308], R2 ;  /* 0x0003080201007387 */ /* 0x000fe80000100800 */
[----:B------:R0:W-:Y:S04]  /*bea80*/  STL.64 [R1+0x14d8], R44 ;  /* 0x0014d82c01007387 */ /* 0x0001e80000100a00 */
[----:B------:R-:W-:Y:S01]  /*bea90*/  STL [R1+0x4a8], R0 ;  /* 0x0004a80001007387 */ /* 0x000fe20000100800 */
[----:B0-----:R-:W-:-:S05]  /*beaa0*/  IADD3 R44, P1, PT, R3, R18, RZ ;  /* 0x00000012032c7210 */ /* 0x001fca0007f3e0ff */
[----:B------:R-:W-:Y:S02]  /*beab0*/  IMAD.X R45, R4, 0x1, R17, P1 ;  /* 0x00000001042d7824 */ /* 0x000fe400008e0611 */
[----:B------:R-:W2:Y:S04]  /*beac0*/  LDL.LU R4, [R1+0xe00] ;  /* 0x000e000001047983 */ /* 0x000ea80000300800 */
[----:B------:R0:W-:Y:S04]  /*bead0*/  STL.64 [R1+0x14d0], R44 ;  /* 0x0014d02c01007387 */ /* 0x0001e80000100a00 */
[----:B0-----:R-:W2:Y:S04]  /*beae0*/  LDL.LU R44, [R1+0xe04] ;  /* 0x000e0400012c7983 */ /* 0x001ea80000300800 */
[----:B------:R-:W4:Y:S04]  /*beaf0*/  LDL.LU R46, [R1+0xe08] ;  /* 0x000e0800012e7983 */ /* 0x000f280000300800 */
[----:B------:R-:W4:Y:S04]  /*beb00*/  LDL.LU R41, [R1+0xe0c] ;  /* 0x000e0c0001297983 */ /* 0x000f280000300800 */
[----:B------:R-:W4:Y:S04]  /*beb10*/  LDL.LU R0, [R1+0x560] ;  /* 0x0005600001007983 */ /* 0x000f280000300800 */
[----:B------:R-:W4:Y:S04]  /*beb20*/  LDL.LU R9, [R1+0x564] ;  /* 0x0005640001097983 */ /* 0x000f280000300800 */
[----:B------:R-:W-:Y:S04]  /*beb30*/  STL [R1+0x5874], R51 ;  /* 0x0058743301007387 */ /* 0x000fe80000100800 */
[----:B------:R-:W4:Y:S04]  /*beb40*/  LDL.LU R57, [R1+0x568] ;  /* 0x0005680001397983 */ /* 0x000f280000300800 */
[----:B------:R-:W4:Y:S01]  /*beb50*/  LDL.LU R56, [R1+0x56c] ;  /* 0x00056c0001387983 */ /* 0x000f220000300800 */
[----:B---3--:R-:W-:-:S03]  /*beb60*/  F2FP.SATFINITE.E4M3.F32.PACK_AB_MERGE_C R45, R8, R39, RZ ;  /* 0x00000027082d723e */ /* 0x008fc600048070ff */
        /* <DEDUP_REMOVED lines=16> */
[----:B------:R-:W-:-:S03]  /*bec70*/  VIADD R3, R3, UR6 ;  /* 0x0000000603037c36 */ /* 0x000fc60008000000 */
[----:B------:R-:W3:Y:S04]  /*bec80*/  LDL.LU R42, [R1+0xdb0] ;  /* 0x000db000012a7983 */ /* 0x000ee80000300800 */
[----:B------:R-:W3:Y:S04]  /*bec90*/  LDL.LU R40, [R1+0xdb4] ;  /* 0x000db40001287983 */ /* 0x000ee80000300800 */
[----:B------:R-:W-:Y:S01]  /*beca0*/  STL [R1+0x57e4], R45 ;  /* 0x0057e42d01007387 */ /* 0x000fe20000100800 */
[----:B------:R-:W0:Y:S01]  /*becb0*/  LDCU UR6, c[0x0][0x3b8] ;  /* 0x00007700ff0677ac */ /* 0x000e220008000800 */
[----:B--2---:R-:W-:-:S02]  /*becc0*/  F2FP.SATFINITE.E4M3.F32.PACK_AB_MERGE_C R44, R44, R4, RZ ;  /* 0x000000042c2c723e */ /* 0x004fc400048070ff */
[----:B------:R-:W-:-:S03]  /*becd0*/  SHF.R.S32.HI R4, RZ, 0x1f, R3 ;  /* 0x0000001fff047819 */ /* 0x000fc60000011403 */
[----:B------:R1:W-:Y:S02]  /*bece0*/  STL [R1+0x58c4], R44 ;  /* 0x0058c42c01007387 */ /* 0x0003e40000100800 */
[----:B-1----:R-:W-:-:S05]  /*becf0*/  IADD3 R44, P1, PT, R3, R16, RZ ;  /* 0x00000010032c7210 */ /* 0x002fca0007f3e0ff */
[----:B------:R-:W-:-:S05]  /*bed00*/  IMAD.X R45, R4, 0x1, R38, P1 ;  /* 0x00000001042d7824 */ /* 0x000fca00008e0626 */
[----:B------:R4:W-:Y:S02]  /*bed10*/  STL.64 [R1+0x14c8], R44 ;  /* 0x0014c82c01007387 */ /* 0x0009e40000100a00 */
[----:B----4-:R-:W-:Y:S02]  /*bed20*/  F2FP.SATFINITE.E4M3.F32.PACK_AB_MERGE_C R44, R41, R46, RZ ;  /* 0x0000002e292c723e */ /* 0x010fe400048070ff */
[----:B------:R-:W-:Y:S02]  /*bed30*/  F2FP.SATFINITE.E4M3.F32.PACK_AB_MERGE_C R41, R9, R0, RZ ;  /* 0x000000000929723e */ /* 0x000fe400048070ff */
[----:B------:R-:W2:Y:S04]  /*bed40*/  LDL.LU R0, [R1+0xdb8] ;  /* 0x000db80001007983 */ /* 0x000ea80000300800 */
[----:B------:R1:W-:Y:S04]  /*bed50*/  STL [R1+0x4d48], R44 ;  /* 0x004d482c01007387 */ /* 0x0003e80000100800 */
[----:B------:R-:W2:Y:S01]  /*bed60*/  LDL.LU R9, [R1+0xdbc] ;  /* 0x000dbc0001097983 */ /* 0x000ea20000300800 */
[----:B-1----:R-:W-:-:S03]  /*bed70*/  IADD3 R44, P1, PT, R3, R15, RZ ;  /* 0x0000000f032c7210 */ /* 0x002fc60007f3e0ff */
[----:B------:R3:W-:Y:S02]  /*bed80*/  STL [R1+0x1d8], R41 ;  /* 0x0001d82901007387 */ /* 0x0007e40000100800 */
[----:B------:R-:W-:-:S05]  /*bed90*/  IMAD.X R45, R4, 0x1, R37, P1 ;  /* 0x00000001042d7824 */ /* 0x000fca00008e0625 */
[----:B------:R1:W-:Y:S01]  /*beda0*/  STL.64 [R1+0x14c0], R44 ;  /* 0x0014c02c01007387 */ /* 0x0003e20000100a00 */
[----:B---3--:R-:W-:-:S03]  /*bedb0*/  F2FP.SATFINITE.E4M3.F32.PACK_AB_MERGE_C R41, R8, R39, RZ ;  /* 0x000000270829723e */ /* 0x008fc600048070ff */
[----:B------:R-:W3:Y:S01]  /*bedc0*/  LDL.LU R39, [R1+0xda0] ;  /* 0x000da00001277983 */ /* 0x000ee20000300800 */
[----:B-1----:R-:W-:-:S05]  /*bedd0*/  F2FP.SATFINITE.E4M3.F32.PACK_AB_MERGE_C R44, R56, R57, RZ ;  /* 0x00000039382c723e */ /* 0x002fca00048070ff */
[----:B------:R1:W-:Y:S04]  /*bede0*/  STL [R1+0x4d44], R44 ;  /* 0x004d442c01007387 */ /* 0x0003e80000100800 */
[----:B------:R-:W3:Y:S04]  /*bedf0*/  LDL.LU R8, [R1+0xda4] ;  /* 0x000da40001087983 */ /* 0x000ee80000300800 */
[----:B------:R4:W-:Y:S04]  /*bee00*/  STL [R1+0x51f0], R41 ;  /* 0x0051f02901007387 */ /* 0x0009e80000100800 */
[----:B------:R-:W3:Y:S04]  /*bee10*/  LDL.LU R57, [R1+0xda8] ;  /* 0x000da80001397983 */ /* 0x000ee80000300800 */
[----:B------:R-:W3:Y:S01]  /*bee20*/  LDL.LU R56, [R1+0xdac] ;  /* 0x000dac0001387983 */ /* 0x000ee20000300800 */
[----:B-1----:R-:W-:-:S02]  /*bee30*/  IADD3 R44, P1, PT, R3, R14, RZ ;  /* 0x0000000e032c7210 */ /* 0x002fc40007f3e0ff */
[----:B----4-:R-:W-:-:S03]  /*bee40*/  F2FP.SATFINITE.E4M3.F32.PACK_AB_MERGE_C R41, R43, R50, RZ ;  /* 0x000000322b29723e */ /* 0x010fc600048070ff */
[----:B------:R-:W-:-:S05]  /*bee50*/  IMAD.X R45, R4, 0x1, R13, P1 ;  /* 0x00000001042d7824 */ /* 0x000fca00008e060d */
[----:B------:R1:W-:Y:S04]  /*bee60*/  STL.64 [R1+0x14b8], R44 ;  /* 0x0014b82c01007387 */ /* 0x0003e80000100a00 */
[----:B------:R4:W-:Y:S04]  /*bee70*/  STL [R1+0x51ec], R41 ;  /* 0x0051ec2901007387 */ /* 0x0009e80000100800 */
[----:B------:R-:W3:Y:S04]  /*bee80*/  LDL.LU R50, [R1+0xd90] ;  /* 0x000d900001327983 */ /* 0x000ee80000300800 */
[----:B------:R-:W3:Y:S01]  /*bee90*/  LDL.LU R43, [R1+0xd94] ;  /* 0x000d9400012b7983 */ /* 0x000ee20000300800 */
[----:B-1----:R-:W-:-:S02]  /*beea0*/  IADD3 R44, P1, PT, R3, R12, RZ ;  /* 0x0000000c032c7210 */ /* 0x002fc40007f3e0ff */
[----:B----4-:R-:W-:-:S03]  /*beeb0*/  F2FP.SATFINITE.E4M3.F32.PACK_AB_MERGE_C R41, R49, R59, RZ ;  /* 0x0000003b3129723e */ /* 0x010fc600048070ff */
[----:B------:R-:W-:Y:S02]  /*beec0*/  IMAD.X R45, R4, 0x1, R11, P1 ;  /* 0x00000001042d7824 */ /* 0x000fe400008e060b */
[----:B------:R1:W-:Y:S04]  /*beed0*/  STL [R1+0x5234], R41 ;  /* 0x0052342901007387 */ /* 0x0003e80000100800 */
[----:B------:R4:W-:Y:S01]  /*beee0*/  STL.64 [R1+0x14b0], R44 ;  /* 0x0014b02c01007387 */ /* 0x0009e20000100a00 */
[----:B------:R-:W-:Y:S02]  /*beef0*/  F2FP.SATFINITE.E4M3.F32.PACK_AB_MERGE_C R46, R54, R48, RZ ;  /* 0x00000030362e723e */ /* 0x000fe400048070ff */
[----:B-1----:R-:W-:Y:S02]  /*bef00*/  F2FP.SATFINITE.E4M3.F32.PACK_AB_MERGE_C R41, R55, R61, RZ ;  /* 0x0000003d3729723e */ /* 0x002fe400048070ff */
[----:B----4-:R-:W-:Y:S01]  /*bef10*/  IADD3 R44, P1, PT, R3, R10, RZ ;  /* 0x0000000a032c7210 */ /* 0x010fe20007f3e0ff */
[----:B------:R-:W-:Y:S04]  /*bef20*/  STL [R1+0x5230], R46 ;  /* 0x0052302e01007387 */ /* 0x000fe80000100800 */
[----:B------:R-:W-:Y:S01]  /*bef30*/  IMAD.X R45, R4, 0x1, R7, P1 ;  /* 0x00000001042d7824 */ /* 0x000fe200008e0607 */
[----:B------:R1:W-:Y:S01]  /*bef40*/  STL [R1+0x5260], R41 ;  /* 0x0052602901007387 */ /* 0x0003e20000100800 */
[----:B------:R-:W-:-:S03]  /*bef50*/  F2FP.SATFINITE.E4M3.F32.PACK_AB_MERGE_C R2, R2, R52, RZ ;  /* 0x000000340202723e */ /* 0x000fc600048070ff */
[----:B------:R4:W-:Y:S01]  /*bef60*/  STL.64 [R1+0x14a8], R44 ;  /* 0x0014a82c01007387 */ /* 0x0009e20000100a00 */
[----:B-1----:R-:W-:Y:S02]  /*bef70*/  F2FP.SATFINITE.E4M3.F32.PACK_AB_MERGE_C R41, R60, R47, RZ ;  /* 0x0000002f3c29723e */ /* 0x002fe400048070ff */
[----:B----4-:R-:W-:-:S03]  /*bef80*/  IADD3 R44, P1, PT, R3, R6, RZ ;  /* 0x00000006032c7210 */ /* 0x010fc60007f3e0ff */
[----:B------:R-:W-:Y:S04]  /*bef90*/  STL [R1+0x525c], R41 ;  /* 0x00525c2901007387 */ /* 0x000fe80000100800 */
[----:B------:R1:W-:Y:S01]  /*befa0*/  STL [R1+0x52d0], R2 ;  /* 0x0052d00201007387 */ /* 0x0003e20000100800 */
[----:B------:R-:W-:-:S05]  /*befb0*/  IMAD.X R45, R4, 0x1, R5, P1 ;  /* 0x00000001042d7824 */ /* 0x000fca00008e0605 */
[----:B------:R4:W-:Y:S01]  /*befc0*/  STL.64 [R1+0x14a0], R44 ;  /* 0x0014a02c01007387 */ /* 0x0009e20000100a00 */
[----:B-1----:R-:W-:Y:S02]  /*befd0*/  F2FP.SATFINITE.E4M3.F32.PACK_AB_MERGE_C R2, R40, R42, RZ ;  /* 0x0000002a2802723e */ /* 0x002fe400048070ff */
[----:B------:R-:W-:Y:S02]  /*befe0*/  IADD3 R40, P1, PT, R3, R36, RZ ;  /* 0x0000002403287210 */ /* 0x000fe40007f3e0ff */
[----:B----4-:R-:W-:-:S03]  /*beff0*/  F2FP.SATFINITE.E4M3.F32.PACK_AB_MERGE_C R44, R53, R58, RZ ;  /* 0x0000003a352c723e */ /* 0x010fc600048070ff */
[----:B------:R-:W-:Y:S02]  /*bf000*/  IMAD.X R41, R4, 0x1, R35, P1 ;  /* 0x0000000104297824 */ /* 0x000fe400008e0623 */
[----:B------:R-:W-:Y:S04]  /*bf010*/  STL [R1+0x52c4], R44 ;  /* 0x0052c42c01007387 */ /* 0x000fe80000100800 */
[----:B------:R-:W-:Y:S04]  /*bf020*/  STL [R1+0x5340], R2 ;  /* 0x0053400201007387 */ /* 0x000fe80000100800 */
[----:B------:R-:W4:Y:S04]  /*bf030*/  LDL.LU R42, [R1+0xd98] ;  /* 0x000d9800012a7983 */ /* 0x000f280000300800 */
[----:B------:R1:W-:Y:S04]  /*bf040*/  STL.64 [R1+0x1498], R40 ;  /* 0x0014982801007387 */ /* 0x0003e80000100a00 */
[----:B-1----:R-:W4:Y:S04]  /*bf050*/  LDL.LU R40, [R1+0xd9c] ;  /* 0x000d9c0001287983 */ /* 0x002f280000300800 */
[----:B------:R-:W4:Y:S04]  /*bf060*/  LDL.LU R46, [R1+0xd80] ;  /* 0x000d8000012e7983 */ /* 0x000f280000300800 */
[----:B------:R-:W4:Y:S01]  /*bf070*/  LDL.LU R41, [R1+0xd84] ;  /* 0x000d840001297983 */ /* 0x000f220000300800 */
[----:B--2---:R-:W-:-:S05]  /*bf080*/  F2FP.SATFINITE.E4M3.F32.PACK_AB_MERGE_C R0, R9, R0, RZ ;  /* 0x000000000900723e */ /* 0x004fca00048070ff */
[----:B------:R1:W-:Y:S04]  /*bf090*/  STL [R1+0x5338], R0 ;  /* 0x0053380001007387 */ /* 0x0003e80000100800 */
[----:B------:R-:W2:Y:S04]  /*bf0a0*/  LDL.LU R59, [R1+0xd88] ;  /* 0x000d8800013b7983 */ /* 0x000ea80000300800 */
[----:B------:R-:W2:Y:S04]  /*bf0b0*/  LDL.LU R49, [R1+0xd8c] ;  /* 0x000d8c0001317983 */ /* 0x000ea80000300800 */
[----:B-1----:R-:W2:Y:S04]  /*bf0c0*/  LDL.LU R0, [R1+0xd70] ;  /* 0x000d700001007983 */ /* 0x002ea80000300800 */
[----:B------:R-:W2:Y:S01]  /*bf0d0*/  LDL.LU R9, [R1+0xd74] ;  /* 0x000d740001097983 */ /* 0x000ea20000300800 */
[----:B---3--:R-:W-:-:S03]  /*bf0e0*/  F2FP.SATFINITE.E4M3.F32.PACK_AB_MERGE_C R2, R8, R39, RZ ;  /* 0x000000270802723e */ /* 0x008fc600048070ff */
[----:B------:R-:W3:Y:S04]  /*bf0f0*/  LDL.LU R39, [R1+0xd78] ;  /* 0x000d780001277983 */ /* 0x000ee80000300800 */
[----:B------:R-:W3:Y:S01]  /*bf100*/  LDL.LU R8, [R1+0xd7c] ;  /* 0x000d7c0001087983 */ /* 0x000ee20000300800 */
[----:B------:R-:W-:-:S03]  /*bf110*/  IADD3 R44, P1, PT, R3, R34, RZ ;  /* 0x00000022032c7210 */ /* 0x000fc60007f3e0ff */
[----:B------:R-:W-:Y:S02]  /*bf120*/  STL [R1+0x53ac], R2 ;  /* 0x0053ac0201007387 */ /* 0x000fe40000100800 */
[----:B------:R-:W-:-:S05]  /*bf130*/  IMAD.X R45, R4, 0x1, R33, P1 ;  /* 0x00000001042d7824 */ /* 0x000fca00008e0621 */
[----:B------:R1:W-:Y:S04]  /*bf140*/  STL.64 [R1+0x1490], R44 ;  /* 0x0014902c01007387 */ /* 0x0003e80000100a00 */
[----:B------:R-:W3:Y:S01]  /*bf150*/  LDL.LU R48, [R1+0xd60] ;  /* 0x000d600001307983 */ /* 0x000ee20000300800 */
[----:B-1----:R-:W-:Y:S02]  /*bf160*/  F2FP.SATFINITE.E4M3.F32.PACK_AB_MERGE_C R44, R56, R57, RZ ;  /* 0x00000039382c723e */ /* 0x002fe400048070ff */
[----:B------:R-:W-:-:S03]  /*bf170*/  F2FP.SATFINITE.E4M3.F32.PACK_AB_MERGE_C R2, R43, R50, RZ ;  /* 0x000000322b02723e */ /* 0x000fc600048070ff */
[----:B------:R1:W-:Y:S04]  /*bf180*/  STL [R1+0x53a8], R44 ;  /* 0x0053a82c01007387 */ /* 0x0003e80000100800 */
[----:B------:R-:W3:Y:S04]  /*bf190*/  LDL.LU R54, [R1+0xd64] ;  /* 0x000d640001367983 */ /* 0x000ee80000300800 */
[----:B------:R0:W-:Y:S04]  /*bf1a0*/  STL [R1+0x5134], R2 ;  /* 0x0051340201007387 */ /* 0x0001e80000100800 */
[----:B------:R-:W3:Y:S04]  /*bf1b0*/  LDL.LU R50, [R1+0xd68] ;  /* 0x000d680001327983 */ /* 0x000ee80000300800 */
[----:B------:R-:W3:Y:S04]  /*bf1c0*/  LDL.LU R43, [R1+0xd6c] ;  /* 0x000d6c00012b7983 */ /* 0x000ee80000300800 */
[----:B------:R-:W3:Y:S04]  /*bf1d0*/  LDL.LU R61, [R1+0xd50] ;  /* 0x000d5000013d7983 */ /* 0x000ee80000300800 */
[----:B------:R-:W3:Y:S04]  /*bf1e0*/  LDL.LU R55, [R1+0xd54] ;  /* 0x000d540001377983 */ /* 0x000ee80000300800 */
[----:B------:R-:W3:Y:S01]  /*bf1f0*/  LDL.LU R47, [R1+0xd58] ;  /* 0x000d5800012f7983 */ /* 0x000ee20000300800 */
[----:B-1----:R-:W-:-:S05]  /*bf200*/  IADD3 R44, P1, PT, R3, R32, RZ ;  /* 0x00000020032c7210 */ /* 0x002fca0007f3e0ff */
[----:B------:R-:W-:-:S05]  /*bf210*/  IMAD.X R45, R4, 0x1, R31, P1 ;  /* 0x00000001042d7824 */ /* 0x000fca00008e061f */
[----:B------:R4:W-:Y:S04]  /*bf220*/  STL.64 [R1+0x1488], R44 ;  /* 0x0014882c01007387 */ /* 0x0009e80000100a00 */
[----:B------:R-:W3:Y:S04]  /*bf230*/  LDL.LU R60, [R1+0xd5c] ;  /* 0x000d5c00013c7983 */ /* 0x000ee80000300800 */
[----:B------:R-:W3:Y:S04]  /*bf240*/  LDL.LU R52, [R1+0xd40] ;  /* 0x000d400001347983 */ /* 0x000ee80000300800 */
[----:B0-----:R-:W3:Y:S04]  /*bf250*/  LDL.LU R2, [R1+0xd44] ;  /* 0x000d440001027983 */ /* 0x001ee80000300800 */
[----:B------:R-:W3:Y:S04]  /*bf260*/  LDL.LU R58, [R1+0xd48] ;  /* 0x000d4800013a7983 */ /* 0x000ee80000300800 */
[----:B------:R-:W3:Y:S04]  /*bf270*/  LDL.LU R53, [R1+0xd4c] ;  /* 0x000d4c0001357983 */ /* 0x000ee80000300800 */
[----:B------:R-:W3:Y:S04]  /*bf280*/  LDL.LU R57, [R1+0xd30] ;  /* 0x000d300001397983 */ /* 0x000ee80000300800 */
[----:B------:R-:W3:Y:S01]  /*bf290*/  LDL.LU R56, [R1+0xd34] ;  /* 0x000d340001387983 */ /* 0x000ee20000300800 */
[----:B----4-:R-:W-:-:S03]  /*bf2a0*/  F2FP.SATFINITE.E4M3.F32.PACK_AB_MERGE_C R44, R40, R42, RZ ;  /* 0x0000002a282c723e */ /* 0x010fc600048070ff */
[----:B------:R-:W4:Y:S04]  /*bf2b0*/  LDL.LU R42, [R1+0xd38] ;  /* 0x000d3800012a7983 */ /* 0x000f280000300800 */
[----:B------:R-:W4:Y:S04]  /*bf2c0*/  LDL.LU R40, [R1+0xd3c] ;  /* 0x000d3c0001287983 */ /* 0x000f280000300800 */
[----:B------:R0:W-:Y:S01]  /*bf2d0*/  STL [R1+0x5130], R44 ;  /* 0x0051302c01007387 */ /* 0x0001e20000100800 */
[----:B------:R-:W-:Y:S02]  /*bf2e0*/  F2FP.SATFINITE.E4M3.F32.PACK_AB_MERGE_C R41, R41, R46, RZ ;  /* 0x0000002e2929723e */ /* 0x000fe400048070ff */
[----:B0-----:R-:W-:-:S03]  /*bf2f0*/  IADD3 R44, P1, PT, R3, R30, RZ ;  /* 0x0000001e032c7210 */ /* 0x001fc60007f3e0ff */
[----:B------:R-:W-:Y:S02]  /*bf300*/  STL [R1+0x50c8], R41 ;  /* 0x0050c82901007387 */ /* 0x000fe40000100800 */
[----:B------:R-:W-:-:S05]  /*bf310*/  IMAD.X R45, R4, 0x1, R29, P1 ;  /* 0x00000001042d7824 */ /* 0x000fca00008e061d */
[----:B------:R0:W-:Y:S02]  /*bf320*/  STL.64 [R1+0x1480], R44 ;  /* 0x0014802c01007387 */ /* 0x0001e40000100a00 */
[----:B0-----:R-:W-:-:S05]  /*bf330*/  IADD3 R44, P1, PT, R3, R28, RZ ;  /* 0x0000001c032c7210 */ /* 0x001fca0007f3e0ff */
[----:B------:R-:W-:Y:S01]  /*bf340*/  IMAD.X R45, R4, 0x1, R27, P1 ;  /* 0x00000001042d7824 */ /* 0x000fe200008e061b */
[----:B--2---:R-:W-:-:S05]  /*bf350*/  F2FP.SATFINITE.E4M3.F32.PACK_AB_MERGE_C R41, R49, R59, RZ ;  /* 0x0000003b3129723e */ /* 0x004fca00048070ff */
[----:B------:R-:W-:Y:S01]  /*bf360*/  STL [R1+0x50c0], R41 ;  /* 0x0050c02901007387 */ /* 0x000fe20000100800 */
[----:B------:R-:W-:-:S03]  /*bf370*/  F2FP.SATFINITE.E4M3.F32.PACK_AB_MERGE_C R0, R9, R0, RZ ;  /* 0x000000000900723e */ /* 0x000fc600048070ff */
[----:B------:R-:W-:Y:S04]  /*bf380*/  STL.64 [R1+0x5948], R28 ;  /* 0x0059481c01007387 */ /* 0x000fe80000100a00 */
[----:B------:R0:W-:Y:S04]  /*bf390*/  STL [R1+0x5090], R0 ;  /* 0x0050900001007387 */ /* 0x0001e80000100800 */
[----:B0-----:R-:W2:Y:S04]  /*bf3a0*/  LDL.LU R0, [R1+0xd20] ;  /* 0x000d200001007983 */ /* 0x001ea80000300800 */
[----:B------:R-:W2:Y:S04]  /*bf3b0*/  LDL.LU R9, [R1+0xd24] ;  /* 0x000d240001097983 */ /* 0x000ea80000300800 */
[----:B------:R-:W-:Y:S01]  /*bf3c0*/  STL.64 [R1+0x1478], R44 ;  /* 0x0014782c01007387 */ /* 0x000fe20000100a00 */
[----:B---3--:R-:W-:-:S05]  /*bf3d0*/  F2FP.SATFINITE.E4M3.F32.PACK_AB_MERGE_C R8, R8, R39, RZ ;  /* 0x000000270808723e */ /* 0x008fca00048070ff */
[----:B------:R0:W-:Y:S04]  /*bf3e0*/  STL [R1+0x5088], R8 ;  /* 0x0050880801007387 */ /* 0x0001e80000100800 */
[----:B------:R-:W3:Y:S04]  /*bf3f0*/  LDL.LU R39, [R1+0xd28] ;  /* 0x000d280001277983 */ /* 0x000ee80000300800 */
[----:B0-----:R-:W3:Y:S01]  /*bf400*/  LDL.LU R8, [R1+0xd2c] ;  /* 0x000d2c0001087983 */ /* 0x001ee20000300800 */
[----:B------:R-:W-:-:S05]  /*bf410*/  IADD3 R28, P1, PT, R3, R26, RZ ;  /* 0x0000001a031c7210 */ /* 0x000fca0007f3e0ff */
[----:B------:R-:W-:Y:S01]  /*bf420*/  IMAD.X R29, R4, 0x1, R25, P1 ;  /* 0x00000001041d7824 */ /* 0x000fe200008e0619 */
[----:B------:R-:W-:-:S05]  /*bf430*/  F2FP.SATFINITE.E4M3.F32.PACK_AB_MERGE_C R41, R54, R48, RZ ;  /* 0x000000303629723e */ /* 0x000fca00048070ff */
[----:B------:R-:W-:Y:S04]  /*bf440*/  STL [R1+0x504c], R41 ;  /* 0x00504c2901007387 */ /* 0x000fe80000100800 */
[----:B------:R0:W-:Y:S02]  /*bf450*/  STL.64 [R1+0x1470], R28 ;  /* 0x0014701c01007387 */ /* 0x0001e40000100a00 */
[----:B0-----:R-:W-:Y:S02]  /*bf460*/  F2FP.SATFINITE.E4M3.F32.PACK_AB_MERGE_C R28, R43, R50, RZ ;  /* 0x000000322b1c723e */ /* 0x001fe400048070ff */
[----:B------:R-:W3:Y:S04]  /*bf470*/  LDL.LU R50, [R1+0xd10] ;  /* 0x000d100001327983 */ /* 0x000ee80000300800 */
[----:B------:R-:W3:Y:S04]  /*bf480*/  LDL.LU R43, [R1+0xd14] ;  /* 0x000d1400012b7983 */ /* 0x000ee80000300800 */
[----:B------:R0:W-:Y:S01]  /*bf490*/  STL [R1+0x5058], R28 ;  /* 0x0050581c01007387 */ /* 0x0001e20000100800 */
[----:B------:R-:W-:-:S02]  /*bf4a0*/  F2FP.SATFINITE.E4M3.F32.PACK_AB_MERGE_C R41, R55, R61, RZ ;  /* 0x0000003d3729723e */ /* 0x000fc400048070ff */
[----:B0-----:R-:W-:-:S03]  /*bf4b0*/  IADD3 R28, P1, PT, R3, R24, RZ ;  /* 0x00000018031c7210 */ /* 0x001fc60007f3e0ff */
[----:B------:R0:W-:Y:S02]  /*bf4c0*/  STL [R1+0x4ff8], R41 ;  /* 0x004ff82901007387 */ /* 0x0001e40000100800 */
[----:B------:R-:W-:-:S05]  /*bf4d0*/  IMAD.X R29, R4, 0x1, R23, P1 ;  /* 0x00000001041d7824 */ /* 0x000fca00008e0617 */
[----:B------:R1:W-:Y:S01]  /*bf4e0*/  STL.64 [R1+0x1468], R28 ;  /* 0x0014681c01007387 */ /* 0x0003e20000100a00 */
[----:B0-----:R-:W-:Y:S02]  /*bf4f0*/  F2FP.SATFINITE.E4M3.F32.PACK_AB_MERGE_C R41, R60, R47, RZ ;  /* 0x0000002f3c29723e */ /* 0x001fe400048070ff */
[----:B------:R-:W-:Y:S02]  /*bf500*/  F2FP.SATFINITE.E4M3.F32.PACK_AB_MERGE_C R2, R2, R52, RZ ;  /* 0x000000340202723e */ /* 0x000fe400048070ff */
[----:B-1----:R-:W-:Y:S01]  /*bf510*/  IADD3 R28, P1, PT, R3, R22, RZ ;  /* 0x00000016031c7210 */ /* 0x002fe20007f3e0ff */
[----:B------:R0:W-:Y:S04]  /*bf520*/  STL [R1+0x4ff4], R41 ;  /* 0x004ff42901007387 */ /* 0x0001e80000100800 */
[----:B------:R-:W-:Y:S01]  /*bf530*/  IMAD.X R29, R4, 0x1, R21, P1 ;  /* 0x00000001041d7824 */ /* 0x000fe200008e0615 */
[----:B------:R1:W-:Y:S04]  /*bf540*/  STL [R1+0x4f78], R2 ;  /* 0x004f780201007387 */ /* 0x0003e80000100800 */
[----:B------:R1:W-:Y:S01]  /*bf550*/  STL.64 [R1+0x1460], R28 ;  /* 0x0014601c01007387 */ /* 0x0003e20000100a00 */
[----:B0-----:R-:W-:-:S02]  /*bf560*/  F2FP.SATFINITE.E4M3.F32.PACK_AB_MERGE_C R41, R53, R58, RZ ;  /* 0x0000003a3529723e */ /* 0x001fc400048070ff */
[----:B-1----:R-:W-:Y:S02]  /*bf570*/  F2FP.SATFINITE.E4M3.F32.PACK_AB_MERGE_C R2, R56, R57, RZ ;  /* 0x000000393802723e */ /* 0x002fe400048070ff */
[----:B------:R-:W-:Y:S01]  /*bf580*/  IADD3 R28, P1, PT, R3, R20, RZ ;  /* 0x00000014031c7210 */ /* 0x000fe20007f3e0ff */
[----:B------:R-:W-:Y:S04]  /*bf590*/  STL [R1+0x4fcc], R41 ;  /* 0x004fcc2901007387 */ /* 0x000fe80000100800 */
[----:B------:R-:W-:Y:S01]  /*bf5a0*/  IMAD.X R29, R4, 0x1, R19, P1 ;  /* 0x00000001041d7824 */ /* 0x000fe200008e0613 */
[----:B------:R4:W-:Y:S04]  /*bf5b0*/  STL [R1+0x4f54], R2 ;  /* 0x004f540201007387 */ /* 0x0009e80000100800 */
[----:B------:R0:W-:Y:S01]  /*bf5c0*/  STL.64 [R1+0x1458], R28 ;  /* 0x0014581c01007387 */ /* 0x0001e20000100a00 */
[----:B----4-:R-:W-:-:S02]  /*bf5d0*/  F2FP.SATFINITE.E4M3.F32.PACK_AB_MERGE_C R2, R40, R42, RZ ;  /* 0x0000002a2802723e */ /* 0x010fc400048070ff */
[----:B0-----:R-:W-:-:S03]  /*bf5e0*/  IADD3 R28, P1, PT, R3, R18, RZ ;  /* 0x00000012031c7210 */ /* 0x001fc60007f3e0ff */
[----:B------:R3:W-:Y:S04]  /*bf5f0*/  STL [R1+0x4f58], R2 ;  /* 0x004f580201007387 */ /* 0x0007e80000100800 */
[----:B------:R-:W4:Y:S01]  /*bf600*/  LDL.LU R45, [R1+0xd18] ;  /* 0x000d1800012d7983 */ /* 0x000f220000300800 */
[----:B------:R-:W-:-:S03]  /*bf610*/  IMAD.X R29, R4, 0x1, R17, P1 ;  /* 0x00000001041d7824 */ /* 0x000fc600008e0611 */
[----:B------:R-:W4:Y:S04]  /*bf620*/  LDL.LU R51, [R1+0xd1c] ;  /* 0x000d1c0001337983 */ /* 0x000f280000300800 */
[----:B------:R-:W4:Y:S04]  /*bf630*/  LDL.LU R46, [R1+0x550] ;  /* 0x00055000012e7983 */ /* 0x000f280000300800 */
[----:B------:R-:W-:Y:S04]  /*bf640*/  STL.64 [R1+0x1450], R28 ;  /* 0x0014501c01007387 */ /* 0x000fe80000100a00 */
[----:B------:R-:W4:Y:S04]  /*bf650*/  LDL.LU R41, [R1+0x554] ;  /* 0x0005540001297983 */ /* 0x000f280000300800 */
[----:B------:R-:W4:Y:S04]  /*bf660*/  LDL.LU R59, [R1+0x558] ;  /* 0x00055800013b7983 */ /* 0x000f280000300800 */
[----:B------:R-:W4:Y:S04]  /*bf670*/  LDL.LU R49, [R1+0x55c] ;  /* 0x00055c0001317983 */ /* 0x000f280000300800 */
[----:B------:R-:W4:Y:S04]  /*bf680*/  LDL.LU R42, [R1+0xd00] ;  /* 0x000d0000012a7983 */ /* 0x000f280000300800 */
[----:B------:R-:W4:Y:S01]  /*bf690*/  LDL.LU R40, [R1+0xd04] ;  /* 0x000d040001287983 */ /* 0x000f220000300800 */
[----:B--2---:R-:W-:-:S03]  /*bf6a0*/  F2FP.SATFINITE.E4M3.F32.PACK_AB_MERGE_C R4, R9, R0, RZ ;  /* 0x000000000904723e */ /* 0x004fc600048070ff */
[----:B------:R-:W2:Y:S04]  /*bf6b0*/  LDL.LU R0, [R1+0xd08] ;  /* 0x000d080001007983 */ /* 0x000ea80000300800 */
[----:B------:R0:W-:Y:S04]  /*bf6c0*/  STL [R1+0x4edc], R4 ;  /* 0x004edc0401007387 */ /* 0x0001e80000100800 */
[----:B------:R-:W2:Y:S01]  /*bf6d0*/  LDL.LU R9, [R1+0xd0c] ;  /* 0x000d0c0001097983 */ /* 0x000ea20000300800 */
[----:B---3--:R-:W-:-:S05]  /*bf6e0*/  F2FP.SATFINITE.E4M3.F32.PACK_AB_MERGE_C R2, R8, R39, RZ ;  /* 0x000000270802723e */ /* 0x008fca00048070ff */
[----:B------:R1:W-:Y:S04]  /*bf6f0*/  STL [R1+0x4ee0], R2 ;  /* 0x004ee00201007387 */ /* 0x0003e80000100800 */
[----:B------:R-:W3:Y:S04]  /*bf700*/  LDL.LU R39, [R1+0xcf0] ;  /* 0x000cf00001277983 */ /* 0x000ee80000300800 */
[----:B------:R-:W3:Y:S01]  /*bf710*/  LDL.LU R8, [R1+0xcf4] ;  /* 0x000cf40001087983 */ /* 0x000ee20000300800 */
[----:B------:R-:W-:-:S03]  /*bf720*/  VIADD R3, R3, UR6 ;  /* 0x0000000603037c36 */ /* 0x000fc60008000000 */
[----:B------:R-:W3:Y:S04]  /*bf730*/  LDL.LU R48, [R1+0xcf8] ;  /* 0x000cf80001307983 */ /* 0x000ee80000300800 */
[----:B------:R-:W3:Y:S01]  /*bf740*/  LDL.LU R54, [R1+0xcfc] ;  /* 0x000cfc0001367983 */ /* 0x000ee20000300800 */
[----:B------:R-:W1:Y:S01]  /*bf750*/  LDCU UR6, c[0x0][0x3b8] ;  /* 0x00007700ff0677ac */ /* 0x000e620008000800 */
[----:B0-----:R-:W-:Y:S02]  /*bf760*/  SHF.R.S32.HI R4, RZ, 0x1f, R3 ;  /* 0x0000001fff047819 */ /* 0x001fe40000011403 */
[----:B------:R-:W-:-:S05]  /*bf770*/  IADD3 R28, P1, PT, R3, R16, RZ ;  /* 0x00000010031c7210 */ /* 0x000fca0007f3e0ff */
[----:B------:R-:W-:Y:S01]  /*bf780*/  IMAD.X R29, R4, 0x1, R38, P1 ;  /* 0x00000001041d7824 */ /* 0x000fe200008e0626 */
[----:B-1----:R-:W-:-:S05]  /*bf790*/  F2FP.SATFINITE.E4M3.F32.PACK_AB_MERGE_C R2, R43, R50, RZ ;  /* 0x000000322b02723e */ /* 0x002fca00048070ff */
[----:B------:R0:W-:Y:S04]  /*bf7a0*/  STL [R1+0x4eb4], R2 ;  /* 0x004eb40201007387 */ /* 0x0001e80000100800 */
        /* <DEDUP_REMOVED lines=10> */
[----:B------:R-:W3:Y:S04]  /*bf850*/  LDL.LU R50, [R1+0xcc8] ;  /* 0x000cc80001327983 */ /* 0x000ee80000300800 */
[----:B------:R-:W3:Y:S04]  /*bf860*/  LDL.LU R43, [R1+0xccc] ;  /* 0x000ccc00012b7983 */ /* 0x000ee80000300800 */
[----:B------:R0:W-:Y:S02]  /*bf870*/  STL.64 [R1+0x1448], R28 ;  /* 0x0014481c01007387 */ /* 0x0001e40000100a00 */
[----:B0-----:R-:W-:-:S05]  /*bf880*/  IADD3 R28, P1, PT, R3, R15, RZ ;  /* 0x0000000f031c7210 */ /* 0x001fca0007f3e0ff */
[----:B------:R-:W-:Y:S01]  /*bf890*/  IMAD.X R29, R4, 0x1, R37, P1 ;  /* 0x00000001041d7824 */ /* 0x000fe200008e0625 */
[----:B----4-:R-:W-:Y:S02]  /*bf8a0*/  F2FP.SATFINITE.E4M3.F32.PACK_AB_MERGE_C R44, R51, R45, RZ ;  /* 0x0000002d332c723e */ /* 0x010fe400048070ff */
[----:B------:R-:W-:-:S03]  /*bf8b0*/  F2FP.SATFINITE.E4M3.F32.PACK_AB_MERGE_C R41, R41, R46, RZ ;  /* 0x0000002e2929723e */ /* 0x000fc600048070ff */
[----:B------:R-:W-:Y:S04]  /*bf8c0*/  STL [R1+0x4eac], R44 ;  /* 0x004eac2c01007387 */ /* 0x000fe80000100800 */
[----:B------:R-:W-:Y:S04]  /*bf8d0*/  STL [R1+0x54a4], R41 ;  /* 0x0054a42901007387 */ /* 0x000fe80000100800 */
[----:B------:R0:W-:Y:S02]  /*bf8e0*/  STL.64 [R1+0x1440], R28 ;  /* 0x0014401c01007387 */ /* 0x0001e40000100a00 */
[----:B0-----:R-:W-:-:S02]  /*bf8f0*/  F2FP.SATFINITE.E4M3.F32.PACK_AB_MERGE_C R29, R49, R59, RZ ;  /* 0x0000003b311d723e */ /* 0x001fc400048070ff */
[----:B------:R-:W-:Y:S02]  /*bf900*/  F2FP.SATFINITE.E4M3.F32.PACK_AB_MERGE_C R28, R40, R42, RZ ;  /* 0x0000002a281c723e */ /* 0x000fe400048070ff */
[----:B------:R-:W4:Y:S04]  /*bf910*/  LDL.LU R42, [R1+0xcb0] ;  /* 0x000cb000012a7983 */ /* 0x000f280000300800 */
[----:B------:R-:W-:Y:S04]  /*bf920*/  STL [R1+0x54a0], R29 ;  /* 0x0054a01d01007387 */ /* 0x000fe80000100800 */
[----:B------:R-:W4:Y:S04]  /*bf930*/  LDL.LU R40, [R1+0xcb4] ;  /* 0x000cb40001287983 */ /* 0x000f280000300800 */
[----:B------:R0:W-:Y:S02]  /*bf940*/  STL [R1+0x51d0], R28 ;  /* 0x0051d01c01007387 */ /* 0x0001e40000100800 */
[----:B0-----:R-:W-:-:S05]  /*bf950*/  IADD3 R28, P1, PT, R3, R14, RZ ;  /* 0x0000000e031c7210 */ /* 0x001fca0007f3e0ff */
[----:B------:R-:W-:Y:S01]  /*bf960*/  IMAD.X R29, R4, 0x1, R13, P1 ;  /* 0x00000001041d7824 */ /* 0x000fe200008e060d */
[----:B--2---:R-:W-:Y:S02]  /*bf970*/  F2FP.SATFINITE.E4M3.F32.PACK_AB_MERGE_C R9, R9, R0, RZ ;  /* 0x000000000909723e */ /* 0x004fe400048070ff */
[----:B------:R-:W2:Y:S04]  /*bf980*/  LDL.LU R0, [R1+0xcb8] ;  /* 0x000cb80001007983 */ /* 0x000ea80000300800 */
[----:B------:R-:W-:Y:S04]  /*bf990*/  STL.64 [R1+0x1438], R28 ;  /* 0x0014381c01007387 */ /* 0x000fe80000100a00 */
[----:B------:R0:W-:Y:S04]  /*bf9a0*/  STL [R1+0x51cc], R9 ;  /* 0x0051cc0901007387 */ /* 0x0001e80000100800 */
[----:B0-----:R-:W2:Y:S01]  /*bf9b0*/  LDL.LU R9, [R1+0xcbc] ;  /* 0x000cbc0001097983 */ /* 0x001ea20000300800 */
[----:B---3--:R-:W-:-:S05]  /*bf9c0*/  F2FP.SATFINITE.E4M3.F32.PACK_AB_MERGE_C R8, R8, R39, RZ ;  /* 0x000000270808723e */ /* 0x008fca00048070ff */
[----:B------:R0:W-:Y:S04]  /*bf9d0*/  STL [R1+0x5204], R8 ;  /* 0x0052040801007387 */ /* 0x0001e80000100800 */
[----:B------:R-:W3:Y:S04]  /*bf9e0*/  LDL.LU R39, [R1+0xca0] ;  /* 0x000ca00001277983 */ /* 0x000ee80000300800 */
[----:B0-----:R-:W3:Y:S01]  /*bf9f0*/  LDL.LU R8, [R1+0xca4] ;  /* 0x000ca40001087983 */ /* 0x001ee20000300800 */
[----:B------:R-:W-:-:S05]  /*bfa00*/  IADD3 R28, P1, PT, R3, R12, RZ ;  /* 0x0000000c031c7210 */ /* 0x000fca0007f3e0ff */
[----:B------:R-:W-:Y:S01]  /*bfa10*/  IMAD.X R29, R4, 0x1, R11, P1 ;  /* 0x00000001041d7824 */ /* 0x000fe200008e060b */
[----:B------:R-:W-:-:S04]  /*bfa20*/  F2FP.SATFINITE.E4M3.F32.PACK_AB_MERGE_C R44, R54, R48, RZ ;  /* 0x00000030362c723e */ /* 0x000fc800048070ff */
[----:B------:R0:W-:Y:S04]  /*bfa30*/  STL.64 [R1+0x1430], R28 ;  /* 0x0014301c01007387 */ /* 0x0001e80000100a00 */
[----:B------:R-:W-:Y:S01]  /*bfa40*/  STL [R1+0x5200], R44 ;  /* 0x0052002c01007387 */ /* 0x000fe20000100800 */
[----:B0-----:R-:W-:Y:S02]  /*bfa50*/  IADD3 R28, P1, PT, R3, R10, RZ ;  /* 0x0000000a031c7210 */ /* 0x001fe40007f3e0ff */
[----:B------:R-:W-:-:S03]  /*bfa60*/  F2FP.SATFINITE.E4M3.F32.PACK_AB_MERGE_C R41, R55, R61, RZ ;  /* 0x0000003d3729723e */ /* 0x000fc600048070ff */
[----:B------:R-:W-:Y:S02]  /*bfa70*/  IMAD.X R29, R4, 0x1, R7, P1 ;  /* 0x00000001041d7824 */ /* 0x000fe400008e0607 */
[----:B------:R0:W-:Y:S04]  /*bfa80*/  STL [R1+0x523c], R41 ;  /* 0x00523c2901007387 */ /* 0x0001e80000100800 */
[----:B------:R1:W-:Y:S01]  /*bfa90*/  STL.64 [R1+0x1428], R28 ;  /* 0x0014281c01007387 */ /* 0x0003e20000100a00 */
[----:B------:R-:W-:Y:S02]  /*bfaa0*/  F2FP.SATFINITE.E4M3.F32.PACK_AB_MERGE_C R2, R2, R52, RZ ;  /* 0x000000340202723e */ /* 0x000fe400048070ff */
[----:B0-----:R-:W-:Y:S02]  /*bfab0*/  F2FP.SATFINITE.E4M3.F32.PACK_AB_MERGE_C R41, R60, R47, RZ ;  /* 0x0000002f3c29723e */ /* 0x001fe400048070ff */
[----:B-1----:R-:W-:-:S03]  /*bfac0*/  IADD3 R28, P1, PT, R3, R6, RZ ;  /* 0x00000006031c7210 */ /* 0x002fc60007f3e0ff */
[----:B------:R0:W-:Y:S02]  /*bfad0*/  STL [R1+0x5238], R41 ;  /* 0x0052382901007387 */ /* 0x0001e40000100800 */
[----:B------:R-:W-:Y:S02]  /*bfae0*/  IMAD.X R29, R4, 0x1, R5, P1 ;  /* 0x00000001041d7824 */ /* 0x000fe400008e0605 */
[----:B------:R1:W-:Y:S04]  /*bfaf0*/  STL [R1+0x5270], R2 ;  /* 0x0052700201007387 */ /* 0x0003e80000100800 */
[----:B------:R1:W-:Y:S01]  /*bfb00*/  STL.64 [R1+0x1420], R28 ;  /* 0x0014201c01007387 */ /* 0x0003e20000100a00 */
[----:B0-----:R-:W-:Y:S02]  /*bfb10*/  F2FP.SATFINITE.E4M3.F32.PACK_AB_MERGE_C R41, R53, R58, RZ ;  /* 0x0000003a3529723e */ /* 0x001fe400048070ff */
[----:B-1----:R-:W-:-:S03]  /*bfb20*/  F2FP.SATFINITE.E4M3.F32.PACK_AB_MERGE_C R2, R56, R57, RZ ;  /* 0x000000393802723e */ /* 0x002fc600048070ff */
[----:B------:R-:W-:Y:S01]  /*bfb30*/  STL [R1+0x526c], R41 ;  /* 0x00526c2901007387 */ /* 0x000fe20000100800 */
[----:B------:R-:W-:-:S03]  /*bfb40*/  IADD3 R28, P1, PT, R3, R36, RZ ;  /* 0x00000024031c7210 */ /* 0x000fc60007f3e0ff */
[----:B------:R0:W-:Y:S04]  /*bfb50*/  STL [R1+0x52ec], R2 ;  /* 0x0052ec0201007387 */ /* 0x0001e80000100800 */
[----:B------:R-:W3:Y:S01]  /*bfb60*/  LDL.LU R45, [R1+0xca8] ;  /* 0x000ca800012d7983 */ /* 0x000ee20000300800 */
[----:B------:R-:W-:-:S03]  /*bfb70*/  IMAD.X R29, R4, 0x1, R35, P1 ;  /* 0x00000001041d7824 */ /* 0x000fc600008e0623 */
[----:B------:R-:W3:Y:S01]  /*bfb80*/  LDL.LU R51, [R1+0xcac] ;  /* 0x000cac0001337983 */ /* 0x000ee20000300800 */
[----:B0-----:R-:W-:-:S03]  /*bfb90*/  F2FP.SATFINITE.E4M3.F32.PACK_AB_MERGE_C R2, R43, R50, RZ ;  /* 0x000000322b02723e */ /* 0x001fc600048070ff */
[----:B------:R0:W-:Y:S04]  /*bfba0*/  STL.64 [R1+0x1418], R28 ;  /* 0x0014181c01007387 */ /* 0x0001e80000100a00 */
        /* <DEDUP_REMOVED lines=9> */
[----:B----4-:R-:W-:Y:S02]  /*bfc40*/  F2FP.SATFINITE.E4M3.F32.PACK_AB_MERGE_C R2, R40, R42, RZ ;  /* 0x0000002a2802723e */ /* 0x010fe400048070ff */
[----:B------:R-:W4:Y:S04]  /*bfc50*/  LDL.LU R42, [R1+0xc88] ;  /* 0x000c8800012a7983 */ /* 0x000f280000300800 */
[----:B------:R-:W4:Y:S04]  /*bfc60*/  LDL.LU R40, [R1+0xc8c] ;  /* 0x000c8c0001287983 */ /* 0x000f280000300800 */
[----:B------:R-:W-:Y:S04]  /*bfc70*/  STL [R1+0x5358], R2 ;  /* 0x0053580201007387 */ /* 0x000fe80000100800 */
[----:B------:R-:W4:Y:S04]  /*bfc80*/  LDL.LU R48, [R1+0xc70] ;  /* 0x000c700001307983 */ /* 0x000f280000300800 */
[----:B------:R-:W4:Y:S04]  /*bfc90*/  LDL.LU R54, [R1+0xc74] ;  /* 0x000c740001367983 */ /* 0x000f280000300800 */
[----:B------:R0:W-:Y:S02]  /*bfca0*/  STL.64 [R1+0x1410], R28 ;  /* 0x0014101c01007387 */ /* 0x0001e40000100a00 */
[----:B0-----:R-:W-:-:S05]  /*bfcb0*/  IADD3 R28, P1, PT, R3, R32, RZ ;  /* 0x00000020031c7210 */ /* 0x001fca0007f3e0ff */
[----:B------:R-:W-:Y:S01]  /*bfcc0*/  IMAD.X R29, R4, 0x1, R31, P1 ;  /* 0x00000001041d7824 */ /* 0x000fe200008e061f */
[----:B--2---:R-:W-:-:S05]  /*bfcd0*/  F2FP.SATFINITE.E4M3.F32.PACK_AB_MERGE_C R0, R9, R0, RZ ;  /* 0x000000000900723e */ /* 0x004fca00048070ff */
[----:B------:R3:W-:Y:S04]  /*bfce0*/  STL [R1+0x5354], R0 ;  /* 0x0053540001007387 */ /* 0x0007e80000100800 */
[----:B------:R-:W2:Y:S04]  /*bfcf0*/  LDL.LU R56, [R1+0xc78] ;  /* 0x000c780001387983 */ /* 0x000ea80000300800 */
[----:B------:R-:W2:Y:S01]  /*bfd00*/  LDL.LU R50, [R1+0xc7c] ;  /* 0x000c7c0001327983 */ /* 0x000ea20000300800 */
[----:B---3--:R-:W-:-:S05]  /*bfd10*/  F2FP.SATFINITE.E4M3.F32.PACK_AB_MERGE_C R0, R8, R39, RZ ;  /* 0x000000270800723e */ /* 0x008fca00048070ff */
[----:B------:R0:W-:Y:S04]  /*bfd20*/  STL [R1+0x5110], R0 ;  /* 0x0051100001007387 */ /* 0x0001e80000100800 */
[----:B------:R-:W3:Y:S04]  /*bfd30*/  LDL.LU R61, [R1+0xc60] ;  /* 0x000c6000013d7983 */ /* 0x000ee80000300800 */
[----:B------:R-:W3:Y:S04]  /*bfd40*/  LDL.LU R55, [R1+0xc64] ;  /* 0x000c640001377983 */ /* 0x000ee80000300800 */
        /* <DEDUP_REMOVED lines=8> */
[----:B------:R0:W-:Y:S04]  /*bfdd0*/  STL.64 [R1+0x1408], R28 ;  /* 0x0014081c01007387 */ /* 0x0001e80000100a00 */
[----:B0-----:R-:W2:Y:S04]  /*bfde0*/  LDL.LU.64 R28, [R1+0x5948] ;  /* 0x00594800011c7983 */ /* 0x001ea80000300a00 */
[----:B------:R-:W3:Y:S04]  /*bfdf0*/  LDL.LU R39, [R1+0xc48] ;  /* 0x000c480001277983 */ /* 0x000ee80000300800 */
[----:B------:R-:W3:Y:S01]  /*bfe00*/  LDL.LU R8, [R1+0xc4c] ;  /* 0x000c4c0001087983 */ /* 0x000ee20000300800 */
[----:B------:R-:W-:-:S02]  /*bfe10*/  IADD3 R44, P1, PT, R3, R30, RZ ;  /* 0x0000001e032c7210 */ /* 0x000fc40007f3e0ff */
[----:B------:R-:W-:-:S05]  /*bfe20*/  F2FP.SATFINITE.E4M3.F32.PACK_AB_MERGE_C R51, R51, R45, RZ ;  /* 0x0000002d3333723e */ /* 0x000fca00048070ff */
[----:B------:R-:W-:Y:S01]  /*bfe30*/  STL [R1+0x53a0], R51 ;  /* 0x0053a03301007387 */ /* 0x000fe20000100800 */
[----:B------:R-:W-:Y:S02]  /*bfe40*/  F2FP.SATFINITE.E4M3.F32.PACK_AB_MERGE_C R41, R41, R46, RZ ;  /* 0x0000002e2929723e */ /* 0x000fe400048070ff */
[----:B------:R-:W-:-:S03]  /*bfe50*/  F2FP.SATFINITE.E4M3.F32.PACK_AB_MERGE_C R46, R49, R59, RZ ;  /* 0x0000003b312e723e */ /* 0x000fc600048070ff */
[----:B------:R0:W-:Y:S02]  /*bfe60*/  STL [R1+0x50a8], R41 ;  /* 0x0050a82901007387 */ /* 0x0001e40000100800 */
[----:B0-----:R-:W-:Y:S02]  /*bfe70*/  F2FP.SATFINITE.E4M3.F32.PACK_AB_MERGE_C R41, R43, R57, RZ ;  /* 0x000000392b29723e */ /* 0x001fe400048070ff */
[----:B----4-:R-:W-:Y:S01]  /*bfe80*/  F2FP.SATFINITE.E4M3.F32.PACK_AB_MERGE_C R40, R40, R42, RZ ;  /* 0x0000002a2828723e */ /* 0x010fe200048070ff */
[----:B--2---:R-:W-:-:S05]  /*bfe90*/  IMAD.X R45, R4, 0x1, R29, P1 ;  /* 0x00000001042d7824 */ /* 0x004fca00008e061d */
[----:B------:R0:W-:Y:S04]  /*bfea0*/  STL.64 [R1+0x1400], R44 ;  /* 0x0014002c01007387 */ /* 0x0001e80000100a00 */
[----:B------:R-:W-:Y:S04]  /*bfeb0*/  STL [R1+0x53b4], R46 ;  /* 0x0053b42e01007387 */ /* 0x000fe80000100800 */
[----:B------:R-:W-:Y:S04]  /*bfec0*/  STL [R1+0x506c], R41 ;  /* 0x00506c2901007387 */ /* 0x000fe80000100800 */
[----:B------:R-:W2:Y:S04]  /*bfed0*/  LDL.LU R57, [R1+0xc30] ;  /* 0x000c300001397983 */ /* 0x000ea80000300800 */
[----:B------:R-:W2:Y:S01]  /*bfee0*/  LDL.LU R43, [R1+0xc34] ;  /* 0x000c3400012b7983 */ /* 0x000ea20000300800 */
[----:B0-----:R-:W-:-:S05]  /*bfef0*/  IADD3 R44, P1, PT, R3, R28, RZ ;  /* 0x0000001c032c7210 */ /* 0x001fca0007f3e0ff */
[----:B------:R-:W-:-:S05]  /*bff00*/  IMAD.X R45, R4, 0x1, R27, P1 ;  /* 0x00000001042d7824 */ /* 0x000fca00008e061b */
[----:B------:R-:W-:Y:S04]  /*bff10*/  STL.64 [R1+0x13f8], R44 ;  /* 0x0013f82c01007387 */ /* 0x000fe80000100a00 */
[----:B------:R0:W-:Y:S04]  /*bff20*/  STL [R1+0x53c4], R40 ;  /* 0x0053c42801007387 */ /* 0x0001e80000100800 */
[----:B------:R-:W4:Y:S04]  /*bff30*/  LDL.LU R42, [R1+0xc38] ;  /* 0x000c3800012a7983 */ /* 0x000f280000300800 */
[----:B0-----:R-:W4:Y:S01]  /*bff40*/  LDL.LU R40, [R1+0xc3c] ;  /* 0x000c3c0001287983 */ /* 0x001f220000300800 */
[----:B------:R-:W-:-:S02]  /*bff50*/  IADD3 R44, P1, PT, R3, R26, RZ ;  /* 0x0000001a032c7210 */ /* 0x000fc40007f3e0ff */
[----:B------:R-:W-:-:S03]  /*bff60*/  F2FP.SATFINITE.E4M3.F32.PACK_AB_MERGE_C R41, R54, R48, RZ ;  /* 0x000000303629723e */ /* 0x000fc600048070ff */
[----:B------:R-:W-:Y:S02]  /*bff70*/  IMAD.X R45, R4, 0x1, R25, P1 ;  /* 0x00000001042d7824 */ /* 0x000fe400008e0619 */
[----:B------:R0:W-:Y:S02]  /*bff80*/  STL [R1+0x5018], R41 ;  /* 0x0050182901007387 */ /* 0x0001e40000100800 */
[----:B0-----:R-:W-:Y:S02]  /*bff90*/  F2FP.SATFINITE.E4M3.F32.PACK_AB_MERGE_C R41, R50, R56, RZ ;  /* 0x000000383229723e */ /* 0x001fe400048070ff */
[----:B------:R-:W4:Y:S04]  /*bffa0*/  LDL.LU R56, [R1+0xc20] ;  /* 0x000c200001387983 */ /* 0x000f280000300800 */
[----:B------:R-:W4:Y:S04]  /*bffb0*/  LDL.LU R50, [R1+0xc24] ;  /* 0x000c240001327983 */ /* 0x000f280000300800 */
[----:B------:R0:W-:Y:S04]  /*bffc0*/  STL.64 [R1+0x13f0], R44 ;  /* 0x0013f02c01007387 */ /* 0x0001e80000100a00 */
[----:B------:R3:W-:Y:S01]  /*bffd0*/  STL [R1+0x53f0], R41 ;  /* 0x0053f02901007387 */ /* 0x0007e20000100800 */
[----:B0-----:R-:W-:-:S02]  /*bffe0*/  IADD3 R44, P1, PT, R3, R24, RZ ;  /* 0x00000018032c7210 */ /* 0x001fc40007f3e0ff */
[----:B---3--:R-:W-:-:S03]  /*bfff0*/  F2FP.SATFINITE.E4M3.F32.PACK_AB_MERGE_C R41, R55, R61, RZ ;  /* 0x0000003d3729723e */ /* 0x008fc600048070ff */
[----:B------:R-:W-:Y:S02]  /*c0000*/  IMAD.X R45, R4, 0x1, R23, P1 ;  /* 0x00000001042d7824 */ /* 0x000fe400008e0617 */
[----:B------:R0:W-:Y:S04]  /*c0010*/  STL [R1+0x4fe0], R41 ;  /* 0x004fe02901007387 */ /* 0x0001e80000100800 */
[----:B------:R1:W-:Y:S01]  /*c0020*/  STL.64 [R1+0x13e8], R44 ;  /* 0x0013e82c01007387 */ /* 0x0003e20000100a00 */
[----:B------:R-:W-:Y:S02]  /*c0030*/  F2FP.SATFINITE.E4M3.F32.PACK_AB_MERGE_C R2, R2, R52, RZ ;  /* 0x000000340202723e */ /* 0x000fe400048070ff */
[----:B0-----:R-:W-:Y:S02]  /*c0040*/  F2FP.SATFINITE.E4M3.F32.PACK_AB_MERGE_C R41, R60, R47, RZ ;  /* 0x0000002f3c29723e */ /* 0x001fe400048070ff */
[----:B-1----:R-:W-:-:S03]  /*c0050*/  IADD3 R44, P1, PT, R3, R22, RZ ;  /* 0x00000016032c7210 */ /* 0x002fc60007f3e0ff */
[----:B------:R-:W-:Y:S02]  /*c0060*/  STL [R1+0x5404], R41 ;  /* 0x0054042901007387 */ /* 0x000fe40000100800 */
[----:B------:R-:W-:Y:S02]  /*c0070*/  IMAD.X R45, R4, 0x1, R21, P1 ;  /* 0x00000001042d7824 */ /* 0x000fe400008e0615 */
[----:B------:R0:W-:Y:S01]  /*c0080*/  STL [R1+0x4f70], R2 ;  /* 0x004f700201007387 */ /* 0x0001e20000100800 */
[----:B------:R-:W-:-:S03]  /*c0090*/  F2FP.SATFINITE.E4M3.F32.PACK_AB_MERGE_C R0, R9, R0, RZ ;  /* 0x000000000900723e */ /* 0x000fc600048070ff */
[----:B------:R1:W-:Y:S01]  /*c00a0*/  STL.64 [R1+0x13e0], R44 ;  /* 0x0013e02c01007387 */ /* 0x0003e20000100a00 */
[----:B0-----:R-:W-:Y:S02]  /*c00b0*/  F2FP.SATFINITE.E4M3.F32.PACK_AB_MERGE_C R2, R53, R58, RZ ;  /* 0x0000003a3502723e */ /* 0x001fe400048070ff */
[----:B-1----:R-:W-:-:S03]  /*c00c0*/  IADD3 R44, P1, PT, R3, R20, RZ ;  /* 0x00000014032c7210 */ /* 0x002fc60007f3e0ff */
[----:B------:R-:W-:Y:S04]  /*c00d0*/  STL [R1+0x5438], R2 ;  /* 0x0054380201007387 */ /* 0x000fe80000100800 */
[----:B------:R0:W-:Y:S01]  /*c00e0*/  STL [R1+0x4f24], R0 ;  /* 0x004f240001007387 */ /* 0x0001e20000100800 */
[----:B------:R-:W-:-:S03]  /*c00f0*/  IMAD.X R45, R4, 0x1, R19, P1 ;  /* 0x00000001042d7824 */ /* 0x000fc600008e0613 */
[----:B------:R-:W3:Y:S04]  /*c0100*/  LDL.LU R46, [R1+0xc28] ;  /* 0x000c2800012e7983 */ /* 0x000ee80000300800 */
[----:B------:R-:W3:Y:S04]  /*c0110*/  LDL.LU R41, [R1+0xc2c] ;  /* 0x000c2c0001297983 */ /* 0x000ee80000300800 */
[----:B------:R-:W-:Y:S01]  /*c0120*/  STL.64 [R1+0x13d8], R44 ;  /* 0x0013d82c01007387 */ /* 0x000fe20000100a00 */
[----:B0-----:R-:W-:-:S05]  /*c0130*/  F2FP.SATFINITE.E4M3.F32.PACK_AB_MERGE_C R0, R8, R39, RZ ;  /* 0x000000270800723e */ /* 0x001fca00048070ff */
[----:B------:R0:W-:Y:S04]  /*c0140*/  STL [R1+0x5444], R0 ;  /* 0x0054440001007387 */ /* 0x0001e80000100800 */
[----:B0-----:R-:W3:Y:S04]  /*c0150*/  LDL.LU R0, [R1+0x540] ;  /* 0x0005400001007983 */ /* 0x001ee80000300800 */
[----:B------:R-:W3:Y:S01]  /*c0160*/  LDL.LU R9, [R1+0x544] ;  /* 0x0005440001097983 */ /* 0x000ee20000300800 */
[----:B------:R-:W-:-:S03]  /*c0170*/  IADD3 R44, P1, PT, R3, R18, RZ ;  /* 0x00000012032c7210 */ /* 0x000fc60007f3e0ff */
[----:B------:R-:W3:Y:S04]  /*c0180*/  LDL.LU R59, [R1+0x548] ;  /* 0x00054800013b7983 */ /* 0x000ee80000300800 */
[----:B------:R-:W3:Y:S04]  /*c0190*/  LDL.LU R49, [R1+0x54c] ;  /* 0x00054c0001317983 */ /* 0x000ee80000300800 */
[----:B------:R-:W3:Y:S01]  /*c01a0*/  LDL.LU R39, [R1+0xc10] ;  /* 0x000c100001277983 */ /* 0x000ee20000300800 */
[----:B------:R-:W-:-:S05]  /*c01b0*/  IMAD.X R45, R4, 0x1, R17, P1 ;  /* 0x00000001042d7824 */ /* 0x000fca00008e0611 */
[----:B------:R0:W-:Y:S04]  /*c01c0*/  STL.64 [R1+0x13d0], R44 ;  /* 0x0013d02c01007387 */ /* 0x0001e80000100a00 */
[----:B------:R-:W3:Y:S01]  /*c01d0*/  LDL.LU R8, [R1+0xc14] ;  /* 0x000c140001087983 */ /* 0x000ee20000300800 */
[----:B------:R-:W-:Y:S01]  /*c01e0*/  VIADD R3, R3, UR6 ;  /* 0x0000000603037c36 */ /* 0x000fe20008000000 */
[----:B------:R-:W1:Y:S04]  /*c01f0*/  LDCU UR6, c[0x0][0x3b8] ;  /* 0x00007700ff0677ac */ /* 0x000e680008000800 */
[----:B0-----:R-:W-:-:S02]  /*c0200*/  IADD3 R44, P1, PT, R3, R16, RZ ;  /* 0x00000010032c7210 */ /* 0x001fc40007f3e0ff */
[----:B--2---:R-:W-:Y:S02]  /*c0210*/  F2FP.SATFINITE.E4M3.F32.PACK_AB_MERGE_C R4, R43, R57, RZ ;  /* 0x000000392b04723e */ /* 0x004fe400048070ff */
[----:B------:R-:W2:Y:S04]  /*c0220*/  LDL.LU R57, [R1+0xc18] ;  /* 0x000c180001397983 */ /* 0x000ea80000300800 */
[----:B------:R-:W-:Y:S04]  /*c0230*/  STL [R1+0x4ed4], R4 ;  /* 0x004ed40401007387 */ /* 0x000fe80000100800 */
[----:B------:R-:W2:Y:S01]  /*c0240*/  LDL.LU R43, [R1+0xc1c] ;  /* 0x000c1c00012b7983 */ /* 0x000ea20000300800 */
[----:B----4-:R-:W-:-:S05]  /*c0250*/  F2FP.SATFINITE.E4M3.F32.PACK_AB_MERGE_C R2, R40, R42, RZ ;  /* 0x0000002a2802723e */ /* 0x010fca00048070ff */
[----:B------:R0:W-:Y:S04]  /*c0260*/  STL [R1+0x5450], R2 ;  /* 0x0054500201007387 */ /* 0x0001e80000100800 */
[----:B------:R-:W4:Y:S04]  /*c0270*/  LDL.LU R42, [R1+0xc00] ;  /* 0x000c0000012a7983 */ /* 0x000f280000300800 */
[----:B------:R-:W4:Y:S04]  /*c0280*/  LDL.LU R40, [R1+0xc04] ;  /* 0x000c040001287983 */ /* 0x000f280000300800 */
        /* <DEDUP_REMOVED lines=8> */
[----:B------:R-:W4:Y:S01]  /*c0310*/  LDL.LU R52, [R1+0xbe0] ;  /* 0x000be00001347983 */ /* 0x000f220000300800 */
[----:B------:R-:W-:-:S03]  /*c0320*/  SHF.R.S32.HI R4, RZ, 0x1f, R3 ;  /* 0x0000001fff047819 */ /* 0x000fc60000011403 */
[----:B0-----:R-:W4:Y:S04]  /*c0330*/  LDL.LU R2, [R1+0xbe4] ;  /* 0x000be40001027983 */ /* 0x001f280000300800 */
[----:B------:R-:W4:Y:S04]  /*c0340*/  LDL.LU R58, [R1+0xbe8] ;  /* 0x000be800013a7983 */ /* 0x000f280000300800 */
[----:B------:R-:W4:Y:S04]  /*c0350*/  LDL.LU R53, [R1+0xbec] ;  /* 0x000bec0001357983 */ /* 0x000f280000300800 */
[----:B------:R-:W4:Y:S04]  /*c0360*/  LDL.LU R56, [R1+0xbd0] ;  /* 0x000bd00001387983 */ /* 0x000f280000300800 */
[----:B------:R-:W4:Y:S01]  /*c0370*/  LDL.LU R50, [R1+0xbd4] ;  /* 0x000bd40001327983 */ /* 0x000f220000300800 */
[----:B------:R-:W-:-:S05]  /*c0380*/  IMAD.X R45, R4, 0x1, R38, P1 ;  /* 0x00000001042d7824 */ /* 0x000fca00008e0626 */
[----:B------:R0:W-:Y:S02]  /*c0390*/  STL.64 [R1+0x13c8], R44 ;  /* 0x0013c82c01007387 */ /* 0x0001e40000100a00 */
[----:B0-----:R-:W-:Y:S02]  /*c03a0*/  IADD3 R44, P1, PT, R3, R15, RZ ;  /* 0x0000000f032c7210 */ /* 0x001fe40007f3e0ff */
[----:B---3--:R-:W-:-:S05]  /*c03b0*/  F2FP.SATFINITE.E4M3.F32.PACK_AB_MERGE_C R41, R41, R46, RZ ;  /* 0x0000002e2929723e */ /* 0x008fca00048070ff */
[----:B------:R-:W-:Y:S01]  /*c03c0*/  STL [R1+0x546c], R41 ;  /* 0x00546c2901007387 */ /* 0x000fe20000100800 */
[----:B------:R-:W-:-:S05]  /*c03d0*/  F2FP.SATFINITE.E4M3.F32.PACK_AB_MERGE_C R0, R9, R0, RZ ;  /* 0x000000000900723e */ /* 0x000fca00048070ff */
[----:B------:R0:W-:Y:S04]  /*c03e0*/  STL [R1+0x5484], R0 ;  /* 0x0054840001007387 */ /* 0x0001e80000100800 */
[----:B0-----:R-:W3:Y:S04]  /*c03f0*/  LDL.LU R0, [R1+0xbd8] ;  /* 0x000bd80001007983 */ /* 0x001ee80000300800 */
[----:B------:R-:W3:Y:S01]  /*c0400*/  LDL.LU R9, [R1+0xbdc] ;  /* 0x000bdc0001097983 */ /* 0x000ee20000300800 */
[----:B------:R-:W-:Y:S01]  /*c0410*/  IMAD.X R45, R4, 0x1, R37, P1 ;  /* 0x00000001042d7824 */ /* 0x000fe200008e0625 */
[----:B------:R-:W-:-:S04]  /*c0420*/  F2FP.SATFINITE.E4M3.F32.PACK_AB_MERGE_C R41, R8, R39, RZ ;  /* 0x000000270829723e */ /* 0x000fc800048070ff */
[----:B------:R0:W-:Y:S04]  /*c0430*/  STL.64 [R1+0x13c0], R44 ;  /* 0x0013c02c01007387 */ /* 0x0001e80000100a00 */
[----:B------:R-:W3:Y:S01]  /*c0440*/  LDL.LU R39, [R1+0xbc0] ;  /* 0x000bc00001277983 */ /* 0x000ee20000300800 */
[----:B0-----:R-:W-:-:S05]  /*c0450*/  F2FP.SATFINITE.E4M3.F32.PACK_AB_MERGE_C R44, R49, R59, RZ ;  /* 0x0000003b312c723e */ /* 0x001fca00048070ff */
[----:B------:R0:W-:Y:S04]  /*c0460*/  STL [R1+0x5480], R44 ;  /* 0x0054802c01007387 */ /* 0x0001e80000100800 */
[----:B------:R-:W3:Y:S04]  /*c0470*/  LDL.LU R8, [R1+0xbc4] ;  /* 0x000bc40001087983 */ /* 0x000ee80000300800 */
[----:B------:R2:W-:Y:S01]  /*c0480*/  STL [R1+0x4f04], R41 ;  /* 0x004f042901007387 */ /* 0x0005e20000100800 */
[----:B0-----:R-:W-:-:S05]  /*c0490*/  IADD3 R44, P1, PT, R3, R14, RZ ;  /* 0x0000000e032c7210 */ /* 0x001fca0007f3e0ff */
[----:B------:R-:W-:Y:S01]  /*c04a0*/  IMAD.X R45, R4, 0x1, R13, P1 ;  /* 0x00000001042d7824 */ /* 0x000fe200008e060d */
[----:B--2---:R-:W-:Y:S02]  /*c04b0*/  F2FP.SATFINITE.E4M3.F32.PACK_AB_MERGE_C R41, R43, R57, RZ ;  /* 0x000000392b29723e */ /* 0x004fe400048070ff */
[----:B------:R-:W2:Y:S04]  /*c04c0*/  LDL.LU R57, [R1+0xbc8] ;  /* 0x000bc80001397983 */ /* 0x000ea80000300800 */
[----:B------:R-:W-:Y:S04]  /*c04d0*/  STL.64 [R1+0x13b8], R44 ;  /* 0x0013b82c01007387 */ /* 0x000fe80000100a00 */
[----:B------:R-:W-:Y:S04]  /*c04e0*/  STL [R1+0x4f2c], R41 ;  /* 0x004f2c2901007387 */ /* 0x000fe80000100800 */
[----:B------:R-:W2:Y:S01]  /*c04f0*/  LDL.LU R43, [R1+0xbcc] ;  /* 0x000bcc00012b7983 */ /* 0x000ea20000300800 */
[----:B----4-:R-:W-:-:S05]  /*c0500*/  F2FP.SATFINITE.E4M3.F32.PACK_AB_MERGE_C R40, R40, R42, RZ ;  /* 0x0000002a2828723e */ /* 0x010fca00048070ff */
[----:B------:R0:W-:Y:S04]  /*c0510*/  STL [R1+0x4e24], R40 ;  /* 0x004e242801007387 */ /* 0x0001e80000100800 */
[----:B------:R-:W4:Y:S04]  /*c0520*/  LDL.LU R42, [R1+0xbb0] ;  /* 0x000bb000012a7983 */ /* 0x000f280000300800 */
[----:B0-----:R-:W4:Y:S01]  /*c0530*/  LDL.LU R40, [R1+0xbb4] ;  /* 0x000bb40001287983 */ /* 0x001f220000300800 */
[----:B------:R-:W-:-:S05]  /*c0540*/  IADD3 R44, P1, PT, R3, R12, RZ ;  /* 0x0000000c032c7210 */ /* 0x000fca0007f3e0ff */
[----:B------:R-:W-:Y:S01]  /*c0550*/  IMAD.X R45, R4, 0x1, R11, P1 ;  /* 0x00000001042d7824 */ /* 0x000fe200008e060b */
[----:B------:R-:W-:-:S04]  /*c0560*/  F2FP.SATFINITE.E4M3.F32.PACK_AB_MERGE_C R46, R54, R48, RZ ;  /* 0x00000030362e723e */ /* 0x000fc800048070ff */
        /* <DEDUP_REMOVED lines=8> */
[----:B0-----:R-:W-:-:S05]  /*c05f0*/  F2FP.SATFINITE.E4M3.F32.PACK_AB_MERGE_C R41, R60, R47, RZ ;  /* 0x0000002f3c29723e */ /* 0x001fca00048070ff */
[----:B------:R0:W-:Y:S01]  /*c0600*/  STL [R1+0x4d94], R41 ;  /* 0x004d942901007387 */ /* 0x0001e20000100800 */
[----:B-1----:R-:W-:-:S03]  /*c0610*/  IADD3 R44, P1, PT, R3, R6, RZ ;  /* 0x00000006032c7210 */ /* 0x002fc60007f3e0ff */
[----:B------:R1:W-:Y:S04]  /*c0620*/  STL [R1+0x548], R2 ;  /* 0x0005480201007387 */ /* 0x0003e80000100800 */
[----:B------:R-:W4:Y:S01]  /*c0630*/  LDL.LU R46, [R1+0xbb8] ;  /* 0x000bb800012e7983 */ /* 0x000f220000300800 */
[----:B------:R-:W-:Y:S01]  /*c0640*/  IMAD.X R45, R4, 0x1, R5, P1 ;  /* 0x00000001042d7824 */ /* 0x000fe200008e0605 */
[----:B0-----:R-:W-:-:S04]  /*c0650*/  F2FP.SATFINITE.E4M3.F32.PACK_AB_MERGE_C R41, R53, R58, RZ ;  /* 0x0000003a3529723e */ /* 0x001fc800048070ff */
[----:B------:R0:W-:Y:S01]  /*c0660*/  STL.64 [R1+0x13a0], R44 ;  /* 0x0013a02c01007387 */ /* 0x0001e20000100a00 */
[----:B-1----:R-:W-:-:S03]  /*c0670*/  F2FP.SATFINITE.E4M3.F32.PACK_AB_MERGE_C R2, R50, R56, RZ ;  /* 0x000000383202723e */ /* 0x002fc600048070ff */
[----:B------:R1:W-:Y:S01]  /*c0680*/  STL [R1+0x554], R41 ;  /* 0x0005542901007387 */ /* 0x0003e20000100800 */
[----:B0-----:R-:W-:-:S03]  /*c0690*/  IADD3 R44, P1, PT, R3, R36, RZ ;  /* 0x00000024032c7210 */ /* 0x001fc60007f3e0ff */
[----:B-1----:R-:W4:Y:S04]  /*c06a0*/  LDL.LU R41, [R1+0xbbc] ;  /* 0x000bbc0001297983 */ /* 0x002f280000300800 */
[----:B------:R-:W-:Y:S04]  /*c06b0*/  STL [R1+0x49c], R2 ;  /* 0x00049c0201007387 */ /* 0x000fe80000100800 */
[----:B------:R-:W4:Y:S04]  /*c06c0*/  LDL.LU R56, [R1+0xba0] ;  /* 0x000ba00001387983 */ /* 0x000f280000300800 */
[----:B------:R-:W4:Y:S01]  /*c06d0*/  LDL.LU R50, [R1+0xba4] ;  /* 0x000ba40001327983 */ /* 0x000f220000300800 */
[----:B------:R-:W-:-:S03]  /*c06e0*/  IMAD.X R45, R4, 0x1, R35, P1 ;  /* 0x00000001042d7824 */ /* 0x000fc600008e0623 */
[----:B------:R-:W4:Y:S04]  /*c06f0*/  LDL.LU R59, [R1+0xba8] ;  /* 0x000ba800013b7983 */ /* 0x000f280000300800 */
[----:B------:R-:W4:Y:S04]  /*c0700*/  LDL.LU R49, [R1+0xbac] ;  /* 0x000bac0001317983 */ /* 0x000f280000300800 */
[----:B------:R-:W-:Y:S01]  /*c0710*/  STL.64 [R1+0x1398], R44 ;  /* 0x0013982c01007387 */ /* 0x000fe20000100a00 */
[----:B---3--:R-:W-:-:S05]  /*c0720*/  F2FP.SATFINITE.E4M3.F32.PACK_AB_MERGE_C R0, R9, R0, RZ ;  /* 0x000000000900723e */ /* 0x008fca00048070ff */
[----:B------:R0:W-:Y:S04]  /*c0730*/  STL [R1+0x4a0], R0 ;  /* 0x0004a00001007387 */ /* 0x0001e80000100800 */
[----:B0-----:R-:W3:Y:S04]  /*c0740*/  LDL.LU R0, [R1+0xb90] ;  /* 0x000b900001007983 */ /* 0x001ee80000300800 */
[----:B------:R-:W3:Y:S01]  /*c0750*/  LDL.LU R9, [R1+0xb94] ;  /* 0x000b940001097983 */ /* 0x000ee20000300800 */
[----:B------:R-:W-:-:S05]  /*c0760*/  F2FP.SATFINITE.E4M3.F32.PACK_AB_MERGE_C R2, R8, R39, RZ ;  /* 0x000000270802723e */ /* 0x000fca00048070ff */
[----:B------:R-:W-:Y:S04]  /*c0770*/  STL [R1+0x45c], R2 ;  /* 0x00045c0201007387 */ /* 0x000fe80000100800 */
[----:B------:R-:W3:Y:S04]  /*c0780*/  LDL.LU R39, [R1+0xb98] ;  /* 0x000b980001277983 */ /* 0x000ee80000300800 */
[----:B------:R-:W3:Y:S01]  /*c0790*/  LDL.LU R8, [R1+0xb9c] ;  /* 0x000b9c0001087983 */ /* 0x000ee20000300800 */
[----:B------:R-:W-:-:S05]  /*c07a0*/  IADD3 R44, P1, PT, R3, R34, RZ ;  /* 0x00000022032c7210 */ /* 0x000fca0007f3e0ff */
[----:B------:R-:W-:-:S05]  /*c07b0*/  IMAD.X R45, R4, 0x1, R33, P1 ;  /* 0x00000001042d7824 */ /* 0x000fca00008e0621 */
[----:B------:R0:W-:Y:S04]  /*c07c0*/  STL.64 [R1+0x1390], R44 ;  /* 0x0013902c01007387 */ /* 0x0001e80000100a00 */
[----:B------:R-:W3:Y:S04]  /*c07d0*/  LDL.LU R48, [R1+0xb80] ;  /* 0x000b800001307983 */ /* 0x000ee80000300800 */
[----:B------:R-:W3:Y:S01]  /*c07e0*/  LDL.LU R54, [R1+0xb84] ;  /* 0x000b840001367983 */ /* 0x000ee20000300800 */
[----:B0-----:R-:W-:-:S05]  /*c07f0*/  IADD3 R44, P1, PT, R3, R32, RZ ;  /* 0x00000020032c7210 */ /* 0x001fca0007f3e0ff */
[----:B------:R-:W-:Y:S01]  /*c0800*/  IMAD.X R45, R4, 0x1, R31, P1 ;  /* 0x00000001042d7824 */ /* 0x000fe200008e061f */
[----:B--2---:R-:W-:-:S05]  /*c0810*/  F2FP.SATFINITE.E4M3.F32.PACK_AB_MERGE_C R2, R43, R57, RZ ;  /* 0x000000392b02723e */ /* 0x004fca00048070ff */
[----:B------:R4:W-:Y:S04]  /*c0820*/  STL [R1+0x458], R2 ;  /* 0x0004580201007387 */ /* 0x0009e80000100800 */
[----:B------:R-:W2:Y:S01]  /*c0830*/  LDL.LU R43, [R1+0xb88] ;  /* 0x000b8800012b7983 */ /* 0x000ea20000300800 */
[----:B----4-:R-:W-:-:S03]  /*c0840*/  F2FP.SATFINITE.E4M3.F32.PACK_AB_MERGE_C R2, R40, R42, RZ ;  /* 0x0000002a2802723e */ /* 0x010fc600048070ff */
[----:B------:R-:W2:Y:S04]  /*c0850*/  LDL.LU R40, [R1+0xb8c] ;  /* 0x000b8c0001287983 */ /* 0x000ea80000300800 */
[----:B------:R0:W-:Y:S04]  /*c0860*/  STL [R1+0x418], R2 ;  /* 0x0004180201007387 */ /* 0x0001e80000100800 */
[----:B------:R-:W4:Y:S04]  /*c0870*/  LDL.LU R61, [R1+0xb70] ;  /* 0x000b7000013d7983 */ /* 0x000f280000300800 */
[----:B------:R-:W4:Y:S04]  /*c0880*/  LDL.LU R55, [R1+0xb74] ;  /* 0x000b740001377983 */ /* 0x000f280000300800 */
[----:B------:R-:W4:Y:S04]  /*c0890*/  LDL.LU R47, [R1+0xb78] ;  /* 0x000b7800012f7983 */ /* 0x000f280000300800 */
[----:B------:R-:W4:Y:S04]  /*c08a0*/  LDL.LU R60, [R1+0xb7c] ;  /* 0x000b7c00013c7983 */ /* 0x000f280000300800 */
[----:B------:R-:W4:Y:S04]  /*c08b0*/  LDL.LU R52, [R1+0xb60] ;  /* 0x000b600001347983 */ /* 0x000f280000300800 */
[----:B0-----:R-:W4:Y:S04]  /*c08c0*/  LDL.LU R2, [R1+0xb64] ;  /* 0x000b640001027983 */ /* 0x001f280000300800 */
[----:B------:R-:W4:Y:S04]  /*c08d0*/  LDL.LU R58, [R1+0xb68] ;  /* 0x000b6800013a7983 */ /* 0x000f280000300800 */
[----:B------:R-:W4:Y:S04]  /*c08e0*/  LDL.LU R53, [R1+0xb6c] ;  /* 0x000b6c0001357983 */ /* 0x000f280000300800 */
[----:B------:R-:W4:Y:S04]  /*c08f0*/  LDL.LU R57, [R1+0xb50] ;  /* 0x000b500001397983 */ /* 0x000f280000300800 */
[----:B------:R-:W4:Y:S04]  /*c0900*/  LDL.LU R42, [R1+0xb54] ;  /* 0x000b5400012a7983 */ /* 0x000f280000300800 */
[----:B------:R0:W-:Y:S02]  /*c0910*/  STL.64 [R1+0x1388], R44 ;  /* 0x0013882c01007387 */ /* 0x0001e40000100a00 */
[----:B0-----:R-:W-:-:S05]  /*c0920*/  IADD3 R44, P1, PT, R3, R30, RZ ;  /* 0x0000001e032c7210 */ /* 0x001fca0007f3e0ff */
[----:B------:R-:W-:Y:S01]  /*c0930*/  IMAD.X R45, R4, 0x1, R29, P1 ;  /* 0x00000001042d7824 */ /* 0x000fe200008e061d */
[----:B------:R-:W-:Y:S02]  /*c0940*/  F2FP.SATFINITE.E4M3.F32.PACK_AB_MERGE_C R46, R41, R46, RZ ;  /* 0x0000002e292e723e */ /* 0x000fe400048070ff */
[----:B------:R-:W-:-:S03]  /*c0950*/  F2FP.SATFINITE.E4M3.F32.PACK_AB_MERGE_C R41, R50, R56, RZ ;  /* 0x000000383229723e */ /* 0x000fc600048070ff */
[----:B------:R-:W-:Y:S04]  /*c0960*/  STL [R1+0x424], R46 ;  /* 0x0004242e01007387 */ /* 0x000fe80000100800 */
[----:B------:R-:W-:Y:S04]  /*c0970*/  STL [R1+0x3bc], R41 ;  /* 0x0003bc2901007387 */ /* 0x000fe80000100800 */
[----:B------:R-:W4:Y:S04]  /*c0980*/  LDL.LU R56, [R1+0xb58] ;  /* 0x000b580001387983 */ /* 0x000f280000300800 */
[----:B------:R-:W4:Y:S04]  /*c0990*/  LDL.LU R50, [R1+0xb5c] ;  /* 0x000b5c0001327983 */ /* 0x000f280000300800 */
[----:B------:R0:W-:Y:S02]  /*c09a0*/  STL.64 [R1+0x1380], R44 ;  /* 0x0013802c01007387 */ /* 0x0001e40000100a00 */
[----:B0-----:R-:W-:-:S02]  /*c09b0*/  F2FP.SATFINITE.E4M3.F32.PACK_AB_MERGE_C R44, R49, R59, RZ ;  /* 0x0000003b312c723e */ /* 0x001fc400048070ff */
[----:B---3--:R-:W-:Y:S02]  /*c09c0*/  F2FP.SATFINITE.E4M3.F32.PACK_AB_MERGE_C R41, R9, R0, RZ ;  /* 0x000000000929723e */ /* 0x008fe400048070ff */
[----:B------:R-:W3:Y:S04]  /*c09d0*/  LDL.LU R0, [R1+0xb40] ;  /* 0x000b400001007983 */ /* 0x000ee80000300800 */
[----:B------:R-:W-:Y:S04]  /*c09e0*/  STL [R1+0x3c0], R44 ;  /* 0x0003c02c01007387 */ /* 0x000fe80000100800 */
[----:B------:R-:W3:Y:S04]  /*c09f0*/  LDL.LU R9, [R1+0xb44] ;  /* 0x000b440001097983 */ /* 0x000ee80000300800 */
[----:B------:R0:W-:Y:S02]  /*c0a00*/  STL [R1+0x30c], R41 ;  /* 0x00030c2901007387 */ /* 0x0001e40000100800 */
[----:B0-----:R-:W-:-:S02]  /*c0a10*/  F2FP.SATFINITE.E4M3.F32.PACK_AB_MERGE_C R41, R8, R39, RZ ;  /* 0x000000270829723e */ /* 0x001fc400048070ff */
[----:B------:R-:W3:Y:S04]  /*c0a20*/  LDL.LU R39, [R1+0xb48] ;  /* 0x000b480001277983 */ /* 0x000ee80000300800 */
[----:B------:R-:W3:Y:S01]  /*c0a30*/  LDL.LU R8, [R1+0xb4c] ;  /* 0x000b4c0001087983 */ /* 0x000ee20000300800 */
[----:B------:R-:W-:-:S05]  /*c0a40*/  IADD3 R44, P1, PT, R3, R28, RZ ;  /* 0x0000001c032c7210 */ /* 0x000fca0007f3e0ff */
[----:B------:R-:W-:-:S05]  /*c0a50*/  IMAD.X R45, R4, 0x1, R27, P1 ;  /* 0x00000001042d7824 */ /* 0x000fca00008e061b */
[----:B------:R-:W-:Y:S04]  /*c0a60*/  STL.64 [R1+0x1378], R44 ;  /* 0x0013782c01007387 */ /* 0x000fe80000100a00 */
[----:B------:R0:W-:Y:S02]  /*c0a70*/  STL [R1+0x310], R41 ;  /* 0x0003102901007387 */ /* 0x0001e40000100800 */
[----:B0-----:R-:W-:-:S05]  /*c0a80*/  F2FP.SATFINITE.E4M3.F32.PACK_AB_MERGE_C R41, R54, R48, RZ ;  /* 0x000000303629723e */ /* 0x001fca00048070ff */
[----:B------:R2:W-:Y:S01]  /*c0a90*/  STL [R1+0x2f0], R41 ;  /* 0x0002f02901007387 */ /* 0x0005e20000100800 */
[----:B------:R-:W-:-:S05]  /*c0aa0*/  IADD3 R44, P1, PT, R3, R26, RZ ;  /* 0x0000001a032c7210 */ /* 0x000fca0007f3e0ff */
[----:B------:R-:W-:Y:S01]  /*c0ab0*/  IMAD.X R45, R4, 0x1, R25, P1 ;  /* 0x00000001042d7824 */ /* 0x000fe200008e0619 */
[----:B--2---:R-:W-:Y:S02]  /*c0ac0*/  F2FP.SATFINITE.E4M3.F32.PACK_AB_MERGE_C R41, R40, R43, RZ ;  /* 0x0000002b2829723e */ /* 0x004fe400048070ff */
[----:B------:R-:W2:Y:S04]  /*c0ad0*/  LDL.LU R43, [R1+0xb30] ;  /* 0x000b3000012b7983 */ /* 0x000ea80000300800 */
[----:B------:R-:W2:Y:S04]  /*c0ae0*/  LDL.LU R40, [R1+0xb34] ;  /* 0x000b340001287983 */ /* 0x000ea80000300800 */
[----:B------:R0:W-:Y:S04]  /*c0af0*/  STL.64 [R1+0x1370], R44 ;  /* 0x0013702c01007387 */ /* 0x0001e80000100a00 */
[----:B------:R4:W-:Y:S01]  /*c0b00*/  STL [R1+0x2f4], R41 ;  /* 0x0002f42901007387 */ /* 0x0009e20000100800 */
[----:B0-----:R-:W-:-:S02]  /*c0b10*/  IADD3 R44, P1, PT, R3, R24, RZ ;  /* 0x00000018032c7210 */ /* 0x001fc40007f3e0ff */
[----:B----4-:R-:W-:-:S03]  /*c0b20*/  F2FP.SATFINITE.E4M3.F32.PACK_AB_MERGE_C R41, R55, R61, RZ ;  /* 0x0000003d3729723e */ /* 0x010fc600048070ff */
[----:B------:R-:W-:Y:S02]  /*c0b30*/  IMAD.X R45, R4, 0x1, R23, P1 ;  /* 0x00000001042d7824 */ /* 0x000fe400008e0617 */
[----:B------:R0:W-:Y:S01]  /*c0b40*/  STL [R1+0x2d8], R41 ;  /* 0x0002d82901007387 */ /* 0x0001e20000100800 */
[----:B------:R-:W-:-:S03]  /*c0b50*/  F2FP.SATFINITE.E4M3.F32.PACK_AB_MERGE_C R2, R2, R52, RZ ;  /* 0x000000340202723e */ /* 0x000fc600048070ff */
[----:B------:R1:W-:Y:S01]  /*c0b60*/  STL.64 [R1+0x1368], R44 ;  /* 0x0013682c01007387 */ /* 0x0003e20000100a00 */
[----:B0-----:R-:W-:Y:S02]  /*c0b70*/  F2FP.SATFINITE.E4M3.F32.PACK_AB_MERGE_C R41, R60, R47, RZ ;  /* 0x0000002f3c29723e */ /* 0x001fe400048070ff */
[----:B-1----:R-:W-:-:S03]  /*c0b80*/  IADD3 R44, P1, PT, R3, R22, RZ ;  /* 0x00000016032c7210 */ /* 0x002fc60007f3e0ff */
[----:B------:R0:W-:Y:S04]  /*c0b90*/  STL [R1+0x2c4], R41 ;  /* 0x0002c42901007387 */ /* 0x0001e80000100800 */
[----:B------:R1:W-:Y:S01]  /*c0ba0*/  STL [R1+0x29c], R2 ;  /* 0x00029c0201007387 */ /* 0x0003e20000100800 */
[----:B------:R-:W-:Y:S01]  /*c0bb0*/  IMAD.X R45, R4, 0x1, R21, P1 ;  /* 0x00000001042d7824 */ /* 0x000fe200008e0615 */
[----:B0-----:R-:W-:Y:S02]  /*c0bc0*/  F2FP.SATFINITE.E4M3.F32.PACK_AB_MERGE_C R41, R53, R58, RZ ;  /* 0x0000003a3529723e */ /* 0x001fe400048070ff */
[----:B-1----:R-:W-:Y:S01]  /*c0bd0*/  F2FP.SATFINITE.E4M3.F32.PACK_AB_MERGE_C R2, R42, R57, RZ ;  /* 0x000000392a02723e */ /* 0x002fe200048070ff */
[----:B------:R-:W4:Y:S04]  /*c0be0*/  LDL.LU R58, [R1+0xb38] ;  /* 0x000b3800013a7983 */ /* 0x000f280000300800 */
[----:B------:R0:W-:Y:S04]  /*c0bf0*/  STL.64 [R1+0x1360], R44 ;  /* 0x0013602c01007387 */ /* 0x0001e80000100a00 */
[----:B------:R-:W-:Y:S04]  /*c0c00*/  STL [R1+0x2a4], R41 ;  /* 0x0002a42901007387 */ /* 0x000fe80000100800 */
[----:B------:R-:W4:Y:S04]  /*c0c10*/  LDL.LU R53, [R1+0xb3c] ;  /* 0x000b3c0001357983 */ /* 0x000f280000300800 */
[----:B------:R1:W-:Y:S04]  /*c0c20*/  STL [R1+0x204], R2 ;  /* 0x0002040201007387 */ /* 0x0003e80000100800 */
[----:B------:R-:W4:Y:S04]  /*c0c30*/  LDL.LU R57, [R1+0x530] ;  /* 0x0005300001397983 */ /* 0x000f280000300800 */
[----:B------:R-:W4:Y:S01]  /*c0c40*/  LDL.LU R42, [R1+0x534] ;  /* 0x00053400012a7983 */ /* 0x000f220000300800 */
[----:B0-----:R-:W-:-:S05]  /*c0c50*/  IADD3 R44, P1, PT, R3, R20, RZ ;  /* 0x00000014032c7210 */ /* 0x001fca0007f3e0ff */
[----:B------:R-:W-:-:S05]  /*c0c60*/  IMAD.X R45, R4, 0x1, R19, P1 ;  /* 0x00000001042d7824 */ /* 0x000fca00008e0613 */
[----:B------:R0:W-:Y:S01]  /*c0c70*/  STL.64 [R1+0x1358], R44 ;  /* 0x0013582c01007387 */ /* 0x0001e20000100a00 */
[----:B-1----:R-:W-:Y:S02]  /*c0c80*/  F2FP.SATFINITE.E4M3.F32.PACK_AB_MERGE_C R2, R50, R56, RZ ;  /* 0x000000383202723e */ /* 0x002fe400048070ff */
[----:B0-----:R-:W-:-:S03]  /*c0c90*/  IADD3 R44, P1, PT, R3, R18, RZ ;  /* 0x00000012032c7210 */ /* 0x001fc60007f3e0ff */
[----:B------:R-:W-:Y:S04]  /*c0ca0*/  STL [R1+0x1f4], R2 ;  /* 0x0001f40201007387 */ /* 0x000fe80000100800 */
[----:B------:R-:W4:Y:S01]  /*c0cb0*/  LDL.LU R59, [R1+0x538] ;  /* 0x00053800013b7983 */ /* 0x000f220000300800 */
[----:B------:R-:W-:-:S05]  /*c0cc0*/  IMAD.X R45, R4, 0x1, R17, P1 ;  /* 0x00000001042d7824 */ /* 0x000fca00008e0611 */
[----:B------:R-:W-:Y:S04]  /*c0cd0*/  STL.64 [R1+0x1350], R44 ;  /* 0x0013502c01007387 */ /* 0x000fe80000100a00 */
[----:B------:R-:W4:Y:S01]  /*c0ce0*/  LDL.LU R49, [R1+0x53c] ;  /* 0x00053c0001317983 */ /* 0x000f220000300800 */
[----:B---3--:R-:W-:-:S05]  /*c0cf0*/  F2FP.SATFINITE.E4M3.F32.PACK_AB_MERGE_C R0, R9, R0, RZ ;  /* 0x000000000900723e */ /* 0x008fca00048070ff */
[----:B------:R0:W-:Y:S04]  /*c0d00*/  STL [R1+0x1d4], R0 ;  /* 0x0001d40001007387 */ /* 0x0001e80000100800 */
[----:B0-----:R-:W3:Y:S04]  /*c0d10*/  LDL.LU R0, [R1+0xb20] ;  /* 0x000b200001007983 */ /* 0x001ee80000300800 */
[----:B------:R-:W3:Y:S01]  /*c0d20*/  LDL.LU R9, [R1+0xb24] ;  /* 0x000b240001097983 */ /* 0x000ee20000300800 */
[----:B------:R-:W-:-:S03]  /*c0d30*/  F2FP.SATFINITE.E4M3.F32.PACK_AB_MERGE_C R2, R8, R39, RZ ;  /* 0x000000270802723e */ /* 0x000fc600048070ff */
[----:B------:R-:W3:Y:S04]  /*c0d40*/  LDL.LU R48, [R1+0xb28] ;  /* 0x000b280001307983 */ /* 0x000ee80000300800 */
[----:B------:R-:W3:Y:S04]  /*c0d50*/  LDL.LU R54, [R1+0xb2c] ;  /* 0x000b2c0001367983 */ /* 0x000ee80000300800 */
[----:B------:R2:W-:Y:S04]  /*c0d60*/  STL [R1+0x1d0], R2 ;  /* 0x0001d00201007387 */ /* 0x0005e80000100800 */
[----:B------:R-:W3:Y:S04]  /*c0d70*/  LDL.LU R39, [R1+0xb10] ;  /* 0x000b100001277983 */ /* 0x000ee80000300800 */
[----:B------:R-:W3:Y:S04]  /*c0d80*/  LDL.LU R8, [R1+0xb14] ;  /* 0x000b140001087983 */ /* 0x000ee80000300800 */
[----:B------:R-:W3:Y:S04]  /*c0d90*/  LDL.LU R61, [R1+0xb18] ;  /* 0x000b1800013d7983 */ /* 0x000ee80000300800 */
[----:B------:R-:W3:Y:S01]  /*c0da0*/  LDL.LU R55, [R1+0xb1c] ;  /* 0x000b1c0001377983 */ /* 0x000ee20000300800 */
[----:B------:R-:W-:Y:S01]  /*c0db0*/  VIADD R3, R3, UR6 ;  /* 0x0000000603037c36 */ /* 0x000fe20008000000 */
[----:B------:R-:W0:Y:S04]  /*c0dc0*/  LDCU UR6, c[0x0][0x3b8] ;  /* 0x00007700ff0677ac */ /* 0x000e280008000800 */
        /* <DEDUP_REMOVED lines=8> */
[----:B------:R-:W2:Y:S04]  /*c0e50*/  LDL.LU R50, [R1+0xb0c] ;  /* 0x000b0c0001327983 */ /* 0x000ea80000300800 */
[----:B------:R-:W2:Y:S04]  /*c0e60*/  LDL.LU R43, [R1+0xaf0] ;  /* 0x000af000012b7983 */ /* 0x000ea80000300800 */
[----:B------:R-:W2:Y:S04]  /*c0e70*/  LDL.LU R40, [R1+0xaf4] ;  /* 0x000af40001287983 */ /* 0x000ea80000300800 */
[----:B------:R4:W-:Y:S02]  /*c0e80*/  STL.64 [R1+0x1348], R44 ;  /* 0x0013482c01007387 */ /* 0x0009e40000100a00 */
[----:B----4-:R-:W-:-:S02]  /*c0e90*/  F2FP.SATFINITE.E4M3.F32.PACK_AB_MERGE_C R44, R53, R58, RZ ;  /* 0x0000003a352c723e */ /* 0x010fc400048070ff */
[----:B------:R-:W-:-:S03]  /*c0ea0*/  F2FP.SATFINITE.E4M3.F32.PACK_AB_MERGE_C R41, R42, R57, RZ ;  /* 0x000000392a29723e */ /* 0x000fc600048070ff */
[----:B------:R1:W-:Y:S04]  /*c0eb0*/  STL [R1+0x58c8], R44 ;  /* 0x0058c82c01007387 */ /* 0x0003e80000100800 */
[----:B------:R-:W4:Y:S04]  /*c0ec0*/  LDL.LU R52, [R1+0xaf8] ;  /* 0x000af80001347983 */ /* 0x000f280000300800 */
[----:B------:R-:W4:Y:S04]  /*c0ed0*/  LDL.LU R2, [R1+0xafc] ;  /* 0x000afc0001027983 */ /* 0x000f280000300800 */
[----:B------:R0:W-:Y:S04]  /*c0ee0*/  STL [R1+0x13c], R41 ;  /* 0x00013c2901007387 */ /* 0x0001e80000100800 */
[----:B------:R-:W4:Y:S04]  /*c0ef0*/  LDL.LU R58, [R1+0xae0] ;  /* 0x000ae000013a7983 */ /* 0x000f280000300800 */
[----:B------:R-:W4:Y:S04]  /*c0f00*/  LDL.LU R53, [R1+0xae4] ;  /* 0x000ae40001357983 */ /* 0x000f280000300800 */
[----:B------:R-:W4:Y:S04]  /*c0f10*/  LDL.LU R57, [R1+0xae8] ;  /* 0x000ae80001397983 */ /* 0x000f280000300800 */
[----:B------:R-:W4:Y:S01]  /*c0f20*/  LDL.LU R42, [R1+0xaec] ;  /* 0x000aec00012a7983 */ /* 0x000f220000300800 */
[----:B-1----:R-:W-:-:S05]  /*c0f30*/  IADD3 R44, P1, PT, R3, R15, RZ ;  /* 0x0000000f032c7210 */ /* 0x002fca0007f3e0ff */
[----:B------:R-:W-:-:S05]  /*c0f40*/  IMAD.X R45, R4, 0x1, R37, P1 ;  /* 0x00000001042d7824 */ /* 0x000fca00008e0625 */
[----:B------:R1:W-:Y:S01]  /*c0f50*/  STL.64 [R1+0x1340], R44 ;  /* 0x0013402c01007387 */ /* 0x0003e20000100a00 */
[----:B0-----:R-:W-:-:S05]  /*c0f60*/  F2FP.SATFINITE.E4M3.F32.PACK_AB_MERGE_C R41, R49, R59, RZ ;  /* 0x0000003b3129723e */ /* 0x001fca00048070ff */
[----:B------:R-:W-:Y:S01]  /*c0f70*/  STL [R1+0x150], R41 ;  /* 0x0001502901007387 */ /* 0x000fe20000100800 */
[----:B-1----:R-:W-:-:S05]  /*c0f80*/  IADD3 R44, P1, PT, R3, R14, RZ ;  /* 0x0000000e032c7210 */ /* 0x002fca0007f3e0ff */
[----:B------:R-:W-:Y:S01]  /*c0f90*/  IMAD.X R45, R4, 0x1, R13, P1 ;  /* 0x00000001042d7824 */ /* 0x000fe200008e060d */
[----:B---3--:R-:W-:-:S05]  /*c0fa0*/  F2FP.SATFINITE.E4M3.F32.PACK_AB_MERGE_C R0, R9, R0, RZ ;  /* 0x000000000900723e */ /* 0x008fca00048070ff */
[----:B------:R0:W-:Y:S04]  /*c0fb0*/  STL [R1+0x4ef0], R0 ;  /* 0x004ef00001007387 */ /* 0x0001e80000100800 */
[----:B0-----:R-:W3:Y:S04]  /*c0fc0*/  LDL.LU R0, [R1+0xad0] ;  /* 0x000ad00001007983 */ /* 0x001ee80000300800 */
[----:B------:R-:W3:Y:S04]  /*c0fd0*/  LDL.LU R9, [R1+0xad4] ;  /* 0x000ad40001097983 */ /* 0x000ee80000300800 */
[----:B------:R0:W-:Y:S01]  /*c0fe0*/  STL.64 [R1+0x1338], R44 ;  /* 0x0013382c01007387 */ /* 0x0001e20000100a00 */
[----:B------:R-:W-:-:S03]  /*c0ff0*/  F2FP.SATFINITE.E4M3.F32.PACK_AB_MERGE_C R41, R8, R39, RZ ;  /* 0x000000270829723e */ /* 0x000fc600048070ff */
[----:B------:R-:W3:Y:S01]  /*c1000*/  LDL.LU R39, [R1+0xad8] ;  /* 0x000ad80001277983 */ /* 0x000ee20000300800 */
[----:B0-----:R-:W-:-:S05]  /*c1010*/  F2FP.SATFINITE.E4M3.F32.PACK_AB_MERGE_C R44, R54, R48, RZ ;  /* 0x00000030362c723e */ /* 0x001fca00048070ff */
[----:B------:R0:W-:Y:S04]  /*c1020*/  STL [R1+0x4f1c], R44 ;  /* 0x004f1c2c01007387 */ /* 0x0001e80000100800 */
[----:B------:R-:W3:Y:S01]  /*c1030*/  LDL.LU R8, [R1+0xadc] ;  /* 0x000adc0001087983 */ /* 0x000ee20000300800 */
[----:B0-----:R-:W-:-:S03]  /*c1040*/  IADD3 R44, P1, PT, R3, R12, RZ ;  /* 0x0000000c032c7210 */ /* 0x001fc60007f3e0ff */
[----:B------:R-:W-:Y:S02]  /*c1050*/  STL [R1+0x4e14], R41 ;  /* 0x004e142901007387 */ /* 0x000fe40000100800 */
[----:B------:R-:W-:Y:S01]  /*c1060*/  IMAD.X R45, R4, 0x1, R11, P1 ;  /* 0x00000001042d7824 */ /* 0x000fe200008e060b */
[----:B------:R-:W-:-:S04]  /*c1070*/  F2FP.SATFINITE.E4M3.F32.PACK_AB_MERGE_C R46, R55, R61, RZ ;  /* 0x0000003d372e723e */ /* 0x000fc800048070ff */
[----:B------:R0:W-:Y:S04]  /*c1080*/  STL.64 [R1+0x1330], R44 ;  /* 0x0013302c01007387 */ /* 0x0001e80000100a00 */
[----:B------:R-:W-:Y:S01]  /*c1090*/  STL [R1+0x4e2c], R46 ;  /* 0x004e2c2e01007387 */ /* 0x000fe20000100800 */
[----:B0-----:R-:W-:-:S05]  /*c10a0*/  IADD3 R44, P1, PT, R3, R10, RZ ;  /* 0x0000000a032c7210 */ /* 0x001fca0007f3e0ff */
[----:B------:R-:W-:Y:S01]  /*c10b0*/  IMAD.X R45, R4, 0x1, R7, P1 ;  /* 0x00000001042d7824 */ /* 0x000fe200008e0607 */
[----:B--2---:R-:W-:-:S05]  /*c10c0*/  F2FP.SATFINITE.E4M3.F32.PACK_AB_MERGE_C R41, R60, R47, RZ ;  /* 0x0000002f3c29723e */ /* 0x004fca00048070ff */
[----:B------:R-:W-:Y:S04]  /*c10d0*/  STL [R1+0x4d6c], R41 ;  /* 0x004d6c2901007387 */ /* 0x000fe80000100800 */
[----:B------:R0:W-:Y:S01]  /*c10e0*/  STL.64 [R1+0x1328], R44 ;  /* 0x0013282c01007387 */ /* 0x0001e20000100a00 */
[----:B------:R-:W-:Y:S02]  /*c10f0*/  F2FP.SATFINITE.E4M3.F32.PACK_AB_MERGE_C R43, R40, R43, RZ ;  /* 0x0000002b282b723e */ /* 0x000fe400048070ff */
[----:B------:R-:W-:Y:S02]  /*c1100*/  IADD3 R40, P1, PT, R3, R6, RZ ;  /* 0x0000000603287210 */ /* 0x000fe40007f3e0ff */
[----:B0-----:R-:W-:-:S03]  /*c1110*/  F2FP.SATFINITE.E4M3.F32.PACK_AB_MERGE_C R44, R50, R56, RZ ;  /* 0x00000038322c723e */ /* 0x001fc600048070ff */
[----:B------:R-:W-:Y:S02]  /*c1120*/  IMAD.X R41, R4, 0x1, R5, P1 ;  /* 0x0000000104297824 */ /* 0x000fe400008e0605 */
[----:B------:R-:W-:Y:S04]  /*c1130*/  STL [R1+0x4d7c], R44 ;  /* 0x004d7c2c01007387 */ /* 0x000fe80000100800 */
[----:B------:R0:W-:Y:S04]  /*c1140*/  STL [R1+0x530], R43 ;  /* 0x0005302b01007387 */ /* 0x0001e80000100800 */
[----:B------:R-:W2:Y:S04]  /*c1150*/  LDL.LU R55, [R1+0xac0] ;  /* 0x000ac00001377983 */ /* 0x000ea80000300800 */
[----:B------:R-:W2:Y:S04]  /*c1160*/  LDL.LU R47, [R1+0xac4] ;  /* 0x000ac400012f7983 */ /* 0x000ea80000300800 */
[----:B------:R-:W2:Y:S04]  /*c1170*/  LDL.LU R56, [R1+0xac8] ;  /* 0x000ac80001387983 */ /* 0x000ea80000300800 */
[----:B------:R1:W-:Y:S04]  /*c1180*/  STL.64 [R1+0x1320], R40 ;  /* 0x0013202801007387 */ /* 0x0003e80000100a00 */
[----:B------:R-:W2:Y:S04]  /*c1190*/  LDL.LU R50, [R1+0xacc] ;  /* 0x000acc0001327983 */ /* 0x000ea80000300800 */
[----:B0-----:R-:W2:Y:S04]  /*c11a0*/  LDL.LU R43, [R1+0xab0] ;  /* 0x000ab000012b7983 */ /* 0x001ea80000300800 */
[----:B-1----:R-:W2:Y:S01]  /*c11b0*/  LDL.LU R40, [R1+0xab4] ;  /* 0x000ab40001287983 */ /* 0x002ea20000300800 */
[----:B------:R-:W-:-:S05]  /*c11c0*/  IADD3 R44, P1, PT, R3, R36, RZ ;  /* 0x00000024032c7210 */ /* 0x000fca0007f3e0ff */
[----:B------:R-:W-:Y:S01]  /*c11d0*/  IMAD.X R45, R4, 0x1, R35, P1 ;  /* 0x00000001042d7824 */ /* 0x000fe200008e0623 */
[----:B----4-:R-:W-:Y:S02]  /*c11e0*/  F2FP.SATFINITE.E4M3.F32.PACK_AB_MERGE_C R41, R2, R52, RZ ;  /* 0x000000340229723e */ /* 0x010fe400048070ff */
[----:B------:R-:W-:-:S03]  /*c11f0*/  F2FP.SATFINITE.E4M3.F32.PACK_AB_MERGE_C R2, R53, R58, RZ ;  /* 0x0000003a3502723e */ /* 0x000fc600048070ff */
[----:B------:R0:W-:Y:S04]  /*c1200*/  STL [R1+0x538], R41 ;  /* 0x0005382901007387 */ /* 0x0001e80000100800 */
[----:B------:R-:W-:Y:S01]  /*c1210*/  STL [R1+0x460], R2 ;  /* 0x0004600201007387 */ /* 0x000fe20000100800 */
[----:B------:R-:W-:-:S03]  /*c1220*/  F2FP.SATFINITE.E4M3.F32.PACK_AB_MERGE_C R42, R42, R57, RZ ;  /* 0x000000392a2a723e */ /* 0x000fc600048070ff */
[----:B0-----:R-:W4:Y:S04]  /*c1230*/  LDL.LU R41, [R1+0xab8] ;  /* 0x000ab80001297983 */ /* 0x001f280000300800 */
[----:B------:R-:W4:Y:S04]  /*c1240*/  LDL.LU R59, [R1+0xabc] ;  /* 0x000abc00013b7983 */ /* 0x000f280000300800 */
[----:B------:R0:W-:Y:S04]  /*c1250*/  STL.64 [R1+0x1318], R44 ;  /* 0x0013182c01007387 */ /* 0x0001e80000100a00 */
[----:B------:R-:W4:Y:S04]  /*c1260*/  LDL.LU R58, [R1+0xaa0] ;  /* 0x000aa000013a7983 */ /* 0x000f280000300800 */
[----:B------:R-:W4:Y:S04]  /*c1270*/  LDL.LU R57, [R1+0xaa4] ;  /* 0x000aa40001397983 */ /* 0x000f280000300800 */
[----:B------:R-:W-:Y:S01]  /*c1280*/  STL [R1+0x57c8], R42 ;  /* 0x0057c82a01007387 */ /* 0x000fe20000100800 */
[----:B0-----:R-:W-:-:S05]  /*c1290*/  IADD3 R44, P1, PT, R3, R34, RZ ;  /* 0x00000022032c7210 */ /* 0x001fca0007f3e0ff */
[----:B------:R-:W-:Y:S01]  /*c12a0*/  IMAD.X R45, R4, 0x1, R33, P1 ;  /* 0x00000001042d7824 */ /* 0x000fe200008e0621 */
[----:B---3--:R-:W-:Y:S02]  /*c12b0*/  F2FP.SATFINITE.E4M3.F32.PACK_AB_MERGE_C R2, R9, R0, RZ ;  /* 0x000000000902723e */ /* 0x008fe400048070ff */
[----:B------:R-:W3:Y:S04]  /*c12c0*/  LDL.LU R0, [R1+0xaa8] ;  /* 0x000aa80001007983 */ /* 0x000ee80000300800 */
[----:B------:R-:W3:Y:S04]  /*c12d0*/  LDL.LU R9, [R1+0xaac] ;  /* 0x000aac0001097983 */ /* 0x000ee80000300800 */
        /* <DEDUP_REMOVED lines=16> */
[----:B--2---:R-:W-:-:S05]  /*c13e0*/  F2FP.SATFINITE.E4M3.F32.PACK_AB_MERGE_C R42, R47, R55, RZ ;  /* 0x000000372f2a723e */ /* 0x004fca00048070ff */
[----:B------:R0:W-:Y:S04]  /*c13f0*/  STL [R1+0x3d4], R42 ;  /* 0x0003d42a01007387 */ /* 0x0001e80000100800 */
[----:B------:R-:W2:Y:S04]  /*c1400*/  LDL.LU R55, [R1+0xa78] ;  /* 0x000a780001377983 */ /* 0x000ea80000300800 */
[----:B------:R-:W-:Y:S01]  /*c1410*/  STL.64 [R1+0x1308], R44 ;  /* 0x0013082c01007387 */ /* 0x000fe20000100a00 */
[----:B0-----:R-:W-:Y:S02]  /*c1420*/  F2FP.SATFINITE.E4M3.F32.PACK_AB_MERGE_C R42, R50, R56, RZ ;  /* 0x00000038322a723e */ /* 0x001fe400048070ff */
[----:B------:R-:W-:-:S03]  /*c1430*/  F2FP.SATFINITE.E4M3.F32.PACK_AB_MERGE_C R40, R40, R43, RZ ;  /* 0x0000002b2828723e */ /* 0x000fc600048070ff */
[----:B------:R0:W-:Y:S04]  /*c1440*/  STL [R1+0x3dc], R42 ;  /* 0x0003dc2a01007387 */ /* 0x0001e80000100800 */
[----:B------:R-:W2:Y:S04]  /*c1450*/  LDL.LU R47, [R1+0xa7c] ;  /* 0x000a7c00012f7983 */ /* 0x000ea80000300800 */
[----:B------:R-:W-:Y:S04]  /*c1460*/  STL [R1+0x314], R40 ;  /* 0x0003142801007387 */ /* 0x000fe80000100800 */
[----:B------:R-:W2:Y:S04]  /*c1470*/  LDL.LU R56, [R1+0xa60] ;  /* 0x000a600001387983 */ /* 0x000ea80000300800 */
[----:B------:R-:W2:Y:S01]  /*c1480*/  LDL.LU R50, [R1+0xa64] ;  /* 0x000a640001327983 */ /* 0x000ea20000300800 */
[----:B0-----:R-:W-:-:S05]  /*c1490*/  IADD3 R42, P1, PT, R3, R30, RZ ;  /* 0x0000001e032a7210 */ /* 0x001fca0007f3e0ff */
[----:B------:R-:W-:-:S05]  /*c14a0*/  IMAD.X R43, R4, 0x1, R29, P1 ;  /* 0x00000001042b7824 */ /* 0x000fca00008e061d */
[----:B------:R0:W-:Y:S04]  /*c14b0*/  STL.64 [R1+0x1300], R42 ;  /* 0x0013002a01007387 */ /* 0x0001e80000100a00 */
[----:B0-----:R-:W2:Y:S04]  /*c14c0*/  LDL.LU R43, [R1+0xa68] ;  /* 0x000a6800012b7983 */ /* 0x001ea80000300800 */
[----:B------:R-:W2:Y:S01]  /*c14d0*/  LDL.LU R40, [R1+0xa6c] ;  /* 0x000a6c0001287983 */ /* 0x000ea20000300800 */
[----:B----4-:R-:W-:Y:S02]  /*c14e0*/  F2FP.SATFINITE.E4M3.F32.PACK_AB_MERGE_C R42, R59, R41, RZ ;  /* 0x000000293b2a723e */ /* 0x010fe400048070ff */
[----:B------:R-:W-:-:S03]  /*c14f0*/  F2FP.SATFINITE.E4M3.F32.PACK_AB_MERGE_C R41, R57, R58, RZ ;  /* 0x0000003a3929723e */ /* 0x000fc600048070ff */
[----:B------:R-:W-:Y:S04]  /*c1500*/  STL [R1+0x328], R42 ;  /* 0x0003282a01007387 */ /* 0x000fe80000100800 */
[----:B------:R-:W-:Y:S04]  /*c1510*/  STL [R1+0x2ec], R41 ;  /* 0x0002ec2901007387 */ /* 0x000fe80000100800 */
[----:B------:R-:W4:Y:S04]  /*c1520*/  LDL.LU R58, [R1+0xa50] ;  /* 0x000a5000013a7983 */ /* 0x000f280000300800 */
[----:B------:R-:W4:Y:S01]  /*c1530*/  LDL.LU R57, [R1+0xa54] ;  /* 0x000a540001397983 */ /* 0x000f220000300800 */
[----:B------:R-:W-:-:S05]  /*c1540*/  IADD3 R44, P1, PT, R3, R28, RZ ;  /* 0x0000001c032c7210 */ /* 0x000fca0007f3e0ff */
[----:B------:R-:W-:-:S05]  /*c1550*/  IMAD.X R45, R4, 0x1, R27, P1 ;  /* 0x00000001042d7824 */ /* 0x000fca00008e061b */
[----:B------:R0:W-:Y:S02]  /*c1560*/  STL.64 [R1+0x12f8], R44 ;  /* 0x0012f82c01007387 */ /* 0x0001e40000100a00 */
[----:B0-----:R-:W-:Y:S02]  /*c1570*/  IADD3 R44, P1, PT, R3, R26, RZ ;  /* 0x0000001a032c7210 */ /* 0x001fe40007f3e0ff */
[----:B---3--:R-:W-:-:S05]  /*c1580*/  F2FP.SATFINITE.E4M3.F32.PACK_AB_MERGE_C R0, R9, R0, RZ ;  /* 0x000000000900723e */ /* 0x008fca00048070ff */
[----:B------:R0:W-:Y:S04]  /*c1590*/  STL [R1+0x300], R0 ;  /* 0x0003000001007387 */ /* 0x0001e80000100800 */
[----:B0-----:R-:W3:Y:S04]  /*c15a0*/  LDL.LU R0, [R1+0xa58] ;  /* 0x000a580001007983 */ /* 0x001ee80000300800 */
[----:B------:R-:W3:Y:S01]  /*c15b0*/  LDL.LU R9, [R1+0xa5c] ;  /* 0x000a5c0001097983 */ /* 0x000ee20000300800 */
[----:B------:R-:W-:Y:S01]  /*c15c0*/  F2FP.SATFINITE.E4M3.F32.PACK_AB_MERGE_C R41, R48, R49, RZ ;  /* 0x000000313029723e */ /* 0x000fe200048070ff */
[----:B------:R-:W-:-:S04]  /*c15d0*/  IMAD.X R45, R4, 0x1, R25, P1 ;  /* 0x00000001042d7824 */ /* 0x000fc800008e0619 */
[----:B------:R0:W-:Y:S04]  /*c15e0*/  STL [R1+0x2d4], R41 ;  /* 0x0002d42901007387 */ /* 0x0001e80000100800 */
[----:B------:R1:W-:Y:S01]  /*c15f0*/  STL.64 [R1+0x12f0], R44 ;  /* 0x0012f02c01007387 */ /* 0x0003e20000100a00 */
[----:B------:R-:W-:Y:S02]  /*c1600*/  F2FP.SATFINITE.E4M3.F32.PACK_AB_MERGE_C R42, R61, R54, RZ ;  /* 0x000000363d2a723e */ /* 0x000fe400048070ff */
[----:B0-----:R-:W-:Y:S02]  /*c1610*/  F2FP.SATFINITE.E4M3.F32.PACK_AB_MERGE_C R41, R52, R60, RZ ;  /* 0x0000003c3429723e */ /* 0x001fe400048070ff */
[----:B-1----:R-:W-:Y:S01]  /*c1620*/  IADD3 R44, P1, PT, R3, R24, RZ ;  /* 0x00000018032c7210 */ /* 0x002fe20007f3e0ff */
[----:B------:R-:W-:Y:S04]  /*c1630*/  STL [R1+0x2dc], R42 ;  /* 0x0002dc2a01007387 */ /* 0x000fe80000100800 */
[----:B------:R0:W-:Y:S01]  /*c1640*/  STL [R1+0x2a0], R41 ;  /* 0x0002a02901007387 */ /* 0x0001e20000100800 */
[----:B------:R-:W-:-:S03]  /*c1650*/  IMAD.X R45, R4, 0x1, R23, P1 ;  /* 0x00000001042d7824 */ /* 0x000fc600008e0617 */
[----:B------:R-:W3:Y:S04]  /*c1660*/  LDL.LU R60, [R1+0xa40] ;  /* 0x000a4000013c7983 */ /* 0x000ee80000300800 */
[----:B------:R1:W-:Y:S01]  /*c1670*/  STL.64 [R1+0x12e8], R44 ;  /* 0x0012e82c01007387 */ /* 0x0003e20000100a00 */
[----:B0-----:R-:W-:Y:S02]  /*c1680*/  F2FP.SATFINITE.E4M3.F32.PACK_AB_MERGE_C R41, R53, R2, RZ ;  /* 0x000000023529723e */ /* 0x001fe400048070ff */
[----:B------:R-:W-:Y:S02]  /*c1690*/  F2FP.SATFINITE.E4M3.F32.PACK_AB_MERGE_C R2, R8, R39, RZ ;  /* 0x000000270802723e */ /* 0x000fe400048070ff */
[----:B-1----:R-:W-:Y:S01]  /*c16a0*/  IADD3 R44, P1, PT, R3, R22, RZ ;  /* 0x00000016032c7210 */ /* 0x002fe20007f3e0ff */
[----:B------:R-:W-:Y:S04]  /*c16b0*/  STL [R1+0x2a8], R41 ;  /* 0x0002a82901007387 */ /* 0x000fe80000100800 */
[----:B------:R-:W3:Y:S01]  /*c16c0*/  LDL.LU R52, [R1+0xa44] ;  /* 0x000a440001347983 */ /* 0x000ee20000300800 */
[----:B------:R-:W-:-:S03]  /*c16d0*/  IMAD.X R45, R4, 0x1, R21, P1 ;  /* 0x00000001042d7824 */ /* 0x000fc600008e0615 */
[----:B------:R0:W-:Y:S04]  /*c16e0*/  STL [R1+0x278], R2 ;  /* 0x0002780201007387 */ /* 0x0001e80000100800 */
[----:B0-----:R-:W3:Y:S04]  /*c16f0*/  LDL.LU R2, [R1+0xa48] ;  /* 0x000a480001027983 */ /* 0x001ee80000300800 */
[----:B------:R-:W3:Y:S04]  /*c1700*/  LDL.LU R53, [R1+0xa4c] ;  /* 0x000a4c0001357983 */ /* 0x000ee80000300800 */
[----:B------:R-:W3:Y:S04]  /*c1710*/  LDL.LU R39, [R1+0x520] ;  /* 0x0005200001277983 */ /* 0x000ee80000300800 */
[----:B------:R0:W-:Y:S04]  /*c1720*/  STL.64 [R1+0x12e0], R44 ;  /* 0x0012e02c01007387 */ /* 0x0001e80000100a00 */
[----:B------:R-:W3:Y:S01]  /*c1730*/  LDL.LU R8, [R1+0x524] ;  /* 0x0005240001087983 */ /* 0x000ee20000300800 */
[----:B0-----:R-:W-:-:S05]  /*c1740*/  IADD3 R44, P1, PT, R3, R20, RZ ;  /* 0x00000014032c7210 */ /* 0x001fca0007f3e0ff */
[----:B------:R-:W-:Y:S01]  /*c1750*/  IMAD.X R45, R4, 0x1, R19, P1 ;  /* 0x00000001042d7824 */ /* 0x000fe200008e0613 */
[----:B--2---:R-:W-:Y:S02]  /*c1760*/  F2FP.SATFINITE.E4M3.F32.PACK_AB_MERGE_C R42, R47, R55, RZ ;  /* 0x000000372f2a723e */ /* 0x004fe400048070ff */
[----:B------:R-:W-:-:S03]  /*c1770*/  F2FP.SATFINITE.E4M3.F32.PACK_AB_MERGE_C R41, R50, R56, RZ ;  /* 0x000000383229723e */ /* 0x000fc600048070ff */
[----:B------:R0:W-:Y:S04]  /*c1780*/  STL [R1+0x27c], R42 ;  /* 0x00027c2a01007387 */ /* 0x0001e80000100800 */
[----:B------:R1:W-:Y:S04]  /*c1790*/  STL [R1+0x1bc], R41 ;  /* 0x0001bc2901007387 */ /* 0x0003e80000100800 */
[----:B------:R-:W-:Y:S01]  /*c17a0*/  STL.64 [R1+0x12d8], R44 ;  /* 0x0012d82c01007387 */ /* 0x000fe20000100a00 */
[----:B0-----:R-:W-:Y:S02]  /*c17b0*/  F2FP.SATFINITE.E4M3.F32.PACK_AB_MERGE_C R42, R40, R43, RZ ;  /* 0x0000002b282a723e */ /* 0x001fe400048070ff */
[----:B------:R-:W-:-:S05]  /*c17c0*/  IADD3 R40, P1, PT, R3, R18, RZ ;  /* 0x0000001203287210 */ /* 0x000fca0007f3e0ff */
[----:B-1----:R-:W-:Y:S01]  /*c17d0*/  IMAD.X R41, R4, 0x1, R17, P1 ;  /* 0x0000000104297824 */ /* 0x002fe200008e0611 */
[----:B------:R-:W-:Y:S04]  /*c17e0*/  STL [R1+0x1ec], R42 ;  /* 0x0001ec2a01007387 */ /* 0x000fe80000100800 */
[----:B------:R-:W2:Y:S04]  /*c17f0*/  LDL.LU R56, [R1+0x528] ;  /* 0x0005280001387983 */ /* 0x000ea80000300800 */
[----:B------:R0:W-:Y:S04]  /*c1800*/  STL.64 [R1+0x12d0], R40 ;  /* 0x0012d02801007387 */ /* 0x0001e80000100a00 */
[----:B0-----:R-:W2:Y:S04]  /*c1810*/  LDL.LU R40, [R1+0x52c] ;  /* 0x00052c0001287983 */ /* 0x001ea80000300800 */
[----:B------:R-:W2:Y:S04]  /*c1820*/  LDL.LU R50, [R1+0xa30] ;  /* 0x000a300001327983 */ /* 0x000ea80000300800 */
[----:B------:R-:W2:Y:S01]  /*c1830*/  LDL.LU R43, [R1+0xa34] ;  /* 0x000a3400012b7983 */ /* 0x000ea20000300800 */
[----:B----4-:R-:W-:-:S03]  /*c1840*/  F2FP.SATFINITE.E4M3.F32.PACK_AB_MERGE_C R4, R57, R58, RZ ;  /* 0x0000003a3904723e */ /* 0x010fc600048070ff */
[----:B------:R-:W4:Y:S04]  /*c1850*/  LDL.LU R42, [R1+0xa38] ;  /* 0x000a3800012a7983 */ /* 0x000f280000300800 */
[----:B------:R0:W-:Y:S04]  /*c1860*/  STL [R1+0x178], R4 ;  /* 0x0001780401007387 */ /* 0x0001e80000100800 */
[----:B------:R-:W4:Y:S04]  /*c1870*/  LDL.LU R44, [R1+0xa3c] ;  /* 0x000a3c00012c7983 */ /* 0x000f280000300800 */
[----:B------:R-:W4:Y:S04]  /*c1880*/  LDL.LU R45, [R1+0xa20] ;  /* 0x000a2000012d7983 */ /* 0x000f280000300800 */
[----:B------:R-:W4:Y:S04]  /*c1890*/  LDL.LU R51, [R1+0xa24] ;  /* 0x000a240001337983 */ /* 0x000f280000300800 */
[----:B------:R-:W4:Y:S04]  /*c18a0*/  LDL.LU R58, [R1+0xa28] ;  /* 0x000a2800013a7983 */ /* 0x000f280000300800 */
[----:B------:R-:W4:Y:S01]  /*c18b0*/  LDL.LU R57, [R1+0xa2c] ;  /* 0x000a2c0001397983 */ /* 0x000f220000300800 */
[----:B------:R-:W-:Y:S01]  /*c18c0*/  VIADD R3, R3, UR6 ;  /* 0x0000000603037c36 */ /* 0x000fe20008000000 */
[----:B------:R-:W1:Y:S01]  /*c18d0*/  LDCU UR6, c[0x0][0x3b8] ;  /* 0x00007700ff0677ac */ /* 0x000e620008000800 */
[----:B---3--:R-:W-:-:S02]  /*c18e0*/  F2FP.SATFINITE.E4M3.F32.PACK_AB_MERGE_C R55, R9, R0, RZ ;  /* 0x000000000937723e */ /* 0x008fc400048070ff */
[----:B------:R-:W3:Y:S04]  /*c18f0*/  LDL.LU R0, [R1+0xa10] ;  /* 0x000a100001007983 */ /* 0x000ee80000300800 */
[----:B------:R-:W3:Y:S01]  /*c1900*/  LDL.LU R9, [R1+0xa14] ;  /* 0x000a140001097983 */ /* 0x000ee20000300800 */
[----:B0-----:R-:W-:Y:S02]  /*c1910*/  SHF.R.S32.HI R4, RZ, 0x1f, R3 ;  /* 0x0000001fff047819 */ /* 0x001fe40000011403 */
[----:B------:R-:W-:Y:S01]  /*c1920*/  IADD3 R46, P1, PT, R3, R16, RZ ;  /* 0x00000010032e7210 */ /* 0x000fe20007f3e0ff */
[----:B------:R-:W-:Y:S04]  /*c1930*/  STL [R1+0x5878], R55 ;  /* 0x0058783701007387 */ /* 0x000fe80000100800 */
[----:B------:R-:W-:Y:S01]  /*c1940*/  IMAD.X R47, R4, 0x1, R38, P1 ;  /* 0x00000001042f7824 */ /* 0x000fe200008e0626 */
[----:B------:R-:W-:-:S05]  /*c1950*/  F2FP.SATFINITE.E4M3.F32.PACK_AB_MERGE_C R54, R52, R60, RZ ;  /* 0x0000003c3436723e */ /* 0x000fca00048070ff */
[----:B------:R-:W-:Y:S04]  /*c1960*/  STL [R1+0x58cc], R54 ;  /* 0x0058cc3601007387 */ /* 0x000fe80000100800 */
[----:B------:R0:W-:Y:S01]  /*c1970*/  STL.64 [R1+0x12c8], R46 ;  /* 0x0012c82e01007387 */ /* 0x0001e20000100a00 */
[----:B------:R-:W-:Y:S02]  /*c1980*/  F2FP.SATFINITE.E4M3.F32.PACK_AB_MERGE_C R60, R53, R2, RZ ;  /* 0x00000002353c723e */ /* 0x000fe400048070ff */
[----:B------:R-:W-:Y:S01]  /*c1990*/  F2FP.SATFINITE.E4M3.F32.PACK_AB_MERGE_C R2, R8, R39, RZ ;  /* 0x000000270802723e */ /* 0x000fe200048070ff */
[----:B0-----:R-:W3:Y:S04]  /*c19a0*/  LDL.LU R46, [R1+0xa18] ;  /* 0x000a1800012e7983 */ /* 0x001ee80000300800 */
[----:B------:R-:W3:Y:S04]  /*c19b0*/  LDL.LU R41, [R1+0xa1c] ;  /* 0x000a1c0001297983 */ /* 0x000ee80000300800 */
[----:B------:R2:W-:Y:S04]  /*c19c0*/  STL [R1+0xd8], R2 ;  /* 0x0000d80201007387 */ /* 0x0005e80000100800 */
[----:B------:R-:W3:Y:S04]  /*c19d0*/  LDL.LU R59, [R1+0xa00] ;  /* 0x000a0000013b7983 */ /* 0x000ee80000300800 */
[----:B------:R-:W3:Y:S04]  /*c19e0*/  LDL.LU R49, [R1+0xa04] ;  /* 0x000a040001317983 */ /* 0x000ee80000300800 */
[----:B------:R-:W3:Y:S04]  /*c19f0*/  LDL.LU R39, [R1+0xa08] ;  /* 0x000a080001277983 */ /* 0x000ee80000300800 */
[----:B------:R-:W3:Y:S01]  /*c1a00*/  LDL.LU R8, [R1+0xa0c] ;  /* 0x000a0c0001087983 */ /* 0x000ee20000300800 */
[----:B------:R-:W-:-:S05]  /*c1a10*/  IADD3 R52, P1, PT, R3, R15, RZ ;  /* 0x0000000f03347210 */ /* 0x000fca0007f3e0ff */
[----:B------:R-:W-:-:S05]  /*c1a20*/  IMAD.X R53, R4, 0x1, R37, P1 ;  /* 0x0000000104357824 */ /* 0x000fca00008e0625 */
[----:B------:R-:W-:Y:S01]  /*c1a30*/  STL.64 [R1+0x12c0], R52 ;  /* 0x0012c03401007387 */ /* 0x000fe20000100a00 */
[----:B------:R-:W-:-:S05]  /*c1a40*/  IADD3 R54, P1, PT, R3, R14, RZ ;  /* 0x0000000e03367210 */ /* 0x000fca0007f3e0ff */
[----:B------:R-:W-:Y:S01]  /*c1a50*/  IMAD.X R55, R4, 0x1, R13, P1 ;  /* 0x0000000104377824 */ /* 0x000fe200008e060d */
[----:B--2---:R-:W-:Y:S02]  /*c1a60*/  F2FP.SATFINITE.E4M3.F32.PACK_AB_MERGE_C R2, R40, R56, RZ ;  /* 0x000000382802723e */ /* 0x004fe400048070ff */
[----:B------:R-:W2:Y:S04]  /*c1a70*/  LDL.LU R56, [R1+0x9f0] ;  /* 0x0009f00001387983 */ /* 0x000ea80000300800 */
[----:B------:R-:W2:Y:S04]  /*c1a80*/  LDL.LU R40, [R1+0x9f4] ;  /* 0x0009f40001287983 */ /* 0x000ea80000300800 */
[----:B------:R0:W-:Y:S04]  /*c1a90*/  STL [R1+0xdc], R2 ;  /* 0x0000dc0201007387 */ /* 0x0001e80000100800 */
[----:B------:R-:W2:Y:S04]  /*c1aa0*/  LDL.LU R48, [R1+0x9f8] ;  /* 0x0009f80001307983 */ /* 0x000ea80000300800 */
[----:B------:R-:W2:Y:S01]  /*c1ab0*/  LDL.LU R61, [R1+0x9fc] ;  /* 0x0009fc00013d7983 */ /* 0x000ea20000300800 */
[----:B0-----:R-:W-:-:S05]  /*c1ac0*/  F2FP.SATFINITE.E4M3.F32.PACK_AB_MERGE_C R2, R43, R50, RZ ;  /* 0x000000322b02723e */ /* 0x001fca00048070ff */
[----:B------:R0:W-:Y:S04]  /*c1ad0*/  STL [R1+0x4eb0], R2 ;  /* 0x004eb00201007387 */ /* 0x0001e80000100800 */
[----:B------:R-:W2:Y:S04]  /*c1ae0*/  LDL.LU R47, [R1+0x9e0] ;  /* 0x0009e000012f7983 */ /* 0x000ea80000300800 */
[----:B------:R-:W2:Y:S04]  /*c1af0*/  LDL.LU R52, [R1+0x9e4] ;  /* 0x0009e40001347983 */ /* 0x000ea80000300800 */
[----:B0-----:R-:W2:Y:S04]  /*c1b00*/  LDL.LU R2, [R1+0x9e8] ;  /* 0x0009e80001027983 */ /* 0x001ea80000300800 */
[----:B------:R-:W2:Y:S04]  /*c1b10*/  LDL.LU R53, [R1+0x9ec] ;  /* 0x0009ec0001357983 */ /* 0x000ea80000300800 */
[----:B------:R-:W2:Y:S04]  /*c1b20*/  LDL.LU R50, [R1+0x9d0] ;  /* 0x0009d00001327983 */ /* 0x000ea80000300800 */
[----:B------:R4:W-:Y:S04]  /*c1b30*/  STL.64 [R1+0x12b8], R54 ;  /* 0x0012b83601007387 */ /* 0x0009e80000100a00 */
[----:B------:R-:W2:Y:S01]  /*c1b40*/  LDL.LU R43, [R1+0x9d4] ;  /* 0x0009d400012b7983 */ /* 0x000ea20000300800 */
[----:B----4-:R-:W-:-:S02]  /*c1b50*/  F2FP.SATFINITE.E4M3.F32.PACK_AB_MERGE_C R54, R44, R42, RZ ;  /* 0x0000002a2c36723e */ /* 0x010fc400048070ff */
[----:B------:R-:W-:Y:S02]  /*c1b60*/  IADD3 R44, P1, PT, R3, R12, RZ ;  /* 0x0000000c032c7210 */ /* 0x000fe40007f3e0ff */
[----:B------:R-:W-:-:S03]  /*c1b70*/  F2FP.SATFINITE.E4M3.F32.PACK_AB_MERGE_C R42, R51, R45, RZ ;  /* 0x0000002d332a723e */ /* 0x000fc600048070ff */
[----:B------:R-:W-:Y:S01]  /*c1b80*/  IMAD.X R45, R4, 0x1, R11, P1 ;  /* 0x00000001042d7824 */ /* 0x000fe200008e060b */
[----:B------:R-:W-:Y:S04]  /*c1b90*/  STL [R1+0x4ecc], R54 ;  /* 0x004ecc3601007387 */ /* 0x000fe80000100800 */
[----:B------:R0:W-:Y:S04]  /*c1ba0*/  STL [R1+0x4dd4], R42 ;  /* 0x004dd42a01007387 */ /* 0x0001e80000100800 */
[----:B------:R4:W-:Y:S01]  /*c1bb0*/  STL.64 [R1+0x12b0], R44 ;  /* 0x0012b02c01007387 */ /* 0x0009e20000100a00 */
[----:B---3--:R-:W-:-:S02]  /*c1bc0*/  F2FP.SATFINITE.E4M3.F32.PACK_AB_MERGE_C R0, R9, R0, RZ ;  /* 0x000000000900723e */ /* 0x008fc400048070ff */
[----:B0-----:R-:W-:Y:S02]  /*c1bd0*/  F2FP.SATFINITE.E4M3.F32.PACK_AB_MERGE_C R42, R57, R58, RZ ;  /* 0x0000003a392a723e */ /* 0x001fe400048070ff */
[----:B----4-:R-:W-:-:S03]  /*c1be0*/  IADD3 R44, P1, PT, R3, R10, RZ ;  /* 0x0000000a032c7210 */ /* 0x010fc60007f3e0ff */
[----:B------:R-:W-:Y:S04]  /*c1bf0*/  STL [R1+0x4dd8], R42 ;  /* 0x004dd82a01007387 */ /* 0x000fe80000100800 */
[----:B------:R0:W-:Y:S01]  /*c1c00*/  STL [R1+0x568], R0 ;  /* 0x0005680001007387 */ /* 0x0001e20000100800 */
[----:B------:R-:W-:-:S03]  /*c1c10*/  IMAD.X R45, R4, 0x1, R7, P1 ;  /* 0x00000001042d7824 */ /* 0x000fc600008e0607 */
[----:B------:R-:W3:Y:S04]  /*c1c20*/  LDL.LU R58, [R1+0x9d8] ;  /* 0x0009d800013a7983 */ /* 0x000ee80000300800 */
[----:B------:R-:W3:Y:S04]  /*c1c30*/  LDL.LU R57, [R1+0x9dc] ;  /* 0x0009dc0001397983 */ /* 0x000ee80000300800 */
[----:B0-----:R-:W4:Y:S04]  /*c1c40*/  LDL.LU R0, [R1+0x9c0] ;  /* 0x0009c00001007983 */ /* 0x001f280000300800 */
[----:B------:R-:W-:Y:S04]  /*c1c50*/  STL.64 [R1+0x12a8], R44 ;  /* 0x0012a82c01007387 */ /* 0x000fe80000100a00 */
[----:B------:R-:W4:Y:S01]  /*c1c60*/  LDL.LU R9, [R1+0x9c4] ;  /* 0x0009c40001097983 */ /* 0x000f220000300800 */
[----:B------:R-:W-:-:S02]  /*c1c70*/  F2FP.SATFINITE.E4M3.F32.PACK_AB_MERGE_C R42, R41, R46, RZ ;  /* 0x0000002e292a723e */ /* 0x000fc400048070ff */
[----:B------:R-:W-:-:S03]  /*c1c80*/  F2FP.SATFINITE.E4M3.F32.PACK_AB_MERGE_C R41, R49, R59, RZ ;  /* 0x0000003b3129723e */ /* 0x000fc600048070ff */
[----:B------:R-:W-:Y:S04]  /*c1c90*/  STL [R1+0x4d30], R42 ;  /* 0x004d302a01007387 */ /* 0x000fe80000100800 */
[----:B------:R0:W-:Y:S02]  /*c1ca0*/  STL [R1+0x4cc], R41 ;  /* 0x0004cc2901007387 */ /* 0x0001e40000100800 */
[----:B0-----:R-:W-:Y:S02]  /*c1cb0*/  F2FP.SATFINITE.E4M3.F32.PACK_AB_MERGE_C R41, R8, R39, RZ ;  /* 0x000000270829723e */ /* 0x001fe400048070ff */
[----:B------:R-:W4:Y:S04]  /*c1cc0*/  LDL.LU R39, [R1+0x9c8] ;  /* 0x0009c80001277983 */ /* 0x000f280000300800 */
[----:B------:R-:W4:Y:S01]  /*c1cd0*/  LDL.LU R8, [R1+0x9cc] ;  /* 0x0009cc0001087983 */ /* 0x000f220000300800 */
[----:B------:R-:W-:-:S05]  /*c1ce0*/  IADD3 R44, P1, PT, R3, R6, RZ ;  /* 0x00000006032c7210 */ /* 0x000fca0007f3e0ff */
[----:B------:R-:W-:-:S05]  /*c1cf0*/  IMAD.X R45, R4, 0x1, R5, P1 ;  /* 0x00000001042d7824 */ /* 0x000fca00008e0605 */
[----:B------:R0:W-:Y:S04]  /*c1d00*/  STL.64 [R1+0x12a0], R44 ;  /* 0x0012a02c01007387 */ /* 0x0001e80000100a00 */
[----:B------:R2:W-:Y:S01]  /*c1d10*/  STL [R1+0x520], R41 ;  /* 0x0005202901007387 */ /* 0x0005e20000100800 */
[----:B0-----:R-:W-:-:S05]  /*c1d20*/  IADD3 R44, P1, PT, R3, R36, RZ ;  /* 0x00000024032c7210 */ /* 0x001fca0007f3e0ff */
[----:B------:R-:W-:Y:S01]  /*c1d30*/  IMAD.X R45, R4, 0x1, R35, P1 ;  /* 0x00000001042d7824 */ /* 0x000fe200008e0623 */
[----:B--2---:R-:W-:Y:S02]  /*c1d40*/  F2FP.SATFINITE.E4M3.F32.PACK_AB_MERGE_C R41, R40, R56, RZ ;  /* 0x000000382829723e */ /* 0x004fe400048070ff */
[----:B------:R-:W2:Y:S04]  /*c1d50*/  LDL.LU R56, [R1+0x9b0] ;  /* 0x0009b00001387983 */ /* 0x000ea80000300800 */
[----:B------:R-:W2:Y:S04]  /*c1d60*/  LDL.LU R40, [R1+0x9b4] ;  /* 0x0009b40001287983 */ /* 0x000ea80000300800 */
[----:B------:R-:W-:Y:S04]  /*c1d70*/  STL [R1+0x40c], R41 ;  /* 0x00040c2901007387 */ /* 0x000fe80000100800 */
[----:B------:R0:W-:Y:S01]  /*c1d80*/  STL.64 [R1+0x1298], R44 ;  /* 0x0012982c01007387 */ /* 0x0001e20000100a00 */
[----:B------:R-:W-:-:S05]  /*c1d90*/  F2FP.SATFINITE.E4M3.F32.PACK_AB_MERGE_C R42, R61, R48, RZ ;  /* 0x000000303d2a723e */ /* 0x000fca00048070ff */
[----:B------:R-:W-:Y:S01]  /*c1da0*/  STL [R1+0x410], R42 ;  /* 0x0004102a01007387 */ /* 0x000fe20000100800 */
[----:B0-----:R-:W-:Y:S02]  /*c1db0*/  IADD3 R44, P1, PT, R3, R34, RZ ;  /* 0x00000022032c7210 */ /* 0x001fe40007f3e0ff */
[----:B------:R-:W-:Y:S01]  /*c1dc0*/  F2FP.SATFINITE.E4M3.F32.PACK_AB_MERGE_C R41, R52, R47, RZ ;  /* 0x0000002f3429723e */ /* 0x000fe200048070ff */
[----:B------:R0:W-:Y:S02]  /*c1dd0*/  STL.64 [R1+0x5940], R34 ;  /* 0x0059402201007387 */ /* 0x0001e40000100a00 */
[----:B------:R-:W-:Y:S02]  /*c1de0*/  IMAD.X R45, R4, 0x1, R33, P1 ;  /* 0x00000001042d7824 */ /* 0x000fe400008e0621 */
[----:B------:R-:W-:Y:S04]  /*c1df0*/  STL [R1+0x3d0], R41 ;  /* 0x0003d02901007387 */ /* 0x000fe80000100800 */
[----:B------:R1:W-:Y:S01]  /*c1e00*/  STL.64 [R1+0x1290], R44 ;  /* 0x0012902c01007387 */ /* 0x0003e20000100a00 */
[----:B0-----:R-:W-:-:S02]  /*c1e10*/  F2FP.SATFINITE.E4M3.F32.PACK_AB_MERGE_C R34, R53, R2, RZ ;  /* 0x000000023522723e */ /* 0x001fc400048070ff */
[----:B------:R-:W-:Y:S01]  /*c1e20*/  F2FP.SATFINITE.E4M3.F32.PACK_AB_MERGE_C R2, R43, R50, RZ ;  /* 0x000000322b02723e */ /* 0x000fe200048070ff */
[----:B-1----:R-:W2:Y:S04]  /*c1e30*/  LDL.LU R45, [R1+0x9b8] ;  /* 0x0009b800012d7983 */ /* 0x002ea80000300800 */
[----:B------:R0:W-:Y:S04]  /*c1e40*/  STL [R1+0x3cc], R34 ;  /* 0x0003cc2201007387 */ /* 0x0001e80000100800 */
[----:B------:R-:W2:Y:S04]  /*c1e50*/  LDL.LU R48, [R1+0x9bc] ;  /* 0x0009bc0001307983 */ /* 0x000ea80000300800 */
        /* <DEDUP_REMOVED lines=9> */
[----:B------:R3:W-:Y:S04]  /*c1ef0*/  STL.64 [R1+0x1288], R34 ;  /* 0x0012882201007387 */ /* 0x0007e80000100a00 */
[----:B------:R-:W2:Y:S01]  /*c1f00*/  LDL.LU R41, [R1+0x998] ;  /* 0x0009980001297983 */ /* 0x000ea20000300800 */
[----:B---3--:R-:W-:-:S05]  /*c1f10*/  F2FP.SATFINITE.E4M3.F32.PACK_AB_MERGE_C R34, R57, R58, RZ ;  /* 0x0000003a3922723e */ /* 0x008fca00048070ff */
[----:B------:R-:W-:Y:S04]  /*c1f20*/  STL [R1+0x338], R34 ;  /* 0x0003382201007387 */ /* 0x000fe80000100800 */
[----:B------:R-:W3:Y:S01]  /*c1f30*/  LDL.LU R59, [R1+0x99c] ;  /* 0x00099c00013b7983 */ /* 0x000ee20000300800 */
[----:B----4-:R-:W-:-:S05]  /*c1f40*/  F2FP.SATFINITE.E4M3.F32.PACK_AB_MERGE_C R0, R9, R0, RZ ;  /* 0x000000000900723e */ /* 0x010fca00048070ff */
[----:B------:R0:W-:Y:S04]  /*c1f50*/  STL [R1+0x2e0], R0 ;  /* 0x0002e00001007387 */ /* 0x0001e80000100800 */
[----:B0-----:R-:W4:Y:S04]  /*c1f60*/  LDL.LU R0, [R1+0x980] ;  /* 0x0009800001007983 */ /* 0x001f280000300800 */
[----:B------:R-:W4:Y:S01]  /*c1f70*/  LDL.LU R9, [R1+0x984] ;  /* 0x0009840001097983 */ /* 0x000f220000300800 */
[----:B------:R-:W-:-:S05]  /*c1f80*/  IADD3 R34, P1, PT, R3, R30, RZ ;  /* 0x0000001e03227210 */ /* 0x000fca0007f3e0ff */
[----:B------:R-:W-:-:S05]  /*c1f90*/  IMAD.X R35, R4, 0x1, R29, P1 ;  /* 0x0000000104237824 */ /* 0x000fca00008e061d */
[----:B------:R0:W-:Y:S02]  /*c1fa0*/  STL.64 [R1+0x1280], R34 ;  /* 0x0012802201007387 */ /* 0x0001e40000100a00 */
[----:B0-----:R-:W-:Y:S02]  /*c1fb0*/  F2FP.SATFINITE.E4M3.F32.PACK_AB_MERGE_C R34, R8, R39, RZ ;  /* 0x000000270822723e */ /* 0x001fe400048070ff */
[----:B------:R-:W4:Y:S04]  /*c1fc0*/  LDL.LU R39, [R1+0x988] ;  /* 0x0009880001277983 */ /* 0x000f280000300800 */
[----:B------:R-:W4:Y:S04]  /*c1fd0*/  LDL.LU R8, [R1+0x98c] ;  /* 0x00098c0001087983 */ /* 0x000f280000300800 */
[----:B------:R2:W-:Y:S04]  /*c1fe0*/  STL [R1+0x2e4], R34 ;  /* 0x0002e42201007387 */ /* 0x0005e80000100800 */
        /* <DEDUP_REMOVED lines=8> */
[----:B------:R-:W2:Y:S01]  /*c2070*/  LDL.LU R56, [R1+0x968] ;  /* 0x0009680001387983 */ /* 0x000ea20000300800 */
[----:B0-----:R-:W-:-:S05]  /*c2080*/  IADD3 R34, P1, PT, R3, R28, RZ ;  /* 0x0000001c03227210 */ /* 0x001fca0007f3e0ff */
[----:B------:R-:W-:-:S05]  /*c2090*/  IMAD.X R35, R4, 0x1, R27, P1 ;  /* 0x0000000104237824 */ /* 0x000fca00008e061b */
[----:B------:R0:W-:Y:S04]  /*c20a0*/  STL.64 [R1+0x1278], R34 ;  /* 0x0012782201007387 */ /* 0x0001e80000100a00 */
[----:B------:R-:W2:Y:S01]  /*c20b0*/  LDL.LU R40, [R1+0x96c] ;  /* 0x00096c0001287983 */ /* 0x000ea20000300800 */
[----:B0-----:R-:W-:Y:S02]  /*c20c0*/  IADD3 R34, P1, PT, R3, R26, RZ ;  /* 0x0000001a03227210 */ /* 0x001fe40007f3e0ff */
[----:B------:R-:W-:Y:S02]  /*c20d0*/  F2FP.SATFINITE.E4M3.F32.PACK_AB_MERGE_C R48, R48, R45, RZ ;  /* 0x0000002d3030723e */ /* 0x000fe400048070ff */
[----:B------:R-:W-:Y:S01]  /*c20e0*/  F2FP.SATFINITE.E4M3.F32.PACK_AB_MERGE_C R42, R46, R51, RZ ;  /* 0x000000332e2a723e */ /* 0x000fe200048070ff */
[----:B------:R-:W-:-:S02]  /*c20f0*/  IMAD.X R35, R4, 0x1, R25, P1 ;  /* 0x0000000104237824 */ /* 0x000fc400008e0619 */
[----:B------:R-:W-:Y:S04]  /*c2100*/  STL [R1+0x5828], R48 ;  /* 0x0058283001007387 */ /* 0x000fe80000100800 */
[----:B------:R-:W-:Y:S04]  /*c2110*/  STL [R1+0x28c], R42 ;  /* 0x00028c2a01007387 */ /* 0x000fe80000100800 */
[----:B------:R0:W-:Y:S02]  /*c2120*/  STL.64 [R1+0x1270], R34 ;  /* 0x0012702201007387 */ /* 0x0001e40000100a00 */
[----:B0-----:R-:W-:-:S02]  /*c2130*/  F2FP.SATFINITE.E4M3.F32.PACK_AB_MERGE_C R34, R53, R2, RZ ;  /* 0x000000023522723e */ /* 0x001fc400048070ff */
[----:B------:R-:W2:Y:S04]  /*c2140*/  LDL.LU R2, [R1+0x950] ;  /* 0x0009500001027983 */ /* 0x000ea80000300800 */
[----:B------:R-:W2:Y:S04]  /*c2150*/  LDL.LU R53, [R1+0x954] ;  /* 0x0009540001357983 */ /* 0x000ea80000300800 */
[----:B------:R0:W-:Y:S01]  /*c2160*/  STL [R1+0x290], R34 ;  /* 0x0002902201007387 */ /* 0x0001e20000100800 */
[----:B------:R-:W-:Y:S02]  /*c2170*/  F2FP.SATFINITE.E4M3.F32.PACK_AB_MERGE_C R42, R43, R50, RZ ;  /* 0x000000322b2a723e */ /* 0x000fe400048070ff */
[----:B0-----:R-:W-:-:S03]  /*c2180*/  IADD3 R34, P1, PT, R3, R24, RZ ;  /* 0x0000001803227210 */ /* 0x001fc60007f3e0ff */
[----:B------:R-:W-:Y:S04]  /*c2190*/  STL [R1+0x270], R42 ;  /* 0x0002702a01007387 */ /* 0x000fe80000100800 */
[----:B------:R-:W2:Y:S01]  /*c21a0*/  LDL.LU R50, [R1+0x958] ;  /* 0x0009580001327983 */ /* 0x000ea20000300800 */
[----:B------:R-:W-:-:S03]  /*c21b0*/  IMAD.X R35, R4, 0x1, R23, P1 ;  /* 0x0000000104237824 */ /* 0x000fc600008e0617 */
[----:B------:R-:W2:Y:S04]  /*c21c0*/  LDL.LU R43, [R1+0x95c] ;  /* 0x00095c00012b7983 */ /* 0x000ea80000300800 */
[----:B------:R3:W-:Y:S02]  /*c21d0*/  STL.64 [R1+0x1268], R34 ;  /* 0x0012682201007387 */ /* 0x0007e40000100a00 */
[----:B---3--:R-:W-:Y:S02]  /*c21e0*/  F2FP.SATFINITE.E4M3.F32.PACK_AB_MERGE_C R35, R59, R41, RZ ;  /* 0x000000293b23723e */ /* 0x008fe400048070ff */
[----:B----4-:R-:W-:Y:S02]  /*c21f0*/  F2FP.SATFINITE.E4M3.F32.PACK_AB_MERGE_C R34, R9, R0, RZ ;  /* 0x000000000922723e */ /* 0x010fe400048070ff */
[----:B------:R-:W3:Y:S04]  /*c2200*/  LDL.LU R0, [R1+0x510] ;  /* 0x0005100001007983 */ /* 0x000ee80000300800 */
[----:B------:R-:W-:Y:S04]  /*c2210*/  STL [R1+0x260], R35 ;  /* 0x0002602301007387 */ /* 0x000fe80000100800 */
[----:B------:R-:W3:Y:S04]  /*c2220*/  LDL.LU R9, [R1+0x514] ;  /* 0x0005140001097983 */ /* 0x000ee80000300800 */
[----:B------:R0:W-:Y:S02]  /*c2230*/  STL [R1+0x1b4], R34 ;  /* 0x0001b42201007387 */ /* 0x0001e40000100800 */
[----:B0-----:R-:W-:-:S05]  /*c2240*/  IADD3 R34, P1, PT, R3, R22, RZ ;  /* 0x0000001603227210 */ /* 0x001fca0007f3e0ff */
[----:B------:R-:W-:-:S05]  /*c2250*/  IMAD.X R35, R4, 0x1, R21, P1 ;  /* 0x0000000104237824 */ /* 0x000fca00008e0615 */
[----:B------:R0:W-:Y:S02]  /*c2260*/  STL.64 [R1+0x1260], R34 ;  /* 0x0012602201007387 */ /* 0x0001e40000100a00 */
[----:B0-----:R-:W-:Y:S02]  /*c2270*/  F2FP.SATFINITE.E4M3.F32.PACK_AB_MERGE_C R34, R8, R39, RZ ;  /* 0x000000270822723e */ /* 0x001fe400048070ff */
[----:B------:R-:W4:Y:S04]  /*c2280*/  LDL.LU R39, [R1+0x518] ;  /* 0x0005180001277983 */ /* 0x000f280000300800 */
[----:B------:R-:W4:Y:S04]  /*c2290*/  LDL.LU R8, [R1+0x51c] ;  /* 0x00051c0001087983 */ /* 0x000f280000300800 */
[----:B------:R0:W-:Y:S01]  /*c22a0*/  STL [R1+0x1b8], R34 ;  /* 0x0001b82201007387 */ /* 0x0001e20000100800 */
[----:B------:R-:W-:-:S02]  /*c22b0*/  F2FP.SATFINITE.E4M3.F32.PACK_AB_MERGE_C R41, R61, R49, RZ ;  /* 0x000000313d29723e */ /* 0x000fc400048070ff */
[----:B0-----:R-:W-:-:S03]  /*c22c0*/  IADD3 R34, P1, PT, R3, R20, RZ ;  /* 0x0000001403227210 */ /* 0x001fc60007f3e0ff */
[----:B------:R-:W-:Y:S02]  /*c22d0*/  STL [R1+0x158], R41 ;  /* 0x0001582901007387 */ /* 0x000fe40000100800 */
[----:B------:R-:W-:-:S05]  /*c22e0*/  IMAD.X R35, R4, 0x1, R19, P1 ;  /* 0x0000000104237824 */ /* 0x000fca00008e0613 */
[----:B------:R0:W-:Y:S02]  /*c22f0*/  STL.64 [R1+0x1258], R34 ;  /* 0x0012582201007387 */ /* 0x0001e40000100a00 */
[----:B0-----:R-:W-:-:S05]  /*c2300*/  IADD3 R34, P1, PT, R3, R18, RZ ;  /* 0x0000001203227210 */ /* 0x001fca0007f3e0ff */
[----:B------:R-:W-:Y:S02]  /*c2310*/  IMAD.X R35, R4, 0x1, R17, P1 ;  /* 0x0000000104237824 */ /* 0x000fe400008e0611 */
[----:B------:R-:W-:Y:S01]  /*c2320*/  VIADD R3, R3, UR6 ;  /* 0x0000000603037c36 */ /* 0x000fe20008000000 */
[----:B------:R-:W0:Y:S01]  /*c2330*/  LDCU UR6, c[0x0][0x3b8] ;  /* 0x00007700ff0677ac */ /* 0x000e220008000800 */
[----:B--2---:R-:W-:-:S05]  /*c2340*/  F2FP.SATFINITE.E4M3.F32.PACK_AB_MERGE_C R41, R52, R47, RZ ;  /* 0x0000002f3429723e */ /* 0x004fca00048070ff */
[----:B------:R-:W-:Y:S04]  /*c2350*/  STL [R1+0x154], R41 ;  /* 0x0001542901007387 */ /* 0x000fe80000100800 */
[----:B------:R1:W-:Y:S04]  /*c2360*/  STL.64 [R1+0x1250], R34 ;  /* 0x0012502201007387 */ /* 0x0003e80000100a00 */
[----:B------:R-:W2:Y:S01]  /*c2370*/  LDL.LU R61, [R1+0x940] ;  /* 0x00094000013d7983 */ /* 0x000ea20000300800 */
[----:B-1----:R-:W-:Y:S02]  /*c2380*/  F2FP.SATFINITE.E4M3.F32.PACK_AB_MERGE_C R34, R57, R58, RZ ;  /* 0x0000003a3922723e */ /* 0x002fe400048070ff */
[----:B------:R-:W-:-:S03]  /*c2390*/  F2FP.SATFINITE.E4M3.F32.PACK_AB_MERGE_C R4, R40, R56, RZ ;  /* 0x000000382804723e */ /* 0x000fc600048070ff */
[----:B------:R1:W-:Y:S04]  /*c23a0*/  STL [R1+0x110], R34 ;  /* 0x0001102201007387 */ /* 0x0003e80000100800 */
[----:B------:R-:W2:Y:S04]  /*c23b0*/  LDL.LU R40, [R1+0x944] ;  /* 0x0009440001287983 */ /* 0x000ea80000300800 */
[----:B------:R0:W-:Y:S04]  /*c23c0*/  STL [R1+0xfc], R4 ;  /* 0x0000fc0401007387 */ /* 0x0001e80000100800 */
[----:B------:R-:W2:Y:S04]  /*c23d0*/  LDL.LU R52, [R1+0x948] ;  /* 0x0009480001347983 */ /* 0x000ea80000300800 */
[----:B------:R-:W2:Y:S04]  /*c23e0*/  LDL.LU R58, [R1+0x94c] ;  /* 0x00094c00013a7983 */ /* 0x000ea80000300800 */
[----:B------:R-:W2:Y:S04]  /*c23f0*/  LDL.LU R57, [R1+0x930] ;  /* 0x0009300001397983 */ /* 0x000ea80000300800 */
[----:B------:R-:W2:Y:S01]  /*c2400*/  LDL.LU R56, [R1+0x934] ;  /* 0x0009340001387983 */ /* 0x000ea20000300800 */
[----:B-1----:R-:W-:-:S02]  /*c2410*/  IADD3 R34, P1, PT, R3, R16, RZ ;  /* 0x0000001003227210 */ /* 0x002fc40007f3e0ff */
[----:B0-----:R-:W-:-:S05]  /*c2420*/  SHF.R.S32.HI R4, RZ, 0x1f, R3 ;  /* 0x0000001fff047819 */ /* 0x001fca0000011403 */
[----:B------:R-:W-:Y:S01]  /*c2430*/  IMAD.X R35, R4, 0x1, R38, P1 ;  /* 0x0000000104237824 */ /* 0x000fe200008e0626 */
[----:B------:R-:W-:-:S05]  /*c2440*/  F2FP.SATFINITE.E4M3.F32.PACK_AB_MERGE_C R44, R53, R2, RZ ;  /* 0x00000002352c723e */ /* 0x000fca00048070ff */
[----:B------:R-:W-:Y:S01]  /*c2450*/  STL [R1+0x58d0], R44 ;  /* 0x0058d02c01007387 */ /* 0x000fe20000100800 */
[----:B------:R-:W-:-:S03]  /*c2460*/  F2FP.SATFINITE.E4M3.F32.PACK_AB_MERGE_C R59, R43, R50, RZ ;  /* 0x000000322b3b723e */ /* 0x000fc600048070ff */
[----:B------:R-:W2:Y:S04]  /*c2470*/  LDL.LU R50, [R1+0x938] ;  /* 0x0009380001327983 */ /* 0x000ea80000300800 */
[----:B------:R-:W2:Y:S04]  /*c2480*/  LDL.LU R43, [R1+0x93c] ;  /* 0x00093c00012b7983 */ /* 0x000ea80000300800 */
[----:B------:R0:W-:Y:S04]  /*c2490*/  STL.64 [R1+0x1248], R34 ;  /* 0x0012482201007387 */ /* 0x0001e80000100a00 */
[----:B------:R-:W-:Y:S01]  /*c24a0*/  STL [R1+0x58d4], R59 ;  /* 0x0058d43b01007387 */ /* 0x000fe20000100800 */
[----:B---3--:R-:W-:-:S03]  /*c24b0*/  F2FP.SATFINITE.E4M3.F32.PACK_AB_MERGE_C R2, R9, R0, RZ ;  /* 0x000000000902723e */ /* 0x008fc600048070ff */
[----:B------:R-:W3:Y:S04]  /*c24c0*/  LDL.LU R0, [R1+0x920] ;  /* 0x0009200001007983 */ /* 0x000ee80000300800 */
[----:B------:R-:W3:Y:S01]  /*c24d0*/  LDL.LU R9, [R1+0x924] ;  /* 0x0009240001097983 */ /* 0x000ee20000300800 */
[----:B0-----:R-:W-:-:S03]  /*c24e0*/  IADD3 R34, P1, PT, R3, R15, RZ ;  /* 0x0000000f03227210 */ /* 0x001fc60007f3e0ff */
[----:B------:R4:W-:Y:S04]  /*c24f0*/  STL [R1+0x78], R2 ;  /* 0x0000780201007387 */ /* 0x0009e80000100800 */
[----:B------:R-:W3:Y:S04]  /*c2500*/  LDL.LU R55, [R1+0x928] ;  /* 0x0009280001377983 */ /* 0x000ee80000300800 */
[----:B------:R-:W3:Y:S01]  /*c2510*/  LDL.LU R42, [R1+0x92c] ;  /* 0x00092c00012a7983 */ /* 0x000ee20000300800 */
[----:B------:R-:W-:-:S05]  /*c2520*/  IMAD.X R35, R4, 0x1, R37, P1 ;  /* 0x0000000104237824 */ /* 0x000fca00008e0625 */
[----:B------:R0:W-:Y:S01]  /*c2530*/  STL.64 [R1+0x1240], R34 ;  /* 0x0012402201007387 */ /* 0x0001e20000100a00 */
[----:B----4-:R-:W-:-:S05]  /*c2540*/  F2FP.SATFINITE.E4M3.F32.PACK_AB_MERGE_C R2, R8, R39, RZ ;  /* 0x000000270802723e */ /* 0x010fca00048070ff */
[----:B------:R1:W-:Y:S04]  /*c2550*/  STL [R1+0x7c], R2 ;  /* 0x00007c0201007387 */ /* 0x0003e80000100800 */
[----:B------:R-:W4:Y:S04]  /*c2560*/  LDL.LU R45, [R1+0x910] ;  /* 0x00091000012d7983 */ /* 0x000f280000300800 */
[----:B------:R-:W4:Y:S04]  /*c2570*/  LDL.LU R51, [R1+0x914] ;  /* 0x0009140001337983 */ /* 0x000f280000300800 */
[----:B------:R-:W4:Y:S04]  /*c2580*/  LDL.LU R39, [R1+0x918] ;  /* 0x0009180001277983 */ /* 0x000f280000300800 */
[----:B------:R-:W4:Y:S01]  /*c2590*/  LDL.LU R8, [R1+0x91c] ;  /* 0x00091c0001087983 */ /* 0x000f220000300800 */
[----:B0-----:R-:W-:-:S03]  /*c25a0*/  IADD3 R34, P1, PT, R3, R14, RZ ;  /* 0x0000000e03227210 */ /* 0x001fc60007f3e0ff */
[----:B------:R-:W4:Y:S04]  /*c25b0*/  LDL.LU R46, [R1+0x900] ;  /* 0x00090000012e7983 */ /* 0x000f280000300800 */
[----:B------:R-:W4:Y:S04]  /*c25c0*/  LDL.LU R41, [R1+0x904] ;  /* 0x0009040001297983 */ /* 0x000f280000300800 */
[----:B------:R-:W4:Y:S01]  /*c25d0*/  LDL.LU R49, [R1+0x908] ;  /* 0x0009080001317983 */ /* 0x000f220000300800 */
[----:B------:R-:W-:-:S03]  /*c25e0*/  IMAD.X R35, R4, 0x1, R13, P1 ;  /* 0x0000000104237824 */ /* 0x000fc600008e060d */
[----:B------:R-:W4:Y:S04]  /*c25f0*/  LDL.LU R47, [R1+0x90c] ;  /* 0x00090c00012f7983 */ /* 0x000f280000300800 */
[----:B-1----:R-:W4:Y:S04]  /*c2600*/  LDL.LU R2, [R1+0x8f0] ;  /* 0x0008f00001027983 */ /* 0x002f280000300800 */
[----:B------:R-:W4:Y:S01]  /*c2610*/  LDL.LU R53, [R1+0x8f4] ;  /* 0x0008f40001357983 */ /* 0x000f220000300800 */
[----:B--2---:R-:W-:Y:S02]  /*c2620*/  F2FP.SATFINITE.E4M3.F32.PACK_AB_MERGE_C R40, R40, R61, RZ ;  /* 0x0000003d2828723e */ /* 0x004fe400048070ff */
[----:B------:R-:W-:-:S03]  /*c2630*/  F2FP.SATFINITE.E4M3.F32.PACK_AB_MERGE_C R44, R58, R52, RZ ;  /* 0x000000343a2c723e */ /* 0x000fc600048070ff */
[----:B------:R0:W-:Y:S04]  /*c2640*/  STL [R1+0x5714], R40 ;  /* 0x0057142801007387 */ /* 0x0001e80000100800 */
[----:B------:R1:W-:Y:S04]  /*c2650*/  STL.64 [R1+0x1238], R34 ;  /* 0x0012382201007387 */ /* 0x0003e80000100a00 */
[----:B------:R-:W-:Y:S01]  /*c2660*/  STL [R1+0x948], R44 ;  /* 0x0009482c01007387 */ /* 0x000fe20000100800 */
[----:B0-----:R-:W-:Y:S02]  /*c2670*/  F2FP.SATFINITE.E4M3.F32.PACK_AB_MERGE_C R40, R56, R57, RZ ;  /* 0x000000393828723e */ /* 0x001fe400048070ff */
[----:B-1----:R-:W-:-:S03]  /*c2680*/  IADD3 R34, P1, PT, R3, R12, RZ ;  /* 0x0000000c03227210 */ /* 0x002fc60007f3e0ff */
[----:B------:R-:W-:Y:S04]  /*c2690*/  STL [R1+0x930], R40 ;  /* 0x0009302801007387 */ /* 0x000fe80000100800 */
[----:B------:R-:W2:Y:S01]  /*c26a0*/  LDL.LU R61, [R1+0x8f8] ;  /* 0x0008f800013d7983 */ /* 0x000ea20000300800 */
[----:B------:R-:W-:-:S03]  /*c26b0*/  IMAD.X R35, R4, 0x1, R11, P1 ;  /* 0x0000000104237824 */ /* 0x000fc600008e060b */
[----:B------:R-:W2:Y:S04]  /*c26c0*/  LDL.LU R52, [R1+0x8fc] ;  /* 0x0008fc0001347983 */ /* 0x000ea80000300800 */
[----:B------:R-:W2:Y:S04]  /*c26d0*/  LDL.LU R58, [R1+0x8e0] ;  /* 0x0008e000013a7983 */ /* 0x000ea80000300800 */
[----:B------:R0:W-:Y:S04]  /*c26e0*/  STL.64 [R1+0x1228], R34 ;  /* 0x0012282201007387 */ /* 0x0001e80000100a00 */
[----:B------:R-:W2:Y:S04]  /*c26f0*/  LDL.LU R57, [R1+0x8e4] ;  /* 0x0008e40001397983 */ /* 0x000ea80000300800 */
[----:B------:R-:W2:Y:S01]  /*c2700*/  LDL.LU R56, [R1+0x8e8] ;  /* 0x0008e80001387983 */ /* 0x000ea20000300800 */
[----:B0-----:R-:W-:-:S03]  /*c2710*/  F2FP.SATFINITE.E4M3.F32.PACK_AB_MERGE_C R34, R43, R50, RZ ;  /* 0x000000322b22723e */ /* 0x001fc600048070ff */
[----:B------:R-:W2:Y:S04]  /*c2720*/  LDL.LU R43, [R1+0x8ec] ;  /* 0x0008ec00012b7983 */ /* 0x000ea80000300800 */
[----:B------:R0:W-:Y:S02]  /*c2730*/  STL [R1+0x934], R34 ;  /* 0x0009342201007387 */ /* 0x0001e40000100800 */
[----:B0-----:R-:W-:-:S05]  /*c2740*/  IADD3 R34, P1, PT, R3, R10, RZ ;  /* 0x0000000a03227210 */ /* 0x001fca0007f3e0ff */
[----:B------:R-:W-:Y:S01]  /*c2750*/  IMAD.X R35, R4, 0x1, R7, P1 ;  /* 0x0000000104237824 */ /* 0x000fe200008e0607 */
[----:B---3--:R-:W-:-:S05]  /*c2760*/  F2FP.SATFINITE.E4M3.F32.PACK_AB_MERGE_C R50, R9, R0, RZ ;  /* 0x000000000932723e */ /* 0x008fca00048070ff */
[----:B------:R-:W-:Y:S04]  /*c2770*/  STL [R1+0x57b0], R50 ;  /* 0x0057b03201007387 */ /* 0x000fe80000100800 */
[----:B------:R0:W-:Y:S04]  /*c2780*/  STL.64 [R1+0x1230], R34 ;  /* 0x0012302201007387 */ /* 0x0001e80000100a00 */
[----:B0-----:R-:W3:Y:S04]  /*c2790*/  LDL.LU.64 R34, [R1+0x5940] ;  /* 0x0059400001227983 */ /* 0x001ee80000300a00 */
[----:B------:R-:W3:Y:S04]  /*c27a0*/  LDL.LU R0, [R1+0x8d0] ;  /* 0x0008d00001007983 */ /* 0x000ee80000300800 */
[----:B------:R-:W3:Y:S01]  /*c27b0*/  LDL.LU R9, [R1+0x8d4] ;  /* 0x0008d40001097983 */ /* 0x000ee20000300800 */
[----:B------:R-:W-:-:S05]  /*c27c0*/  F2FP.SATFINITE.E4M3.F32.PACK_AB_MERGE_C R42, R42, R55, RZ ;  /* 0x000000372a2a723e */ /* 0x000fca00048070ff */
[----:B------:R-:W-:Y:S01]  /*c27d0*/  STL [R1+0x560], R42 ;  /* 0x0005602a01007387 */ /* 0x000fe20000100800 */
[----:B----4-:R-:W-:-:S05]  /*c27e0*/  F2FP.SATFINITE.E4M3.F32.PACK_AB_MERGE_C R40, R51, R45, RZ ;  /* 0x0000002d3328723e */ /* 0x010fca00048070ff */
[----:B------:R0:W-:Y:S02]  /*c27f0*/  STL [R1+0x490], R40 ;  /* 0x0004902801007387 */ /* 0x0001e40000100800 */
[----:B0-----:R-:W-:Y:S02]  /*c2800*/  F2FP.SATFINITE.E4M3.F32.PACK_AB_MERGE_C R40, R8, R39, RZ ;  /* 0x000000270828723e */ /* 0x001fe400048070ff */
[----:B------:R-:W4:Y:S04]  /*c2810*/  LDL.LU R39, [R1+0x8d8] ;  /* 0x0008d80001277983 */ /* 0x000f280000300800 */
[----:B------:R-:W4:Y:S01]  /*c2820*/  LDL.LU R8, [R1+0x8dc] ;  /* 0x0008dc0001087983 */ /* 0x000f220000300800 */
[----:B------:R-:W-:-:S05]  /*c2830*/  IADD3 R44, P1, PT, R3, R6, RZ ;  /* 0x00000006032c7210 */ /* 0x000fca0007f3e0ff */
[----:B------:R-:W-:-:S05]  /*c2840*/  IMAD.X R45, R4, 0x1, R5, P1 ;  /* 0x00000001042d7824 */ /* 0x000fca00008e0605 */
[----:B------:R-:W-:Y:S04]  /*c2850*/  STL.64 [R1+0x1220], R44 ;  /* 0x0012202c01007387 */ /* 0x000fe80000100a00 */
[----:B------:R0:W-:Y:S01]  /*c2860*/  STL [R1+0x498], R40 ;  /* 0x0004982801007387 */ /* 0x0001e20000100800 */
[----:B------:R-:W-:Y:S02]  /*c2870*/  F2FP.SATFINITE.E4M3.F32.PACK_AB_MERGE_C R42, R41, R46, RZ ;  /* 0x0000002e292a723e */ /* 0x000fe400048070ff */
[----:B0-----:R-:W-:-:S03]  /*c2880*/  IADD3 R40, P1, PT, R3, R36, RZ ;  /* 0x0000002403287210 */ /* 0x001fc60007f3e0ff */
[----:B------:R2:W-:Y:S02]  /*c2890*/  STL [R1+0x3d8], R42 ;  /* 0x0003d82a01007387 */ /* 0x0005e40000100800 */
[----:B--2---:R-:W-:Y:S02]  /*c28a0*/  F2FP.SATFINITE.E4M3.F32.PACK_AB_MERGE_C R42, R52, R61, RZ ;  /* 0x0000003d342a723e */ /* 0x004fe400048070ff */
[----:B------:R-:W-:Y:S01]  /*c28b0*/  F2FP.SATFINITE.E4M3.F32.PACK_AB_MERGE_C R43, R43, R56, RZ ;  /* 0x000000382b2b723e */ /* 0x000fe200048070ff */
[----:B---3--:R-:W-:-:S05]  /*c28c0*/  IMAD.X R41, R4, 0x1, R35, P1 ;  /* 0x0000000104297824 */ /* 0x008fca00008e0623 */
[----:B------:R0:W-:Y:S04]  /*c28d0*/  STL.64 [R1+0x1218], R40 ;  /* 0x0012182801007387 */ /* 0x0001e80000100a00 */
[----:B------:R-:W2:Y:S01]  /*c28e0*/  LDL.LU R51, [R1+0x8c0] ;  /* 0x0008c00001337983 */ /* 0x000ea20000300800 */
[----:B0-----:R-:W-:Y:S02]  /*c28f0*/  F2FP.SATFINITE.E4M3.F32.PACK_AB_MERGE_C R41, R47, R49, RZ ;  /* 0x000000312f29723e */ /* 0x001fe400048070ff */
[----:B------:R-:W-:-:S03]  /*c2900*/  F2FP.SATFINITE.E4M3.F32.PACK_AB_MERGE_C R40, R53, R2, RZ ;  /* 0x000000023528723e */ /* 0x000fc600048070ff */
[----:B------:R-:W-:Y:S04]  /*c2910*/  STL [R1+0x3e4], R41 ;  /* 0x0003e42901007387 */ /* 0x000fe80000100800 */
[----:B------:R-:W2:Y:S04]  /*c2920*/  LDL.LU R2, [R1+0x8c4] ;  /* 0x0008c40001027983 */ /* 0x000ea80000300800 */
[----:B------:R0:W-:Y:S04]  /*c2930*/  STL [R1+0x334], R40 ;  /* 0x0003342801007387 */ /* 0x0001e80000100800 */
[----:B------:R-:W3:Y:S04]  /*c2940*/  LDL.LU R46, [R1+0x8c8] ;  /* 0x0008c800012e7983 */ /* 0x000ee80000300800 */
[----:B------:R-:W3:Y:S01]  /*c2950*/  LDL.LU R47, [R1+0x8cc] ;  /* 0x0008cc00012f7983 */ /* 0x000ee20000300800 */
[----:B0-----:R-:W-:-:S05]  /*c2960*/  IADD3 R40, P1, PT, R3, R34, RZ ;  /* 0x0000002203287210 */ /* 0x001fca0007f3e0ff */
[----:B------:R-:W-:Y:S01]  /*c2970*/  IMAD.X R41, R4, 0x1, R33, P1 ;  /* 0x0000000104297824 */ /* 0x000fe200008e0621 */
[----:B------:R-:W-:-:S04]  /*c2980*/  IADD3 R44, P1, PT, R3, R32, RZ ;  /* 0x00000020032c7210 */ /* 0x000fc80007f3e0ff */
[----:B------:R0:W-:Y:S01]  /*c2990*/  STL.64 [R1+0x1210], R40 ;  /* 0x0012102801007387 */ /* 0x0001e20000100a00 */
[----:B------:R-:W-:-:S03]  /*c29a0*/  IMAD.X R45, R4, 0x1, R31, P1 ;  /* 0x00000001042d7824 */ /* 0x000fc600008e061f */
[----:B0-----:R-:W3:Y:S04]  /*c29b0*/  LDL.LU R41, [R1+0x8b0] ;  /* 0x0008b00001297983 */ /* 0x001ee80000300800 */
[----:B------:R-:W3:Y:S01]  /*c29c0*/  LDL.LU R53, [R1+0x8b4] ;  /* 0x0008b40001357983 */ /* 0x000ee20000300800 */
[----:B------:R-:W-:-:S03]  /*c29d0*/  F2FP.SATFINITE.E4M3.F32.PACK_AB_MERGE_C R40, R57, R58, RZ ;  /* 0x0000003a3928723e */ /* 0x000fc600048070ff */
[----:B------:R0:W-:Y:S04]  /*c29e0*/  STL [R1+0x330], R42 ;  /* 0x0003302a01007387 */ /* 0x0001e80000100800 */
[----:B------:R-:W-:Y:S04]  /*c29f0*/  STL [R1+0x2fc], R40 ;  /* 0x0002fc2801007387 */ /* 0x000fe80000100800 */
[----:B------:R-:W3:Y:S04]  /*c2a00*/  LDL.LU R54, [R1+0x8b8] ;  /* 0x0008b80001367983 */ /* 0x000ee80000300800 */
[----:B------:R-:W3:Y:S04]  /*c2a10*/  LDL.LU R55, [R1+0x8bc] ;  /* 0x0008bc0001377983 */ /* 0x000ee80000300800 */
[----:B------:R1:W-:Y:S04]  /*c2a20*/  STL.64 [R1+0x1200], R44 ;  /* 0x0012002c01007387 */ /* 0x0003e80000100a00 */
[----:B------:R-:W3:Y:S04]  /*c2a30*/  LDL.LU R61, [R1+0x8a0] ;  /* 0x0008a000013d7983 */ /* 0x000ee80000300800 */
[----:B------:R-:W3:Y:S04]  /*c2a40*/  LDL.LU R58, [R1+0x8a4] ;  /* 0x0008a400013a7983 */ /* 0x000ee80000300800 */
[----:B------:R-:W-:Y:S01]  /*c2a50*/  STL [R1+0x57d8], R43 ;  /* 0x0057d82b01007387 */ /* 0x000fe20000100800 */
[----:B------:R-:W-:-:S03]  /*c2a60*/  F2FP.SATFINITE.E4M3.F32.PACK_AB_MERGE_C R0, R9, R0, RZ ;  /* 0x000000000900723e */ /* 0x000fc600048070ff */
[----:B0-----:R-:W3:Y:S01]  /*c2a70*/  LDL.LU R42, [R1+0x8a8] ;  /* 0x0008a800012a7983 */ /* 0x001ee20000300800 */
[----:B------:R-:W-:-:S03]  /*c2a80*/  IADD3 R48, P1, PT, R3, R30, RZ ;  /* 0x0000001e03307210 */ /* 0x000fc60007f3e0ff */
[----:B-1----:R-:W3:Y:S04]  /*c2a90*/  LDL.LU R45, [R1+0x8ac] ;  /* 0x0008ac00012d7983 */ /* 0x002ee80000300800 */
[----:B------:R4:W-:Y:S04]  /*c2aa0*/  STL [R1+0x2b8], R0 ;  /* 0x0002b80001007387 */ /* 0x0009e80000100800 */
[----:B------:R-:W3:Y:S01]  /*c2ab0*/  LDL.LU R57, [R1+0x890] ;  /* 0x0008900001397983 */ /* 0x000ee20000300800 */
[----:B------:R-:W-:-:S03]  /*c2ac0*/  IMAD.X R49, R4, 0x1, R29, P1 ;  /* 0x0000000104317824 */ /* 0x000fc600008e061d */
[----:B------:R-:W3:Y:S04]  /*c2ad0*/  LDL.LU R56, [R1+0x894] ;  /* 0x0008940001387983 */ /* 0x000ee80000300800 */
[----:B------:R0:W-:Y:S01]  /*c2ae0*/  STL.64 [R1+0x1208], R48 ;  /* 0x0012083001007387 */ /* 0x0001e20000100a00 */
[----:B----4-:R-:W-:-:S03]  /*c2af0*/  F2FP.SATFINITE.E4M3.F32.PACK_AB_MERGE_C R0, R8, R39, RZ ;  /* 0x000000270800723e */ /* 0x010fc600048070ff */
[----:B0-----:R-:W4:Y:S04]  /*c2b00*/  LDL.LU R49, [R1+0x898] ;  /* 0x0008980001317983 */ /* 0x001f280000300800 */
[----:B------:R-:W4:Y:S04]  /*c2b10*/  LDL.LU R52, [R1+0x89c] ;  /* 0x00089c0001347983 */ /* 0x000f280000300800 */
[----:B------:R0:W-:Y:S04]  /*c2b20*/  STL [R1+0x2bc], R0 ;  /* 0x0002bc0001007387 */ /* 0x0001e80000100800 */
[----:B0-----:R-:W4:Y:S04]  /*c2b30*/  LDL.LU R0, [R1+0x880] ;  /* 0x0008800001007983 */ /* 0x001f280000300800 */
[----:B------:R-:W4:Y:S04]  /*c2b40*/  LDL.LU R9, [R1+0x884] ;  /* 0x0008840001097983 */ /* 0x000f280000300800 */
[----:B------:R-:W4:Y:S04]  /*c2b50*/  LDL.LU R39, [R1+0x888] ;  /* 0x0008880001277983 */ /* 0x000f280000300800 */
[----:B------:R-:W4:Y:S01]  /*c2b60*/  LDL.LU R8, [R1+0x88c] ;  /* 0x00088c0001087983 */ /* 0x000f220000300800 */
[----:B------:R-:W-:-:S02]  /*c2b70*/  IADD3 R50, P1, PT, R3, R28, RZ ;  /* 0x0000001c03327210 */ /* 0x000fc40007f3e0ff */
[----:B--2---:R-:W-:-:S03]  /*c2b80*/  F2FP.SATFINITE.E4M3.F32.PACK_AB_MERGE_C R2, R2, R51, RZ ;  /* 0x000000330202723e */ /* 0x004fc600048070ff */
[----:B------:R-:W-:Y:S01]  /*c2b90*/  IMAD.X R51, R4, 0x1, R27, P1 ;  /* 0x0000000104337824 */ /* 0x000fe200008e061b */
[----:B---3--:R-:W-:Y:S01]  /*c2ba0*/  F2FP.SATFINITE.E4M3.F32.PACK_AB_MERGE_C R47, R47, R46, RZ ;  /* 0x0000002e2f2f723e */ /* 0x008fe200048070ff */
[----:B------:R0:W-:Y:S01]  /*c2bb0*/  STL [R1+0x5824], R2 ;  /* 0x0058240201007387 */ /* 0x0001e20000100800 */
[----:B------:R-:W-:-:S03]  /*c2bc0*/  IADD3 R40, P1, PT, R3, R26, RZ ;  /* 0x0000001a03287210 */ /* 0x000fc60007f3e0ff */
[----:B------:R-:W-:Y:S04]  /*c2bd0*/  STL [R1+0x582c], R47 ;  /* 0x00582c2f01007387 */ /* 0x000fe80000100800 */
[----:B------:R1:W-:Y:S01]  /*c2be0*/  STL.64 [R1+0x11f8], R50 ;  /* 0x0011f83201007387 */ /* 0x0003e20000100a00 */
[----:B0-----:R-:W-:Y:S01]  /*c2bf0*/  F2FP.SATFINITE.E4M3.F32.PACK_AB_MERGE_C R2, R53, R41, RZ ;  /* 0x000000293502723e */ /* 0x001fe200048070ff */
[----:B------:R-:W-:-:S04]  /*c2c00*/  IMAD.X R41, R4, 0x1, R25, P1 ;  /* 0x0000000104297824 */ /* 0x000fc800008e0619 */
[----:B------:R0:W-:Y:S04]  /*c2c10*/  STL [R1+0x26c], R2 ;  /* 0x00026c0201007387 */ /* 0x0001e80000100800 */
[----:B-1----:R-:W2:Y:S04]  /*c2c20*/  LDL.LU R51, [R1+0x870] ;  /* 0x0008700001337983 */ /* 0x002ea80000300800 */
[----:B------:R-:W2:Y:S01]  /*c2c30*/  LDL.LU R46, [R1+0x874] ;  /* 0x00087400012e7983 */ /* 0x000ea20000300800 */
[----:B------:R-:W-:-:S03]  /*c2c40*/  F2FP.SATFINITE.E4M3.F32.PACK_AB_MERGE_C R47, R55, R54, RZ ;  /* 0x00000036372f723e */ /* 0x000fc600048070ff */
[----:B------:R1:W-:Y:S01]  /*c2c50*/  STL.64 [R1+0x11e8], R40 ;  /* 0x0011e82801007387 */ /* 0x0003e20000100a00 */
[----:B------:R-:W-:Y:S02]  /*c2c60*/  IADD3 R54, P1, PT, R3, R24, RZ ;  /* 0x0000001803367210 */ /* 0x000fe40007f3e0ff */
[----:B0-----:R-:W-:-:S03]  /*c2c70*/  F2FP.SATFINITE.E4M3.F32.PACK_AB_MERGE_C R2, R58, R61, RZ ;  /* 0x0000003d3a02723e */ /* 0x001fc600048070ff */
[----:B------:R-:W-:Y:S01]  /*c2c80*/  IMAD.X R55, R4, 0x1, R23, P1 ;  /* 0x0000000104377824 */ /* 0x000fe200008e0617 */
[----:B-1----:R-:W3:Y:S04]  /*c2c90*/  LDL.LU R41, [R1+0x878] ;  /* 0x0008780001297983 */ /* 0x002ee80000300800 */
[----:B------:R-:W3:Y:S04]  /*c2ca0*/  LDL.LU R53, [R1+0x87c] ;  /* 0x00087c0001357983 */ /* 0x000ee80000300800 */
[----:B------:R-:W-:Y:S04]  /*c2cb0*/  STL [R1+0x5830], R47 ;  /* 0x0058302f01007387 */ /* 0x000fe80000100800 */
[----:B------:R0:W-:Y:S04]  /*c2cc0*/  STL [R1+0x194], R2 ;  /* 0x0001940201007387 */ /* 0x0001e80000100800 */
[----:B------:R-:W3:Y:S04]  /*c2cd0*/  LDL.LU R61, [R1+0x860] ;  /* 0x00086000013d7983 */ /* 0x000ee80000300800 */
[----:B------:R-:W3:Y:S01]  /*c2ce0*/  LDL.LU R58, [R1+0x864] ;  /* 0x00086400013a7983 */ /* 0x000ee20000300800 */
[----:B------:R-:W-:-:S03]  /*c2cf0*/  F2FP.SATFINITE.E4M3.F32.PACK_AB_MERGE_C R50, R45, R42, RZ ;  /* 0x0000002a2d32723e */ /* 0x000fc600048070ff */
[----:B------:R-:W-:Y:S01]  /*c2d00*/  STL.64 [R1+0x11f0], R54 ;  /* 0x0011f03601007387 */ /* 0x000fe20000100a00 */
[----:B------:R-:W-:-:S03]  /*c2d10*/  IADD3 R42, P1, PT, R3, R22, RZ ;  /* 0x00000016032a7210 */ /* 0x000fc60007f3e0ff */
[----:B------:R-:W-:Y:S01]  /*c2d20*/  STL [R1+0x583c], R50 ;  /* 0x00583c3201007387 */ /* 0x000fe20000100800 */
[----:B0-----:R-:W-:-:S03]  /*c2d30*/  F2FP.SATFINITE.E4M3.F32.PACK_AB_MERGE_C R2, R56, R57, RZ ;  /* 0x000000393802723e */ /* 0x001fc600048070ff */
[----:B------:R-:W3:Y:S04]  /*c2d40*/  LDL.LU R57, [R1+0x868] ;  /* 0x0008680001397983 */ /* 0x000ee80000300800 */
[----:B------:R-:W3:Y:S04]  /*c2d50*/  LDL.LU R56, [R1+0x86c] ;  /* 0x00086c0001387983 */ /* 0x000ee80000300800 */
[----:B------:R4:W-:Y:S01]  /*c2d60*/  STL [R1+0x134], R2 ;  /* 0x0001340201007387 */ /* 0x0009e20000100800 */
[----:B------:R-:W-:-:S05]  /*c2d70*/  IMAD.X R43, R4, 0x1, R21, P1 ;  /* 0x00000001042b7824 */ /* 0x000fca00008e0615 */
[----:B------:R-:W-:Y:S01]  /*c2d80*/  STL.64 [R1+0x11e0], R42 ;  /* 0x0011e02a01007387 */ /* 0x000fe20000100a00 */
[----:B----4-:R-:W-:Y:S02]  /*c2d90*/  F2FP.SATFINITE.E4M3.F32.PACK_AB_MERGE_C R2, R52, R49, RZ ;  /* 0x000000313402723e */ /* 0x010fe400048070ff */
[----:B------:R-:W-:-:S03]  /*c2da0*/  F2FP.SATFINITE.E4M3.F32.PACK_AB_MERGE_C R0, R9, R0, RZ ;  /* 0x000000000900723e */ /* 0x000fc600048070ff */
[----:B------:R-:W-:Y:S04]  /*c2db0*/  STL [R1+0x138], R2 ;  /* 0x0001380201007387 */ /* 0x000fe80000100800 */
[----:B------:R0:W-:Y:S04]  /*c2dc0*/  STL [R1+0xf0], R0 ;  /* 0x0000f00001007387 */ /* 0x0001e80000100800 */
[----:B0-----:R-:W4:Y:S04]  /*c2dd0*/  LDL.LU R0, [R1+0x500] ;  /* 0x0005000001007983 */ /* 0x001f280000300800 */
[----:B------:R-:W4:Y:S01]  /*c2de0*/  LDL.LU R9, [R1+0x504] ;  /* 0x0005040001097983 */ /* 0x000f220000300800 */
[----:B------:R-:W-:-:S02]  /*c2df0*/  IADD3 R42, P1, PT, R3, R20, RZ ;  /* 0x00000014032a7210 */ /* 0x000fc40007f3e0ff */
[----:B------:R-:W-:-:S03]  /*c2e00*/  F2FP.SATFINITE.E4M3.F32.PACK_AB_MERGE_C R2, R8, R39, RZ ;  /* 0x000000270802723e */ /* 0x000fc600048070ff */
[----:B------:R-:W-:-:S05]  /*c2e10*/  IMAD.X R43, R4, 0x1, R19, P1 ;  /* 0x00000001042b7824 */ /* 0x000fca00008e0613 */
[----:B------:R0:W-:Y:S04]  /*c2e20*/  STL.64 [R1+0x11d8], R42 ;  /* 0x0011d82a01007387 */ /* 0x0001e80000100a00 */
[----:B------:R-:W-:Y:S04]  /*c2e30*/  STL [R1+0xf4], R2 ;  /* 0x0000f40201007387 */ /* 0x000fe80000100800 */
[----:B------:R-:W4:Y:S04]  /*c2e40*/  LDL.LU R39, [R1+0x508] ;  /* 0x0005080001277983 */ /* 0x000f280000300800 */
[----:B------:R-:W4:Y:S04]  /*c2e50*/  LDL.LU R8, [R1+0x50c] ;  /* 0x00050c0001087983 */ /* 0x000f280000300800 */
[----:B------:R-:W4:Y:S01]  /*c2e60*/  LDL.LU R49, [R1+0x850] ;  /* 0x0008500001317983 */ /* 0x000f220000300800 */
[----:B0-----:R-:W-:-:S05]  /*c2e70*/  IADD3 R42, P1, PT, R3, R18, RZ ;  /* 0x00000012032a7210 */ /* 0x001fca0007f3e0ff */
[----:B------:R-:W-:-:S05]  /*c2e80*/  IMAD.X R43, R4, 0x1, R17, P1 ;  /* 0x00000001042b7824 */ /* 0x000fca00008e0611 */
[----:B------:R0:W-:Y:S04]  /*c2e90*/  STL.64 [R1+0x11d0], R42 ;  /* 0x0011d02a01007387 */ /* 0x0001e80000100a00 */
[----:B------:R-:W4:Y:S01]  /*c2ea0*/  LDL.LU R52, [R1+0x854] ;  /* 0x0008540001347983 */ /* 0x000f220000300800 */
[----:B------:R-:W-:Y:S01]  /*c2eb0*/  VIADD R3, R3, UR6 ;  /* 0x0000000603037c36 */ /* 0x000fe20008000000 */
[----:B------:R-:W1:Y:S04]  /*c2ec0*/  LDCU UR6, c[0x0][0x3b8] ;  /* 0x00007700ff0677ac */ /* 0x000e680008000800 */
[----:B------:R-:W-:-:S02]  /*c2ed0*/  SHF.R.S32.HI R4, RZ, 0x1f, R3 ;  /* 0x0000001fff047819 */ /* 0x000fc40000011403 */
[----:B0-----:R-:W-:-:S05]  /*c2ee0*/  IADD3 R42, P1, PT, R3, R16, RZ ;  /* 0x00000010032a7210 */ /* 0x001fca0007f3e0ff */
[----:B------:R-:W-:Y:S01]  /*c2ef0*/  IMAD.X R43, R4, 0x1, R38, P1 ;  /* 0x00000001042b7824 */ /* 0x000fe200008e0626 */
[----:B--2---:R-:W-:-:S05]  /*c2f00*/  F2FP.SATFINITE.E4M3.F32.PACK_AB_MERGE_C R51, R46, R51, RZ ;  /* 0x000000332e33723e */ /* 0x004fca00048070ff */
[----:B------:R0:W-:Y:S04]  /*c2f10*/  STL [R1+0x587c], R51 ;  /* 0x00587c3301007387 */ /* 0x0001e80000100800 */
[----:B------:R-:W2:Y:S04]  /*c2f20*/  LDL.LU R48, [R1+0x858] ;  /* 0x0008580001307983 */ /* 0x000ea80000300800 */
[----:B------:R-:W2:Y:S04]  /*c2f30*/  LDL.LU R54, [R1+0x85c] ;  /* 0x00085c0001367983 */ /* 0x000ea80000300800 */
[----:B------:R-:W2:Y:S01]  /*c2f40*/  LDL.LU R55, [R1+0x840] ;  /* 0x0008400001377983 */ /* 0x000ea20000300800 */
[----:B---3--:R-:W-:-:S03]  /*c2f50*/  F2FP.SATFINITE.E4M3.F32.PACK_AB_MERGE_C R53, R53, R41, RZ ;  /* 0x000000293535723e */ /* 0x008fc600048070ff */
[----:B------:R-:W3:Y:S01]  /*c2f60*/  LDL.LU R41, [R1+0x844] ;  /* 0x0008440001297983 */ /* 0x000ee20000300800 */
[----:B------:R-:W-:-:S03]  /*c2f70*/  F2FP.SATFINITE.E4M3.F32.PACK_AB_MERGE_C R61, R58, R61, RZ ;  /* 0x0000003d3a3d723e */ /* 0x000fc600048070ff */
[----:B------:R-:W-:Y:S04]  /*c2f80*/  STL [R1+0x5880], R53 ;  /* 0x0058803501007387 */ /* 0x000fe80000100800 */
[----:B------:R-:W-:Y:S04]  /*c2f90*/  STL.64 [R1+0x58b8], R60 ;  /* 0x0058b83c01007387 */ /* 0x000fe80000100a00 */
[----:B0-----:R-:W3:Y:S04]  /*c2fa0*/  LDL.LU R51, [R1+0x848] ;  /* 0x0008480001337983 */ /* 0x001ee80000300800 */
[----:B------:R-:W3:Y:S04]  /*c2fb0*/  LDL.LU R50, [R1+0x84c] ;  /* 0x00084c0001327983 */ /* 0x000ee80000300800 */
[----:B------:R0:W-:Y:S01]  /*c2fc0*/  STL.64 [R1+0x11c8], R42 ;  /* 0x0011c82a01007387 */ /* 0x0001e20000100a00 */
[----:B------:R-:W-:-:S03]  /*c2fd0*/  F2FP.SATFINITE.E4M3.F32.PACK_AB_MERGE_C R58, R56, R57, RZ ;  /* 0x00000039383a723e */ /* 0x000fc600048070ff */
[----:B------:R-:W3:Y:S04]  /*c2fe0*/  LDL.LU R57, [R1+0x830] ;  /* 0x0008300001397983 */ /* 0x000ee80000300800 */
[----:B------:R-:W3:Y:S04]  /*c2ff0*/  LDL.LU R56, [R1+0x834] ;  /* 0x0008340001387983 */ /* 0x000ee80000300800 */
[----:B------:R-:W3:Y:S04]  /*c3000*/  LDL.LU R47, [R1+0x838] ;  /* 0x00083800012f7983 */ /* 0x000ee80000300800 */
[----:B------:R-:W3:Y:S04]  /*c3010*/  LDL.LU R2, [R1+0x83c] ;  /* 0x00083c0001027983 */ /* 0x000ee80000300800 */
[----:B0-----:R-:W3:Y:S04]  /*c3020*/  LDL.LU R43, [R1+0x820] ;  /* 0x00082000012b7983 */ /* 0x001ee80000300800 */
[----:B------:R-:W3:Y:S04]  /*c3030*/  LDL.LU R40, [R1+0x824] ;  /* 0x0008240001287983 */ /* 0x000ee80000300800 */
[----:B------:R-:W-:Y:S01]  /*c3040*/  STL [R1+0x58d8], R58 ;  /* 0x0058d83a01007387 */ /* 0x000fe20000100800 */
[----:B----4-:R-:W-:-:S03]  /*c3050*/  F2FP.SATFINITE.E4M3.F32.PACK_AB_MERGE_C R42, R9, R0, RZ ;  /* 0x00000000092a723e */ /* 0x010fc600048070ff */
[----:B------:R-:W4:Y:S04]  /*c3060*/  LDL.LU R0, [R1+0x828] ;  /* 0x0008280001007983 */ /* 0x000f280000300800 */
        /* <DEDUP_REMOVED lines=10> */
[----:B0-----:R-:W-:-:S05]  /*c3110*/  F2FP.SATFINITE.E4M3.F32.PACK_AB_MERGE_C R44, R52, R49, RZ ;  /* 0x00000031342c723e */ /* 0x001fca00048070ff */
[----:B------:R-:W-:Y:S04]  /*c3120*/  STL [R1+0x850], R44 ;  /* 0x0008502c01007387 */ /* 0x000fe80000100800 */
[----:B------:R-:W4:Y:S04]  /*c3130*/  LDL.LU R49, [R1+0x800] ;  /* 0x0008000001317983 */ /* 0x000f280000300800 */
[----:B------:R-:W4:Y:S01]  /*c3140*/  LDL.LU R52, [R1+0x804] ;  /* 0x0008040001347983 */ /* 0x000f220000300800 */
[----:B------:R-:W-:-:S05]  /*c3150*/  IADD3 R58, P1, PT, R3, R14, RZ ;  /* 0x0000000e033a7210 */ /* 0x000fca0007f3e0ff */
[----:B------:R-:W-:Y:S01]  /*c3160*/  IMAD.X R59, R4, 0x1, R13, P1 ;  /* 0x00000001043b7824 */ /* 0x000fe200008e060d */
[----:B------:R-:W-:-:S04]  /*c3170*/  IADD3 R60, P1, PT, R3, R12, RZ ;  /* 0x0000000c033c7210 */ /* 0x000fc80007f3e0ff */
[----:B------:R0:W-:Y:S01]  /*c3180*/  STL.64 [R1+0x11b8], R58 ;  /* 0x0011b83a01007387 */ /* 0x0001e20000100a00 */
[----:B------:R-:W-:-:S03]  /*c3190*/  IMAD.X R61, R4, 0x1, R11, P1 ;  /* 0x00000001043d7824 */ /* 0x000fc600008e060b */
[----:B0-----:R-:W4:Y:S01]  /*c31a0*/  LDL.LU R59, [R1+0x808] ;  /* 0x00080800013b7983 */ /* 0x001f220000300800 */
[----:B--2---:R-:W-:-:S05]  /*c31b0*/  F2FP.SATFINITE.E4M3.F32.PACK_AB_MERGE_C R44, R54, R48, RZ ;  /* 0x00000030362c723e */ /* 0x004fca00048070ff */
[----:B------:R0:W-:Y:S01]  /*c31c0*/  STL [R1+0x854], R44 ;  /* 0x0008542c01007387 */ /* 0x0001e20000100800 */
[----:B---3--:R-:W-:-:S03]  /*c31d0*/  F2FP.SATFINITE.E4M3.F32.PACK_AB_MERGE_C R41, R41, R55, RZ ;  /* 0x000000372929723e */ /* 0x008fc600048070ff */
[----:B0-----:R-:W2:Y:S04]  /*c31e0*/  LDL.LU R44, [R1+0x80c] ;  /* 0x00080c00012c7983 */ /* 0x001ea80000300800 */
[----:B------:R0:W-:Y:S04]  /*c31f0*/  STL [R1+0x840], R41 ;  /* 0x0008402901007387 */ /* 0x0001e80000100800 */
[----:B------:R-:W3:Y:S04]  /*c3200*/  LDL.LU R48, [R1+0x7f0] ;  /* 0x0007f00001307983 */ /* 0x000ee80000300800 */
[----:B------:R-:W3:Y:S01]  /*c3210*/  LDL.LU R54, [R1+0x7f4] ;  /* 0x0007f40001367983 */ /* 0x000ee20000300800 */
[----:B------:R-:W-:-:S03]  /*c3220*/  F2FP.SATFINITE.E4M3.F32.PACK_AB_MERGE_C R58, R50, R51, RZ ;  /* 0x00000033323a723e */ /* 0x000fc600048070ff */
[----:B------:R-:W3:Y:S01]  /*c3230*/  LDL.LU R55, [R1+0x7f8] ;  /* 0x0007f80001377983 */ /* 0x000ee20000300800 */
[----:B------:R-:W-:Y:S02]  /*c3240*/  IADD3 R50, P1, PT, R3, R10, RZ ;  /* 0x0000000a03327210 */ /* 0x000fe40007f3e0ff */
[----:B------:R-:W-:Y:S01]  /*c3250*/  F2FP.SATFINITE.E4M3.F32.PACK_AB_MERGE_C R53, R56, R57, RZ ;  /* 0x000000393835723e */ /* 0x000fe200048070ff */
[----:B0-----:R-:W3:Y:S04]  /*c3260*/  LDL.LU R41, [R1+0x7fc] ;  /* 0x0007fc0001297983 */ /* 0x001ee80000300800 */
[----:B------:R-:W-:Y:S04]  /*c3270*/  STL.64 [R1+0x11b0], R60 ;  /* 0x0011b03c01007387 */ /* 0x000fe80000100a00 */
[----:B------:R-:W-:Y:S01]  /*c3280*/  STL [R1+0x844], R58 ;  /* 0x0008443a01007387 */ /* 0x000fe20000100800 */
[----:B------:R-:W-:-:S03]  /*c3290*/  IMAD.X R51, R4, 0x1, R7, P1 ;  /* 0x0000000104337824 */ /* 0x000fc600008e0607 */
[----:B------:R-:W-:Y:S04]  /*c32a0*/  STL [R1+0x504], R53 ;  /* 0x0005043501007387 */ /* 0x000fe80000100800 */
[----:B------:R-:W3:Y:S04]  /*c32b0*/  LDL.LU R57, [R1+0x7e0] ;  /* 0x0007e00001397983 */ /* 0x000ee80000300800 */
[----:B------:R-:W3:Y:S01]  /*c32c0*/  LDL.LU R56, [R1+0x7e4] ;  /* 0x0007e40001387983 */ /* 0x000ee20000300800 */
[----:B------:R-:W-:Y:S02]  /*c32d0*/  F2FP.SATFINITE.E4M3.F32.PACK_AB_MERGE_C R47, R2, R47, RZ ;  /* 0x0000002f022f723e */ /* 0x000fe400048070ff */
[----:B------:R-:W-:Y:S01]  /*c32e0*/  F2FP.SATFINITE.E4M3.F32.PACK_AB_MERGE_C R2, R40, R43, RZ ;  /* 0x0000002b2802723e */ /* 0x000fe200048070ff */
[----:B------:R-:W-:Y:S04]  /*c32f0*/  STL.64 [R1+0x11a8], R50 ;  /* 0x0011a83201007387 */ /* 0x000fe80000100a00 */
[----:B------:R-:W-:Y:S04]  /*c3300*/  STL [R1+0x510], R47 ;  /* 0x0005102f01007387 */ /* 0x000fe80000100800 */
[----:B------:R4:W-:Y:S02]  /*c3310*/  STL [R1+0x434], R2 ;  /* 0x0004340201007387 */ /* 0x0009e40000100800 */
[----:B----4-:R-:W-:-:S02]  /*c3320*/  F2FP.SATFINITE.E4M3.F32.PACK_AB_MERGE_C R2, R9, R0, RZ ;  /* 0x000000000902723e */ /* 0x010fc400048070ff */
[----:B------:R-:W4:Y:S04]  /*c3330*/  LDL.LU R0, [R1+0x7e8] ;  /* 0x0007e80001007983 */ /* 0x000f280000300800 */
[----:B------:R-:W4:Y:S01]  /*c3340*/  LDL.LU R9, [R1+0x7ec] ;  /* 0x0007ec0001097983 */ /* 0x000f220000300800 */
[----:B------:R-:W-:-:S05]  /*c3350*/  IADD3 R50, P1, PT, R3, R6, RZ ;  /* 0x0000000603327210 */ /* 0x000fca0007f3e0ff */
[----:B------:R-:W-:-:S05]  /*c3360*/  IMAD.X R51, R4, 0x1, R5, P1 ;  /* 0x0000000104337824 */ /* 0x000fca00008e0605 */
[----:B------:R-:W-:Y:S04]  /*c3370*/  STL.64 [R1+0x11a0], R50 ;  /* 0x0011a03201007387 */ /* 0x000fe80000100a00 */
[----:B------:R0:W-:Y:S02]  /*c3380*/  STL [R1+0x448], R2 ;  /* 0x0004480201007387 */ /* 0x0001e40000100800 */
[----:B0-----:R-:W-:Y:S02]  /*c3390*/  F2FP.SATFINITE.E4M3.F32.PACK_AB_MERGE_C R2, R8, R39, RZ ;  /* 0x000000270802723e */ /* 0x001fe400048070ff */
[----:B------:R-:W-:-:S03]  /*c33a0*/  IADD3 R50, P1, PT, R3, R36, RZ ;  /* 0x0000002403327210 */ /* 0x000fc60007f3e0ff */
[----:B------:R0:W-:Y:S04]  /*c33b0*/  STL [R1+0x320], R2 ;  /* 0x0003200201007387 */ /* 0x0001e80000100800 */
[----:B------:R-:W4:Y:S04]  /*c33c0*/  LDL.LU R39, [R1+0x7d0] ;  /* 0x0007d00001277983 */ /* 0x000f280000300800 */
[----:B------:R-:W4:Y:S01]  /*c33d0*/  LDL.LU R8, [R1+0x7d4] ;  /* 0x0007d40001087983 */ /* 0x000f220000300800 */
[----:B------:R-:W-:Y:S01]  /*c33e0*/  IMAD.X R51, R4, 0x1, R35, P1 ;  /* 0x0000000104337824 */ /* 0x000fe200008e0623 */
[----:B------:R-:W-:-:S02]  /*c33f0*/  F2FP.SATFINITE.E4M3.F32.PACK_AB_MERGE_C R40, R46, R45, RZ ;  /* 0x0000002d2e28723e */ /* 0x000fc400048070ff */
[C---:B------:R-:W-:Y:S02]  /*c3400*/  IADD3 R46, P1, PT, R3.reuse, R34, RZ ;  /* 0x00000022032e7210 */ /* 0x040fe40007f3e0ff */
[----:B------:R1:W-:Y:S03]  /*c3410*/  STL.64 [R1+0x1198], R50 ;  /* 0x0011983201007387 */ /* 0x0003e60000100a00 */
[----:B------:R-:W-:Y:S01]  /*c3420*/  IMAD.X R47, R4, 0x1, R33, P1 ;  /* 0x00000001042f7824 */ /* 0x000fe200008e0621 */
[----:B0-----:R-:W-:Y:S01]  /*c3430*/  F2FP.SATFINITE.E4M3.F32.PACK_AB_MERGE_C R2, R52, R49, RZ ;  /* 0x000000313402723e */ /* 0x001fe200048070ff */
[----:B------:R-:W-:Y:S04]  /*c3440*/  STL [R1+0x324], R40 ;  /* 0x0003242801007387 */ /* 0x000fe80000100800 */
[----:B------:R-:W-:Y:S04]  /*c3450*/  STL [R1+0x2f8], R2 ;  /* 0x0002f80201007387 */ /* 0x000fe80000100800 */
[----:B------:R-:W4:Y:S04]  /*c3460*/  LDL.LU R45, [R1+0x7d8] ;  /* 0x0007d800012d7983 */ /* 0x000f280000300800 */
[----:B------:R0:W-:Y:S01]  /*c3470*/  STL.64 [R1+0x1190], R46 ;  /* 0x0011902e01007387 */ /* 0x0001e20000100a00 */
[----:B-1----:R-:W-:-:S03]  /*c3480*/  IADD3 R50, P1, PT, R3, R32, RZ ;  /* 0x0000002003327210 */ /* 0x002fc60007f3e0ff */
[----:B0-----:R-:W4:Y:S04]  /*c3490*/  LDL.LU R46, [R1+0x7dc] ;  /* 0x0007dc00012e7983 */ /* 0x001f280000300800 */
[----:B------:R-:W4:Y:S04]  /*c34a0*/  LDL.LU R49, [R1+0x7c0] ;  /* 0x0007c00001317983 */ /* 0x000f280000300800 */
[----:B------:R-:W4:Y:S01]  /*c34b0*/  LDL.LU R52, [R1+0x7c4] ;  /* 0x0007c40001347983 */ /* 0x000f220000300800 */
[----:B------:R-:W-:Y:S01]  /*c34c0*/  IMAD.X R51, R4, 0x1, R31, P1 ;  /* 0x0000000104337824 */ /* 0x000fe200008e061f */
[----:B--2---:R-:W-:-:S02]  /*c34d0*/  F2FP.SATFINITE.E4M3.F32.PACK_AB_MERGE_C R40, R44, R59, RZ ;  /* 0x0000003b2c28723e */ /* 0x004fc400048070ff */
[----:B---3--:R-:W-:-:S03]  /*c34e0*/  F2FP.SATFINITE.E4M3.F32.PACK_AB_MERGE_C R2, R54, R48, RZ ;  /* 0x000000303602723e */ /* 0x008fc600048070ff */
[----:B------:R-:W-:Y:S04]  /*c34f0*/  STL [R1+0x2e8], R40 ;  /* 0x0002e82801007387 */ /* 0x000fe80000100800 */
[----:B------:R-:W-:Y:S04]  /*c3500*/  STL [R1+0x2c0], R2 ;  /* 0x0002c00201007387 */ /* 0x000fe80000100800 */
[----:B------:R0:W-:Y:S01]  /*c3510*/  STL.64 [R1+0x1180], R50 ;  /* 0x0011803201007387 */ /* 0x0001e20000100a00 */
[----:B------:R-:W-:Y:S02]  /*c3520*/  IADD3 R54, P1, PT, R3, R30, RZ ;  /* 0x0000001e03367210 */ /* 0x000fe40007f3e0ff */
[----:B------:R-:W-:Y:S01]  /*c3530*/  F2FP.SATFINITE.E4M3.F32.PACK_AB_MERGE_C R43, R41, R55, RZ ;  /* 0x00000037292b723e */ /* 0x000fe200048070ff */
[----:B0-----:R-:W2:Y:S04]  /*c3540*/  LDL.LU R50, [R1+0x7c8] ;  /* 0x0007c80001327983 */ /* 0x001ea80000300800 */
[----:B------:R-:W2:Y:S04]  /*c3550*/  LDL.LU R47, [R1+0x7cc] ;  /* 0x0007cc00012f7983 */ /* 0x000ea80000300800 */
[----:B------:R-:W3:Y:S01]  /*c3560*/  LDL.LU R40, [R1+0x7b0] ;  /* 0x0007b00001287983 */ /* 0x000ee20000300800 */
[----:B------:R-:W-:-:S03]  /*c3570*/  F2FP.SATFINITE.E4M3.F32.PACK_AB_MERGE_C R2, R56, R57, RZ ;  /* 0x000000393802723e */ /* 0x000fc600048070ff */
[----:B------:R-:W3:Y:S04]  /*c3580*/  LDL.LU R59, [R1+0x7b4] ;  /* 0x0007b400013b7983 */ /* 0x000ee80000300800 */
[----:B------:R-:W-:Y:S04]  /*c3590*/  STL [R1+0x57dc], R43 ;  /* 0x0057dc2b01007387 */ /* 0x000fe80000100800 */
[----:B------:R-:W3:Y:S04]  /*c35a0*/  LDL.LU R44, [R1+0x7b8] ;  /* 0x0007b800012c7983 */ /* 0x000ee80000300800 */
[----:B------:R-:W3:Y:S01]  /*c35b0*/  LDL.LU R41, [R1+0x7bc] ;  /* 0x0007bc0001297983 */ /* 0x000ee20000300800 */
[----:B------:R-:W-:-:S03]  /*c35c0*/  IMAD.X R55, R4, 0x1, R29, P1 ;  /* 0x0000000104377824 */ /* 0x000fc600008e061d */
[----:B------:R-:W-:Y:S04]  /*c35d0*/  STL [R1+0x280], R2 ;  /* 0x0002800201007387 */ /* 0x000fe80000100800 */
[----:B------:R-:W3:Y:S04]  /*c35e0*/  LDL.LU R57, [R1+0x7a0] ;  /* 0x0007a00001397983 */ /* 0x000ee80000300800 */
[----:B------:R-:W3:Y:S04]  /*c35f0*/  LDL.LU R56, [R1+0x7a4] ;  /* 0x0007a40001387983 */ /* 0x000ee80000300800 */
[----:B------:R0:W-:Y:S04]  /*c3600*/  STL.64 [R1+0x1188], R54 ;  /* 0x0011883601007387 */ /* 0x0001e80000100a00 */
[----:B0-----:R-:W3:Y:S04]  /*c3610*/  LDL.LU R54, [R1+0x7a8] ;  /* 0x0007a80001367983 */ /* 0x001ee80000300800 */
[----:B------:R-:W3:Y:S01]  /*c3620*/  LDL.LU R55, [R1+0x7ac] ;  /* 0x0007ac0001377983 */ /* 0x000ee20000300800 */
[----:B----4-:R-:W-:-:S05]  /*c3630*/  F2FP.SATFINITE.E4M3.F32.PACK_AB_MERGE_C R0, R9, R0, RZ ;  /* 0x000000000900723e */ /* 0x010fca00048070ff */
[----:B------:R0:W-:Y:S04]  /*c3640*/  STL [R1+0x284], R0 ;  /* 0x0002840001007387 */ /* 0x0001e80000100800 */
[----:B0-----:R-:W4:Y:S04]  /*c3650*/  LDL.LU R0, [R1+0x790] ;  /* 0x0007900001007983 */ /* 0x001f280000300800 */
[----:B------:R-:W4:Y:S01]  /*c3660*/  LDL.LU R9, [R1+0x794] ;  /* 0x0007940001097983 */ /* 0x000f220000300800 */
[----:B------:R-:W-:Y:S02]  /*c3670*/  IADD3 R60, P1, PT, R3, R28, RZ ;  /* 0x0000001c033c7210 */ /* 0x000fe40007f3e0ff */
[----:B------:R-:W-:-:S05]  /*c3680*/  F2FP.SATFINITE.E4M3.F32.PACK_AB_MERGE_C R48, R8, R39, RZ ;  /* 0x000000270830723e */ /* 0x000fca00048070ff */
[----:B------:R-:W-:Y:S04]  /*c3690*/  STL [R1+0x5834], R48 ;  /* 0x0058343001007387 */ /* 0x000fe80000100800 */
[----:B------:R-:W4:Y:S04]  /*c36a0*/  LDL.LU R39, [R1+0x798] ;  /* 0x0007980001277983 */ /* 0x000f280000300800 */
[----:B------:R-:W4:Y:S01]  /*c36b0*/  LDL.LU R8, [R1+0x79c] ;  /* 0x00079c0001087983 */ /* 0x000f220000300800 */
[----:B------:R-:W-:-:S05]  /*c36c0*/  IMAD.X R61, R4, 0x1, R27, P1 ;  /* 0x00000001043d7824 */ /* 0x000fca00008e061b */
[----:B------:R-:W-:Y:S01]  /*c36d0*/  STL.64 [R1+0x1178], R60 ;  /* 0x0011783c01007387 */ /* 0x000fe20000100a00 */
[----:B------:R-:W-:-:S05]  /*c36e0*/  F2FP.SATFINITE.E4M3.F32.PACK_AB_MERGE_C R2, R46, R45, RZ ;  /* 0x0000002d2e02723e */ /* 0x000fca00048070ff */
[----:B------:R0:W-:Y:S04]  /*c36f0*/  STL [R1+0x5838], R2 ;  /* 0x0058380201007387 */ /* 0x0001e80000100800 */
[----:B------:R-:W4:Y:S04]  /*c3700*/  LDL.LU R45, [R1+0x780] ;  /* 0x00078000012d7983 */ /* 0x000f280000300800 */
[----:B------:R-:W4:Y:S01]  /*c3710*/  LDL.LU R46, [R1+0x784] ;  /* 0x00078400012e7983 */ /* 0x000f220000300800 */
[----:B0-----:R-:W-:-:S05]  /*c3720*/  F2FP.SATFINITE.E4M3.F32.PACK_AB_MERGE_C R2, R52, R49, RZ ;  /* 0x000000313402723e */ /* 0x001fca00048070ff */
[----:B------:R-:W-:Y:S04]  /*c3730*/  STL [R1+0x170], R2 ;  /* 0x0001700201007387 */ /* 0x000fe80000100800 */
[----:B------:R-:W4:Y:S04]  /*c3740*/  LDL.LU R49, [R1+0x788] ;  /* 0x0007880001317983 */ /* 0x000f280000300800 */
[----:B------:R-:W4:Y:S01]  /*c3750*/  LDL.LU R52, [R1+0x78c] ;  /* 0x00078c0001347983 */ /* 0x000f220000300800 */
[----:B------:R-:W-:-:S03]  /*c3760*/  IADD3 R60, P1, PT, R3, R26, RZ ;  /* 0x0000001a033c7210 */ /* 0x000fc60007f3e0ff */
[----:B------:R0:W-:Y:S02]  /*c3770*/  STL.64 [R1+0x5938], R26 ;  /* 0x0059381a01007387 */ /* 0x0001e40000100a00 */
[----:B------:R-:W-:Y:S01]  /*c3780*/  IMAD.X R61, R4, 0x1, R25, P1 ;  /* 0x00000001043d7824 */ /* 0x000fe200008e0619 */
[----:B0-----:R-:W-:-:S05]  /*c3790*/  IADD3 R26, P1, PT, R3, R24, RZ ;  /* 0x00000018031a7210 */ /* 0x001fca0007f3e0ff */
[----:B------:R-:W-:Y:S01]  /*c37a0*/  IMAD.X R27, R4, 0x1, R23, P1 ;  /* 0x00000001041b7824 */ /* 0x000fe200008e0617 */
[----:B--2---:R-:W-:Y:S02]  /*c37b0*/  F2FP.SATFINITE.E4M3.F32.PACK_AB_MERGE_C R48, R47, R50, RZ ;  /* 0x000000322f30723e */ /* 0x004fe400048070ff */
[----:B---3--:R-:W-:-:S03]  /*c37c0*/  F2FP.SATFINITE.E4M3.F32.PACK_AB_MERGE_C R2, R59, R40, RZ ;  /* 0x000000283b02723e */ /* 0x008fc600048070ff */
[----:B------:R-:W-:Y:S04]  /*c37d0*/  STL [R1+0x5840], R48 ;  /* 0x0058403001007387 */ /* 0x000fe80000100800 */
[----:B------:R-:W-:Y:S04]  /*c37e0*/  STL.64 [R1+0x1168], R60 ;  /* 0x0011683c01007387 */ /* 0x000fe80000100a00 */
[----:B------:R0:W-:Y:S01]  /*c37f0*/  STL.64 [R1+0x5930], R24 ;  /* 0x0059301801007387 */ /* 0x0001e20000100a00 */
[----:B------:R-:W-:-:S03]  /*c3800*/  F2FP.SATFINITE.E4M3.F32.PACK_AB_MERGE_C R41, R41, R44, RZ ;  /* 0x0000002c2929723e */ /* 0x000fc600048070ff */
[----:B------:R1:W-:Y:S04]  /*c3810*/  STL [R1+0x118], R2 ;  /* 0x0001180201007387 */ /* 0x0003e80000100800 */
[----:B------:R2:W-:Y:S01]  /*c3820*/  STL [R1+0x5844], R41 ;  /* 0x0058442901007387 */ /* 0x0005e20000100800 */
[----:B0-----:R-:W-:Y:S02]  /*c3830*/  IADD3 R24, P1, PT, R3, R22, RZ ;  /* 0x0000001603187210 */ /* 0x001fe40007f3e0ff */
[----:B-1----:R-:W-:Y:S01]  /*c3840*/  F2FP.SATFINITE.E4M3.F32.PACK_AB_MERGE_C R2, R56, R57, RZ ;  /* 0x000000393802723e */ /* 0x002fe200048070ff */
[----:B------:R-:W-:Y:S02]  /*c3850*/  STL.64 [R1+0x1170], R26 ;  /* 0x0011701a01007387 */ /* 0x000fe40000100a00 */
[----:B------:R-:W-:Y:S01]  /*c3860*/  IMAD.X R25, R4, 0x1, R21, P1 ;  /* 0x0000000104197824 */ /* 0x000fe200008e0615 */
[----:B--2---:R-:W-:Y:S01]  /*c3870*/  F2FP.SATFINITE.E4M3.F32.PACK_AB_MERGE_C R41, R55, R54, RZ ;  /* 0x000000363729723e */ /* 0x004fe200048070ff */
[----:B------:R4:W-:Y:S04]  /*c3880*/  STL [R1+0xd0], R2 ;  /* 0x0000d00201007387 */ /* 0x0009e80000100800 */
[----:B------:R-:W2:Y:S04]  /*c3890*/  LDL.LU R57, [R1+0x770] ;  /* 0x0007700001397983 */ /* 0x000ea80000300800 */
[----:B------:R-:W2:Y:S04]  /*c38a0*/  LDL.LU R56, [R1+0x774] ;  /* 0x0007740001387983 */ /* 0x000ea80000300800 */
[----:B------:R0:W-:Y:S04]  /*c38b0*/  STL.64 [R1+0x1160], R24 ;  /* 0x0011601801007387 */ /* 0x0001e80000100a00 */
[----:B------:R-:W-:Y:S01]  /*c38c0*/  STL [R1+0x5848], R41 ;  /* 0x0058482901007387 */ /* 0x000fe20000100800 */
[----:B----4-:R-:W-:-:S03]  /*c38d0*/  F2FP.SATFINITE.E4M3.F32.PACK_AB_MERGE_C R2, R9, R0, RZ ;  /* 0x000000000902723e */ /* 0x010fc600048070ff */
[----:B------:R-:W3:Y:S04]  /*c38e0*/  LDL.LU R0, [R1+0x778] ;  /* 0x0007780001007983 */ /* 0x000ee80000300800 */
[----:B------:R-:W3:Y:S01]  /*c38f0*/  LDL.LU R9, [R1+0x77c] ;  /* 0x00077c0001097983 */ /* 0x000ee20000300800 */
[----:B0-----:R-:W-:-:S03]  /*c3900*/  IADD3 R24, P1, PT, R3, R20, RZ ;  /* 0x0000001403187210 */ /* 0x001fc60007f3e0ff */
[----:B------:R-:W-:Y:S02]  /*c3910*/  STL [R1+0x94], R2 ;  /* 0x0000940201007387 */ /* 0x000fe40000100800 */
[----:B------:R-:W-:Y:S01]  /*c3920*/  IMAD.X R25, R4, 0x1, R19, P1 ;  /* 0x0000000104197824 */ /* 0x000fe200008e0613 */
[----:B------:R-:W-:-:S05]  /*c3930*/  F2FP.SATFINITE.E4M3.F32.PACK_AB_MERGE_C R40, R8, R39, RZ ;  /* 0x000000270828723e */ /* 0x000fca00048070ff */
[----:B------:R-:W-:Y:S04]  /*c3940*/  STL [R1+0x58dc], R40 ;  /* 0x0058dc2801007387 */ /* 0x000fe80000100800 */
[----:B------:R0:W-:Y:S04]  /*c3950*/  STL.64 [R1+0x1158], R24 ;  /* 0x0011581801007387 */ /* 0x0001e80000100a00 */
[----:B------:R-:W4:Y:S04]  /*c3960*/  LDL.LU R39, [R1+0x4f0] ;  /* 0x0004f00001277983 */ /* 0x000f280000300800 */
[----:B------:R-:W4:Y:S01]  /*c3970*/  LDL.LU R8, [R1+0x4f4] ;  /* 0x0004f40001087983 */ /* 0x000f220000300800 */
[----:B0-----:R-:W-:-:S05]  /*c3980*/  IADD3 R24, P1, PT, R3, R18, RZ ;  /* 0x0000001203187210 */ /* 0x001fca0007f3e0ff */
[----:B------:R-:W-:Y:S01]  /*c3990*/  IMAD.X R25, R4, 0x1, R17, P1 ;  /* 0x0000000104197824 */ /* 0x000fe200008e0611 */
[----:B------:R-:W-:-:S04]  /*c39a0*/  F2FP.SATFINITE.E4M3.F32.PACK_AB_MERGE_C R53, R46, R45, RZ ;  /* 0x0000002d2e35723e */ /* 0x000fc800048070ff */
[----:B------:R0:W-:Y:S04]  /*c39b0*/  STL.64 [R1+0x1150], R24 ;  /* 0x0011501801007387 */ /* 0x0001e80000100a00 */
[----:B------:R-:W-:Y:S04]  /*c39c0*/  STL [R1+0x58f4], R53 ;  /* 0x0058f43501007387 */ /* 0x000fe80000100800 */
[----:B------:R-:W4:Y:S01]  /*c39d0*/  LDL.LU R46, [R1+0x4f8] ;  /* 0x0004f800012e7983 */ /* 0x000f220000300800 */
[----:B------:R-:W-:-:S03]  /*c39e0*/  F2FP.SATFINITE.E4M3.F32.PACK_AB_MERGE_C R51, R52, R49, RZ ;  /* 0x000000313433723e */ /* 0x000fc600048070ff */
[----:B------:R-:W4:Y:S04]  /*c39f0*/  LDL.LU R49, [R1+0x4fc] ;  /* 0x0004fc0001317983 */ /* 0x000f280000300800 */
[----:B0-----:R-:W4:Y:S04]  /*c3a00*/  LDL.LU R25, [R1+0x760] ;  /* 0x0007600001197983 */ /* 0x001f280000300800 */
[----:B------:R-:W4:Y:S04]  /*c3a10*/  LDL.LU R48, [R1+0x764] ;  /* 0x0007640001307983 */ /* 0x000f280000300800 */
[----:B------:R-:W4:Y:S04]  /*c3a20*/  LDL.LU R26, [R1+0x768] ;  /* 0x00076800011a7983 */ /* 0x000f280000300800 */
[----:B------:R-:W4:Y:S04]  /*c3a30*/  LDL.LU R27, [R1+0x76c] ;  /* 0x00076c00011b7983 */ /* 0x000f280000300800 */
[----:B------:R-:W4:Y:S04]  /*c3a40*/  LDL.LU R45, [R1+0x750] ;  /* 0x00075000012d7983 */ /* 0x000f280000300800 */
[----:B------:R-:W4:Y:S01]  /*c3a50*/  LDL.LU R52, [R1+0x754] ;  /* 0x0007540001347983 */ /* 0x000f220000300800 */
[----:B------:R-:W-:-:S03]  /*c3a60*/  VIADD R3, R3, UR6 ;  /* 0x0000000603037c36 */ /* 0x000fc60008000000 */
[----:B------:R-:W4:Y:S04]  /*c3a70*/  LDL.LU R2, [R1+0x758] ;  /* 0x0007580001027983 */ /* 0x000f280000300800 */
[----:B------:R-:W4:Y:S04]  /*c3a80*/  LDL.LU R43, [R1+0x75c] ;  /* 0x00075c00012b7983 */ /* 0x000f280000300800 */
[----:B------:R-:W4:Y:S04]  /*c3a90*/  LDL.LU R58, [R1+0x740] ;  /* 0x00074000013a7983 */ /* 0x000f280000300800 */
[----:B------:R-:W4:Y:S01]  /*c3aa0*/  LDL.LU R59, [R1+0x744] ;  /* 0x00074400013b7983 */ /* 0x000f220000300800 */
[----:B------:R-:W-:-:S02]  /*c3ab0*/  SHF.R.S32.HI R4, RZ, 0x1f, R3 ;  /* 0x0000001fff047819 */ /* 0x000fc40000011403 */
[----:B------:R-:W-:Y:S01]  /*c3ac0*/  IADD3 R40, P1, PT, R3, R16, RZ ;  /* 0x0000001003287210 */ /* 0x000fe20007f3e0ff */
[----:B------:R-:W4:Y:S01]  /*c3ad0*/  LDL.LU R44, [R1+0x748] ;  /* 0x00074800012c7983 */ /* 0x000f220000300800 */
[----:B------:R-:W0:Y:S03]  /*c3ae0*/  LDCU UR6, c[0x0][0x3b8] ;  /* 0x00007700ff0677ac */ /* 0x000e260008000800 */
[----:B------:R-:W-:Y:S01]  /*c3af0*/  IMAD.X R41, R4, 0x1, R38, P1 ;  /* 0x0000000104297824 */ /* 0x000fe200008e0626 */
[----:B--2---:R-:W-:Y:S02]  /*c3b00*/  F2FP.SATFINITE.E4M3.F32.PACK_AB_MERGE_C R54, R56, R57, RZ ;  /* 0x000000393836723e */ /* 0x004fe400048070ff */
[----:B------:R-:W2:Y:S04]  /*c3b10*/  LDL.LU R57, [R1+0x74c] ;  /* 0x00074c0001397983 */ /* 0x000ea80000300800 */
[----:B------:R1:W-:Y:S04]  /*c3b20*/  STL.64 [R1+0x1148], R40 ;  /* 0x0011482801007387 */ /* 0x0003e80000100a00 */
[----:B------:R-:W2:Y:S01]  /*c3b30*/  LDL.LU R56, [R1+0x730] ;  /* 0x0007300001387983 */ /* 0x000ea20000300800 */
[----:B---3--:R-:W-:-:S03]  /*c3b40*/  F2FP.SATFINITE.E4M3.F32.PACK_AB_MERGE_C R60, R9, R0, RZ ;  /* 0x00000000093c723e */ /* 0x008fc600048070ff */
[----:B------:R-:W3:Y:S01]  /*c3b50*/  LDL.LU R0, [R1+0x734] ;  /* 0x0007340001007983 */ /* 0x000ee20000300800 */
[----:B-1----:R-:W-:-:S03]  /*c3b60*/  IADD3 R40, P1, PT, R3, R15, RZ ;  /* 0x0000000f03287210 */ /* 0x002fc60007f3e0ff */
[----:B------:R-:W3:Y:S04]  /*c3b70*/  LDL.LU R61, [R1+0x738] ;  /* 0x00073800013d7983 */ /* 0x000ee80000300800 */
[----:B------:R-:W3:Y:S04]  /*c3b80*/  LDL.LU R50, [R1+0x73c] ;  /* 0x00073c0001327983 */ /* 0x000ee80000300800 */
[----:B------:R-:W3:Y:S01]  /*c3b90*/  LDL.LU R47, [R1+0x720] ;  /* 0x00072000012f7983 */ /* 0x000ee20000300800 */
[----:B------:R-:W-:-:S03]  /*c3ba0*/  IMAD.X R41, R4, 0x1, R37, P1 ;  /* 0x0000000104297824 */ /* 0x000fc600008e0625 */
[----:B------:R-:W3:Y:S01]  /*c3bb0*/  LDL.LU R55, [R1+0x724] ;  /* 0x0007240001377983 */ /* 0x000ee20000300800 */
[----:B------:R-:W-:-:S03]  /*c3bc0*/  IADD3 R24, P1, PT, R3, R14, RZ ;  /* 0x0000000e03187210 */ /* 0x000fc60007f3e0ff */
[----:B------:R-:W-:Y:S01]  /*c3bd0*/  STL [R1+0x5910], R60 ;  /* 0x0059103c01007387 */ /* 0x000fe20000100800 */
[----:B----4-:R-:W-:-:S05]  /*c3be0*/  F2FP.SATFINITE.E4M3.F32.PACK_AB_MERGE_C R8, R8, R39, RZ ;  /* 0x000000270808723e */ /* 0x010fca00048070ff */
[----:B------:R-:W-:Y:S04]  /*c3bf0*/  STL [R1+0x5914], R8 ;  /* 0x0059140801007387 */ /* 0x000fe80000100800 */
[----:B------:R-:W4:Y:S04]  /*c3c00*/  LDL.LU R9, [R1+0x728] ;  /* 0x0007280001097983 */ /* 0x000f280000300800 */
[----:B------:R-:W4:Y:S04]  /*c3c10*/  LDL.LU R39, [R1+0x72c] ;  /* 0x00072c0001277983 */ /* 0x000f280000300800 */
[----:B------:R1:W-:Y:S02]  /*c3c20*/  STL.64 [R1+0x1140], R40 ;  /* 0x0011402801007387 */ /* 0x0003e40000100a00 */
[----:B-1----:R-:W-:-:S02]  /*c3c30*/  F2FP.SATFINITE.E4M3.F32.PACK_AB_MERGE_C R40, R49, R46, RZ ;  /* 0x0000002e3128723e */ /* 0x002fc400048070ff */
[----:B------:R-:W-:Y:S01]  /*c3c40*/  F2FP.SATFINITE.E4M3.F32.PACK_AB_MERGE_C R8, R48, R25, RZ ;  /* 0x000000193008723e */ /* 0x000fe200048070ff */
[----:B------:R-:W-:Y:S01]  /*c3c50*/  IMAD.X R25, R4, 0x1, R13, P1 ;  /* 0x0000000104197824 */ /* 0x000fe200008e060d */
[----:B------:R-:W4:Y:S04]  /*c3c60*/  LDL.LU R46, [R1+0x710] ;  /* 0x00071000012e7983 */ /* 0x000f280000300800 */
[----:B------:R-:W4:Y:S04]  /*c3c70*/  LDL.LU R49, [R1+0x714] ;  /* 0x0007140001317983 */ /* 0x000f280000300800 */
[----:B------:R1:W-:Y:S04]  /*c3c80*/  STL [R1+0x770], R8 ;  /* 0x0007700801007387 */ /* 0x0003e80000100800 */
[----:B------:R0:W-:Y:S01]  /*c3c90*/  STL.64 [R1+0x1138], R24 ;  /* 0x0011381801007387 */ /* 0x0001e20000100a00 */
[----:B------:R-:W-:-:S02]  /*c3ca0*/  F2FP.SATFINITE.E4M3.F32.PACK_AB_MERGE_C R26, R27, R26, RZ ;  /* 0x0000001a1b1a723e */ /* 0x000fc400048070ff */
[----:B-1----:R-:W-:Y:S02]  /*c3cb0*/  F2FP.SATFINITE.E4M3.F32.PACK_AB_MERGE_C R8, R52, R45, RZ ;  /* 0x0000002d3408723e */ /* 0x002fe400048070ff */
[----:B0-----:R-:W-:Y:S01]  /*c3cc0*/  IADD3 R24, P1, PT, R3, R12, RZ ;  /* 0x0000000c03187210 */ /* 0x001fe20007f3e0ff */
[----:B------:R-:W-:Y:S04]  /*c3cd0*/  STL [R1+0x76c], R26 ;  /* 0x00076c1a01007387 */ /* 0x000fe80000100800 */
[----:B------:R0:W-:Y:S01]  /*c3ce0*/  STL [R1+0x750], R8 ;  /* 0x0007500801007387 */ /* 0x0001e20000100800 */
[----:B------:R-:W-:-:S03]  /*c3cf0*/  IMAD.X R25, R4, 0x1, R11, P1 ;  /* 0x0000000104197824 */ /* 0x000fc600008e060b */
[----:B------:R-:W4:Y:S04]  /*c3d00*/  LDL.LU R45, [R1+0x718] ;  /* 0x00071800012d7983 */ /* 0x000f280000300800 */
[----:B------:R-:W4:Y:S04]  /*c3d10*/  LDL.LU R52, [R1+0x71c] ;  /* 0x00071c0001347983 */ /* 0x000f280000300800 */
[----:B------:R1:W-:Y:S01]  /*c3d20*/  STL.64 [R1+0x1130], R24 ;  /* 0x0011301801007387 */ /* 0x0003e20000100a00 */
[----:B0-----:R-:W-:Y:S02]  /*c3d30*/  F2FP.SATFINITE.E4M3.F32.PACK_AB_MERGE_C R8, R43, R2, RZ ;  /* 0x000000022b08723e */ /* 0x001fe400048070ff */
[----:B------:R-:W-:-:S02]  /*c3d40*/  F2FP.SATFINITE.E4M3.F32.PACK_AB_MERGE_C R2, R59, R58, RZ ;  /* 0x0000003a3b02723e */ /* 0x000fc400048070ff */
[----:B-1----:R-:W-:Y:S01]  /*c3d50*/  IADD3 R24, P1, PT, R3, R10, RZ ;  /* 0x0000000a03187210 */ /* 0x002fe20007f3e0ff */
[----:B------:R-:W-:Y:S04]  /*c3d60*/  STL [R1+0x754], R8 ;  /* 0x0007540801007387 */ /* 0x000fe80000100800 */
[----:B------:R2:W-:Y:S01]  /*c3d70*/  STL [R1+0x4f0], R2 ;  /* 0x0004f00201007387 */ /* 0x0005e20000100800 */
[----:B------:R-:W-:-:S03]  /*c3d80*/  IMAD.X R25, R4, 0x1, R7, P1 ;  /* 0x0000000104197824 */ /* 0x000fc600008e0607 */
[----:B------:R-:W4:Y:S04]  /*c3d90*/  LDL.LU R58, [R1+0x700] ;  /* 0x00070000013a7983 */ /* 0x000f280000300800 */
[----:B------:R-:W4:Y:S04]  /*c3da0*/  LDL.LU R59, [R1+0x704] ;  /* 0x00070400013b7983 */ /* 0x000f280000300800 */
[----:B------:R-:W-:Y:S01]  /*c3db0*/  STL.64 [R1+0x1128], R24 ;  /* 0x0011281801007387 */ /* 0x000fe20000100a00 */
[----:B--2---:R-:W-:-:S05]  /*c3dc0*/  F2FP.SATFINITE.E4M3.F32.PACK_AB_MERGE_C R2, R57, R44, RZ ;  /* 0x0000002c3902723e */ /* 0x004fca00048070ff */
[----:B------:R-:W-:Y:S04]  /*c3dd0*/  STL [R1+0x4f8], R2 ;  /* 0x0004f80201007387 */ /* 0x000fe80000100800 */
[----:B------:R-:W2:Y:S04]  /*c3de0*/  LDL.LU R44, [R1+0x708] ;  /* 0x00070800012c7983 */ /* 0x000ea80000300800 */
[----:B------:R-:W2:Y:S01]  /*c3df0*/  LDL.LU R57, [R1+0x70c] ;  /* 0x00070c0001397983 */ /* 0x000ea20000300800 */
[----:B---3--:R-:W-:-:S05]  /*c3e00*/  F2FP.SATFINITE.E4M3.F32.PACK_AB_MERGE_C R0, R0, R56, RZ ;  /* 0x000000380000723e */ /* 0x008fca00048070ff */
[----:B------:R0:W-:Y:S04]  /*c3e10*/  STL [R1+0x3fc], R0 ;  /* 0x0003fc0001007387 */ /* 0x0001e80000100800 */
[----:B------:R-:W3:Y:S04]  /*c3e20*/  LDL.LU R56, [R1+0x6f0] ;  /* 0x0006f00001387983 */ /* 0x000ee80000300800 */
[----:B0-----:R-:W3:Y:S01]  /*c3e30*/  LDL.LU R0, [R1+0x6f4] ;  /* 0x0006f40001007983 */ /* 0x001ee20000300800 */
[----:B------:R-:W-:-:S05]  /*c3e40*/  IADD3 R24, P1, PT, R3, R6, RZ ;  /* 0x0000000603187210 */ /* 0x000fca0007f3e0ff */
[----:B------:R-:W-:Y:S01]  /*c3e50*/  IMAD.X R25, R4, 0x1, R5, P1 ;  /* 0x0000000104197824 */ /* 0x000fe200008e0605 */
[----:B------:R-:W-:Y:S02]  /*c3e60*/  F2FP.SATFINITE.E4M3.F32.PACK_AB_MERGE_C R8, R50, R61, RZ ;  /* 0x0000003d3208723e */ /* 0x000fe400048070ff */
[----:B------:R-:W-:Y:S02]  /*c3e70*/  F2FP.SATFINITE.E4M3.F32.PACK_AB_MERGE_C R2, R55, R47, RZ ;  /* 0x0000002f3702723e */ /* 0x000fe400048070ff */
[----:B------:R0:W-:Y:S04]  /*c3e80*/  STL.64 [R1+0x1120], R24 ;  /* 0x0011201801007387 */ /* 0x0001e80000100a00 */
[----:B------:R-:W-:Y:S04]  /*c3e90*/  STL [R1+0x404], R8 ;  /* 0x0004040801007387 */ /* 0x000fe80000100800 */
[----:B------:R4:W-:Y:S01]  /*c3ea0*/  STL [R1+0x318], R2 ;  /* 0x0003180201007387 */ /* 0x0009e20000100800 */
[----:B0-----:R-:W-:-:S02]  /*c3eb0*/  IADD3 R24, P1, PT, R3, R36, RZ ;  /* 0x0000002403187210 */ /* 0x001fc40007f3e0ff */
[----:B----4-:R-:W-:Y:S02]  /*c3ec0*/  F2FP.SATFINITE.E4M3.F32.PACK_AB_MERGE_C R2, R39, R9, RZ ;  /* 0x000000092702723e */ /* 0x010fe400048070ff */
[----:B------:R-:W4:Y:S04]  /*c3ed0*/  LDL.LU R9, [R1+0x6f8] ;  /* 0x0006f80001097983 */ /* 0x000f280000300800 */
[----:B------:R-:W4:Y:S01]  /*c3ee0*/  LDL.LU R39, [R1+0x6fc] ;  /* 0x0006fc0001277983 */ /* 0x000f220000300800 */
[----:B------:R-:W-:Y:S01]  /*c3ef0*/  IMAD.X R25, R4, 0x1, R35, P1 ;  /* 0x0000000104197824 */ /* 0x000fe200008e0623 */
[----:B------:R-:W-:-:S04]  /*c3f00*/  IADD3 R26, P1, PT, R3, R34, RZ ;  /* 0x00000022031a7210 */ /* 0x000fc80007f3e0ff */
[----:B------:R0:W-:Y:S04]  /*c3f10*/  STL.64 [R1+0x1118], R24 ;  /* 0x0011181801007387 */ /* 0x0001e80000100a00 */
[----:B------:R1:W-:Y:S01]  /*c3f20*/  STL [R1+0x31c], R2 ;  /* 0x00031c0201007387 */ /* 0x0003e20000100800 */
[----:B------:R-:W-:-:S03]  /*c3f30*/  IMAD.X R27, R4, 0x1, R33, P1 ;  /* 0x00000001041b7824 */ /* 0x000fc600008e0621 */
[----:B0-----:R-:W4:Y:S01]  /*c3f40*/  LDL.LU R25, [R1+0x6e0] ;  /* 0x0006e00001197983 */ /* 0x001f220000300800 */
[----:B-1----:R-:W-:-:S03]  /*c3f50*/  F2FP.SATFINITE.E4M3.F32.PACK_AB_MERGE_C R2, R49, R46, RZ ;  /* 0x0000002e3102723e */ /* 0x002fc600048070ff */
[----:B------:R-:W4:Y:S04]  /*c3f60*/  LDL.LU R49, [R1+0x6e4] ;  /* 0x0006e40001317983 */ /* 0x000f280000300800 */
[----:B------:R0:W-:Y:S04]  /*c3f70*/  STL [R1+0x2cc], R2 ;  /* 0x0002cc0201007387 */ /* 0x0001e80000100800 */
[----:B------:R-:W4:Y:S04]  /*c3f80*/  LDL.LU R41, [R1+0x6e8] ;  /* 0x0006e80001297983 */ /* 0x000f280000300800 */
[----:B------:R-:W4:Y:S04]  /*c3f90*/  LDL.LU R46, [R1+0x6ec] ;  /* 0x0006ec00012e7983 */ /* 0x000f280000300800 */
[----:B------:R-:W4:Y:S04]  /*c3fa0*/  LDL.LU R48, [R1+0x6d0] ;  /* 0x0006d00001307983 */ /* 0x000f280000300800 */
[----:B------:R-:W4:Y:S04]  /*c3fb0*/  LDL.LU R47, [R1+0x6d4] ;  /* 0x0006d400012f7983 */ /* 0x000f280000300800 */
[----:B0-----:R-:W4:Y:S01]  /*c3fc0*/  LDL.LU R2, [R1+0x6d8] ;  /* 0x0006d80001027983 */ /* 0x001f220000300800 */
[----:B------:R-:W-:-:S03]  /*c3fd0*/  F2FP.SATFINITE.E4M3.F32.PACK_AB_MERGE_C R8, R52, R45, RZ ;  /* 0x0000002d3408723e */ /* 0x000fc600048070ff */
[----:B------:R-:W4:Y:S04]  /*c3fe0*/  LDL.LU R45, [R1+0x6dc] ;  /* 0x0006dc00012d7983 */ /* 0x000f280000300800 */
[----:B------:R0:W-:Y:S04]  /*c3ff0*/  STL.64 [R1+0x1110], R26 ;  /* 0x0011101a01007387 */ /* 0x0001e80000100a00 */
[----:B------:R-:W-:Y:S04]  /*c4000*/  STL [R1+0x2c8], R8 ;  /* 0x0002c80801007387 */ /* 0x000fe80000100800 */
[----:B------:R-:W4:Y:S04]  /*c4010*/  LDL.LU R61, [R1+0x6c0] ;  /* 0x0006c000013d7983 */ /* 0x000f280000300800 */
[----:B------:R-:W4:Y:S04]  /*c4020*/  LDL.LU R50, [R1+0x6c4] ;  /* 0x0006c40001327983 */ /* 0x000f280000300800 */
[----:B------:R-:W4:Y:S04]  /*c4030*/  LDL.LU R55, [R1+0x6c8] ;  /* 0x0006c80001377983 */ /* 0x000f280000300800 */
[----:B------:R-:W4:Y:S01]  /*c4040*/  LDL.LU R52, [R1+0x6cc] ;  /* 0x0006cc0001347983 */ /* 0x000f220000300800 */
[----:B0-----:R-:W-:-:S02]  /*c4050*/  IADD3 R26, P1, PT, R3, R32, RZ ;  /* 0x00000020031a7210 */ /* 0x001fc40007f3e0ff */
[----:B------:R-:W-:-:S03]  /*c4060*/  F2FP.SATFINITE.E4M3.F32.PACK_AB_MERGE_C R43, R59, R58, RZ ;  /* 0x0000003a3b2b723e */ /* 0x000fc600048070ff */
[----:B------:R-:W-:Y:S02]  /*c4070*/  IMAD.X R27, R4, 0x1, R31, P1 ;  /* 0x00000001041b7824 */ /* 0x000fe400008e061f */
[----:B------:R-:W-:Y:S04]  /*c4080*/  STL [R1+0x57e0], R43 ;  /* 0x0057e02b01007387 */ /* 0x000fe80000100800 */
[----:B------:R-:W4:Y:S04]  /*c4090*/  LDL.LU R58, [R1+0x6b0] ;  /* 0x0006b000013a7983 */ /* 0x000f280000300800 */
[----:B------:R0:W-:Y:S02]  /*c40a0*/  STL.64 [R1+0x1108], R26 ;  /* 0x0011081a01007387 */ /* 0x0001e40000100a00 */
[----:B0-----:R-:W-:-:S05]  /*c40b0*/  IADD3 R26, P1, PT, R3, R30, RZ ;  /* 0x0000001e031a7210 */ /* 0x001fca0007f3e0ff */
[----:B------:R-:W-:Y:S01]  /*c40c0*/  IMAD.X R27, R4, 0x1, R29, P1 ;  /* 0x00000001041b7824 */ /* 0x000fe200008e061d */
[----:B--2---:R-:W-:-:S05]  /*c40d0*/  F2FP.SATFINITE.E4M3.F32.PACK_AB_MERGE_C R8, R57, R44, RZ ;  /* 0x0000002c3908723e */ /* 0x004fca00048070ff */
[----:B------:R-:W-:Y:S04]  /*c40e0*/  STL [R1+0x2ac], R8 ;  /* 0x0002ac0801007387 */ /* 0x000fe80000100800 */
[----:B------:R-:W2:Y:S01]  /*c40f0*/  LDL.LU R59, [R1+0x6b4] ;  /* 0x0006b400013b7983 */ /* 0x000ea20000300800 */
[----:B---3--:R-:W-:-:S05]  /*c4100*/  F2FP.SATFINITE.E4M3.F32.PACK_AB_MERGE_C R0, R0, R56, RZ ;  /* 0x000000380000723e */ /* 0x008fca00048070ff */
[----:B------:R0:W-:Y:S04]  /*c4110*/  STL [R1+0x24c], R0 ;  /* 0x00024c0001007387 */ /* 0x0001e80000100800 */
[----:B------:R-:W3:Y:S04]  /*c4120*/  LDL.LU R44, [R1+0x6b8] ;  /* 0x0006b800012c7983 */ /* 0x000ee80000300800 */
[----:B------:R-:W3:Y:S04]  /*c4130*/  LDL.LU R57, [R1+0x6bc] ;  /* 0x0006bc0001397983 */ /* 0x000ee80000300800 */
[----:B------:R-:W2:Y:S04]  /*c4140*/  LDL.LU R56, [R1+0x6a0] ;  /* 0x0006a00001387983 */ /* 0x000ea80000300800 */
[----:B0-----:R-:W2:Y:S04]  /*c4150*/  LDL.LU R0, [R1+0x6a4] ;  /* 0x0006a40001007983 */ /* 0x001ea80000300800 */
[----:B------:R0:W-:Y:S04]  /*c4160*/  STL.64 [R1+0x1100], R26 ;  /* 0x0011001a01007387 */ /* 0x0001e80000100a00 */
[----:B0-----:R-:W2:Y:S01]  /*c4170*/  LDL.LU.64 R26, [R1+0x5938] ;  /* 0x00593800011a7983 */ /* 0x001ea20000300a00 */
[----:B------:R-:W-:-:S02]  /*c4180*/  IADD3 R24, P1, PT, R3, R28, RZ ;  /* 0x0000001c03187210 */ /* 0x000fc40007f3e0ff */
[----:B----4-:R-:W-:Y:S02]  /*c4190*/  F2FP.SATFINITE.E4M3.F32.PACK_AB_MERGE_C R8, R39, R9, RZ ;  /* 0x000000092708723e */ /* 0x010fe400048070ff */
[----:B------:R-:W4:Y:S04]  /*c41a0*/  LDL.LU R9, [R1+0x6a8] ;  /* 0x0006a80001097983 */ /* 0x000f280000300800 */
[----:B------:R-:W4:Y:S04]  /*c41b0*/  LDL.LU R39, [R1+0x6ac] ;  /* 0x0006ac0001277983 */ /* 0x000f280000300800 */
[----:B------:R-:W-:Y:S01]  /*c41c0*/  STL [R1+0x25c], R8 ;  /* 0x00025c0801007387 */ /* 0x000fe20000100800 */
[----:B------:R-:W-:-:S05]  /*c41d0*/  F2FP.SATFINITE.E4M3.F32.PACK_AB_MERGE_C R49, R49, R25, RZ ;  /* 0x000000193131723e */ /* 0x000fca00048070ff */
[----:B------:R-:W-:Y:S01]  /*c41e0*/  STL [R1+0x584c], R49 ;  /* 0x00584c3101007387 */ /* 0x000fe20000100800 */
[----:B--2---:R-:W-:-:S05]  /*c41f0*/  IMAD.X R25, R4, 0x1, R27, P1 ;  /* 0x0000000104197824 */ /* 0x004fca00008e061b */
[----:B------:R0:W-:Y:S04]  /*c4200*/  STL.64 [R1+0x10f8], R24 ;  /* 0x0010f81801007387 */ /* 0x0001e80000100a00 */
[----:B0-----:R-:W2:Y:S01]  /*c4210*/  LDL.LU.64 R24, [R1+0x5930] ;  /* 0x0059300001187983 */ /* 0x001ea20000300a00 */
[----:B------:R-:W-:Y:S02]  /*c4220*/  F2FP.SATFINITE.E4M3.F32.PACK_AB_MERGE_C R47, R47, R48, RZ ;  /* 0x000000302f2f723e */ /* 0x000fe400048070ff */
[----:B------:R-:W-:Y:S02]  /*c4230*/  IADD3 R48, P1, PT, R3, R26, RZ ;  /* 0x0000001a03307210 */ /* 0x000fe40007f3e0ff */
[----:B------:R-:W-:Y:S02]  /*c4240*/  F2FP.SATFINITE.E4M3.F32.PACK_AB_MERGE_C R46, R46, R41, RZ ;  /* 0x000000292e2e723e */ /* 0x000fe400048070ff */
[----:B------:R-:W-:-:S02]  /*c4250*/  F2FP.SATFINITE.E4M3.F32.PACK_AB_MERGE_C R45, R45, R2, RZ ;  /* 0x000000022d2d723e */ /* 0x000fc400048070ff */
[----:B------:R-:W-:Y:S01]  /*c4260*/  F2FP.SATFINITE.E4M3.F32.PACK_AB_MERGE_C R50, R50, R61, RZ ;  /* 0x0000003d3232723e */ /* 0x000fe200048070ff */
[----:B------:R0:W-:Y:S04]  /*c4270*/  STL.64 [R1+0x5858], R46 ;  /* 0x0058582e01007387 */ /* 0x0001e80000100a00 */
[----:B------:R-:W-:Y:S01]  /*c4280*/  STL [R1+0x57f0], R45 ;  /* 0x0057f02d01007387 */ /* 0x000fe20000100800 */
[----:B------:R-:W-:Y:S02]  /*c4290*/  F2FP.SATFINITE.E4M3.F32.PACK_AB_MERGE_C R2, R52, R55, RZ ;  /* 0x000000373402723e */ /* 0x000fe400048070ff */
[----:B---3--:R-:W-:Y:S02]  /*c42a0*/  F2FP.SATFINITE.E4M3.F32.PACK_AB_MERGE_C R43, R57, R44, RZ ;  /* 0x0000002c392b723e */ /* 0x008fe400048070ff */
[----:B----4-:R-:W-:Y:S01]  /*c42b0*/  F2FP.SATFINITE.E4M3.F32.PACK_AB_MERGE_C R41, R39, R9, RZ ;  /* 0x000000092729723e */ /* 0x010fe200048070ff */
[----:B--2---:R-:W-:-:S05]  /*c42c0*/  IMAD.X R49, R4, 0x1, R25, P1 ;  /* 0x0000000104317824 */ /* 0x004fca00008e0619 */
[----:B------:R-:W-:Y:S04]  /*c42d0*/  STL.64 [R1+0x10f0], R48 ;  /* 0x0010f03001007387 */ /* 0x000fe80000100a00 */
[----:B------:R-:W-:Y:S04]  /*c42e0*/  STL.64 [R1+0x58e0], R50 ;  /* 0x0058e03201007387 */ /* 0x000fe80000100a00 */
[----:B------:R-:W2:Y:S04]  /*c42f0*/  LDL.LU R53, [R1+0x690] ;  /* 0x0006900001357983 */ /* 0x000ea80000300800 */
[----:B------:R-:W2:Y:S01]  /*c4300*/  LDL.LU R55, [R1+0x694] ;  /* 0x0006940001377983 */ /* 0x000ea20000300800 */
[----:B0-----:R-:W-:-:S05]  /*c4310*/  IADD3 R46, P1, PT, R3, R24, RZ ;  /* 0x00000018032e7210 */ /* 0x001fca0007f3e0ff */
[----:B------:R-:W-:-:S05]  /*c4320*/  IMAD.X R47, R4, 0x1, R23, P1 ;  /* 0x00000001042f7824 */ /* 0x000fca00008e0617 */
[----:B------:R0:W-:Y:S04]  /*c4330*/  STL.64 [R1+0x10e8], R46 ;  /* 0x0010e82e01007387 */ /* 0x0001e80000100a00 */
[----:B------:R-:W3:Y:S04]  /*c4340*/  LDL.LU R61, [R1+0x698] ;  /* 0x00069800013d7983 */ /* 0x000ee80000300800 */
[----:B------:R-:W3:Y:S04]  /*c4350*/  LDL.LU R52, [R1+0x69c] ;  /* 0x00069c0001347983 */ /* 0x000ee80000300800 */
[----:B------:R-:W-:Y:S04]  /*c4360*/  STL [R1+0x5920], R2 ;  /* 0x0059200201007387 */ /* 0x000fe80000100800 */
[----:B------:R1:W-:Y:S01]  /*c4370*/  STL.64 [R1+0x58e8], R42 ;  /* 0x0058e82a01007387 */ /* 0x0003e20000100a00 */
[----:B0-----:R-:W-:-:S02]  /*c4380*/  IADD3 R46, P1, PT, R3, R22, RZ ;  /* 0x00000016032e7210 */ /* 0x001fc40007f3e0ff */
[----:B------:R-:W-:Y:S02]  /*c4390*/  F2FP.SATFINITE.E4M3.F32.PACK_AB_MERGE_C R48, R59, R58, RZ ;  /* 0x0000003a3b30723e */ /* 0x000fe400048070ff */
[----:B------:R-:W-:Y:S01]  /*c43a0*/  F2FP.SATFINITE.E4M3.F32.PACK_AB_MERGE_C R49, R0, R56, RZ ;  /* 0x000000380031723e */ /* 0x000fe200048070ff */
[----:B------:R-:W-:Y:S01]  /*c43b0*/  IMAD.X R47, R4, 0x1, R21, P1 ;  /* 0x00000001042f7824 */ /* 0x000fe200008e0615 */
[----:B-1----:R-:W-:-:S04]  /*c43c0*/  IADD3 R42, P1, PT, R3, R20, RZ ;  /* 0x00000014032a7210 */ /* 0x002fc80007f3e0ff */
[----:B------:R0:W-:Y:S01]  /*c43d0*/  STL.64 [R1+0x10e0], R46 ;  /* 0x0010e02e01007387 */ /* 0x0001e20000100a00 */
[----:B------:R-:W-:-:S03]  /*c43e0*/  IMAD.X R43, R4, 0x1, R19, P1 ;  /* 0x00000001042b7824 */ /* 0x000fc600008e0613 */
[----:B------:R1:W-:Y:S04]  /*c43f0*/  STL.64 [R1+0x58f8], R48 ;  /* 0x0058f83001007387 */ /* 0x0003e80000100a00 */
[----:B0-----:R-:W4:Y:S04]  /*c4400*/  LDL.LU R46, [R1+0x1ff0] ;  /* 0x001ff000012e7983 */ /* 0x001f280000300800 */
[----:B------:R-:W4:Y:S04]  /*c4410*/  LDL.LU R47, [R1+0x1ff4] ;  /* 0x001ff400012f7983 */ /* 0x000f280000300800 */
[----:B------:R-:W-:Y:S04]  /*c4420*/  STL.64 [R1+0x10d8], R42 ;  /* 0x0010d82a01007387 */ /* 0x000fe80000100a00 */
[----:B------:R-:W4:Y:S04]  /*c4430*/  LDL.LU R58, [R1+0x1ff8] ;  /* 0x001ff800013a7983 */ /* 0x000f280000300800 */
[----:B------:R-:W4:Y:S01]  /*c4440*/  LDL.LU R59, [R1+0x1ffc] ;  /* 0x001ffc00013b7983 */ /* 0x000f220000300800 */
[----:B------:R-:W-:-:S03]  /*c4450*/  IADD3 R8, P1, PT, R3, R18, RZ ;  /* 0x0000001203087210 */ /* 0x000fc60007f3e0ff */
[----:B------:R-:W-:Y:S04]  /*c4460*/  STL.64 [R1+0x5900], R40 ;  /* 0x0059002801007387 */ /* 0x000fe80000100a00 */
[----:B-1----:R-:W4:Y:S01]  /*c4470*/  LDL.LU R48, [R1+0x4e0] ;  /* 0x0004e00001307983 */ /* 0x002f220000300800 */
[----:B------:R-:W-:-:S05]  /*c4480*/  IMAD.X R9, R4, 0x1, R17, P1 ;  /* 0x0000000104097824 */ /* 0x000fca00008e0611 */
[----:B------:R0:W-:Y:S04]  /*c4490*/  STL.64 [R1+0x10d0], R8 ;  /* 0x0010d00801007387 */ /* 0x0001e80000100a00 */
        /* <DEDUP_REMOVED lines=9> */
[----:B------:R-:W-:Y:S01]  /*c4530*/  VIADD R3, R3, UR6 ;  /* 0x0000000603037c36 */ /* 0x000fe20008000000 */
[----:B------:R-:W0:Y:S04]  /*c4540*/  LDCU UR6, c[0x0][0x3b8] ;  /* 0x00007700ff0677ac */ /* 0x000e280008000800 */
[----:B------:R-:W-:-:S02]  /*c4550*/  SHF.R.S32.HI R4, RZ, 0x1f, R3 ;  /* 0x0000001fff047819 */ /* 0x000fc40000011403 */
[----:B------:R-:W-:-:S05]  /*c4560*/  IADD3 R40, P1, PT, R3, R16, RZ ;  /* 0x0000001003287210 */ /* 0x000fca0007f3e0ff */
[----:B------:R-:W-:Y:S01]  /*c4570*/  IMAD.X R41, R4, 0x1, R38, P1 ;  /* 0x0000000104297824 */ /* 0x000fe200008e0626 */
[----:B--2---:R-:W-:-:S05]  /*c4580*/  F2FP.SATFINITE.E4M3.F32.PACK_AB_MERGE_C R55, R55, R53, RZ ;  /* 0x000000353737723e */ /* 0x004fca00048070ff */
[----:B------:R-:W-:Y:S04]  /*c4590*/  STL.64 [R1+0x5908], R54 ;  /* 0x0059083601007387 */ /* 0x000fe80000100a00 */
[----:B------:R-:W2:Y:S04]  /*c45a0*/  LDL.LU R2, [R1+0x1fd8] ;  /* 0x001fd80001027983 */ /* 0x000ea80000300800 */
[----:B------:R-:W2:Y:S04]  /*c45b0*/  LDL.LU R50, [R1+0x1fdc] ;  /* 0x001fdc0001327983 */ /* 0x000ea80000300800 */
[----:B------:R-:W2:Y:S04]  /*c45c0*/  LDL.LU R51, [R1+0x1fc0] ;  /* 0x001fc00001337983 */ /* 0x000ea80000300800 */
[----:B------:R-:W2:Y:S04]  /*c45d0*/  LDL.LU R45, [R1+0x1fc4] ;  /* 0x001fc400012d7983 */ /* 0x000ea80000300800 */
[----:B------:R-:W2:Y:S04]  /*c45e0*/  LDL.LU R8, [R1+0x1fc8] ;  /* 0x001fc80001087983 */ /* 0x000ea80000300800 */
[----:B------:R-:W2:Y:S04]  /*c45f0*/  LDL.LU R60, [R1+0x1fcc] ;  /* 0x001fcc00013c7983 */ /* 0x000ea80000300800 */
[----:B------:R-:W2:Y:S01]  /*c4600*/  LDL.LU R53, [R1+0x1fb0] ;  /* 0x001fb00001357983 */ /* 0x000ea20000300800 */
[----:B---3--:R-:W-:-:S03]  /*c4610*/  F2FP.SATFINITE.E4M3.F32.PACK_AB_MERGE_C R52, R52, R61, RZ ;  /* 0x0000003d3434723e */ /* 0x008fc600048070ff */
[----:B------:R-:W3:Y:S04]  /*c4620*/  LDL.LU R61, [R1+0x1fb4] ;  /* 0x001fb400013d7983 */ /* 0x000ee80000300800 */
[----:B------:R-:W-:Y:S01]  /*c4630*/  STL [R1+0x5924], R52 ;  /* 0x0059243401007387 */ /* 0x000fe20000100800 */
[----:B----4-:R-:W-:Y:S02]  /*c4640*/  F2FP.SATFINITE.E4M3.F32.PACK_AB_MERGE_C R47, R47, R46, RZ ;  /* 0x0000002e2f2f723e */ /* 0x010fe400048070ff */
[----:B------:R-:W-:Y:S02]  /*c4650*/  F2FP.SATFINITE.E4M3.F32.PACK_AB_MERGE_C R46, R59, R58, RZ ;  /* 0x0000003a3b2e723e */ /* 0x000fe400048070ff */
[----:B------:R-:W4:Y:S04]  /*c4660*/  LDL.LU R58, [R1+0x1fb8] ;  /* 0x001fb800013a7983 */ /* 0x000f280000300800 */
[----:B------:R-:W4:Y:S04]  /*c4670*/  LDL.LU R59, [R1+0x1fbc] ;  /* 0x001fbc00013b7983 */ /* 0x000f280000300800 */
[----:B------:R1:W-:Y:S04]  /*c4680*/  STL.64 [R1+0x10c8], R40 ;  /* 0x0010c82801007387 */ /* 0x0003e80000100a00 */
[----:B------:R-:W-:Y:S01]  /*c4690*/  STL.64 [R1+0x5918], R46 ;  /* 0x0059182e01007387 */ /* 0x000fe20000100a00 */
[----:B-1----:R-:W-:-:S05]  /*c46a0*/  IADD3 R40, P1, PT, R3, R15, RZ ;  /* 0x0000000f03287210 */ /* 0x002fca0007f3e0ff */
[----:B------:R-:W-:-:S05]  /*c46b0*/  IMAD.X R41, R4, 0x1, R37, P1 ;  /* 0x0000000104297824 */ /* 0x000fca00008e0625 */
[----:B------:R1:W-:Y:S02]  /*c46c0*/  STL.64 [R1+0x10c0], R40 ;  /* 0x0010c02801007387 */ /* 0x0003e40000100a00 */
[----:B-1----:R-:W-:Y:S02]  /*c46d0*/  F2FP.SATFINITE.E4M3.F32.PACK_AB_MERGE_C R40, R0, R44, RZ ;  /* 0x0000002c0028723e */ /* 0x002fe400048070ff */
[----:B------:R-:W4:Y:S04]  /*c46e0*/  LDL.LU R44, [R1+0x1fa0] ;  /* 0x001fa000012c7983 */ /* 0x000f280000300800 */
[----:B------:R-:W4:Y:S04]  /*c46f0*/  LDL.LU R0, [R1+0x1fa4] ;  /* 0x001fa40001007983 */ /* 0x000f280000300800 */
[----:B------:R1:W-:Y:S02]  /*c4700*/  STL [R1+0x1fe4], R40 ;  /* 0x001fe42801007387 */ /* 0x0003e40000100800 */
[----:B-1----:R-:W-:-:S05]  /*c4710*/  IADD3 R40, P1, PT, R3, R14, RZ ;  /* 0x0000000e03287210 */ /* 0x002fca0007f3e0ff */
[----:B------:R-:W-:-:S05]  /*c4720*/  IMAD.X R41, R4, 0x1, R13, P1 ;  /* 0x0000000104297824 */ /* 0x000fca00008e060d */
[----:B------:R1:W-:Y:S02]  /*c4730*/  STL.64 [R1+0x10b8], R40 ;  /* 0x0010b82801007387 */ /* 0x0003e40000100a00 */
[----:B-1----:R-:W-:Y:S02]  /*c4740*/  F2FP.SATFINITE.E4M3.F32.PACK_AB_MERGE_C R41, R43, R42, RZ ;  /* 0x0000002a2b29723e */ /* 0x002fe400048070ff */
[----:B------:R-:W-:Y:S02]  /*c4750*/  F2FP.SATFINITE.E4M3.F32.PACK_AB_MERGE_C R40, R56, R57, RZ ;  /* 0x000000393828723e */ /* 0x000fe400048070ff */
[----:B------:R-:W4:Y:S04]  /*c4760*/  LDL.LU R57, [R1+0x1fa8] ;  /* 0x001fa80001397983 */ /* 0x000f280000300800 */
[----:B------:R-:W-:Y:S04]  /*c4770*/  STL [R1+0x1fe0], R41 ;  /* 0x001fe02901007387 */ /* 0x000fe80000100800 */
[----:B------:R-:W4:Y:S04]  /*c4780*/  LDL.LU R56, [R1+0x1fac] ;  /* 0x001fac0001387983 */ /* 0x000f280000300800 */
[----:B------:R1:W-:Y:S02]  /*c4790*/  STL [R1+0x1fd4], R40 ;  /* 0x001fd42801007387 */ /* 0x0003e40000100800 */
[----:B-1----:R-:W-:-:S05]  /*c47a0*/  IADD3 R40, P1, PT, R3, R12, RZ ;  /* 0x0000000c03287210 */ /* 0x002fca0007f3e0ff */
[----:B------:R-:W-:-:S05]  /*c47b0*/  IMAD.X R41, R4, 0x1, R11, P1 ;  /* 0x0000000104297824 */ /* 0x000fca00008e060b */
[----:B------:R2:W-:Y:S01]  /*c47c0*/  STL.64 [R1+0x10b0], R40 ;  /* 0x0010b02801007387 */ /* 0x0005e20000100a00 */
[----:B------:R-:W-:Y:S02]  /*c47d0*/  F2FP.SATFINITE.E4M3.F32.PACK_AB_MERGE_C R9, R9, R48, RZ ;  /* 0x000000300909723e */ /* 0x000fe400048070ff */
[----:B------:R-:W-:Y:S02]  /*c47e0*/  F2FP.SATFINITE.E4M3.F32.PACK_AB_MERGE_C R39, R39, R49, RZ ;  /* 0x000000312727723e */ /* 0x000fe400048070ff */
[----:B--2---:R-:W-:Y:S02]  /*c47f0*/  F2FP.SATFINITE.E4M3.F32.PACK_AB_MERGE_C R41, R50, R2, RZ ;  /* 0x000000023229723e */ /* 0x004fe400048070ff */
[----:B------:R-:W-:Y:S01]  /*c4800*/  F2FP.SATFINITE.E4M3.F32.PACK_AB_MERGE_C R40, R45, R51, RZ ;  /* 0x000000332d28723e */ /* 0x000fe200048070ff */
[----:B------:R-:W2:Y:S04]  /*c4810*/  LDL.LU R2, [R1+0x1f90] ;  /* 0x001f900001027983 */ /* 0x000ea80000300800 */
[----:B------:R-:W-:Y:S04]  /*c4820*/  STL [R1+0x1fd0], R41 ;  /* 0x001fd02901007387 */ /* 0x000fe80000100800 */
[----:B------:R-:W2:Y:S04]  /*c4830*/  LDL.LU R50, [R1+0x1f94] ;  /* 0x001f940001327983 */ /* 0x000ea80000300800 */
[----:B------:R1:W-:Y:S04]  /*c4840*/  STL [R1+0x1fc4], R40 ;  /* 0x001fc42801007387 */ /* 0x0003e80000100800 */
[----:B------:R-:W2:Y:S04]  /*c4850*/  LDL.LU R51, [R1+0x1f98] ;  /* 0x001f980001337983 */ /* 0x000ea80000300800 */
[----:B------:R-:W2:Y:S01]  /*c4860*/  LDL.LU R45, [R1+0x1f9c] ;  /* 0x001f9c00012d7983 */ /* 0x000ea20000300800 */
[----:B-1----:R-:W-:-:S05]  /*c4870*/  IADD3 R40, P1, PT, R3, R10, RZ ;  /* 0x0000000a03287210 */ /* 0x002fca0007f3e0ff */
[----:B------:R-:W-:-:S05]  /*c4880*/  IMAD.X R41, R4, 0x1, R7, P1 ;  /* 0x0000000104297824 */ /* 0x000fca00008e0607 */
[----:B------:R1:W-:Y:S02]  /*c4890*/  STL.64 [R1+0x10a8], R40 ;  /* 0x0010a82801007387 */ /* 0x0003e40000100a00 */
[----:B-1----:R-:W-:Y:S02]  /*c48a0*/  F2FP.SATFINITE.E4M3.F32.PACK_AB_MERGE_C R40, R60, R8, RZ ;  /* 0x000000083c28723e */ /* 0x002fe400048070ff */
[----:B---3--:R-:W-:Y:S02]  /*c48b0*/  F2FP.SATFINITE.E4M3.F32.PACK_AB_MERGE_C R8, R61, R53, RZ ;  /* 0x000000353d08723e */ /* 0x008fe400048070ff */
[----:B------:R-:W3:Y:S04]  /*c48c0*/  LDL.LU R53, [R1+0x1f80] ;  /* 0x001f800001357983 */ /* 0x000ee80000300800 */
        /* <DEDUP_REMOVED lines=9> */
[----:B------:R-:W-:Y:S04]  /*c4960*/  STL [R1+0x1fb0], R8 ;  /* 0x001fb00801007387 */ /* 0x000fe80000100800 */
[----:B-1----:R-:W4:Y:S04]  /*c4970*/  LDL.LU R40, [R1+0x1f70] ;  /* 0x001f700001287983 */ /* 0x002f280000300800 */
        /* <DEDUP_REMOVED lines=8> */
[----:B-1----:R-:W4:Y:S01]  /*c4a00*/  LDL.LU R0, [R1+0x1f6c] ;  /* 0x001f6c0001007983 */ /* 0x002f220000300800 */
[----:B------:R-:W-:-:S05]  /*c4a10*/  IADD3 R42, P1, PT, R3, R36, RZ ;  /* 0x00000024032a7210 */ /* 0x000fca0007f3e0ff */
[----:B------:R-:W-:-:S05]  /*c4a20*/  IMAD.X R43, R4, 0x1, R35, P1 ;  /* 0x00000001042b7824 */ /* 0x000fca00008e0623 */
[----:B------:R1:W-:Y:S04]  /*c4a30*/  STL.64 [R1+0x1098], R42 ;  /* 0x0010982a01007387 */ /* 0x0003e80000100a00 */
[----:B-1----:R-:W4:Y:S01]  /*c4a40*/  LDL.LU R42, [R1+0x1f50] ;  /* 0x001f5000012a7983 */ /* 0x002f220000300800 */
[----:B------:R-:W-:-:S03]  /*c4a50*/  F2FP.SATFINITE.E4M3.F32.PACK_AB_MERGE_C R8, R56, R57, RZ ;  /* 0x000000393808723e */ /* 0x000fc600048070ff */
[----:B------:R-:W4:Y:S04]  /*c4a60*/  LDL.LU R43, [R1+0x1f54] ;  /* 0x001f5400012b7983 */ /* 0x000f280000300800 */
[----:B------:R1:W-:Y:S01]  /*c4a70*/  STL [R1+0x1fa0], R8 ;  /* 0x001fa00801007387 */ /* 0x0003e20000100800 */
[----:B------:R-:W-:-:S03]  /*c4a80*/  IADD3 R46, P1, PT, R3, R34, RZ ;  /* 0x00000022032e7210 */ /* 0x000fc60007f3e0ff */
[----:B-1----:R-:W4:Y:S04]  /*c4a90*/  LDL.LU R8, [R1+0x1f58] ;  /* 0x001f580001087983 */ /* 0x002f280000300800 */
[----:B------:R-:W4:Y:S04]  /*c4aa0*/  LDL.LU R60, [R1+0x1f5c] ;  /* 0x001f5c00013c7983 */ /* 0x000f280000300800 */
[----:B------:R-:W4:Y:S04]  /*c4ab0*/  LDL.LU R57, [R1+0x1f40] ;  /* 0x001f400001397983 */ /* 0x000f280000300800 */
[----:B------:R-:W4:Y:S01]  /*c4ac0*/  LDL.LU R56, [R1+0x1f44] ;  /* 0x001f440001387983 */ /* 0x000f220000300800 */
[----:B------:R-:W-:Y:S01]  /*c4ad0*/  IMAD.X R47, R4, 0x1, R33, P1 ;  /* 0x00000001042f7824 */ /* 0x000fe200008e0621 */
[----:B--2---:R-:W-:-:S05]  /*c4ae0*/  F2FP.SATFINITE.E4M3.F32.PACK_AB_MERGE_C R2, R50, R2, RZ ;  /* 0x000000023202723e */ /* 0x004fca00048070ff */
[----:B------:R1:W-:Y:S01]  /*c4af0*/  STL [R1+0x1f94], R2 ;  /* 0x001f940201007387 */ /* 0x0003e20000100800 */
[----:B------:R-:W-:-:S03]  /*c4b00*/  F2FP.SATFINITE.E4M3.F32.PACK_AB_MERGE_C R45, R45, R51, RZ ;  /* 0x000000332d2d723e */ /* 0x000fc600048070ff */
[----:B-1----:R-:W2:Y:S04]  /*c4b10*/  LDL.LU R2, [R1+0x1f48] ;  /* 0x001f480001027983 */ /* 0x002ea80000300800 */
[----:B------:R-:W2:Y:S04]  /*c4b20*/  LDL.LU R50, [R1+0x1f4c] ;  /* 0x001f4c0001327983 */ /* 0x000ea80000300800 */
[----:B------:R-:W-:Y:S04]  /*c4b30*/  STL.64 [R1+0x1090], R46 ;  /* 0x0010902e01007387 */ /* 0x000fe80000100a00 */
[----:B------:R1:W-:Y:S04]  /*c4b40*/  STL [R1+0x1f90], R45 ;  /* 0x001f902d01007387 */ /* 0x0003e80000100800 */
[----:B------:R-:W2:Y:S04]  /*c4b50*/  LDL.LU R51, [R1+0x1f30] ;  /* 0x001f300001337983 */ /* 0x000ea80000300800 */
[----:B-1----:R-:W2:Y:S01]  /*c4b60*/  LDL.LU R45, [R1+0x1f34] ;  /* 0x001f3400012d7983 */ /* 0x002ea20000300800 */
[----:B------:R-:W-:-:S05]  /*c4b70*/  IADD3 R46, P1, PT, R3, R32, RZ ;  /* 0x00000020032e7210 */ /* 0x000fca0007f3e0ff */
[----:B------:R-:W-:Y:S01]  /*c4b80*/  IMAD.X R47, R4, 0x1, R31, P1 ;  /* 0x00000001042f7824 */ /* 0x000fe200008e061f */
[----:B---3--:R-:W-:-:S05]  /*c4b90*/  F2FP.SATFINITE.E4M3.F32.PACK_AB_MERGE_C R52, R61, R53, RZ ;  /* 0x000000353d34723e */ /* 0x008fca00048070ff */
[----:B------:R-:W-:Y:S04]  /*c4ba0*/  STL [R1+0x1f80], R52 ;  /* 0x001f803401007387 */ /* 0x000fe80000100800 */
[----:B------:R-:W3:Y:S04]  /*c4bb0*/  LDL.LU R53, [R1+0x1f38] ;  /* 0x001f380001357983 */ /* 0x000ee80000300800 */
[----:B------:R-:W3:Y:S04]  /*c4bc0*/  LDL.LU R61, [R1+0x1f3c] ;  /* 0x001f3c00013d7983 */ /* 0x000ee80000300800 */
[----:B------:R1:W-:Y:S02]  /*c4bd0*/  STL.64 [R1+0x1088], R46 ;  /* 0x0010882e01007387 */ /* 0x0003e40000100a00 */
[----:B-1----:R-:W-:-:S02]  /*c4be0*/  F2FP.SATFINITE.E4M3.F32.PACK_AB_MERGE_C R47, R55, R54, RZ ;  /* 0x00000036372f723e */ /* 0x002fc400048070ff */
[----:B----4-:R-:W-:Y:S02]  /*c4bf0*/  F2FP.SATFINITE.E4M3.F32.PACK_AB_MERGE_C R46, R41, R40, RZ ;  /* 0x00000028292e723e */ /* 0x010fe400048070ff */
[----:B------:R-:W-:Y:S01]  /*c4c00*/  IADD3 R40, P1, PT, R3, R30, RZ ;  /* 0x0000001e03287210 */ /* 0x000fe20007f3e0ff */
[----:B------:R-:W-:Y:S04]  /*c4c10*/  STL [R1+0x1f84], R47 ;  /* 0x001f842f01007387 */ /* 0x000fe80000100800 */
[----:B------:R-:W-:Y:S01]  /*c4c20*/  IMAD.X R41, R4, 0x1, R29, P1 ;  /* 0x0000000104297824 */ /* 0x000fe200008e061d */
[----:B------:R-:W-:Y:S04]  /*c4c30*/  STL [R1+0x1f70], R46 ;  /* 0x001f702e01007387 */ /* 0x000fe80000100800 */
[----:B------:R1:W-:Y:S02]  /*c4c40*/  STL.64 [R1+0x1080], R40 ;  /* 0x0010802801007387 */ /* 0x0003e40000100a00 */
[----:B-1----:R-:W-:-:S02]  /*c4c50*/  F2FP.SATFINITE.E4M3.F32.PACK_AB_MERGE_C R41, R49, R48, RZ ;  /* 0x000000303129723e */ /* 0x002fc400048070ff */
[----:B------:R-:W-:Y:S02]  /*c4c60*/  F2FP.SATFINITE.E4M3.F32.PACK_AB_MERGE_C R40, R59, R58, RZ ;  /* 0x0000003a3b28723e */ /* 0x000fe400048070ff */
[----:B------:R-:W4:Y:S04]  /*c4c70*/  LDL.LU R58, [R1+0x1f20] ;  /* 0x001f2000013a7983 */ /* 0x000f280000300800 */
[----:B------:R-:W-:Y:S04]  /*c4c80*/  STL [R1+0x1f74], R41 ;  /* 0x001f742901007387 */ /* 0x000fe80000100800 */
[----:B------:R-:W4:Y:S04]  /*c4c90*/  LDL.LU R59, [R1+0x1f24] ;  /* 0x001f2400013b7983 */ /* 0x000f280000300800 */
[----:B------:R1:W-:Y:S02]  /*c4ca0*/  STL [R1+0x888], R40 ;  /* 0x0008882801007387 */ /* 0x0003e40000100800 */
[----:B-1----:R-:W-:-:S05]  /*c4cb0*/  IADD3 R40, P1, PT, R3, R28, RZ ;  /* 0x0000001c03287210 */ /* 0x002fca0007f3e0ff */
[----:B------:R-:W-:-:S05]  /*c4cc0*/  IMAD.X R41, R4, 0x1, R27, P1 ;  /* 0x0000000104297824 */ /* 0x000fca00008e061b */
[----:B------:R1:W-:Y:S02]  /*c4cd0*/  STL.64 [R1+0x1078], R40 ;  /* 0x0010782801007387 */ /* 0x0003e40000100a00 */
[----:B-1----:R-:W-:Y:S02]  /*c4ce0*/  F2FP.SATFINITE.E4M3.F32.PACK_AB_MERGE_C R40, R0, R44, RZ ;  /* 0x0000002c0028723e */ /* 0x002fe400048070ff */
[----:B------:R-:W4:Y:S04]  /*c4cf0*/  LDL.LU R44, [R1+0x1f28] ;  /* 0x001f2800012c7983 */ /* 0x000f280000300800 */
[----:B------:R-:W4:Y:S04]  /*c4d00*/  LDL.LU R0, [R1+0x1f2c] ;  /* 0x001f2c0001007983 */ /* 0x000f280000300800 */
[----:B------:R1:W-:Y:S01]  /*c4d10*/  STL [R1+0x88c], R40 ;  /* 0x00088c2801007387 */ /* 0x0003e20000100800 */
[----:B------:R-:W-:-:S02]  /*c4d20*/  F2FP.SATFINITE.E4M3.F32.PACK_AB_MERGE_C R42, R43, R42, RZ ;  /* 0x0000002a2b2a723e */ /* 0x000fc400048070ff */
[----:B-1----:R-:W-:-:S03]  /*c4d30*/  IADD3 R40, P1, PT, R3, R26, RZ ;  /* 0x0000001a03287210 */ /* 0x002fc60007f3e0ff */
[----:B------:R-:W-:Y:S02]  /*c4d40*/  STL [R1+0x774], R42 ;  /* 0x0007742a01007387 */ /* 0x000fe40000100800 */
[----:B------:R-:W-:-:S05]  /*c4d50*/  IMAD.X R41, R4, 0x1, R25, P1 ;  /* 0x0000000104297824 */ /* 0x000fca00008e0619 */
        /* <DEDUP_REMOVED lines=12> */
[----:B-1----:R-:W-:-:S05]  /*c4e20*/  IADD3 R40, P1, PT, R3, R22, RZ ;  /* 0x0000001603287210 */ /* 0x002fca0007f3e0ff */
[----:B------:R-:W-:Y:S01]  /*c4e30*/  IMAD.X R41, R4, 0x1, R21, P1 ;  /* 0x0000000104297824 */ /* 0x000fe200008e0615 */
[----:B------:R-:W-:-:S05]  /*c4e40*/  IADD3 R46, P1, PT, R3, R20, RZ ;  /* 0x00000014032e7210 */ /* 0x000fca0007f3e0ff */
[----:B------:R-:W-:Y:S01]  /*c4e50*/  IMAD.X R47, R4, 0x1, R19, P1 ;  /* 0x00000001042f7824 */ /* 0x000fe200008e0613 */
[----:B--2---:R-:W-:-:S05]  /*c4e60*/  F2FP.SATFINITE.E4M3.F32.PACK_AB_MERGE_C R42, R50, R2, RZ ;  /* 0x00000002322a723e */ /* 0x004fca00048070ff */
[----:B------:R-:W-:Y:S01]  /*c4e70*/  STL [R1+0x6d4], R42 ;  /* 0x0006d42a01007387 */ /* 0x000fe20000100800 */
[----:B------:R-:W-:-:S05]  /*c4e80*/  F2FP.SATFINITE.E4M3.F32.PACK_AB_MERGE_C R2, R45, R51, RZ ;  /* 0x000000332d02723e */ /* 0x000fca00048070ff */
[----:B------:R-:W-:Y:S04]  /*c4e90*/  STL [R1+0x6c0], R2 ;  /* 0x0006c00201007387 */ /* 0x000fe80000100800 */
[----:B------:R1:W-:Y:S04]  /*c4ea0*/  STL.64 [R1+0x1060], R40 ;  /* 0x0010602801007387 */ /* 0x0003e80000100a00 */
[----:B-1----:R-:W2:Y:S04]  /*c4eb0*/  LDL.LU R40, [R1+0x2020] ;  /* 0x0020200001287983 */ /* 0x002ea80000300800 */
[----:B------:R-:W2:Y:S01]  /*c4ec0*/  LDL.LU R41, [R1+0x2024] ;  /* 0x0020240001297983 */ /* 0x000ea20000300800 */
[----:B---3--:R-:W-:-:S03]  /*c4ed0*/  F2FP.SATFINITE.E4M3.F32.PACK_AB_MERGE_C R2, R61, R53, RZ ;  /* 0x000000353d02723e */ /* 0x008fc600048070ff */
[----:B------:R-:W3:Y:S04]  /*c4ee0*/  LDL.LU R48, [R1+0x2028] ;  /* 0x0020280001307983 */ /* 0x000ee80000300800 */
[----:B------:R-:W3:Y:S04]  /*c4ef0*/  LDL.LU R49, [R1+0x202c] ;  /* 0x00202c0001317983 */ /* 0x000ee80000300800 */
[----:B------:R-:W-:Y:S04]  /*c4f00*/  STL [R1+0x6bc], R2 ;  /* 0x0006bc0201007387 */ /* 0x000fe80000100800 */
[----:B------:R-:W3:Y:S04]  /*c4f10*/  LDL.LU R42, [R1+0x2010] ;  /* 0x00201000012a7983 */ /* 0x000ee80000300800 */
[----:B------:R-:W3:Y:S04]  /*c4f20*/  LDL.LU R43, [R1+0x2014] ;  /* 0x00201400012b7983 */ /* 0x000ee80000300800 */
[----:B------:R-:W3:Y:S04]  /*c4f30*/  LDL.LU R51, [R1+0x2018] ;  /* 0x0020180001337983 */ /* 0x000ee80000300800 */
[----:B------:R-:W3:Y:S04]  /*c4f40*/  LDL.LU R45, [R1+0x201c] ;  /* 0x00201c00012d7983 */ /* 0x000ee80000300800 */
[----:B------:R-:W3:Y:S04]  /*c4f50*/  LDL.LU R53, [R1+0x2000] ;  /* 0x0020000001357983 */ /* 0x000ee80000300800 */
[----:B------:R-:W3:Y:S04]  /*c4f60*/  LDL.LU R61, [R1+0x2004] ;  /* 0x00200400013d7983 */ /* 0x000ee80000300800 */
[----:B------:R1:W-:Y:S02]  /*c4f70*/  STL.64 [R1+0x5928], R20 ;  /* 0x0059281401007387 */ /* 0x0003e40000100a00 */
[----:B-1----:R-:W-:-:S05]  /*c4f80*/  IADD3 R20, P1, PT, R3, R18, RZ ;  /* 0x0000001203147210 */ /* 0x002fca0007f3e0ff */
[----:B------:R-:W-:Y:S01]  /*c4f90*/  IMAD.X R21, R4, 0x1, R17, P1 ;  /* 0x0000000104157824 */ /* 0x000fe200008e0611 */
[----:B----4-:R-:W-:-:S05]  /*c4fa0*/  F2FP.SATFINITE.E4M3.F32.PACK_AB_MERGE_C R2, R59, R58, RZ ;  /* 0x0000003a3b02723e */ /* 0x010fca00048070ff */
[----:B------:R-:W-:Y:S04]  /*c4fb0*/  STL [R1+0x6ac], R2 ;  /* 0x0006ac0201007387 */ /* 0x000fe80000100800 */
[----:B------:R-:W-:Y:S01]  /*c4fc0*/  STL.64 [R1+0x1058], R46 ;  /* 0x0010582e01007387 */ /* 0x000fe20000100a00 */
[----:B------:R-:W-:-:S05]  /*c4fd0*/  F2FP.SATFINITE.E4M3.F32.PACK_AB_MERGE_C R0, R0, R44, RZ ;  /* 0x0000002c0000723e */ /* 0x000fca00048070ff */
[----:B------:R1:W-:Y:S04]  /*c4fe0*/  STL [R1+0x6b4], R0 ;  /* 0x0006b40001007387 */ /* 0x0003e80000100800 */
[----:B------:R-:W4:Y:S04]  /*c4ff0*/  LDL.LU R58, [R1+0x2008] ;  /* 0x00200800013a7983 */ /* 0x000f280000300800 */
[----:B------:R-:W4:Y:S04]  /*c5000*/  LDL.LU R59, [R1+0x200c] ;  /* 0x00200c00013b7983 */ /* 0x000f280000300800 */
[----:B------:R-:W4:Y:S04]  /*c5010*/  LDL.LU R44, [R1+0x1f00] ;  /* 0x001f0000012c7983 */ /* 0x000f280000300800 */
[----:B------:R0:W-:Y:S04]  /*c5020*/  STL.64 [R1+0x1050], R20 ;  /* 0x0010501401007387 */ /* 0x0001e80000100a00 */
[----:B-1----:R-:W4:Y:S01]  /*c5030*/  LDL.LU R0, [R1+0x1f04] ;  /* 0x001f040001007983 */ /* 0x002f220000300800 */
[----:B0-----:R-:W-:Y:S01]  /*c5040*/  VIADD R3, R3, UR6 ;  /* 0x0000000603037c36 */ /* 0x001fe20008000000 */
[----:B------:R-:W0:Y:S04]  /*c5050*/  LDCU UR6, c[0x0][0x3b8] ;  /* 0x00007700ff0677ac */ /* 0x000e280008000800 */
[----:B------:R-:W-:-:S02]  /*c5060*/  SHF.R.S32.HI R4, RZ, 0x1f, R3 ;  /* 0x0000001fff047819 */ /* 0x000fc40000011403 */
[----:B------:R-:W-:-:S05]  /*c5070*/  IADD3 R20, P1, PT, R3, R16, RZ ;  /* 0x0000001003147210 */ /* 0x000fca0007f3e0ff */
[----:B------:R-:W-:Y:S01]  /*c5080*/  IMAD.X R21, R4, 0x1, R38, P1 ;  /* 0x0000000104157824 */ /* 0x000fe200008e0626 */
[----:B------:R-:W-:Y:S02]  /*c5090*/  F2FP.SATFINITE.E4M3.F32.PACK_AB_MERGE_C R57, R57, R8, RZ ;  /* 0x000000083939723e */ /* 0x000fe400048070ff */
[----:B------:R-:W-:-:S03]  /*c50a0*/  F2FP.SATFINITE.E4M3.F32.PACK_AB_MERGE_C R56, R56, R60, RZ ;  /* 0x0000003c3838723e */ /* 0x000fc600048070ff */
[----:B------:R-:W-:Y:S04]  /*c50b0*/  STL [R1+0x5730], R57 ;  /* 0x0057303901007387 */ /* 0x000fe80000100800 */
[----:B------:R-:W4:Y:S04]  /*c50c0*/  LDL.LU R2, [R1+0x1f08] ;  /* 0x001f080001027983 */ /* 0x000f280000300800 */
[----:B------:R-:W4:Y:S04]  /*c50d0*/  LDL.LU R50, [R1+0x1f0c] ;  /* 0x001f0c0001327983 */ /* 0x000f280000300800 */
[----:B------:R-:W4:Y:S04]  /*c50e0*/  LDL.LU R8, [R1+0x1c0] ;  /* 0x0001c00001087983 */ /* 0x000f280000300800 */
[----:B------:R-:W4:Y:S04]  /*c50f0*/  LDL.LU R60, [R1+0x1c4] ;  /* 0x0001c400013c7983 */ /* 0x000f280000300800 */
[----:B------:R-:W-:Y:S01]  /*c5100*/  STL [R1+0x5734], R56 ;  /* 0x0057343801007387 */ /* 0x000fe20000100800 */
[----:B--2---:R-:W-:-:S05]  /*c5110*/  F2FP.SATFINITE.E4M3.F32.PACK_AB_MERGE_C R40, R41, R40, RZ ;  /* 0x000000282928723e */ /* 0x004fca00048070ff */
[----:B------:R1:W-:Y:S04]  /*c5120*/  STL [R1+0x694], R40 ;  /* 0x0006942801007387 */ /* 0x0003e80000100800 */
[----:B------:R2:W-:Y:S01]  /*c5130*/  STL.64 [R1+0x1048], R20 ;  /* 0x0010481401007387 */ /* 0x0005e20000100a00 */
[----:B---3--:R-:W-:Y:S02]  /*c5140*/  F2FP.SATFINITE.E4M3.F32.PACK_AB_MERGE_C R41, R49, R48, RZ ;  /* 0x000000303129723e */ /* 0x008fe400048070ff */
[----:B-1----:R-:W-:Y:S02]  /*c5150*/  F2FP.SATFINITE.E4M3.F32.PACK_AB_MERGE_C R40, R43, R42, RZ ;  /* 0x0000002a2b28723e */ /* 0x002fe400048070ff */
[----:B--2---:R-:W-:Y:S01]  /*c5160*/  IADD3 R20, P1, PT, R3, R15, RZ ;  /* 0x0000000f03147210 */ /* 0x004fe20007f3e0ff */
[----:B------:R-:W-:Y:S04]  /*c5170*/  STL [R1+0x698], R41 ;  /* 0x0006982901007387 */ /* 0x000fe80000100800 */
[----:B------:R1:W-:Y:S01]  /*c5180*/  STL [R1+0x2014], R40 ;  /* 0x0020142801007387 */ /* 0x0003e20000100800 */
[----:B------:R-:W-:-:S05]  /*c5190*/  IMAD.X R21, R4, 0x1, R37, P1 ;  /* 0x0000000104157824 */ /* 0x000fca00008e0625 */
[----:B------:R2:W-:Y:S01]  /*c51a0*/  STL.64 [R1+0x1040], R20 ;  /* 0x0010401401007387 */ /* 0x0005e20000100a00 */
[----:B-1----:R-:W-:Y:S02]  /*c51b0*/  F2FP.SATFINITE.E4M3.F32.PACK_AB_MERGE_C R40, R45, R51, RZ ;  /* 0x000000332d28723e */ /* 0x002fe400048070ff */
[----:B--2---:R-:W-:Y:S01]  /*c51c0*/  F2FP.SATFINITE.E4M3.F32.PACK_AB_MERGE_C R20, R61, R53, RZ ;  /* 0x000000353d14723e */ /* 0x004fe200048070ff */
[----:B------:R-:W2:Y:S04]  /*c51d0*/  LDL.LU R21, [R1+0x1c8] ;  /* 0x0001c80001157983 */ /* 0x000ea80000300800 */
[----:B------:R1:W-:Y:S04]  /*c51e0*/  STL [R1+0x2010], R40 ;  /* 0x0020102801007387 */ /* 0x0003e80000100800 */
[----:B------:R-:W2:Y:S04]  /*c51f0*/  LDL.LU R46, [R1+0x1cc] ;  /* 0x0001cc00012e7983 */ /* 0x000ea80000300800 */
[----:B------:R4:W-:Y:S04]  /*c5200*/  STL [R1+0x1f14], R20 ;  /* 0x001f141401007387 */ /* 0x0009e80000100800 */
[----:B------:R-:W3:Y:S04]  /*c5210*/  LDL.LU R47, [R1+0x1a0] ;  /* 0x0001a000012f7983 */ /* 0x000ee80000300800 */
[----:B------:R-:W3:Y:S04]  /*c5220*/  LDL.LU R52, [R1+0x1a4] ;  /* 0x0001a40001347983 */ /* 0x000ee80000300800 */
[----:B------:R-:W3:Y:S04]  /*c5230*/  LDL.LU R51, [R1+0x50] ;  /* 0x0000500001337983 */ /* 0x000ee80000300800 */
[----:B------:R-:W3:Y:S04]  /*c5240*/  LDL.LU R45, [R1+0x54] ;  /* 0x00005400012d7983 */ /* 0x000ee80000300800 */
[----:B------:R-:W3:Y:S04]  /*c5250*/  LDL.LU R53, [R1+0x1a8] ;  /* 0x0001a80001357983 */ /* 0x000ee80000300800 */
[----:B------:R-:W3:Y:S01]  /*c5260*/  LDL.LU R61, [R1+0x1ac] ;  /* 0x0001ac00013d7983 */ /* 0x000ee20000300800 */
[----:B-1----:R-:W-:-:S05]  /*c5270*/  IADD3 R40, P1, PT, R3, R14, RZ ;  /* 0x0000000e03287210 */ /* 0x002fca0007f3e0ff */
[----:B------:R-:W-:Y:S01]  /*c5280*/  IMAD.X R41, R4, 0x1, R13, P1 ;  /* 0x0000000104297824 */ /* 0x000fe200008e060d */
[----:B----4-:R-:W-:Y:S02]  /*c5290*/  F2FP.SATFINITE.E4M3.F32.PACK_AB_MERGE_C R20, R59, R58, RZ ;  /* 0x0000003a3b14723e */ /* 0x010fe400048070ff */
[----:B------:R-:W4:Y:S04]  /*c52a0*/  LDL.LU R59, [R1+0x180] ;  /* 0x00018000013b7983 */ /* 0x000f280000300800 */
[----:B------:R-:W-:Y:S04]  /*c52b0*/  STL.64 [R1+0x1038], R40 ;  /* 0x0010382801007387 */ /* 0x000fe80000100a00 */
[----:B------:R-:W-:Y:S01]  /*c52c0*/  STL [R1+0x1f10], R20 ;  /* 0x001f101401007387 */ /* 0x000fe20000100800 */
[----:B------:R-:W-:-:S03]  /*c52d0*/  F2FP.SATFINITE.E4M3.F32.PACK_AB_MERGE_C R0, R0, R44, RZ ;  /* 0x0000002c0000723e */ /* 0x000fc600048070ff */
[----:B------:R-:W4:Y:S04]  /*c52e0*/  LDL.LU R44, [R1+0x184] ;  /* 0x00018400012c7983 */ /* 0x000f280000300800 */
[----:B------:R1:W-:Y:S04]  /*c52f0*/  STL [R1+0x1f24], R0 ;  /* 0x001f240001007387 */ /* 0x0003e80000100800 */
[----:B------:R-:W4:Y:S04]  /*c5300*/  LDL.LU R58, [R1+0x188] ;  /* 0x00018800013a7983 */ /* 0x000f280000300800 */
[----:B-1----:R-:W4:Y:S01]  /*c5310*/  LDL.LU R0, [R1+0x18c] ;  /* 0x00018c0001007983 */ /* 0x002f220000300800 */
[----:B------:R-:W-:-:S03]  /*c5320*/  IADD3 R40, P1, PT, R3, R12, RZ ;  /* 0x0000000c03287210 */ /* 0x000fc60007f3e0ff */
[----:B------:R-:W4:Y:S02]  /*c5330*/  LDL.LU R54, [R1+0x160] ;  /* 0x0001600001367983 */ /* 0x000f240000300800 */
[----:B------:R-:W-:-:S05]  /*c5340*/  IMAD.X R41, R4, 0x1, R11, P1 ;  /* 0x0000000104297824 */ /* 0x000fca00008e060b */
[----:B------:R1:W-:Y:S01]  /*c5350*/  STL.64 [R1+0x1030], R40 ;  /* 0x0010302801007387 */ /* 0x0003e20000100a00 */
[----:B------:R-:W-:Y:S02]  /*c5360*/  F2FP.SATFINITE.E4M3.F32.PACK_AB_MERGE_C R20, R50, R2, RZ ;  /* 0x000000023214723e */ /* 0x000fe400048070ff */
[----:B------:R-:W-:-:S03]  /*c5370*/  F2FP.SATFINITE.E4M3.F32.PACK_AB_MERGE_C R2, R60, R8, RZ ;  /* 0x000000083c02723e */ /* 0x000fc600048070ff */
[----:B------:R-:W-:Y:S04]  /*c5380*/  STL [R1+0x1f20], R20 ;  /* 0x001f201401007387 */ /* 0x000fe80000100800 */
[----:B------:R-:W4:Y:S04]  /*c5390*/  LDL.LU R55, [R1+0x164] ;  /* 0x0001640001377983 */ /* 0x000f280000300800 */
[----:B------:R0:W-:Y:S04]  /*c53a0*/  STL [R1+0x1f38], R2 ;  /* 0x001f380201007387 */ /* 0x0001e80000100800 */
[----:B-1----:R-:W4:Y:S04]  /*c53b0*/  LDL.LU R40, [R1+0x168] ;  /* 0x0001680001287983 */ /* 0x002f280000300800 */
[----:B------:R-:W4:Y:S01]  /*c53c0*/  LDL.LU R41, [R1+0x16c] ;  /* 0x00016c0001297983 */ /* 0x000f220000300800 */
[----:B------:R-:W-:-:S03]  /*c53d0*/  IADD3 R56, P1, PT, R3, R10, RZ ;  /* 0x0000000a03387210 */ /* 0x000fc60007f3e0ff */
[----:B------:R-:W4:Y:S04]  /*c53e0*/  LDL.LU R48, [R1+0x140] ;  /* 0x0001400001307983 */ /* 0x000f280000300800 */
[----:B------:R-:W4:Y:S04]  /*c53f0*/  LDL.LU R49, [R1+0x144] ;  /* 0x0001440001317983 */ /* 0x000f280000300800 */
[----:B------:R-:W4:Y:S04]  /*c5400*/  LDL.LU R42, [R1+0x148] ;  /* 0x00014800012a7983 */ /* 0x000f280000300800 */
[----:B------:R-:W4:Y:S01]  /*c5410*/  LDL.LU R43, [R1+0x14c] ;  /* 0x00014c00012b7983 */ /* 0x000f220000300800 */
[----:B------:R-:W-:-:S03]  /*c5420*/  IMAD.X R57, R4, 0x1, R7, P1 ;  /* 0x0000000104397824 */ /* 0x000fc600008e0607 */
[----:B0-----:R-:W4:Y:S04]  /*c5430*/  LDL.LU R2, [R1+0x120] ;  /* 0x0001200001027983 */ /* 0x001f280000300800 */
[----:B------:R-:W4:Y:S04]  /*c5440*/  LDL.LU R50, [R1+0x124] ;  /* 0x0001240001327983 */ /* 0x000f280000300800 */
[----:B------:R-:W4:Y:S01]  /*c5450*/  LDL.LU R8, [R1+0x128] ;  /* 0x0001280001087983 */ /* 0x000f220000300800 */
[----:B------:R-:W-:-:S03]  /*c5460*/  IADD3 R20, P1, PT, R3, R6, RZ ;  /* 0x0000000603147210 */ /* 0x000fc60007f3e0ff */
[----:B------:R-:W4:Y:S04]  /*c5470*/  LDL.LU R60, [R1+0x12c] ;  /* 0x00012c00013c7983 */ /* 0x000f280000300800 */
[----:B------:R2:W-:Y:S02]  /*c5480*/  STL.64 [R1+0x1028], R56 ;  /* 0x0010283801007387 */ /* 0x0005e40000100a00 */
[----:B--2---:R-:W-:Y:S01]  /*c5490*/  F2FP.SATFINITE.E4M3.F32.PACK_AB_MERGE_C R56, R46, R21, RZ ;  /* 0x000000152e38723e */ /* 0x004fe200048070ff */
[----:B------:R-:W-:Y:S01]  /*c54a0*/  IMAD.X R21, R4, 0x1, R5, P1 ;  /* 0x0000000104157824 */ /* 0x000fe200008e0605 */
[----:B---3--:R-:W-:-:S03]  /*c54b0*/  F2FP.SATFINITE.E4M3.F32.PACK_AB_MERGE_C R46, R52, R47, RZ ;  /* 0x0000002f342e723e */ /* 0x008fc600048070ff */
[----:B------:R-:W-:Y:S04]  /*c54c0*/  STL [R1+0x1f34], R56 ;  /* 0x001f343801007387 */ /* 0x000fe80000100800 */
[----:B------:R0:W-:Y:S04]  /*c54d0*/  STL [R1+0x1f4c], R46 ;  /* 0x001f4c2e01007387 */ /* 0x0001e80000100800 */
[----:B------:R1:W-:Y:S01]  /*c54e0*/  STL.64 [R1+0x1020], R20 ;  /* 0x0010201401007387 */ /* 0x0003e20000100a00 */
[----:B0-----:R-:W-:Y:S02]  /*c54f0*/  F2FP.SATFINITE.E4M3.F32.PACK_AB_MERGE_C R46, R45, R51, RZ ;  /* 0x000000332d2e723e */ /* 0x001fe400048070ff */
[----:B------:R-:W-:-:S02]  /*c5500*/  F2FP.SATFINITE.E4M3.F32.PACK_AB_MERGE_C R45, R61, R53, RZ ;  /* 0x000000353d2d723e */ /* 0x000fc400048070ff */
[----:B-1----:R-:W-:Y:S01]  /*c5510*/  IADD3 R20, P1, PT, R3, R36, RZ ;  /* 0x0000002403147210 */ /* 0x002fe20007f3e0ff */
[----:B------:R-:W-:Y:S04]  /*c5520*/  STL [R1+0x6fc], R46 ;  /* 0x0006fc2e01007387 */ /* 0x000fe80000100800 */
[----:B------:R-:W-:Y:S01]  /*c5530*/  STL [R1+0x1f44], R45 ;  /* 0x001f442d01007387 */ /* 0x000fe20000100800 */
[----:B------:R-:W-:-:S03]  /*c5540*/  IMAD.X R21, R4, 0x1, R35, P1 ;  /* 0x0000000104157824 */ /* 0x000fc600008e0623 */
[----:B------:R-:W2:Y:S04]  /*c5550*/  LDL.LU R51, [R1+0x100] ;  /* 0x0001000001337983 */ /* 0x000ea80000300800 */
[----:B------:R-:W2:Y:S04]  /*c5560*/  LDL.LU R61, [R1+0x104] ;  /* 0x00010400013d7983 */ /* 0x000ea80000300800 */
[----:B------:R4:W-:Y:S02]  /*c5570*/  STL.64 [R1+0x1018], R20 ;  /* 0x0010181401007387 */ /* 0x0009e40000100a00 */
[----:B----4-:R-:W-:-:S02]  /*c5580*/  F2FP.SATFINITE.E4M3.F32.PACK_AB_MERGE_C R20, R44, R59, RZ ;  /* 0x0000003b2c14723e */ /* 0x010fc400048070ff */
[----:B------:R-:W3:Y:S04]  /*c5590*/  LDL.LU R59, [R1+0x108] ;  /* 0x00010800013b7983 */ /* 0x000ee80000300800 */
[----:B------:R-:W3:Y:S04]  /*c55a0*/  LDL.LU R44, [R1+0x10c] ;  /* 0x00010c00012c7983 */ /* 0x000ee80000300800 */
[----:B------:R0:W-:Y:S01]  /*c55b0*/  STL [R1+0x1f58], R20 ;  /* 0x001f581401007387 */ /* 0x0001e20000100800 */
[----:B------:R-:W-:Y:S02]  /*c55c0*/  F2FP.SATFINITE.E4M3.F32.PACK_AB_MERGE_C R0, R0, R58, RZ ;  /* 0x0000003a0000723e */ /* 0x000fe400048070ff */
[----:B0-----:R-:W-:-:S03]  /*c55d0*/  IADD3 R20, P1, PT, R3, R34, RZ ;  /* 0x0000002203147210 */ /* 0x001fc60007f3e0ff */
[----:B------:R0:W-:Y:S04]  /*c55e0*/  STL [R1+0x1f54], R0 ;  /* 0x001f540001007387 */ /* 0x0001e80000100800 */
[----:B------:R-:W4:Y:S01]  /*c55f0*/  LDL.LU R45, [R1+0x30] ;  /* 0x00003000012d7983 */ /* 0x000f220000300800 */
[----:B------:R-:W-:-:S03]  /*c5600*/  IMAD.X R21, R4, 0x1, R33, P1 ;  /* 0x0000000104157824 */ /* 0x000fc600008e0621 */
[----:B------:R-:W4:Y:S04]  /*c5610*/  LDL.LU R53, [R1+0x34] ;  /* 0x0000340001357983 */ /* 0x000f280000300800 */
[----:B------:R-:W4:Y:S04]  /*c5620*/  LDL.LU R58, [R1+0xe0] ;  /* 0x0000e000013a7983 */ /* 0x000f280000300800 */
[----:B------:R1:W-:Y:S04]  /*c5630*/  STL.64 [R1+0x1010], R20 ;  /* 0x0010101401007387 */ /* 0x0003e80000100a00 */
[----:B0-----:R-:W4:Y:S01]  /*c5640*/  LDL.LU R0, [R1+0xe4] ;  /* 0x0000e40001007983 */ /* 0x001f220000300800 */
[----:B-1----:R-:W-:-:S02]  /*c5650*/  IADD3 R20, P1, PT, R3, R32, RZ ;  /* 0x0000002003147210 */ /* 0x002fc40007f3e0ff */
[----:B------:R-:W-:Y:S02]  /*c5660*/  F2FP.SATFINITE.E4M3.F32.PACK_AB_MERGE_C R46, R55, R54, RZ ;  /* 0x00000036372e723e */ /* 0x000fe400048070ff */
[----:B------:R-:W-:Y:S01]  /*c5670*/  F2FP.SATFINITE.E4M3.F32.PACK_AB_MERGE_C R40, R41, R40, RZ ;  /* 0x000000282928723e */ /* 0x000fe200048070ff */
[----:B------:R-:W-:Y:S02]  /*c5680*/  IMAD.X R21, R4, 0x1, R31, P1 ;  /* 0x0000000104157824 */ /* 0x000fe400008e061f */
[----:B------:R-:W-:Y:S04]  /*c5690*/  STL [R1+0x1f68], R46 ;  /* 0x001f682e01007387 */ /* 0x000fe80000100800 */
[----:B------:R0:W-:Y:S04]  /*c56a0*/  STL [R1+0x1f64], R40 ;  /* 0x001f642801007387 */ /* 0x0001e80000100800 */
[----:B------:R1:W-:Y:S01]  /*c56b0*/  STL.64 [R1+0x1008], R20 ;  /* 0x0010081401007387 */ /* 0x0003e20000100a00 */
[----:B------:R-:W-:-:S02]  /*c56c0*/  F2FP.SATFINITE.E4M3.F32.PACK_AB_MERGE_C R41, R49, R48, RZ ;  /* 0x000000303129723e */ /* 0x000fc400048070ff */
[----:B0-----:R-:W-:Y:S02]  /*c56d0*/  F2FP.SATFINITE.E4M3.F32.PACK_AB_MERGE_C R40, R43, R42, RZ ;  /* 0x0000002a2b28723e */ /* 0x001fe400048070ff */
[----:B-1----:R-:W-:Y:S01]  /*c56e0*/  IADD3 R20, P1, PT, R3, R30, RZ ;  /* 0x0000001e03147210 */ /* 0x002fe20007f3e0ff */
[----:B------:R-:W-:Y:S04]  /*c56f0*/  STL [R1+0x1f04], R41 ;  /* 0x001f042901007387 */ /* 0x000fe80000100800 */
[----:B------:R-:W-:Y:S01]  /*c5700*/  IMAD.X R21, R4, 0x1, R29, P1 ;  /* 0x0000000104157824 */ /* 0x000fe200008e061d */
[----:B------:R0:W-:Y:S04]  /*c5710*/  STL [R1+0x1f6c], R40 ;  /* 0x001f6c2801007387 */ /* 0x0001e80000100800 */
[----:B------:R1:W-:Y:S01]  /*c5720*/  STL.64 [R1+0x1000], R20 ;  /* 0x0010001401007387 */ /* 0x0003e20000100a00 */
[----:B0-----:R-:W-:-:S02]  /*c5730*/  F2FP.SATFINITE.E4M3.F32.PACK_AB_MERGE_C R40, R50, R2, RZ ;  /* 0x000000023228723e */ /* 0x001fc400048070ff */
[----:B------:R-:W-:Y:S02]  /*c5740*/  F2FP.SATFINITE.E4M3.F32.PACK_AB_MERGE_C R2, R60, R8, RZ ;  /* 0x000000083c02723e */ /* 0x000fe400048070ff */
[----:B-1----:R-:W-:Y:S01]  /*c5750*/  IADD3 R20, P1, PT, R3, R28, RZ ;  /* 0x0000001c03147210 */ /* 0x002fe20007f3e0ff */
[----:B------:R-:W-:Y:S04]  /*c5760*/  STL [R1+0x1f00], R40 ;  /* 0x001f002801007387 */ /* 0x000fe80000100800 */
[----:B------:R0:W-:Y:S01]  /*c5770*/  STL [R1+0x1f88], R2 ;  /* 0x001f880201007387 */ /* 0x0001e20000100800 */
[----:B------:R-:W-:-:S03]  /*c5780*/  IMAD.X R21, R4, 0x1, R27, P1 ;  /* 0x0000000104157824 */ /* 0x000fc600008e061b */
[----:B------:R-:W4:Y:S04]  /*c5790*/  LDL.LU R52, [R1+0xe8] ;  /* 0x0000e80001347983 */ /* 0x000f280000300800 */
[----:B0-----:R-:W4:Y:S04]  /*c57a0*/  LDL.LU R2, [R1+0xec] ;  /* 0x0000ec0001027983 */ /* 0x001f280000300800 */
[----:B------:R-:W4:Y:S04]  /*c57b0*/  LDL.LU R46, [R1+0xc0] ;  /* 0x0000c000012e7983 */ /* 0x000f280000300800 */
[----:B------:R2:W-:Y:S04]  /*c57c0*/  STL.64 [R1+0xff8], R20 ;  /* 0x000ff81401007387 */ /* 0x0005e80000100a00 */
[----:B------:R-:W4:Y:S04]  /*c57d0*/  LDL.LU R47, [R1+0xc4] ;  /* 0x0000c400012f7983 */ /* 0x000f280000300800 */
[----:B------:R-:W4:Y:S04]  /*c57e0*/  LDL.LU R8, [R1+0xc8] ;  /* 0x0000c80001087983 */ /* 0x000f280000300800 */
[----:B------:R-:W4:Y:S04]  /*c57f0*/  LDL.LU R60, [R1+0xcc] ;  /* 0x0000cc00013c7983 */ /* 0x000f280000300800 */
[----:B------:R-:W4:Y:S04]  /*c5800*/  LDL.LU R54, [R1+0xa0] ;  /* 0x0000a00001367983 */ /* 0x000f280000300800 */
[----:B------:R-:W4:Y:S04]  /*c5810*/  LDL.LU R55, [R1+0xa4] ;  /* 0x0000a40001377983 */ /* 0x000f280000300800 */
[----:B------:R-:W4:Y:S04]  /*c5820*/  LDL.LU R40, [R1+0xa8] ;  /* 0x0000a80001287983 */ /* 0x000f280000300800 */
[----:B------:R-:W4:Y:S01]  /*c5830*/  LDL.LU R41, [R1+0xac] ;  /* 0x0000ac0001297983 */ /* 0x000f220000300800 */
[----:B--2---:R-:W-:-:S05]  /*c5840*/  F2FP.SATFINITE.E4M3.F32.PACK_AB_MERGE_C R20, R61, R51, RZ ;  /* 0x000000333d14723e */ /* 0x004fca00048070ff */
[----:B------:R0:W-:Y:S02]  /*c5850*/  STL [R1+0x82c], R20 ;  /* 0x00082c1401007387 */ /* 0x0001e40000100800 */
[----:B0-----:R-:W-:-:S05]  /*c5860*/  IADD3 R20, P1, PT, R3, R26, RZ ;  /* 0x0000001a03147210 */ /* 0x001fca0007f3e0ff */
[----:B------:R-:W-:Y:S01]  /*c5870*/  IMAD.X R21, R4, 0x1, R25, P1 ;  /* 0x0000000104157824 */ /* 0x000fe200008e0619 */
[----:B---3--:R-:W-:-:S05]  /*c5880*/  F2FP.SATFINITE.E4M3.F32.PACK_AB_MERGE_C R42, R44, R59, RZ ;  /* 0x0000003b2c2a723e */ /* 0x008fca00048070ff */
[----:B------:R-:W-:Y:S04]  /*c5890*/  STL [R1+0x1f8c], R42 ;  /* 0x001f8c2a01007387 */ /* 0x000fe80000100800 */
[----:B------:R-:W2:Y:S04]  /*c58a0*/  LDL.LU R59, [R1+0x84] ;  /* 0x00008400013b7983 */ /* 0x000ea80000300800 */
[----:B------:R-:W3:Y:S04]  /*c58b0*/  LDL.LU R61, [R1+0x88] ;  /* 0x00008800013d7983 */ /* 0x000ee80000300800 */
[----:B------:R-:W3:Y:S04]  /*c58c0*/  LDL.LU R44, [R1+0x8c] ;  /* 0x00008c00012c7983 */ /* 0x000ee80000300800 */
[----:B------:R4:W-:Y:S04]  /*c58d0*/  STL.64 [R1+0xff0], R20 ;  /* 0x000ff01401007387 */ /* 0x0009e80000100a00 */
[----:B------:R-:W2:Y:S01]  /*c58e0*/  LDL.LU R48, [R1+0x60] ;  /* 0x0000600001307983 */ /* 0x000ea20000300800 */
[----:B----4-:R-:W-:-:S02]  /*c58f0*/  F2FP.SATFINITE.E4M3.F32.PACK_AB_MERGE_C R20, R53, R45, RZ ;  /* 0x0000002d3514723e */ /* 0x010fc400048070ff */
[----:B------:R-:W-:-:S03]  /*c5900*/  F2FP.SATFINITE.E4M3.F32.PACK_AB_MERGE_C R0, R0, R58, RZ ;  /* 0x0000003a0000723e */ /* 0x000fc600048070ff */
[----:B------:R0:W-:Y:S04]  /*c5910*/  STL [R1+0x2004], R20 ;  /* 0x0020041401007387 */ /* 0x0001e80000100800 */
[----:B------:R-:W2:Y:S04]  /*c5920*/  LDL.LU R49, [R1+0x64] ;  /* 0x0000640001317983 */ /* 0x000ea80000300800 */
[----:B------:R1:W-:Y:S04]  /*c5930*/  STL [R1+0x70c], R0 ;  /* 0x00070c0001007387 */ /* 0x0003e80000100800 */
[----:B------:R-:W4:Y:S01]  /*c5940*/  LDL.LU R53, [R1+0x68] ;  /* 0x0000680001357983 */ /* 0x000f220000300800 */
[----:B0-----:R-:W-:-:S03]  /*c5950*/  IADD3 R20, P1, PT, R3, R24, RZ ;  /* 0x0000001803147210 */ /* 0x001fc60007f3e0ff */
[----:B-1----:R-:W4:Y:S04]  /*c5960*/  LDL.LU R0, [R1+0x6c] ;  /* 0x00006c0001007983 */ /* 0x002f280000300800 */
[----:B------:R-:W2:Y:S04]  /*c5970*/  LDL.LU R42, [R1+0x40] ;  /* 0x00004000012a7983 */ /* 0x000ea80000300800 */
[----:B------:R-:W2:Y:S04]  /*c5980*/  LDL.LU R43, [R1+0x44] ;  /* 0x00004400012b7983 */ /* 0x000ea80000300800 */
[----:B------:R-:W2:Y:S01]  /*c5990*/  LDL.LU R56, [R1+0x48] ;  /* 0x0000480001387983 */ /* 0x000ea20000300800 */
[----:B------:R-:W-:-:S03]  /*c59a0*/  IMAD.X R21, R4, 0x1, R23, P1 ;  /* 0x0000000104157824 */ /* 0x000fc600008e0617 */
[----:B------:R-:W2:Y:S04]  /*c59b0*/  LDL.LU R57, [R1+0x4c] ;  /* 0x00004c0001397983 */ /* 0x000ea80000300800 */
[----:B------:R-:W2:Y:S04]  /*c59c0*/  LDL.LU R50, [R1+0x38] ;  /* 0x0000380001327983 */ /* 0x000ea80000300800 */
[----:B------:R-:W2:Y:S04]  /*c59d0*/  LDL.LU R51, [R1+0x3c] ;  /* 0x00003c0001337983 */ /* 0x000ea80000300800 */
[----:B------:R-:W2:Y:S04]  /*c59e0*/  LDL.LU R45, [R1+0x13c] ;  /* 0x00013c00012d7983 */ /* 0x000ea80000300800 */
[----:B------:R0:W-:Y:S04]  /*c59f0*/  STL.64 [R1+0xfe8], R20 ;  /* 0x000fe81401007387 */ /* 0x0001e80000100a00 */
[----:B0-----:R-:W2:Y:S04]  /*c5a00*/  LDL.LU.64 R20, [R1+0x5928] ;  /* 0x0059280001147983 */ /* 0x001ea80000300a00 */
[----:B------:R-:W3:Y:S01]  /*c5a10*/  LDL.LU R58, [R1+0x78] ;  /* 0x00007800013a7983 */ /* 0x000ee20000300800 */
[----:B------:R-:W-:-:S03]  /*c5a20*/  F2FP.SATFINITE.E4M3.F32.PACK_AB_MERGE_C R2, R2, R52, RZ ;  /* 0x000000340202723e */ /* 0x000fc600048070ff */
[----:B------:R-:W3:Y:S01]  /*c5a30*/  LDL.LU R52, [R1+0x5924] ;  /* 0x0059240001347983 */ /* 0x000ee20000300800 */
[----:B------:R-:W-:Y:S02]  /*c5a40*/  F2FP.SATFINITE.E4M3.F32.PACK_AB_MERGE_C R47, R47, R46, RZ ;  /* 0x0000002e2f2f723e */ /* 0x000fe400048070ff */
[----:B------:R-:W-:Y:S01]  /*c5a50*/  IADD3 R46, P1, PT, R3, R22, RZ ;  /* 0x00000016032e7210 */ /* 0x000fe20007f3e0ff */
[----:B------:R0:W-:Y:S01]  /*c5a60*/  STL [R1+0x1f98], R2 ;  /* 0x001f980201007387 */ /* 0x0001e20000100800 */
[----:B------:R-:W-:Y:S02]  /*c5a70*/  F2FP.SATFINITE.E4M3.F32.PACK_AB_MERGE_C R60, R60, R8, RZ ;  /* 0x000000083c3c723e */ /* 0x000fe400048070ff */
[----:B------:R-:W-:Y:S01]  /*c5a80*/  F2FP.SATFINITE.E4M3.F32.PACK_AB_MERGE_C R55, R55, R54, RZ ;  /* 0x000000363737723e */ /* 0x000fe200048070ff */
[----:B0-----:R-:W3:Y:S04]  /*c5a90*/  LDL.LU R2, [R1+0x5920] ;  /* 0x0059200001027983 */ /* 0x001ee80000300800 */
[----:B------:R2:W-:Y:S01]  /*c5aa0*/  STL [R1+0x6c4], R47 ;  /* 0x0006c42f01007387 */ /* 0x0005e20000100800 */
[----:B------:R-:W-:Y:S01]  /*c5ab0*/  F2FP.SATFINITE.E4M3.F32.PACK_AB_MERGE_C R41, R41, R40, RZ ;  /* 0x000000282929723e */ /* 0x000fe200048070ff */
[----:B--2---:R-:W-:Y:S01]  /*c5ac0*/  IMAD.X R47, R4, 0x1, R21, P1 ;  /* 0x00000001042f7824 */ /* 0x004fe200008e0615 */
[----:B------:R-:W-:-:S04]  /*c5ad0*/  IADD3 R54, P1, PT, R3, R20, RZ ;  /* 0x0000001403367210 */ /* 0x000fc80007f3e0ff */
[----:B------:R0:W-:Y:S04]  /*c5ae0*/  STL.64 [R1+0xfe0], R46 ;  /* 0x000fe02e01007387 */ /* 0x0001e80000100a00 */
[----:B0-----:R-:W2:Y:S04]  /*c5af0*/  LDL.LU.64 R46, [R1+0x5918] ;  /* 0x00591800012e7983 */ /* 0x001ea80000300a00 */
[----:B------:R-:W2:Y:S04]  /*c5b00*/  LDL.LU R8, [R1+0x5914] ;  /* 0x0059140001087983 */ /* 0x000ea80000300800 */
[----:B------:R0:W-:Y:S04]  /*c5b10*/  STL [R1+0x1f9c], R60 ;  /* 0x001f9c3c01007387 */ /* 0x0001e80000100800 */
[----:B0-----:R-:W2:Y:S04]  /*c5b20*/  LDL.LU R60, [R1+0x5910] ;  /* 0x00591000013c7983 */ /* 0x001ea80000300800 */
[----:B------:R0:W-:Y:S02]  /*c5b30*/  STL [R1+0x6b8], R55 ;  /* 0x0006b83701007387 */ /* 0x0001e40000100800 */
[----:B0-----:R-:W-:Y:S01]  /*c5b40*/  IMAD.X R55, R4, 0x1, R19, P1 ;  /* 0x0000000104377824 */ /* 0x001fe200008e0613 */
[----:B------:R-:W-:-:S04]  /*c5b50*/  IADD3 R40, P1, PT, R3, R18, RZ ;  /* 0x0000001203287210 */ /* 0x000fc80007f3e0ff */
[----:B------:R0:W-:Y:S04]  /*c5b60*/  STL.64 [R1+0xfd8], R54 ;  /* 0x000fd83601007387 */ /* 0x0001e80000100a00 */
[----:B0-----:R-:W2:Y:S04]  /*c5b70*/  LDL.LU.64 R54, [R1+0x5908] ;  /* 0x0059080001367983 */ /* 0x001ea80000300a00 */
[----:B------:R0:W-:Y:S02]  /*c5b80*/  STL [R1+0x1fac], R41 ;  /* 0x001fac2901007387 */ /* 0x0001e40000100800 */
[----:B0-----:R-:W-:-:S05]  /*c5b90*/  IMAD.X R41, R4, 0x1, R17, P1 ;  /* 0x0000000104297824 */ /* 0x001fca00008e0611 */
[----:B------:R0:W-:Y:S04]  /*c5ba0*/  STL.64 [R1+0xfd0], R40 ;  /* 0x000fd02801007387 */ /* 0x0001e80000100a00 */
[----:B0-----:R-:W2:Y:S04]  /*c5bb0*/  LDL.LU.64 R40, [R1+0x5900] ;  /* 0x0059000001287983 */ /* 0x001ea80000300a00 */
[----:B------:R-:W2:Y:S01]  /*c5bc0*/  LDL.LU R4, [R1+0x80] ;  /* 0x0000800001047983 */ /* 0x000ea20000300800 */
[----:B------:R-:W-:Y:S01]  /*c5bd0*/  VIADD R3, R3, UR6 ;  /* 0x0000000603037c36 */ /* 0x000fe20008000000 */
[----:B------:R-:W-:-:S02]  /*c5be0*/  F2FP.SATFINITE.E4M3.F32.PACK_AB_MERGE_C R49, R49, R48, RZ ;  /* 0x000000303131723e */ /* 0x000fc400048070ff */
[----:B----4-:R-:W-:Y:S02]  /*c5bf0*/  F2FP.SATFINITE.E4M3.F32.PACK_AB_MERGE_C R0, R0, R53, RZ ;  /* 0x000000350000723e */ /* 0x010fe400048070ff */
[----:B------:R-:W-:Y:S02]  /*c5c00*/  F2FP.SATFINITE.E4M3.F32.PACK_AB_MERGE_C R43, R43, R42, RZ ;  /* 0x0000002a2b2b723e */ /* 0x000fe400048070ff */
[----:B------:R-:W-:Y:S02]  /*c5c10*/  F2FP.SATFINITE.E4M3.F32.PACK_AB_MERGE_C R56, R57, R56, RZ ;  /* 0x000000383938723e */ /* 0x000fe400048070ff */
[----:B------:R-:W-:Y:S02]  /*c5c20*/  IADD3 R48, P1, PT, R3, R16, RZ ;  /* 0x0000001003307210 */ /* 0x000fe40007f3e0ff */
[----:B------:R-:W-:Y:S02]  /*c5c30*/  F2FP.SATFINITE.E4M3.F32.PACK_AB_MERGE_C R50, R51, R50, RZ ;  /* 0x000000323332723e */ /* 0x000fe400048070ff */
[----:B------:R-:W-:Y:S01]  /*c5c40*/  LOP3.LUT R45, R45, 0xffff, RZ, 0xc0, !PT ;  /* 0x0000ffff2d2d7812 */ /* 0x000fe200078ec0ff */
[----:B------:R-:W0:Y:S01]  /*c5c50*/  LDCU UR6, c[0x0][0x3b8] ;  /* 0x00007700ff0677ac */ /* 0x000e220008000800 */
[----:B--2---:R-:W-:-:S02]  /*c5c60*/  F2FP.SATFINITE.E4M3.F32.PACK_AB_MERGE_C R4, R59, R4, RZ ;  /* 0x000000043b04723e */ /* 0x004fc400048070ff */
[----:B------:R-:W2:Y:S04]  /*c5c70*/  LDL.LU R59, [R1+0x150] ;  /* 0x00015000013b7983 */ /* 0x000ea80000300800 */
[----:B------:R3:W-:Y:S02]  /*c5c80*/  STL [R1+0x6b0], R4 ;  /* 0x0006b00401007387 */ /* 0x0007e40000100800 */
[----:B---3--:R-:W-:Y:S02]  /*c5c90*/  F2FP.SATFINITE.E4M3.F32.PACK_AB_MERGE_C R4, R44, R61, RZ ;  /* 0x0000003d2c04723e */ /* 0x008fe400048070ff */
[----:B------:R-:W3:Y:S04]  /*c5ca0*/  LDL.LU R61, [R1+0x7c] ;  /* 0x00007c00013d7983 */ /* 0x000ee80000300800 */
[----:B------:R-:W4:Y:S04]  /*c5cb0*/  LDL.LU R44, [R1+0xd8] ;  /* 0x0000d800012c7983 */ /* 0x000f280000300800 */
[----:B------:R1:W-:Y:S04]  /*c5cc0*/  STL [R1+0x1fbc], R4 ;  /* 0x001fbc0401007387 */ /* 0x0003e80000100800 */
[----:B------:R0:W-:Y:S01]  /*c5cd0*/  STL [R1+0x69c], R49 ;  /* 0x00069c3101007387 */ /* 0x0001e20000100800 */
[----:B-1----:R-:W-:-:S05]  /*c5ce0*/  SHF.R.S32.HI R4, RZ, 0x1f, R3 ;  /* 0x0000001fff047819 */ /* 0x002fca0000011403 */
[----:B0-----:R-:W-:-:S05]  /*c5cf0*/  IMAD.X R49, R4, 0x1, R38, P1 ;  /* 0x0000000104317824 */ /* 0x001fca00008e0626 */
[----:B------:R0:W-:Y:S04]  /*c5d00*/  STL.64 [R1+0xfc8], R48 ;  /* 0x000fc83001007387 */ /* 0x0001e80000100a00 */
[----:B0-----:R-:W3:Y:S04]  /*c5d10*/  LDL.LU.64 R48, [R1+0x58f8] ;  /* 0x0058f80001307983 */ /* 0x001ee80000300a00 */
[----:B------:R-:W3:Y:S04]  /*c5d20*/  LDL.LU R53, [R1+0x58f4] ;  /* 0x0058f40001357983 */ /* 0x000ee80000300800 */
[----:B------:R0:W-:Y:S04]  /*c5d30*/  STL [R1+0x1fdc], R0 ;  /* 0x001fdc0001007387 */ /* 0x0001e80000100800 */
[----:B0-----:R-:W3:Y:S01]  /*c5d40*/  LDL.LU R0, [R1+0x58f0] ;  /* 0x0058f00001007983 */ /* 0x001ee20000300800 */
[----:B------:R-:W-:-:S03]  /*c5d50*/  IADD3 R42, P1, PT, R3, R15, RZ ;  /* 0x0000000f032a7210 */ /* 0x000fc60007f3e0ff */
[----:B------:R0:W-:Y:S02]  /*c5d60*/  STL [R1+0x690], R43 ;  /* 0x0006902b01007387 */ /* 0x0001e40000100800 */
[----:B0-----:R-:W-:-:S05]  /*c5d70*/  IMAD.X R43, R4, 0x1, R37, P1 ;  /* 0x00000001042b7824 */ /* 0x001fca00008e0625 */
[----:B------:R0:W-:Y:S04]  /*c5d80*/  STL.64 [R1+0xfc0], R42 ;  /* 0x000fc02a01007387 */ /* 0x0001e80000100a00 */
[----:B0-----:R-:W3:Y:S04]  /*c5d90*/  LDL.LU.64 R42, [R1+0x58e8] ;  /* 0x0058e800012a7983 */ /* 0x001ee80000300a00 */
[----:B------:R-:W-:Y:S04]  /*c5da0*/  STL [R1+0x1ff0], R56 ;  /* 0x001ff03801007387 */ /* 0x000fe80000100800 */
[----:B------:R0:W-:Y:S01]  /*c5db0*/  STL [R1+0x1ffc], R50 ;  /* 0x001ffc3201007387 */ /* 0x0001e20000100800 */
[----:B------:R-:W-:-:S02]  /*c5dc0*/  LOP3.LUT R51, R8, 0xffff, RZ, 0xc0, !PT ;  /* 0x0000ffff08337812 */ /* 0x000fc400078ec0ff */
[----:B0-----:R-:W-:-:S04]  /*c5dd0*/  LOP3.LUT R50, R58, 0xffff, RZ, 0xc0, !PT ;  /* 0x0000ffff3a327812 */ /* 0x001fc800078ec0ff */
[--C-:B------:R-:W-:Y:S02]  /*c5de0*/  PRMT R56, R45, 0x3340, R50.reuse ;  /* 0x000033402d387816 */ /* 0x100fe40000000032 */
[----:B------:R-:W-:Y:S02]  /*c5df0*/  SHF.R.U32.HI R45, RZ, 0x8, R45 ;  /* 0x00000008ff2d7819 */ /* 0x000fe4000001162d */
[----:B------:R-:W-:Y:S02]  /*c5e00*/  SHF.R.U32.HI R50, RZ, 0x8, R50 ;  /* 0x00000008ff327819 */ /* 0x000fe40000011632 */
[----:B------:R-:W-:Y:S02]  /*c5e10*/  LOP3.LUT R45, R45, 0xffff, RZ, 0xc0, !PT ;  /* 0x0000ffff2d2d7812 */ /* 0x000fe400078ec0ff */
[----:B------:R-:W-:Y:S02]  /*c5e20*/  LOP3.LUT R50, R50, 0xffff, RZ, 0xc0, !PT ;  /* 0x0000ffff32327812 */ /* 0x000fe400078ec0ff */
[----:B------:R-:W-:-:S02]  /*c5e30*/  LOP3.LUT R40, R40, 0xffff, RZ, 0xc0, !PT ;  /* 0x0000ffff28287812 */ /* 0x000fc400078ec0ff */
[----:B------:R-:W-:Y:S02]  /*c5e40*/  PRMT R45, R45, 0x3340, R50 ;  /* 0x000033402d2d7816 */ /* 0x000fe40000000032 */
[----:B--2---:R-:W-:Y:S02]  /*c5e50*/  LOP3.LUT R59, R59, 0xffff, RZ, 0xc0, !PT ;  /* 0x0000ffff3b3b7812 */ /* 0x004fe400078ec0ff */
[----:B----4-:R-:W-:Y:S02]  /*c5e60*/  LOP3.LUT R58, R44, 0xffff, RZ, 0xc0, !PT ;  /* 0x0000ffff2c3a7812 */ /* 0x010fe400078ec0ff */
[----:B---3--:R-:W-:-:S04]  /*c5e70*/  PRMT R8, R51, 0x3340, R0 ;  /* 0x0000334033087816 */ /* 0x008fc80000000000 */
[----:B------:R-:W-:Y:S02]  /*c5e80*/  PRMT R8, R56, 0x5410, R8 ;  /* 0x0000541038087816 */ /* 0x000fe40000000008 */
[----:B------:R-:W-:-:S03]  /*c5e90*/  IADD3 R56, P1, PT, R3, R14, RZ ;  /* 0x0000000e03387210 */ /* 0x000fc60007f3e0ff */
[----:B------:R0:W-:Y:S02]  /*c5ea0*/  STL [R1+0x5588], R8 ;  /* 0x0055880801007387 */ /* 0x0001e40000100800 */
[----:B------:R-:W-:Y:S01]  /*c5eb0*/  IMAD.X R57, R4, 0x1, R13, P1 ;  /* 0x0000000104397824 */ /* 0x000fe200008e060d */
[----:B0-----:R-:W-:-:S04]  /*c5ec0*/  SHF.R.U32.HI R8, RZ, 0x8, R51 ;  /* 0x00000008ff087819 */ /* 0x001fc80000011633 */
[----:B------:R-:W-:Y:S02]  /*c5ed0*/  LOP3.LUT R8, R8, 0xffff, RZ, 0xc0, !PT ;  /* 0x0000ffff08087812 */ /* 0x000fe400078ec0ff */
[----:B------:R-:W-:Y:S02]  /*c5ee0*/  LOP3.LUT R51, R61, 0xffff, RZ, 0xc0, !PT ;  /* 0x0000ffff3d337812 */ /* 0x000fe400078ec0ff */
[----:B------:R-:W-:Y:S01]  /*c5ef0*/  PRMT R8, R8, 0x3340, R0 ;  /* 0x0000334008087816 */ /* 0x000fe20000000000 */
[----:B------:R0:W-:Y:S04]  /*c5f00*/  STL.64 [R1+0xfb0], R56 ;  /* 0x000fb03801007387 */ /* 0x0001e80000100a00 */
[----:B------:R-:W-:Y:S04]  /*c5f10*/  STL [R1+0x75c], R45 ;  /* 0x00075c2d01007387 */ /* 0x000fe80000100800 */
[----:B------:R1:W-:Y:S01]  /*c5f20*/  STL [R1+0x264], R8 ;  /* 0x0002640801007387 */ /* 0x0003e20000100800 */
[----:B------:R-:W-:-:S02]  /*c5f30*/  LOP3.LUT R50, R42, 0xffff, RZ, 0xc0, !PT ;  /* 0x0000ffff2a327812 */ /* 0x000fc400078ec0ff */
[----:B0-----:R-:W-:Y:S02]  /*c5f40*/  LOP3.LUT R56, R9, 0xffff, RZ, 0xc0, !PT ;  /* 0x0000ffff09387812 */ /* 0x001fe400078ec0ff */
[----:B------:R-:W-:Y:S02]  /*c5f50*/  PRMT R9, R59, 0x3340, R51 ;  /* 0x000033403b097816 */ /* 0x000fe40000000033 */
[----:B-1----:R-:W-:Y:S01]  /*c5f60*/  PRMT R8, R40, 0x3340, R0 ;  /* 0x0000334028087816 */ /* 0x002fe20000000000 */
[----:B------:R-:W2:Y:S04]  /*c5f70*/  LDL.LU R57, [R1+0xdc] ;  /* 0x0000dc0001397983 */ /* 0x000ea80000300800 */
[----:B------:R-:W3:Y:S01]  /*c5f80*/  LDL.LU R45, [R1+0x20] ;  /* 0x00002000012d7983 */ /* 0x000ee20000300800 */
[----:B------:R-:W-:-:S02]  /*c5f90*/  PRMT R8, R9, 0x5410, R8 ;  /* 0x0000541009087816 */ /* 0x000fc40000000008 */
[----:B------:R-:W-:-:S03]  /*c5fa0*/  PRMT R9, R58, 0x3340, R50 ;  /* 0x000033403a097816 */ /* 0x000fc60000000032 */
[----:B------:R0:W-:Y:S04]  /*c5fb0*/  STL [R1+0x5584], R8 ;  /* 0x0055840801007387 */ /* 0x0001e80000100800 */
[----:B------:R-:W4:Y:S04]  /*c5fc0*/  LDL.LU R44, [R1+0x22c] ;  /* 0x00022c00012c7983 */ /* 0x000f280000300800 */
[----:B------:R-:W4:Y:S01]  /*c5fd0*/  LDL.LU R42, [R1+0x1e0] ;  /* 0x0001e000012a7983 */ /* 0x000f220000300800 */
[----:B0-----:R-:W-:-:S04]  /*c5fe0*/  PRMT R8, R56, 0x3340, R0 ;  /* 0x0000334038087816 */ /* 0x001fc80000000000 */
[----:B------:R-:W-:-:S05]  /*c5ff0*/  PRMT R61, R9, 0x5410, R8 ;  /* 0x00005410093d7816 */ /* 0x000fca0000000008 */
[----:B------:R0:W-:Y:S04]  /*c6000*/  STL [R1+0x5580], R61 ;  /* 0x0055803d01007387 */ /* 0x0001e80000100800 */
[----:B0-----:R-:W4:Y:S01]  /*c6010*/  LDL.LU R61, [R1+0x214] ;  /* 0x00021400013d7983 */ /* 0x001f220000300800 */
[----:B------:R-:W-:Y:S02]  /*c6020*/  IMAD.MOV.U32 R9, RZ, RZ, R51 ;  /* 0x000000ffff097224 */ /* 0x000fe400078e0033 */
[----:B------:R-:W-:Y:S01]  /*c6030*/  IMAD.MOV.U32 R8, RZ, RZ, R50 ;  /* 0x000000ffff087224 */ /* 0x000fe200078e0032 */
[----:B------:R-:W-:Y:S02]  /*c6040*/  SHF.R.U32.HI R59, RZ, 0x8, R59 ;  /* 0x00000008ff3b7819 */ /* 0x000fe4000001163b */
[----:B------:R-:W-:-:S02]  /*c6050*/  IADD3 R50, P1, PT, R3, R12, RZ ;  /* 0x0000000c03327210 */ /* 0x000fc40007f3e0ff */
[----:B------:R-:W-:Y:S02]  /*c6060*/  SHF.R.U32.HI R58, RZ, 0x8, R58 ;  /* 0x00000008ff3a7819 */ /* 0x000fe4000001163a */
[----:B------:R-:W-:Y:S02]  /*c6070*/  SHF.R.U32.HI R9, RZ, 0x8, R9 ;  /* 0x00000008ff097819 */ /* 0x000fe40000011609 */
[----:B------:R-:W-:Y:S02]  /*c6080*/  SHF.R.U32.HI R8, RZ, 0x8, R8 ;  /* 0x00000008ff087819 */ /* 0x000fe40000011608 */
[----:B------:R-:W-:Y:S02]  /*c6090*/  LOP3.LUT R59, R59, 0xffff, RZ, 0xc0, !PT ;  /* 0x0000ffff3b3b7812 */ /* 0x000fe400078ec0ff */
[----:B------:R-:W-:Y:S02]  /*c60a0*/  LOP3.LUT R58, R58, 0xffff, RZ, 0xc0, !PT ;  /* 0x0000ffff3a3a7812 */ /* 0x000fe400078ec0ff */
[----:B------:R-:W-:-:S02]  /*c60b0*/  LOP3.LUT R9, R9, 0xffff, RZ, 0xc0, !PT ;  /* 0x0000ffff09097812 */ /* 0x000fc400078ec0ff */
[----:B------:R-:W-:Y:S01]  /*c60c0*/  LOP3.LUT R8, R8, 0xffff, RZ, 0xc0, !PT ;  /* 0x0000ffff08087812 */ /* 0x000fe200078ec0ff */
[----:B------:R-:W-:Y:S01]  /*c60d0*/  IMAD.X R51, R4, 0x1, R11, P1 ;  /* 0x0000000104337824 */ /* 0x000fe200008e060b */
[----:B------:R-:W-:Y:S02]  /*c60e0*/  PRMT R9, R59, 0x3340, R9 ;  /* 0x000033403b097816 */ /* 0x000fe40000000009 */
[----:B------:R-:W-:Y:S02]  /*c60f0*/  PRMT R8, R58, 0x3340, R8 ;  /* 0x000033403a087816 */ /* 0x000fe40000000008 */
[----:B------:R0:W-:Y:S01]  /*c6100*/  STL.64 [R1+0xef8], R50 ;  /* 0x000ef83201007387 */ /* 0x0001e20000100a00 */
[----:B------:R-:W-:-:S03]  /*c6110*/  IADD3 R58, P1, PT, R3, R10, RZ ;  /* 0x0000000a033a7210 */ /* 0x000fc60007f3e0ff */
[----:B0-----:R-:W4:Y:S04]  /*c6120*/  LDL.LU.64 R50, [R1+0x58e0] ;  /* 0x0058e00001327983 */ /* 0x001f280000300a00 */
[----:B------:R-:W-:Y:S04]  /*c6130*/  STL [R1+0x748], R9 ;  /* 0x0007480901007387 */ /* 0x000fe80000100800 */
[----:B------:R0:W-:Y:S01]  /*c6140*/  STL [R1+0x744], R8 ;  /* 0x0007440801007387 */ /* 0x0001e20000100800 */
[----:B------:R-:W-:Y:S01]  /*c6150*/  IMAD.X R59, R4, 0x1, R7, P1 ;  /* 0x00000001043b7824 */ /* 0x000fe200008e0607 */
[----:B0-----:R-:W-:-:S02]  /*c6160*/  SHF.R.U32.HI R8, RZ, 0x8, R56 ;  /* 0x00000008ff087819 */ /* 0x001fc40000011638 */
[----:B------:R-:W-:Y:S02]  /*c6170*/  SHF.R.U32.HI R9, RZ, 0x8, R40 ;  /* 0x00000008ff097819 */ /* 0x000fe40000011628 */
[----:B------:R-:W-:Y:S02]  /*c6180*/  LOP3.LUT R8, R8, 0xffff, RZ, 0xc0, !PT ;  /* 0x0000ffff08087812 */ /* 0x000fe400078ec0ff */
[----:B------:R-:W-:Y:S01]  /*c6190*/  LOP3.LUT R9, R9, 0xffff, RZ, 0xc0, !PT ;  /* 0x0000ffff09097812 */ /* 0x000fe200078ec0ff */
[----:B------:R0:W-:Y:S04]  /*c61a0*/  STL.64 [R1+0xfb8], R58 ;  /* 0x000fb83a01007387 */ /* 0x0001e80000100a00 */
[----:B------:R-:W4:Y:S01]  /*c61b0*/  LDL.LU R40, [R1+0x230] ;  /* 0x0002300001287983 */ /* 0x000f220000300800 */
[----:B------:R-:W-:-:S02]  /*c61c0*/  PRMT R8, R8, 0x3340, R0 ;  /* 0x0000334008087816 */ /* 0x000fc40000000000 */
[----:B------:R-:W-:Y:S01]  /*c61d0*/  PRMT R9, R9, 0x3340, R0 ;  /* 0x0000334009097816 */ /* 0x000fe20000000000 */
[----:B0-----:R-:W4:Y:S04]  /*c61e0*/  LDL.LU R58, [R1+0x1e4] ;  /* 0x0001e400013a7983 */ /* 0x001f280000300800 */
[----:B------:R0:W-:Y:S04]  /*c61f0*/  STL [R1+0x254], R8 ;  /* 0x0002540801007387 */ /* 0x0001e80000100800 */
[----:B------:R-:W4:Y:S04]  /*c6200*/  LDL.LU R59, [R1+0x218] ;  /* 0x00021800013b7983 */ /* 0x000f280000300800 */
[----:B------:R-:W-:Y:S01]  /*c6210*/  STL [R1+0x250], R9 ;  /* 0x0002500901007387 */ /* 0x000fe20000100800 */
[----:B0-----:R-:W-:-:S05]  /*c6220*/  LOP3.LUT R8, R39, 0xffff, RZ, 0xc0, !PT ;  /* 0x0000ffff27087812 */ /* 0x001fca00078ec0ff */
[----:B------:R0:W-:Y:S02]  /*c6230*/  STL [R1+0x5590], R8 ;  /* 0x0055900801007387 */ /* 0x0001e40000100800 */
[----:B0-----:R-:W-:Y:S02]  /*c6240*/  PRMT R8, R8, 0x3340, R0 ;  /* 0x0000334008087816 */ /* 0x001fe40000000000 */
[----:B--2---:R-:W-:Y:S02]  /*c6250*/  LOP3.LUT R56, R57, 0xffff, RZ, 0xc0, !PT ;  /* 0x0000ffff39387812 */ /* 0x004fe400078ec0ff */
[----:B---3--:R-:W-:-:S04]  /*c6260*/  LOP3.LUT R45, R45, 0xffff, RZ, 0xc0, !PT ;  /* 0x0000ffff2d2d7812 */ /* 0x008fc800078ec0ff */
[----:B------:R-:W-:Y:S02]  /*c6270*/  PRMT R9, R56, 0x3340, R45 ;  /* 0x0000334038097816 */ /* 0x000fe4000000002d */
[----:B----4-:R-:W-:Y:S02]  /*c6280*/  LOP3.LUT R44, R44, 0xffff, RZ, 0xc0, !PT ;  /* 0x0000ffff2c2c7812 */ /* 0x010fe400078ec0ff */
[----:B------:R-:W-:Y:S02]  /*c6290*/  LOP3.LUT R42, R42, 0xffff, RZ, 0xc0, !PT ;  /* 0x0000ffff2a2a7812 */ /* 0x000fe400078ec0ff */
[----:B------:R-:W-:Y:S02]  /*c62a0*/  PRMT R57, R9, 0x5410, R8 ;  /* 0x0000541009397816 */ /* 0x000fe40000000008 */
[----:B------:R-:W-:-:S03]  /*c62b0*/  PRMT R8, R42, 0x3340, R0 ;  /* 0x000033402a087816 */ /* 0x000fc60000000000 */
[----:B------:R0:W-:Y:S01]  /*c62c0*/  STL [R1+0x557c], R57 ;  /* 0x00557c3901007387 */ /* 0x0001e20000100800 */
[----:B------:R-:W-:-:S04]  /*c62d0*/  LOP3.LUT R39, R61, 0xffff, RZ, 0xc0, !PT ;  /* 0x0000ffff3d277812 */ /* 0x000fc800078ec0ff */
[----:B------:R-:W-:-:S04]  /*c62e0*/  PRMT R9, R44, 0x3340, R39 ;  /* 0x000033402c097816 */ /* 0x000fc80000000027 */
[----:B0-----:R-:W-:Y:S02]  /*c62f0*/  PRMT R57, R9, 0x5410, R8 ;  /* 0x0000541009397816 */ /* 0x001fe40000000008 */
[----:B------:R-:W-:-:S05]  /*c6300*/  IADD3 R8, P1, PT, R3, R6, RZ ;  /* 0x0000000603087210 */ /* 0x000fca0007f3e0ff */
[----:B------:R-:W-:Y:S01]  /*c6310*/  IMAD.X R9, R4, 0x1, R5, P1 ;  /* 0x0000000104097824 */ /* 0x000fe200008e0605 */
[----:B------:R-:W-:Y:S04]  /*c6320*/  STL [R1+0x5578], R57 ;  /* 0x0055783901007387 */ /* 0x000fe80000100800 */
[----:B------:R0:W-:Y:S02]  /*c6330*/  STL.64 [R1+0xfa0], R8 ;  /* 0x000fa00801007387 */ /* 0x0001e40000100a00 */
[----:B0-----:R-:W-:Y:S02]  /*c6340*/  SHF.R.U32.HI R8, RZ, 0x8, R45 ;  /* 0x00000008ff087819 */ /* 0x001fe4000001162d */
[----:B------:R-:W-:Y:S02]  /*c6350*/  SHF.R.U32.HI R45, RZ, 0x8, R44 ;  /* 0x00000008ff2d7819 */ /* 0x000fe4000001162c */
[----:B------:R-:W-:Y:S01]  /*c6360*/  SHF.R.U32.HI R9, RZ, 0x8, R56 ;  /* 0x00000008ff097819 */ /* 0x000fe20000011638 */
[----:B------:R-:W2:Y:S04]  /*c6370*/  LDL.LU R44, [R1+0x224] ;  /* 0x00022400012c7983 */ /* 0x000ea80000300800 */
[----:B------:R-:W3:Y:S04]  /*c6380*/  LDL.LU R56, [R1+0x1d8] ;  /* 0x0001d80001387983 */ /* 0x000ee80000300800 */
[----:B------:R-:W4:Y:S01]  /*c6390*/  LDL.LU R61, [R1+0x1f8] ;  /* 0x0001f800013d7983 */ /* 0x000f220000300800 */
[----:B------:R-:W-:Y:S01]  /*c63a0*/  SHF.R.U32.HI R57, RZ, 0x8, R39 ;  /* 0x00000008ff397819 */ /* 0x000fe20000011627 */
[----:B------:R-:W-:Y:S01]  /*c63b0*/  IMAD.MOV.U32 R39, RZ, RZ, R45 ;  /* 0x000000ffff277224 */ /* 0x000fe200078e002d */
[----:B------:R-:W-:-:S03]  /*c63c0*/  LOP3.LUT R45, R9, 0xffff, RZ, 0xc0, !PT ;  /* 0x0000ffff092d7812 */ /* 0x000fc600078ec0ff */
[----:B------:R-:W-:Y:S01]  /*c63d0*/  IMAD.MOV.U32 R9, RZ, RZ, R39 ;  /* 0x000000ffff097224 */ /* 0x000fe200078e0027 */
[----:B------:R-:W-:Y:S02]  /*c63e0*/  LOP3.LUT R39, R8, 0xffff, RZ, 0xc0, !PT ;  /* 0x0000ffff08277812 */ /* 0x000fe400078ec0ff */
[----:B------:R-:W-:Y:S02]  /*c63f0*/  LOP3.LUT R8, R57, 0xffff, RZ, 0xc0, !PT ;  /* 0x0000ffff39087812 */ /* 0x000fe400078ec0ff */
[----:B------:R-:W-:Y:S02]  /*c6400*/  LOP3.LUT R9, R9, 0xffff, RZ, 0xc0, !PT ;  /* 0x0000ffff09097812 */ /* 0x000fe400078ec0ff */
[----:B------:R-:W-:Y:S02]  /*c6410*/  PRMT R39, R45, 0x3340, R39 ;  /* 0x000033402d277816 */ /* 0x000fe40000000027 */
[----:B------:R-:W-:Y:S02]  /*c6420*/  LOP3.LUT R40, R40, 0xffff, RZ, 0xc0, !PT ;  /* 0x0000ffff28287812 */ /* 0x000fe400078ec0ff */
[----:B------:R-:W-:Y:S01]  /*c6430*/  PRMT R8, R9, 0x3340, R8 ;  /* 0x0000334009087816 */ /* 0x000fe20000000008 */
[----:B------:R0:W-:Y:S04]  /*c6440*/  STL [R1+0x5564], R39 ;  /* 0x0055642701007387 */ /* 0x0001e80000100800 */
[----:B------:R1:W-:Y:S01]  /*c6450*/  STL [R1+0x740], R8 ;  /* 0x0007400801007387 */ /* 0x0003e20000100800 */
[----:B------:R-:W-:-:S02]  /*c6460*/  LOP3.LUT R45, R58, 0xffff, RZ, 0xc0, !PT ;  /* 0x0000ffff3a2d7812 */ /* 0x000fc400078ec0ff */
[----:B0-----:R-:W-:Y:S02]  /*c6470*/  LOP3.LUT R39, R59, 0xffff, RZ, 0xc0, !PT ;  /* 0x0000ffff3b277812 */ /* 0x001fe400078ec0ff */
[----:B-1----:R-:W-:Y:S02]  /*c6480*/  PRMT R8, R45, 0x3340, R0 ;  /* 0x000033402d087816 */ /* 0x002fe40000000000 */
[----:B------:R-:W-:Y:S02]  /*c6490*/  IADD3 R58, P1, PT, R3, R36, RZ ;  /* 0x00000024033a7210 */ /* 0x000fe40007f3e0ff */
[----:B------:R-:W-:-:S04]  /*c64a0*/  PRMT R9, R40, 0x3340, R39 ;  /* 0x0000334028097816 */ /* 0x000fc80000000027 */
[----:B------:R-:W-:Y:S01]  /*c64b0*/  PRMT R8, R9, 0x5410, R8 ;  /* 0x0000541009087816 */ /* 0x000fe20000000008 */
[----:B------:R-:W-:Y:S01]  /*c64c0*/  IMAD.X R59, R4, 0x1, R35, P1 ;  /* 0x00000001043b7824 */ /* 0x000fe200008e0623 */
[----:B------:R-:W-:-:S03]  /*c64d0*/  SHF.R.U32.HI R40, RZ, 0x8, R40 ;  /* 0x00000008ff287819 */ /* 0x000fc60000011628 */
[----:B------:R0:W-:Y:S04]  /*c64e0*/  STL [R1+0x5574], R8 ;  /* 0x0055740801007387 */ /* 0x0001e80000100800 */
[----:B------:R1:W-:Y:S01]  /*c64f0*/  STL.64 [R1+0xfa8], R58 ;  /* 0x000fa83a01007387 */ /* 0x0003e20000100a00 */
[----:B------:R-:W-:Y:S02]  /*c6500*/  SHF.R.U32.HI R9, RZ, 0x8, R39 ;  /* 0x00000008ff097819 */ /* 0x000fe40000011627 */
[----:B------:R-:W-:Y:S02]  /*c6510*/  LOP3.LUT R39, R40, 0xffff, RZ, 0xc0, !PT ;  /* 0x0000ffff28277812 */ /* 0x000fe400078ec0ff */
[----:B0-----:R-:W-:Y:S02]  /*c6520*/  SHF.R.U32.HI R8, RZ, 0x8, R42 ;  /* 0x00000008ff087819 */ /* 0x001fe4000001162a */
[----:B------:R-:W4:Y:S04]  /*c6530*/  LDL.LU R42, [R1+0x1c8c] ;  /* 0x001c8c00012a7983 */ /* 0x000f280000300800 */
[----:B------:R-:W4:Y:S01]  /*c6540*/  LDL.LU R57, [R1+0x600] ;  /* 0x0006000001397983 */ /* 0x000f220000300800 */
[----:B------:R-:W-:-:S03]  /*c6550*/  LOP3.LUT R8, R8, 0xffff, RZ, 0xc0, !PT ;  /* 0x0000ffff08087812 */ /* 0x000fc600078ec0ff */
[----:B------:R-:W4:Y:S01]  /*c6560*/  LDL.LU R40, [R1+0x634] ;  /* 0x0006340001287983 */ /* 0x000f220000300800 */
[----:B------:R-:W-:-:S03]  /*c6570*/  LOP3.LUT R9, R9, 0xffff, RZ, 0xc0, !PT ;  /* 0x0000ffff09097812 */ /* 0x000fc600078ec0ff */
[----:B-1----:R-:W4:Y:S01]  /*c6580*/  LDL.LU R58, [R1+0x228] ;  /* 0x00022800013a7983 */ /* 0x002f220000300800 */
[----:B------:R-:W-:Y:S02]  /*c6590*/  PRMT R59, R8, 0x3340, R0 ;  /* 0x00003340083b7816 */ /* 0x000fe40000000000 */
[----:B------:R-:W-:-:S03]  /*c65a0*/  PRMT R8, R39, 0x3340, R9 ;  /* 0x0000334027087816 */ /* 0x000fc60000000009 */
[----:B------:R0:W-:Y:S04]  /*c65b0*/  STL [R1+0x244], R59 ;  /* 0x0002443b01007387 */ /* 0x0001e80000100800 */
[----:B0-----:R-:W4:Y:S04]  /*c65c0*/  LDL.LU R59, [R1+0x200] ;  /* 0x00020000013b7983 */ /* 0x001f280000300800 */
[----:B------:R0:W-:Y:S01]  /*c65d0*/  STL [R1+0x738], R8 ;  /* 0x0007380801007387 */ /* 0x0001e20000100800 */
[----:B--2---:R-:W-:Y:S02]  /*c65e0*/  LOP3.LUT R44, R44, 0xffff, RZ, 0xc0, !PT ;  /* 0x0000ffff2c2c7812 */ /* 0x004fe400078ec0ff */
[----:B---3--:R-:W-:-:S02]  /*c65f0*/  LOP3.LUT R56, R56, 0xffff, RZ, 0xc0, !PT ;  /* 0x0000ffff38387812 */ /* 0x008fc400078ec0ff */
[----:B----4-:R-:W-:Y:S02]  /*c6600*/  LOP3.LUT R39, R61, 0xffff, RZ, 0xc0, !PT ;  /* 0x0000ffff3d277812 */ /* 0x010fe400078ec0ff */
[----:B0-----:R-:W-:Y:S02]  /*c6610*/  PRMT R8, R56, 0x3340, R0 ;  /* 0x0000334038087816 */ /* 0x001fe40000000000 */
[----:B------:R-:W-:-:S04]  /*c6620*/  PRMT R9, R44, 0x3340, R39 ;  /* 0x000033402c097816 */ /* 0x000fc80000000027 */
[----:B------:R-:W-:Y:S02]  /*c6630*/  PRMT R61, R9, 0x5410, R8 ;  /* 0x00005410093d7816 */ /* 0x000fe40000000008 */
[----:B------:R-:W-:-:S05]  /*c6640*/  IADD3 R8, P1, PT, R3, R34, RZ ;  /* 0x0000002203087210 */ /* 0x000fca0007f3e0ff */
[----:B------:R-:W-:Y:S01]  /*c6650*/  IMAD.X R9, R4, 0x1, R33, P1 ;  /* 0x0000000104097824 */ /* 0x000fe200008e0621 */
[----:B------:R-:W-:Y:S01]  /*c6660*/  STL [R1+0x5570], R61 ;  /* 0x0055703d01007387 */ /* 0x000fe20000100800 */
[----:B------:R-:W-:-:S03]  /*c6670*/  SHF.R.U32.HI R44, RZ, 0x8, R44 ;  /* 0x00000008ff2c7819 */ /* 0x000fc6000001162c */
[----:B------:R0:W-:Y:S02]  /*c6680*/  STL.64 [R1+0xf90], R8 ;  /* 0x000f900801007387 */ /* 0x0001e40000100a00 */
[----:B0-----:R-:W-:Y:S02]  /*c6690*/  SHF.R.U32.HI R8, RZ, 0x8, R45 ;  /* 0x00000008ff087819 */ /* 0x001fe4000001162d */
[----:B------:R-:W-:Y:S02]  /*c66a0*/  SHF.R.U32.HI R9, RZ, 0x8, R39 ;  /* 0x00000008ff097819 */ /* 0x000fe40000011627 */
[----:B------:R-:W-:Y:S01]  /*c66b0*/  LOP3.LUT R39, R44, 0xffff, RZ, 0xc0, !PT ;  /* 0x0000ffff2c277812 */ /* 0x000fe200078ec0ff */
[----:B------:R-:W2:Y:S01]  /*c66c0*/  LDL.LU R45, [R1+0x1c88] ;  /* 0x001c8800012d7983 */ /* 0x000ea20000300800 */
[----:B------:R-:W-:Y:S02]  /*c66d0*/  LOP3.LUT R8, R8, 0xffff, RZ, 0xc0, !PT ;  /* 0x0000ffff08087812 */ /* 0x000fe400078ec0ff */
[----:B------:R-:W-:-:S02]  /*c66e0*/  LOP3.LUT R9, R9, 0xffff, RZ, 0xc0, !PT ;  /* 0x0000ffff09097812 */ /* 0x000fc400078ec0ff */
[----:B------:R-:W-:Y:S02]  /*c66f0*/  PRMT R44, R8, 0x3340, R0 ;  /* 0x00003340082c7816 */ /* 0x000fe40000000000 */
[----:B------:R-:W-:-:S03]  /*c6700*/  PRMT R8, R39, 0x3340, R9 ;  /* 0x0000334027087816 */ /* 0x000fc60000000009 */
[----:B------:R0:W-:Y:S04]  /*c6710*/  STL [R1+0x238], R44 ;  /* 0x0002382c01007387 */ /* 0x0001e80000100800 */
[----:B------:R-:W3:Y:S04]  /*c6720*/  LDL.LU R61, [R1+0x5f4] ;  /* 0x0005f400013d7983 */ /* 0x000ee80000300800 */
[----:B------:R1:W-:Y:S04]  /*c6730*/  STL [R1+0x734], R8 ;  /* 0x0007340801007387 */ /* 0x0003e80000100800 */
[----:B0-----:R-:W4:Y:S01]  /*c6740*/  LDL.LU R44, [R1+0x630] ;  /* 0x00063000012c7983 */ /* 0x001f220000300800 */
[----:B-1----:R-:W-:-:S05]  /*c6750*/  IADD3 R8, P1, PT, R3, R32, RZ ;  /* 0x0000002003087210 */ /* 0x002fca0007f3e0ff */
[----:B------:R-:W-:-:S05]  /*c6760*/  IMAD.X R9, R4, 0x1, R31, P1 ;  /* 0x0000000104097824 */ /* 0x000fca00008e061f */
[----:B------:R0:W-:Y:S01]  /*c6770*/  STL.64 [R1+0xf98], R8 ;  /* 0x000f980801007387 */ /* 0x0001e20000100a00 */
[----:B------:R-:W-:Y:S02]  /*c6780*/  LOP3.LUT R42, R42, 0xffff, RZ, 0xc0, !PT ;  /* 0x0000ffff2a2a7812 */ /* 0x000fe400078ec0ff */
[----:B0-----:R-:W-:-:S04]  /*c6790*/  SHF.R.U32.HI R8, RZ, 0x8, R56 ;  /* 0x00000008ff087819 */ /* 0x001fc80000011638 */
[----:B------:R-:W-:Y:S02]  /*c67a0*/  LOP3.LUT R8, R8, 0xffff, RZ, 0xc0, !PT ;  /* 0x0000ffff08087812 */ /* 0x000fe400078ec0ff */
[----:B------:R-:W-:Y:S02]  /*c67b0*/  LOP3.LUT R56, R57, 0xffff, RZ, 0xc0, !PT ;  /* 0x0000ffff39387812 */ /* 0x000fe400078ec0ff */
[----:B------:R-:W-:Y:S02]  /*c67c0*/  LOP3.LUT R57, R40, 0xffff, RZ, 0xc0, !PT ;  /* 0x0000ffff28397812 */ /* 0x000fe400078ec0ff */
[----:B------:R-:W-:Y:S02]  /*c67d0*/  PRMT R8, R8, 0x3340, R0 ;  /* 0x0000334008087816 */ /* 0x000fe40000000000 */
[----:B------:R-:W-:-:S03]  /*c67e0*/  PRMT R9, R42, 0x3340, R57 ;  /* 0x000033402a097816 */ /* 0x000fc60000000039 */
[----:B------:R0:W-:Y:S01]  /*c67f0*/  STL [R1+0x240], R8 ;  /* 0x0002400801007387 */ /* 0x0001e20000100800 */
[----:B------:R-:W-:Y:S02]  /*c6800*/  LOP3.LUT R40, R58, 0xffff, RZ, 0xc0, !PT ;  /* 0x0000ffff3a287812 */ /* 0x000fe400078ec0ff */
[----:B------:R-:W-:Y:S02]  /*c6810*/  LOP3.LUT R39, R59, 0xffff, RZ, 0xc0, !PT ;  /* 0x0000ffff3b277812 */ /* 0x000fe400078ec0ff */
[----:B0-----:R-:W-:-:S04]  /*c6820*/  PRMT R8, R56, 0x3340, R0 ;  /* 0x0000334038087816 */ /* 0x001fc80000000000 */
[----:B------:R-:W-:Y:S01]  /*c6830*/  PRMT R9, R9, 0x5410, R8 ;  /* 0x0000541009097816 */ /* 0x000fe20000000008 */
[----:B------:R-:W-:Y:S01]  /*c6840*/  IMAD.MOV.U32 R8, RZ, RZ, R42 ;  /* 0x000000ffff087224 */ /* 0x000fe200078e002a */
[----:B------:R-:W-:-:S03]  /*c6850*/  SHF.R.U32.HI R42, RZ, 0x8, R40 ;  /* 0x00000008ff2a7819 */ /* 0x000fc60000011628 */
[----:B------:R0:W-:Y:S02]  /*c6860*/  STL [R1+0x880], R9 ;  /* 0x0008800901007387 */ /* 0x0001e40000100800 */
[--C-:B0-----:R-:W-:Y:S02]  /*c6870*/  PRMT R9, R40, 0x3340, R39.reuse ;  /* 0x0000334028097816 */ /* 0x101fe40000000027 */
[----:B------:R-:W4:Y:S04]  /*c6880*/  LDL.LU R40, [R1+0x66c] ;  /* 0x00066c0001287983 */ /* 0x000f280000300800 */
[----:B------:R-:W4:Y:S04]  /*c6890*/  LDL.LU R58, [R1+0x234] ;  /* 0x00023400013a7983 */ /* 0x000f280000300800 */
[----:B------:R0:W-:Y:S04]  /*c68a0*/  STL [R1+0x77c], R9 ;  /* 0x00077c0901007387 */ /* 0x0001e80000100800 */
[----:B------:R-:W4:Y:S01]  /*c68b0*/  LDL.LU R59, [R1+0x610] ;  /* 0x00061000013b7983 */ /* 0x000f220000300800 */
[----:B------:R-:W-:-:S02]  /*c68c0*/  SHF.R.U32.HI R39, RZ, 0x8, R39 ;  /* 0x00000008ff277819 */ /* 0x000fc40000011627 */
[----:B------:R-:W-:Y:S02]  /*c68d0*/  LOP3.LUT R42, R42, 0xffff, RZ, 0xc0, !PT ;  /* 0x0000ffff2a2a7812 */ /* 0x000fe400078ec0ff */
[----:B------:R-:W-:Y:S02]  /*c68e0*/  LOP3.LUT R39, R39, 0xffff, RZ, 0xc0, !PT ;  /* 0x0000ffff27277812 */ /* 0x000fe400078ec0ff */
[----:B0-----:R-:W-:Y:S02]  /*c68f0*/  SHF.R.U32.HI R9, RZ, 0x8, R8 ;  /* 0x00000008ff097819 */ /* 0x001fe40000011608 */
[----:B------:R-:W-:Y:S02]  /*c6900*/  SHF.R.U32.HI R8, RZ, 0x8, R57 ;  /* 0x00000008ff087819 */ /* 0x000fe40000011639 */
[----:B------:R-:W-:Y:S02]  /*c6910*/  LOP3.LUT R9, R9, 0xffff, RZ, 0xc0, !PT ;  /* 0x0000ffff09097812 */ /* 0x000fe400078ec0ff */
[----:B------:R-:W-:-:S02]  /*c6920*/  LOP3.LUT R8, R8, 0xffff, RZ, 0xc0, !PT ;  /* 0x0000ffff08087812 */ /* 0x000fc400078ec0ff */
[----:B------:R-:W-:Y:S02]  /*c6930*/  PRMT R39, R42, 0x3340, R39 ;  /* 0x000033402a277816 */ /* 0x000fe40000000027 */
[----:B------:R-:W-:-:S05]  /*c6940*/  PRMT R42, R9, 0x3340, R8 ;  /* 0x00003340092a7816 */ /* 0x000fca0000000008 */
[----:B------:R2:W-:Y:S04]  /*c6950*/  STL [R1+0x57cc], R42 ;  /* 0x0057cc2a01007387 */ /* 0x0005e80000100800 */
[----:B------:R4:W-:Y:S01]  /*c6960*/  STL [R1+0x555c], R39 ;  /* 0x00555c2701007387 */ /* 0x0009e20000100800 */
[----:B--2---:R-:W-:-:S03]  /*c6970*/  LOP3.LUT R42, R45, 0xffff, RZ, 0xc0, !PT ;  /* 0x0000ffff2d2a7812 */ /* 0x004fc600078ec0ff */
[----:B------:R-:W2:Y:S01]  /*c6980*/  LDL.LU R45, [R1+0x4c44] ;  /* 0x004c4400012d7983 */ /* 0x000ea20000300800 */
[----:B---3--:R-:W-:-:S03]  /*c6990*/  LOP3.LUT R57, R61, 0xffff, RZ, 0xc0, !PT ;  /* 0x0000ffff3d397812 */ /* 0x008fc600078ec0ff */
[----:B------:R-:W3:Y:S01]  /*c69a0*/  LDL.LU R61, [R1+0x1e08] ;  /* 0x001e0800013d7983 */ /* 0x000ee20000300800 */
[----:B------:R-:W-:Y:S02]  /*c69b0*/  PRMT R8, R57, 0x3340, R0 ;  /* 0x0000334039087816 */ /* 0x000fe40000000000 */
[----:B----4-:R-:W-:-:S04]  /*c69c0*/  LOP3.LUT R39, R44, 0xffff, RZ, 0xc0, !PT ;  /* 0x0000ffff2c277812 */ /* 0x010fc800078ec0ff */
[----:B------:R-:W-:-:S04]  /*c69d0*/  PRMT R9, R42, 0x3340, R39 ;  /* 0x000033402a097816 */ /* 0x000fc80000000027 */
[----:B------:R-:W-:-:S05]  /*c69e0*/  PRMT R8, R9, 0x5410, R8 ;  /* 0x0000541009087816 */ /* 0x000fca0000000008 */
[----:B------:R0:W-:Y:S04]  /*c69f0*/  STL [R1+0x884], R8 ;  /* 0x0008840801007387 */ /* 0x0001e80000100800 */
[----:B------:R-:W4:Y:S01]  /*c6a00*/  LDL.LU R44, [R1+0x2034] ;  /* 0x00203400012c7983 */ /* 0x000f220000300800 */
[----:B0-----:R-:W-:-:S05]  /*c6a10*/  IADD3 R8, P1, PT, R3, R30, RZ ;  /* 0x0000001e03087210 */ /* 0x001fca0007f3e0ff */
[----:B------:R-:W-:Y:S01]  /*c6a20*/  IMAD.X R9, R4, 0x1, R29, P1 ;  /* 0x0000000104097824 */ /* 0x000fe200008e061d */
[----:B------:R-:W-:-:S04]  /*c6a30*/  SHF.R.U32.HI R42, RZ, 0x8, R42 ;  /* 0x00000008ff2a7819 */ /* 0x000fc8000001162a */
[----:B------:R0:W-:Y:S02]  /*c6a40*/  STL.64 [R1+0xf88], R8 ;  /* 0x000f880801007387 */ /* 0x0001e40000100a00 */
[----:B0-----:R-:W-:Y:S02]  /*c6a50*/  SHF.R.U32.HI R9, RZ, 0x8, R39 ;  /* 0x00000008ff097819 */ /* 0x001fe40000011627 */
[----:B------:R-:W-:Y:S02]  /*c6a60*/  SHF.R.U32.HI R8, RZ, 0x8, R57 ;  /* 0x00000008ff087819 */ /* 0x000fe40000011639 */
[----:B------:R-:W-:Y:S02]  /*c6a70*/  LOP3.LUT R39, R42, 0xffff, RZ, 0xc0, !PT ;  /* 0x0000ffff2a277812 */ /* 0x000fe400078ec0ff */
[----:B------:R-:W-:Y:S02]  /*c6a80*/  LOP3.LUT R9, R9, 0xffff, RZ, 0xc0, !PT ;  /* 0x0000ffff09097812 */ /* 0x000fe400078ec0ff */
[----:B------:R-:W-:-:S02]  /*c6a90*/  LOP3.LUT R8, R8, 0xffff, RZ, 0xc0, !PT ;  /* 0x0000ffff08087812 */ /* 0x000fc400078ec0ff */
[----:B------:R-:W-:Y:S02]  /*c6aa0*/  PRMT R9, R39, 0x3340, R9 ;  /* 0x0000334027097816 */ /* 0x000fe40000000009 */
[----:B------:R-:W-:-:S03]  /*c6ab0*/  PRMT R8, R8, 0x3340, R0 ;  /* 0x0000334008087816 */ /* 0x000fc60000000000 */
[----:B------:R-:W-:Y:S04]  /*c6ac0*/  STL [R1+0x728], R9 ;  /* 0x0007280901007387 */ /* 0x000fe80000100800 */
[----:B------:R0:W-:Y:S01]  /*c6ad0*/  STL [R1+0x230], R8 ;  /* 0x0002300801007387 */ /* 0x0001e20000100800 */
[----:B------:R-:W-:Y:S02]  /*c6ae0*/  LOP3.LUT R42, R40, 0xffff, RZ, 0xc0, !PT ;  /* 0x0000ffff282a7812 */ /* 0x000fe400078ec0ff */
[----:B------:R-:W-:Y:S02]  /*c6af0*/  LOP3.LUT R40, R58, 0xffff, RZ, 0xc0, !PT ;  /* 0x0000ffff3a287812 */ /* 0x000fe400078ec0ff */
[----:B------:R-:W-:Y:S01]  /*c6b00*/  LOP3.LUT R39, R59, 0xffff, RZ, 0xc0, !PT ;  /* 0x0000ffff3b277812 */ /* 0x000fe200078ec0ff */
[----:B------:R-:W4:Y:S01]  /*c6b10*/  LDL.LU R58, [R1+0x4c48] ;  /* 0x004c4800013a7983 */ /* 0x000f220000300800 */
[----:B0-----:R-:W-:-:S03]  /*c6b20*/  PRMT R8, R40, 0x3340, R0 ;  /* 0x0000334028087816 */ /* 0x001fc60000000000 */
[----:B------:R-:W4:Y:S01]  /*c6b30*/  LDL.LU R59, [R1+0x1e0c] ;  /* 0x001e0c00013b7983 */ /* 0x000f220000300800 */
[----:B------:R-:W-:-:S04]  /*c6b40*/  PRMT R9, R42, 0x3340, R39 ;  /* 0x000033402a097816 */ /* 0x000fc80000000027 */
[----:B------:R-:W-:-:S05]  /*c6b50*/  PRMT R8, R9, 0x5410, R8 ;  /* 0x0000541009087816 */ /* 0x000fca0000000008 */
[----:B------:R0:W-:Y:S04]  /*c6b60*/  STL [R1+0x556c], R8 ;  /* 0x00556c0801007387 */ /* 0x0001e80000100800 */
[----:B------:R-:W4:Y:S01]  /*c6b70*/  LDL.LU R57, [R1+0x211c] ;  /* 0x00211c0001397983 */ /* 0x000f220000300800 */
[----:B0-----:R-:W-:-:S05]  /*c6b80*/  IADD3 R8, P1, PT, R3, R28, RZ ;  /* 0x0000001c03087210 */ /* 0x001fca0007f3e0ff */
[----:B------:R-:W-:-:S05]  /*c6b90*/  IMAD.X R9, R4, 0x1, R27, P1 ;  /* 0x0000000104097824 */ /* 0x000fca00008e061b */
[----:B------:R0:W-:Y:S01]  /*c6ba0*/  STL.64 [R1+0xf80], R8 ;  /* 0x000f800801007387 */ /* 0x0001e20000100a00 */
[----:B------:R-:W-:Y:S02]  /*c6bb0*/  SHF.R.U32.HI R42, RZ, 0x8, R42 ;  /* 0x00000008ff2a7819 */ /* 0x000fe4000001162a */
[----:B0-----:R-:W-:Y:S02]  /*c6bc0*/  SHF.R.U32.HI R8, RZ, 0x8, R56 ;  /* 0x00000008ff087819 */ /* 0x001fe40000011638 */
[----:B------:R-:W-:Y:S02]  /*c6bd0*/  SHF.R.U32.HI R9, RZ, 0x8, R39 ;  /* 0x00000008ff097819 */ /* 0x000fe40000011627 */
[----:B------:R-:W-:Y:S02]  /*c6be0*/  LOP3.LUT R8, R8, 0xffff, RZ, 0xc0, !PT ;  /* 0x0000ffff08087812 */ /* 0x000fe400078ec0ff */
[----:B------:R-:W-:Y:S02]  /*c6bf0*/  LOP3.LUT R39, R42, 0xffff, RZ, 0xc0, !PT ;  /* 0x0000ffff2a277812 */ /* 0x000fe400078ec0ff */
[----:B------:R-:W-:-:S02]  /*c6c00*/  LOP3.LUT R9, R9, 0xffff, RZ, 0xc0, !PT ;  /* 0x0000ffff09097812 */ /* 0x000fc400078ec0ff */
[----:B------:R-:W-:Y:S02]  /*c6c10*/  PRMT R56, R8, 0x3340, R0 ;  /* 0x0000334008387816 */ /* 0x000fe40000000000 */
[----:B------:R-:W-:-:S03]  /*c6c20*/  PRMT R8, R39, 0x3340, R9 ;  /* 0x0000334027087816 */ /* 0x000fc60000000009 */
[----:B------:R3:W-:Y:S04]  /*c6c30*/  STL [R1+0x22c], R56 ;  /* 0x00022c3801007387 */ /* 0x0007e80000100800 */
[----:B------:R0:W-:Y:S01]  /*c6c40*/  STL [R1+0x72c], R8 ;  /* 0x00072c0801007387 */ /* 0x0001e20000100800 */
[----:B--2---:R-:W-:Y:S02]  /*c6c50*/  LOP3.LUT R42, R45, 0xffff, RZ, 0xc0, !PT ;  /* 0x0000ffff2d2a7812 */ /* 0x004fe400078ec0ff */
[----:B---3--:R-:W-:-:S04]  /*c6c60*/  LOP3.LUT R56, R61, 0xffff, RZ, 0xc0, !PT ;  /* 0x0000ffff3d387812 */ /* 0x008fc800078ec0ff */
[----:B0-----:R-:W-:Y:S02]  /*c6c70*/  PRMT R8, R56, 0x3340, R0 ;  /* 0x0000334038087816 */ /* 0x001fe40000000000 */
[----:B----4-:R-:W-:Y:S02]  /*c6c80*/  LOP3.LUT R39, R44, 0xffff, RZ, 0xc0, !PT ;  /* 0x0000ffff2c277812 */ /* 0x010fe400078ec0ff */
[----:B------:R-:W2:Y:S04]  /*c6c90*/  LDL.LU R44, [R1+0x239c] ;  /* 0x00239c00012c7983 */ /* 0x000ea80000300800 */
[----:B------:R-:W3:Y:S01]  /*c6ca0*/  LDL.LU R61, [R1+0x1da8] ;  /* 0x001da800013d7983 */ /* 0x000ee20000300800 */
        /* <DEDUP_REMOVED lines=14> */
[----:B------:R-:W-:Y:S02]  /*c6d90*/  PRMT R8, R8, 0x3340, R0 ;  /* 0x0000334008087816 */ /* 0x000fe40000000000 */
[----:B------:R-:W-:Y:S02]  /*c6da0*/  LOP3.LUT R58, R58, 0xffff, RZ, 0xc0, !PT ;  /* 0x0000ffff3a3a7812 */ /* 0x000fe400078ec0ff */
[----:B------:R-:W-:Y:S01]  /*c6db0*/  LOP3.LUT R59, R59, 0xffff, RZ, 0xc0, !PT ;  /* 0x0000ffff3b3b7812 */ /* 0x000fe200078ec0ff */
[----:B------:R-:W-:Y:S04]  /*c6dc0*/  STL [R1+0x718], R9 ;  /* 0x0007180901007387 */ /* 0x000fe80000100800 */
[----:B------:R0:W-:Y:S04]  /*c6dd0*/  STL [R1+0x8], R8 ;  /* 0x0000080801007387 */ /* 0x0001e80000100800 */
[----:B------:R-:W4:Y:S04]  /*c6de0*/  LDL.LU R56, [R1+0x23a4] ;  /* 0x0023a40001387983 */ /* 0x000f280000300800 */
[----:B------:R-:W4:Y:S01]  /*c6df0*/  LDL.LU R42, [R1+0x1dac] ;  /* 0x001dac00012a7983 */ /* 0x000f220000300800 */
[----:B------:R-:W-:-:S02]  /*c6e00*/  LOP3.LUT R39, R57, 0xffff, RZ, 0xc0, !PT ;  /* 0x0000ffff39277812 */ /* 0x000fc400078ec0ff */
[----:B0-----:R-:W-:Y:S01]  /*c6e10*/  PRMT R8, R59, 0x3340, R0 ;  /* 0x000033403b087816 */ /* 0x001fe20000000000 */
[----:B------:R-:W4:Y:S01]  /*c6e20*/  LDL.LU R57, [R1+0x1efc] ;  /* 0x001efc0001397983 */ /* 0x000f220000300800 */
[----:B------:R-:W-:-:S04]  /*c6e30*/  PRMT R9, R58, 0x3340, R39 ;  /* 0x000033403a097816 */ /* 0x000fc80000000027 */
[----:B------:R-:W-:Y:S02]  /*c6e40*/  PRMT R9, R9, 0x5410, R8 ;  /* 0x0000541009097816 */ /* 0x000fe40000000008 */
[----:B------:R-:W-:-:S03]  /*c6e50*/  IADD3 R8, P1, PT, R3, R24, RZ ;  /* 0x0000001803087210 */ /* 0x000fc60007f3e0ff */
[----:B------:R0:W-:Y:S01]  /*c6e60*/  STL [R1+0x7e4], R9 ;  /* 0x0007e40901007387 */ /* 0x0001e20000100800 */
[----:B------:R-:W-:Y:S01]  /*c6e70*/  SHF.R.U32.HI R58, RZ, 0x8, R58 ;  /* 0x00000008ff3a7819 */ /* 0x000fe2000001163a */
[----:B0-----:R-:W-:-:S05]  /*c6e80*/  IMAD.X R9, R4, 0x1, R23, P1 ;  /* 0x0000000104097824 */ /* 0x001fca00008e0617 */
[----:B------:R0:W-:Y:S02]  /*c6e90*/  STL.64 [R1+0xf70], R8 ;  /* 0x000f700801007387 */ /* 0x0001e40000100a00 */
[----:B0-----:R-:W-:Y:S02]  /*c6ea0*/  SHF.R.U32.HI R8, RZ, 0x8, R40 ;  /* 0x00000008ff087819 */ /* 0x001fe40000011628 */
[----:B------:R-:W-:Y:S01]  /*c6eb0*/  SHF.R.U32.HI R9, RZ, 0x8, R39 ;  /* 0x00000008ff097819 */ /* 0x000fe20000011627 */
[----:B------:R-:W-:Y:S01]  /*c6ec0*/  IMAD.MOV.U32 R39, RZ, RZ, R58 ;  /* 0x000000ffff277224 */ /* 0x000fe200078e003a */
[----:B------:R-:W4:Y:S01]  /*c6ed0*/  LDL.LU R40, [R1+0x58dc] ;  /* 0x0058dc0001287983 */ /* 0x000f220000300800 */
[----:B------:R-:W-:Y:S02]  /*c6ee0*/  LOP3.LUT R8, R8, 0xffff, RZ, 0xc0, !PT ;  /* 0x0000ffff08087812 */ /* 0x000fe400078ec0ff */
[----:B------:R-:W-:Y:S01]  /*c6ef0*/  LOP3.LUT R9, R9, 0xffff, RZ, 0xc0, !PT ;  /* 0x0000ffff09097812 */ /* 0x000fe200078ec0ff */
[----:B------:R-:W4:Y:S01]  /*c6f00*/  LDL.LU R58, [R1+0x58d8] ;  /* 0x0058d800013a7983 */ /* 0x000f220000300800 */
[----:B------:R-:W-:-:S02]  /*c6f10*/  PRMT R8, R8, 0x3340, R0 ;  /* 0x0000334008087816 */ /* 0x000fc40000000000 */
[----:B------:R-:W-:-:S03]  /*c6f20*/  LOP3.LUT R39, R39, 0xffff, RZ, 0xc0, !PT ;  /* 0x0000ffff27277812 */ /* 0x000fc600078ec0ff */
[----:B------:R0:W-:Y:S02]  /*c6f30*/  STL [R1+0x234], R8 ;  /* 0x0002340801007387 */ /* 0x0001e40000100800 */
[----:B0-----:R-:W-:-:S05]  /*c6f40*/  PRMT R8, R39, 0x3340, R9 ;  /* 0x0000334027087816 */ /* 0x001fca0000000009 */
[----:B------:R0:W-:Y:S01]  /*c6f50*/  STL [R1+0x720], R8 ;  /* 0x0007200801007387 */ /* 0x0001e20000100800 */
[----:B--2---:R-:W-:Y:S02]  /*c6f60*/  LOP3.LUT R44, R44, 0xffff, RZ, 0xc0, !PT ;  /* 0x0000ffff2c2c7812 */ /* 0x004fe400078ec0ff */
[----:B---3--:R-:W-:-:S04]  /*c6f70*/  LOP3.LUT R61, R61, 0xffff, RZ, 0xc0, !PT ;  /* 0x0000ffff3d3d7812 */ /* 0x008fc800078ec0ff */
[----:B0-----:R-:W-:Y:S02]  /*c6f80*/  PRMT R8, R61, 0x3340, R0 ;  /* 0x000033403d087816 */ /* 0x001fe40000000000 */
[----:B----4-:R-:W-:Y:S02]  /*c6f90*/  LOP3.LUT R39, R45, 0xffff, RZ, 0xc0, !PT ;  /* 0x0000ffff2d277812 */ /* 0x010fe400078ec0ff */
[----:B------:R-:W2:Y:S02]  /*c6fa0*/  LDL.LU R45, [R1+0x19c] ;  /* 0x00019c00012d7983 */ /* 0x000ea40000300800 */
[----:B------:R-:W-:-:S04]  /*c6fb0*/  PRMT R9, R44, 0x3340, R39 ;  /* 0x000033402c097816 */ /* 0x000fc80000000027 */
[----:B------:R-:W-:Y:S02]  /*c6fc0*/  PRMT R9, R9, 0x5410, R8 ;  /* 0x0000541009097816 */ /* 0x000fe40000000008 */
[----:B------:R-:W-:Y:S02]  /*c6fd0*/  IADD3 R8, P1, PT, R3, R22, RZ ;  /* 0x0000001603087210 */ /* 0x000fe40007f3e0ff */
[----:B------:R-:W-:Y:S01]  /*c6fe0*/  SHF.R.U32.HI R44, RZ, 0x8, R44 ;  /* 0x00000008ff2c7819 */ /* 0x000fe2000001162c */
[----:B------:R0:W-:Y:S02]  /*c6ff0*/  STL [R1+0x7ec], R9 ;  /* 0x0007ec0901007387 */ /* 0x0001e40000100800 */
[----:B0-----:R-:W-:-:S05]  /*c7000*/  IMAD.X R9, R4, 0x1, R21, P1 ;  /* 0x0000000104097824 */ /* 0x001fca00008e0615 */
[----:B------:R0:W-:Y:S02]  /*c7010*/  STL.64 [R1+0xf68], R8 ;  /* 0x000f680801007387 */ /* 0x0001e40000100a00 */
[----:B0-----:R-:W-:Y:S02]  /*c7020*/  SHF.R.U32.HI R8, RZ, 0x8, R59 ;  /* 0x00000008ff087819 */ /* 0x001fe4000001163b */
[----:B------:R-:W-:Y:S01]  /*c7030*/  SHF.R.U32.HI R9, RZ, 0x8, R39 ;  /* 0x00000008ff097819 */ /* 0x000fe20000011627 */
[----:B------:R-:W3:Y:S01]  /*c7040*/  LDL.LU R59, [R1+0x58d4] ;  /* 0x0058d400013b7983 */ /* 0x000ee20000300800 */
[----:B------:R-:W-:-:S03]  /*c7050*/  IMAD.MOV.U32 R39, RZ, RZ, R44 ;  /* 0x000000ffff277224 */ /* 0x000fc600078e002c */
[----:B------:R-:W4:Y:S01]  /*c7060*/  LDL.LU R44, [R1+0x58d0] ;  /* 0x0058d000012c7983 */ /* 0x000f220000300800 */
[----:B------:R-:W-:Y:S02]  /*c7070*/  LOP3.LUT R8, R8, 0xffff, RZ, 0xc0, !PT ;  /* 0x0000ffff08087812 */ /* 0x000fe400078ec0ff */
[----:B------:R-:W-:Y:S02]  /*c7080*/  LOP3.LUT R9, R9, 0xffff, RZ, 0xc0, !PT ;  /* 0x0000ffff09097812 */ /* 0x000fe400078ec0ff */
[----:B------:R-:W-:Y:S02]  /*c7090*/  PRMT R8, R8, 0x3340, R0 ;  /* 0x0000334008087816 */ /* 0x000fe40000000000 */
[----:B------:R-:W-:Y:S02]  /*c70a0*/  LOP3.LUT R39, R39, 0xffff, RZ, 0xc0, !PT ;  /* 0x0000ffff27277812 */ /* 0x000fe400078ec0ff */
[----:B------:R-:W-:Y:S01]  /*c70b0*/  LOP3.LUT R56, R56, 0xffff, RZ, 0xc0, !PT ;  /* 0x0000ffff38387812 */ /* 0x000fe200078ec0ff */
[----:B------:R0:W-:Y:S01]  /*c70c0*/  STL [R1+0x228], R8 ;  /* 0x0002280801007387 */ /* 0x0001e20000100800 */
[----:B------:R-:W-:-:S02]  /*c70d0*/  LOP3.LUT R42, R42, 0xffff, RZ, 0xc0, !PT ;  /* 0x0000ffff2a2a7812 */ /* 0x000fc400078ec0ff */
[----:B0-----:R-:W-:Y:S02]  /*c70e0*/  PRMT R8, R39, 0x3340, R9 ;  /* 0x0000334027087816 */ /* 0x001fe40000000009 */
[----:B------:R-:W-:-:S03]  /*c70f0*/  LOP3.LUT R39, R57, 0xffff, RZ, 0xc0, !PT ;  /* 0x0000ffff39277812 */ /* 0x000fc600078ec0ff */
[----:B------:R0:W-:Y:S01]  /*c7100*/  STL [R1+0x724], R8 ;  /* 0x0007240801007387 */ /* 0x0001e20000100800 */
[----:B------:R-:W-:Y:S02]  /*c7110*/  PRMT R9, R56, 0x3340, R39 ;  /* 0x0000334038097816 */ /* 0x000fe40000000027 */
[----:B0-----:R-:W-:-:S04]  /*c7120*/  PRMT R8, R42, 0x3340, R0 ;  /* 0x000033402a087816 */ /* 0x001fc80000000000 */
[----:B------:R-:W-:Y:S02]  /*c7130*/  PRMT R57, R9, 0x5410, R8 ;  /* 0x0000541009397816 */ /* 0x000fe40000000008 */
[----:B------:R-:W-:-:S05]  /*c7140*/  IADD3 R8, P1, PT, R3, R20, RZ ;  /* 0x0000001403087210 */ /* 0x000fca0007f3e0ff */
[----:B------:R-:W-:Y:S01]  /*c7150*/  IMAD.X R9, R4, 0x1, R19, P1 ;  /* 0x0000000104097824 */ /* 0x000fe200008e0613 */
[----:B------:R-:W-:Y:S04]  /*c7160*/  STL [R1+0x7e8], R57 ;  /* 0x0007e83901007387 */ /* 0x000fe80000100800 */
[----:B------:R0:W-:Y:S02]  /*c7170*/  STL.64 [R1+0xf60], R8 ;  /* 0x000f600801007387 */ /* 0x0001e40000100a00 */
[----:B0-----:R-:W-:Y:S02]  /*c7180*/  SHF.R.U32.HI R9, RZ, 0x8, R56 ;  /* 0x00000008ff097819 */ /* 0x001fe40000011638 */
[----:B------:R-:W-:Y:S02]  /*c7190*/  IADD3 R56, P1, PT, R3, R18, RZ ;  /* 0x0000001203387210 */ /* 0x000fe40007f3e0ff */
[----:B------:R-:W-:-:S03]  /*c71a0*/  SHF.R.U32.HI R8, RZ, 0x8, R39 ;  /* 0x00000008ff087819 */ /* 0x000fc60000011627 */
[----:B------:R-:W-:Y:S01]  /*c71b0*/  IMAD.X R57, R4, 0x1, R17, P1 ;  /* 0x0000000104397824 */ /* 0x000fe200008e0611 */
[----:B------:R-:W-:Y:S02]  /*c71c0*/  SHF.R.U32.HI R4, RZ, 0x8, R42 ;  /* 0x00000008ff047819 */ /* 0x000fe4000001162a */
[----:B------:R-:W-:Y:S02]  /*c71d0*/  LOP3.LUT R9, R9, 0xffff, RZ, 0xc0, !PT ;  /* 0x0000ffff09097812 */ /* 0x000fe400078ec0ff */
[----:B------:R-:W-:Y:S02]  /*c71e0*/  LOP3.LUT R8, R8, 0xffff, RZ, 0xc0, !PT ;  /* 0x0000ffff08087812 */ /* 0x000fe400078ec0ff */
[----:B------:R-:W-:Y:S02]  /*c71f0*/  LOP3.LUT R4, R4, 0xffff, RZ, 0xc0, !PT ;  /* 0x0000ffff04047812 */ /* 0x000fe400078ec0ff */
[----:B------:R-:W-:Y:S02]  /*c7200*/  PRMT R8, R9, 0x3340, R8 ;  /* 0x0000334009087816 */ /* 0x000fe40000000008 */
[----:B------:R-:W-:-:S03]  /*c7210*/  PRMT R4, R4, 0x3340, R0 ;  /* 0x0000334004047816 */ /* 0x000fc60000000000 */
[----:B------:R-:W-:Y:S04]  /*c7220*/  STL [R1+0x714], R8 ;  /* 0x0007140801007387 */ /* 0x000fe80000100800 */
[----:B------:R0:W-:Y:S04]  /*c7230*/  STL.64 [R1+0xf58], R56 ;  /* 0x000f583801007387 */ /* 0x0001e80000100a00 */
[----:B------:R1:W-:Y:S01]  /*c7240*/  STL [R1+0x224], R4 ;  /* 0x0002240401007387 */ /* 0x0003e20000100800 */
[----:B0-----:R-:W-:-:S03]  /*c7250*/  LOP3.LUT R56, R54, 0xffff, RZ, 0xc0, !PT ;  /* 0x0000ffff36387812 */ /* 0x001fc600078ec0ff */
[----:B------:R-:W3:Y:S01]  /*c7260*/  LDL.LU R54, [R1+0x58cc] ;  /* 0x0058cc0001367983 */ /* 0x000ee20000300800 */
[----:B----4-:R-:W-:-:S03]  /*c7270*/  LOP3.LUT R9, R44, 0xffff, RZ, 0xc0, !PT ;  /* 0x0000ffff2c097812 */ /* 0x010fc600078ec0ff */
[----:B------:R-:W4:Y:S01]  /*c7280*/  LDL.LU R44, [R1+0x58c8] ;  /* 0x0058c800012c7983 */ /* 0x000f220000300800 */
[----:B--2---:R-:W-:Y:S02]  /*c7290*/  LOP3.LUT R39, R45, 0xffff, RZ, 0xc0, !PT ;  /* 0x0000ffff2d277812 */ /* 0x004fe400078ec0ff */
[----:B-1----:R-:W-:Y:S01]  /*c72a0*/  PRMT R4, R56, 0x3340, R0 ;  /* 0x0000334038047816 */ /* 0x002fe20000000000 */
[----:B------:R-:W2:Y:S04]  /*c72b0*/  LDL.LU R42, [R1+0x444] ;  /* 0x00044400012a7983 */ /* 0x000ea80000300800 */
[----:B------:R-:W2:Y:S01]  /*c72c0*/  LDL.LU R45, [R1+0x1e8] ;  /* 0x0001e800012d7983 */ /* 0x000ea20000300800 */
[----:B------:R-:W-:-:S03]  /*c72d0*/  PRMT R8, R39, 0x3340, R9 ;  /* 0x0000334027087816 */ /* 0x000fc60000000009 */
[----:B------:R-:W2:Y:S01]  /*c72e0*/  LDL.LU R57, [R1+0x3b4] ;  /* 0x0003b40001397983 */ /* 0x000ea20000300800 */
[----:B------:R-:W-:Y:S02]  /*c72f0*/  PRMT R8, R8, 0x5410, R4 ;  /* 0x0000541008087816 */ /* 0x000fe40000000004 */
[----:B------:R-:W-:Y:S02]  /*c7300*/  SHF.R.U32.HI R4, RZ, 0x8, R61 ;  /* 0x00000008ff047819 */ /* 0x000fe4000001163d */
[----:B------:R-:W-:Y:S01]  /*c7310*/  SHF.R.U32.HI R39, RZ, 0x8, R39 ;  /* 0x00000008ff277819 */ /* 0x000fe20000011627 */
[----:B------:R0:W-:Y:S01]  /*c7320*/  STL [R1+0x848], R8 ;  /* 0x0008480801007387 */ /* 0x0001e20000100800 */
[----:B------:R-:W-:Y:S02]  /*c7330*/  LOP3.LUT R4, R4, 0xffff, RZ, 0xc0, !PT ;  /* 0x0000ffff04047812 */ /* 0x000fe400078ec0ff */
[----:B0-----:R-:W-:Y:S02]  /*c7340*/  SHF.R.U32.HI R8, RZ, 0x8, R9 ;  /* 0x00000008ff087819 */ /* 0x001fe40000011609 */
[----:B------:R-:W-:-:S02]  /*c7350*/  LOP3.LUT R9, R39, 0xffff, RZ, 0xc0, !PT ;  /* 0x0000ffff27097812 */ /* 0x000fc400078ec0ff */
[----:B------:R-:W-:Y:S02]  /*c7360*/  PRMT R39, R4, 0x3340, R0 ;  /* 0x0000334004277816 */ /* 0x000fe40000000000 */
[----:B------:R-:W-:Y:S02]  /*c7370*/  LOP3.LUT R8, R8, 0xffff, RZ, 0xc0, !PT ;  /* 0x0000ffff08087812 */ /* 0x000fe400078ec0ff */
[----:B------:R-:W-:Y:S01]  /*c7380*/  LOP3.LUT R60, R60, 0xffff, RZ, 0xc0, !PT ;  /* 0x0000ffff3c3c7812 */ /* 0x000fe200078ec0ff */
[----:B------:R-:W-:Y:S01]  /*c7390*/  STL [R1+0x218], R39 ;  /* 0x0002182701007387 */ /* 0x000fe20000100800 */
[----:B------:R-:W-:Y:S02]  /*c73a0*/  PRMT R4, R9, 0x3340, R8 ;  /* 0x0000334009047816 */ /* 0x000fe40000000008 */
[----:B---3--:R-:W-:Y:S01]  /*c73b0*/  LOP3.LUT R9, R59, 0xffff, RZ, 0xc0, !PT ;  /* 0x0000ffff3b097812 */ /* 0x008fe200078ec0ff */
[----:B------:R-:W-:Y:S01]  /*c73c0*/  VIADD R3, R3, UR6 ;  /* 0x0000000603037c36 */ /* 0x000fe20008000000 */
[----:B------:R-:W0:Y:S01]  /*c73d0*/  LDCU UR6, c[0x0][0x3b8] ;  /* 0x00007700ff0677ac */ /* 0x000e220008000800 */
[----:B------:R1:W-:Y:S02]  /*c73e0*/  STL [R1+0x710], R4 ;  /* 0x0007100401007387 */ /* 0x0003e40000100800 */
[----:B-1----:R-:W-:-:S02]  /*c73f0*/  PRMT R4, R60, 0x3340, R0 ;  /* 0x000033403c047816 */ /* 0x002fc40000000000 */
[----:B----4-:R-:W-:Y:S02]  /*c7400*/  LOP3.LUT R39, R44, 0xffff, RZ, 0xc0, !PT ;  /* 0x0000ffff2c277812 */ /* 0x010fe400078ec0ff */
[----:B------:R-:W3:Y:S04]  /*c7410*/  LDL.LU R44, [R1+0x58c4] ;  /* 0x0058c400012c7983 */ /* 0x000ee80000300800 */
[----:B------:R-:W4:Y:S01]  /*c7420*/  LDL.LU R59, [R1+0x58c0] ;  /* 0x0058c000013b7983 */ /* 0x000f220000300800 */
[----:B------:R-:W-:-:S04]  /*c7430*/  PRMT R8, R39, 0x3340, R9 ;  /* 0x0000334027087816 */ /* 0x000fc80000000009 */
[----:B------:R-:W-:Y:S01]  /*c7440*/  PRMT R61, R8, 0x5410, R4 ;  /* 0x00005410083d7816 */ /* 0x000fe20000000004 */
[----:B------:R-:W-:Y:S01]  /*c7450*/  IMAD.MOV.U32 R8, RZ, RZ, R60 ;  /* 0x000000ffff087224 */ /* 0x000fe200078e003c */
[----:B------:R-:W-:Y:S02]  /*c7460*/  SHF.R.S32.HI R4, RZ, 0x1f, R3 ;  /* 0x0000001fff047819 */ /* 0x000fe40000011403 */
[----:B------:R-:W-:Y:S01]  /*c7470*/  IADD3 R60, P1, PT, R3, R16, RZ ;  /* 0x00000010033c7210 */ /* 0x000fe20007f3e0ff */
[----:B------:R1:W-:Y:S04]  /*c7480*/  STL [R1+0x834], R61 ;  /* 0x0008343d01007387 */ /* 0x0003e80000100800 */
[----:B-1----:R-:W-:-:S05]  /*c7490*/  IMAD.X R61, R4, 0x1, R38, P1 ;  /* 0x00000001043d7824 */ /* 0x002fca00008e0626 */
[----:B------:R1:W-:Y:S04]  /*c74a0*/  STL.64 [R1+0xf50], R60 ;  /* 0x000f503c01007387 */ /* 0x0003e80000100a00 */
[----:B-1----:R-:W3:Y:S01]  /*c74b0*/  LDL.LU.64 R60, [R1+0x58b8] ;  /* 0x0058b800013c7983 */ /* 0x002ee20000300a00 */
[----:B------:R-:W-:Y:S02]  /*c74c0*/  SHF.R.U32.HI R39, RZ, 0x8, R39 ;  /* 0x00000008ff277819 */ /* 0x000fe40000011627 */
[----:B------:R-:W-:Y:S02]  /*c74d0*/  SHF.R.U32.HI R9, RZ, 0x8, R9 ;  /* 0x00000008ff097819 */ /* 0x000fe40000011609 */
[----:B------:R-:W-:Y:S02]  /*c74e0*/  SHF.R.U32.HI R8, RZ, 0x8, R8 ;  /* 0x00000008ff087819 */ /* 0x000fe40000011608 */
[----:B------:R-:W-:-:S02]  /*c74f0*/  LOP3.LUT R39, R39, 0xffff, RZ, 0xc0, !PT ;  /* 0x0000ffff27277812 */ /* 0x000fc400078ec0ff */
[----:B------:R-:W-:Y:S02]  /*c7500*/  LOP3.LUT R9, R9, 0xffff, RZ, 0xc0, !PT ;  /* 0x0000ffff09097812 */ /* 0x000fe400078ec0ff */
[----:B------:R-:W-:Y:S02]  /*c7510*/  LOP3.LUT R8, R8, 0xffff, RZ, 0xc0, !PT ;  /* 0x0000ffff08087812 */ /* 0x000fe400078ec0ff */
[----:B------:R-:W-:Y:S02]  /*c7520*/  PRMT R9, R39, 0x3340, R9 ;  /* 0x0000334027097816 */ /* 0x000fe40000000009 */
[----:B------:R-:W-:Y:S02]  /*c7530*/  PRMT R8, R8, 0x3340, R0 ;  /* 0x0000334008087816 */ /* 0x000fe40000000000 */
[----:B--2---:R-:W-:Y:S02]  /*c7540*/  LOP3.LUT R42, R42, 0xffff, RZ, 0xc0, !PT ;  /* 0x0000ffff2a2a7812 */ /* 0x004fe400078ec0ff */
[----:B------:R-:W-:-:S02]  /*c7550*/  LOP3.LUT R45, R45, 0xffff, RZ, 0xc0, !PT ;  /* 0x0000ffff2d2d7812 */ /* 0x000fc400078ec0ff */
[----:B------:R-:W-:Y:S01]  /*c7560*/  LOP3.LUT R39, R57, 0xffff, RZ, 0xc0, !PT ;  /* 0x0000ffff39277812 */ /* 0x000fe200078ec0ff */
[----:B------:R1:W-:Y:S04]  /*c7570*/  STL [R1+0x704], R9 ;  /* 0x0007040901007387 */ /* 0x0003e80000100800 */
[----:B------:R2:W-:Y:S01]  /*c7580*/  STL [R1+0x1c], R8 ;  /* 0x00001c0801007387 */ /* 0x0005e20000100800 */
[----:B-1----:R-:W-:Y:S02]  /*c7590*/  PRMT R9, R42, 0x3340, R39 ;  /* 0x000033402a097816 */ /* 0x002fe40000000027 */
[----:B--2---:R-:W-:-:S04]  /*c75a0*/  PRMT R8, R45, 0x3340, R0 ;  /* 0x000033402d087816 */ /* 0x004fc80000000000 */
[----:B------:R-:W-:Y:S02]  /*c75b0*/  PRMT R57, R9, 0x5410, R8 ;  /* 0x0000541009397816 */ /* 0x000fe40000000008 */
[----:B------:R-:W-:-:S05]  /*c75c0*/  IADD3 R8, P1, PT, R3, R15, RZ ;  /* 0x0000000f03087210 */ /* 0x000fca0007f3e0ff */
[----:B------:R-:W-:Y:S01]  /*c75d0*/  IMAD.X R9, R4, 0x1, R37, P1 ;  /* 0x0000000104097824 */ /* 0x000fe200008e0625 */
[----:B------:R-:W-:Y:S04]  /*c75e0*/  STL [R1+0x8c0], R57 ;  /* 0x0008c03901007387 */ /* 0x000fe80000100800 */
[----:B------:R1:W-:Y:S01]  /*c75f0*/  STL.64 [R1+0xf48], R8 ;  /* 0x000f480801007387 */ /* 0x0003e20000100a00 */
[----:B------:R-:W-:Y:S02]  /*c7600*/  SHF.R.U32.HI R42, RZ, 0x8, R42 ;  /* 0x00000008ff2a7819 */ /* 0x000fe4000001162a */
[----:B-1----:R-:W-:Y:S02]  /*c7610*/  SHF.R.U32.HI R8, RZ, 0x8, R56 ;  /* 0x00000008ff087819 */ /* 0x002fe40000011638 */
[----:B------:R-:W-:-:S02]  /*c7620*/  SHF.R.U32.HI R9, RZ, 0x8, R39 ;  /* 0x00000008ff097819 */ /* 0x000fc40000011627 */
[----:B------:R-:W-:Y:S02]  /*c7630*/  LOP3.LUT R8, R8, 0xffff, RZ, 0xc0, !PT ;  /* 0x0000ffff08087812 */ /* 0x000fe400078ec0ff */
[----:B------:R-:W-:Y:S02]  /*c7640*/  LOP3.LUT R39, R42, 0xffff, RZ, 0xc0, !PT ;  /* 0x0000ffff2a277812 */ /* 0x000fe400078ec0ff */
[----:B------:R-:W-:Y:S02]  /*c7650*/  LOP3.LUT R9, R9, 0xffff, RZ, 0xc0, !PT ;  /* 0x0000ffff09097812 */ /* 0x000fe400078ec0ff */
[----:B------:R-:W-:Y:S02]  /*c7660*/  PRMT R56, R8, 0x3340, R0 ;  /* 0x0000334008387816 */ /* 0x000fe40000000000 */
[----:B------:R-:W-:Y:S02]  /*c7670*/  PRMT R8, R39, 0x3340, R9 ;  /* 0x0000334027087816 */ /* 0x000fe40000000009 */
[----:B------:R-:W-:Y:S01]  /*c7680*/  LOP3.LUT R42, R54, 0xffff, RZ, 0xc0, !PT ;  /* 0x0000ffff362a7812 */ /* 0x000fe200078ec0ff */
[----:B------:R1:W-:Y:S04]  /*c7690*/  STL [R1+0x14], R56 ;  /* 0x0000143801007387 */ /* 0x0003e80000100800 */
[----:B------:R-:W2:Y:S04]  /*c76a0*/  LDL.LU R54, [R1+0x58b0] ;  /* 0x0058b00001367983 */ /* 0x000ea80000300800 */
[----:B------:R0:W-:Y:S01]  /*c76b0*/  STL [R1+0x708], R8 ;  /* 0x0007080801007387 */ /* 0x0001e20000100800 */
[----:B-1----:R-:W-:-:S03]  /*c76c0*/  LOP3.LUT R56, R47, 0xffff, RZ, 0xc0, !PT ;  /* 0x0000ffff2f387812 */ /* 0x002fc600078ec0ff */
[----:B------:R-:W2:Y:S01]  /*c76d0*/  LDL.LU R47, [R1+0x450] ;  /* 0x00045000012f7983 */ /* 0x000ea20000300800 */
[----:B0-----:R-:W-:Y:S02]  /*c76e0*/  PRMT R8, R56, 0x3340, R0 ;  /* 0x0000334038087816 */ /* 0x001fe40000000000 */
[----:B---3--:R-:W-:Y:S02]  /*c76f0*/  LOP3.LUT R39, R61, 0xffff, RZ, 0xc0, !PT ;  /* 0x0000ffff3d277812 */ /* 0x008fe400078ec0ff */
[----:B------:R-:W3:Y:S02]  /*c7700*/  LDL.LU R61, [R1+0x58ac] ;  /* 0x0058ac00013d7983 */ /* 0x000ee40000300800 */
        /* <DEDUP_REMOVED lines=8> */
[----:B------:R-:W-:Y:S02]  /*c7790*/  LOP3.LUT R39, R42, 0xffff, RZ, 0xc0, !PT ;  /* 0x0000ffff2a277812 */ /* 0x000fe400078ec0ff */
[----:B------:R-:W-:-:S04]  /*c77a0*/  LOP3.LUT R9, R9, 0xffff, RZ, 0xc0, !PT ;  /* 0x0000ffff09097812 */ /* 0x000fc800078ec0ff */
[----:B------:R-:W-:Y:S02]  /*c77b0*/  PRMT R9, R39, 0x3340, R9 ;  /* 0x0000334027097816 */ /* 0x000fe40000000009 */
[----:B------:R-:W-:-:S03]  /*c77c0*/  LOP3.LUT R42, R60, 0xffff, RZ, 0xc0, !PT ;  /* 0x0000ffff3c2a7812 */ /* 0x000fc600078ec0ff */
[----:B------:R0:W-:Y:S04]  /*c77d0*/  STL [R1+0x700], R9 ;  /* 0x0007000901007387 */ /* 0x0001e80000100800 */
[----:B------:R-:W3:Y:S01]  /*c77e0*/  LDL.LU R60, [R1+0x58a8] ;  /* 0x0058a800013c7983 */ /* 0x000ee20000300800 */
[----:B------:R-:W-:-:S04]  /*c77f0*/  SHF.R.U32.HI R8, RZ, 0x8, R56 ;  /* 0x00000008ff087819 */ /* 0x000fc80000011638 */
[----:B------:R-:W-:-:S04]  /*c7800*/  LOP3.LUT R8, R8, 0xffff, RZ, 0xc0, !PT ;  /* 0x0000ffff08087812 */ /* 0x000fc800078ec0ff */
[----:B------:R-:W-:Y:S02]  /*c7810*/  PRMT R8, R8, 0x3340, R0 ;  /* 0x0000334008087816 */ /* 0x000fe40000000000 */
[----:B------:R-:W-:-:S03]  /*c7820*/  LOP3.LUT R39, R58, 0xffff, RZ, 0xc0, !PT ;  /* 0x0000ffff3a277812 */ /* 0x000fc600078ec0ff */
[----:B------:R1:W-:Y:S04]  /*c7830*/  STL [R1+0x18], R8 ;  /* 0x0000180801007387 */ /* 0x0003e80000100800 */
[----:B------:R-:W3:Y:S01]  /*c7840*/  LDL.LU R58, [R1+0x58a4] ;  /* 0x0058a400013a7983 */ /* 0x000ee20000300800 */
[----:B0-----:R-:W-:Y:S02]  /*c7850*/  PRMT R9, R42, 0x3340, R39 ;  /* 0x000033402a097816 */ /* 0x001fe40000000027 */
[----:B-1----:R-:W-:-:S05]  /*c7860*/  LOP3.LUT R8, R46, 0xffff, RZ, 0xc0, !PT ;  /* 0x0000ffff2e087812 */ /* 0x002fca00078ec0ff */
[----:B------:R0:W-:Y:S02]  /*c7870*/  STL [R1+0x558c], R8 ;  /* 0x00558c0801007387 */ /* 0x0001e40000100800 */
[----:B0-----:R-:W-:-:S04]  /*c7880*/  PRMT R8, R8, 0x3340, R0 ;  /* 0x0000334008087816 */ /* 0x001fc80000000000 */
[----:B------:R-:W-:Y:S02]  /*c7890*/  PRMT R8, R9, 0x5410, R8 ;  /* 0x0000541009087816 */ /* 0x000fe40000000008 */
[----:B------:R-:W-:Y:S02]  /*c78a0*/  SHF.R.U32.HI R42, RZ, 0x8, R42 ;  /* 0x00000008ff2a7819 */ /* 0x000fe4000001162a */
[----:B------:R-:W-:Y:S01]  /*c78b0*/  SHF.R.U32.HI R9, RZ, 0x8, R39 ;  /* 0x00000008ff097819 */ /* 0x000fe20000011627 */
[----:B------:R0:W-:Y:S01]  /*c78c0*/  STL [R1+0x5568], R8 ;  /* 0x0055680801007387 */ /* 0x0001e20000100800 */
[----:B------:R-:W-:Y:S02]  /*c78d0*/  IADD3 R56, P1, PT, R3, R12, RZ ;  /* 0x0000000c03387210 */ /* 0x000fe40007f3e0ff */
[----:B------:R-:W-:Y:S02]  /*c78e0*/  LOP3.LUT R39, R42, 0xffff, RZ, 0xc0, !PT ;  /* 0x0000ffff2a277812 */ /* 0x000fe400078ec0ff */
[----:B------:R-:W-:-:S02]  /*c78f0*/  LOP3.LUT R9, R9, 0xffff, RZ, 0xc0, !PT ;  /* 0x0000ffff09097812 */ /* 0x000fc400078ec0ff */
[----:B0-----:R-:W-:Y:S01]  /*c7900*/  SHF.R.U32.HI R8, RZ, 0x8, R45 ;  /* 0x00000008ff087819 */ /* 0x001fe2000001162d */
[----:B------:R-:W-:-:S03]  /*c7910*/  IMAD.X R57, R4, 0x1, R11, P1 ;  /* 0x0000000104397824 */ /* 0x000fc600008e060b */
[----:B------:R-:W-:-:S04]  /*c7920*/  LOP3.LUT R8, R8, 0xffff, RZ, 0xc0, !PT ;  /* 0x0000ffff08087812 */ /* 0x000fc800078ec0ff */
[----:B------:R-:W-:Y:S02]  /*c7930*/  PRMT R42, R8, 0x3340, R0 ;  /* 0x00003340082a7816 */ /* 0x000fe40000000000 */
[----:B------:R-:W-:Y:S01]  /*c7940*/  PRMT R8, R39, 0x3340, R9 ;  /* 0x0000334027087816 */ /* 0x000fe20000000009 */
[----:B------:R-:W-:Y:S04]  /*c7950*/  STL.64 [R1+0xf38], R56 ;  /* 0x000f383801007387 */ /* 0x000fe80000100a00 */
[----:B------:R4:W-:Y:S04]  /*c7960*/  STL [R1+0x1e8], R42 ;  /* 0x0001e82a01007387 */ /* 0x0009e80000100800 */
[----:B------:R0:W-:Y:S01]  /*c7970*/  STL [R1+0x23a4], R8 ;  /* 0x0023a40801007387 */ /* 0x0001e20000100800 */
[----:B--2---:R-:W-:-:S02]  /*c7980*/  LOP3.LUT R46, R47, 0xffff, RZ, 0xc0, !PT ;  /* 0x0000ffff2f2e7812 */ /* 0x004fc400078ec0ff */
[----:B----4-:R-:W-:Y:S02]  /*c7990*/  LOP3.LUT R42, R59, 0xffff, RZ, 0xc0, !PT ;  /* 0x0000ffff3b2a7812 */ /* 0x010fe400078ec0ff */
[----:B------:R-:W2:Y:S01]  /*c79a0*/  LDL.LU R59, [R1+0x58a0] ;  /* 0x0058a000013b7983 */ /* 0x000ea20000300800 */
[----:B---3--:R-:W-:Y:S02]  /*c79b0*/  LOP3.LUT R39, R61, 0xffff, RZ, 0xc0, !PT ;  /* 0x0000ffff3d277812 */ /* 0x008fe400078ec0ff */
[----:B------:R-:W-:Y:S02]  /*c79c0*/  LOP3.LUT R57, R60, 0xffff, RZ, 0xc0, !PT ;  /* 0x0000ffff3c397812 */ /* 0x000fe400078ec0ff */
[----:B------:R-:W3:Y:S04]  /*c79d0*/  LDL.LU R60, [R1+0x589c] ;  /* 0x00589c00013c7983 */ /* 0x000ee80000300800 */
[----:B------:R-:W4:Y:S04]  /*c79e0*/  LDL.LU R45, [R1+0x1cf8] ;  /* 0x001cf800012d7983 */ /* 0x000f280000300800 */
[----:B------:R-:W3:Y:S04]  /*c79f0*/  LDL.LU R47, [R1+0x608] ;  /* 0x00060800012f7983 */ /* 0x000ee80000300800 */
[----:B------:R-:W3:Y:S01]  /*c7a00*/  LDL.LU R61, [R1+0x5898] ;  /* 0x00589800013d7983 */ /* 0x000ee20000300800 */
[----:B0-----:R-:W-:-:S02]  /*c7a10*/  PRMT R8, R42, 0x3340, R0 ;  /* 0x000033402a087816 */ /* 0x001fc40000000000 */
[----:B------:R-:W-:Y:S02]  /*c7a20*/  PRMT R9, R46, 0x3340, R57 ;  /* 0x000033402e097816 */ /* 0x000fe40000000039 */
[----:B------:R-:W-:Y:S02]  /*c7a30*/  LOP3.LUT R56, R44, 0xffff, RZ, 0xc0, !PT ;  /* 0x0000ffff2c387812 */ /* 0x000fe400078ec0ff */
[----:B------:R-:W-:Y:S02]  /*c7a40*/  PRMT R44, R9, 0x5410, R8 ;  /* 0x00005410092c7816 */ /* 0x000fe40000000008 */
[----:B------:R-:W-:Y:S02]  /*c7a50*/  LOP3.LUT R58, R58, 0xffff, RZ, 0xc0, !PT ;  /* 0x0000ffff3a3a7812 */ /* 0x000fe400078ec0ff */
[----:B------:R-:W-:Y:S02]  /*c7a60*/  PRMT R8, R56, 0x3340, R0 ;  /* 0x0000334038087816 */ /* 0x000fe40000000000 */
[----:B------:R-:W-:Y:S01]  /*c7a70*/  PRMT R9, R58, 0x3340, R39 ;  /* 0x000033403a097816 */ /* 0x000fe20000000027 */
[----:B------:R0:W-:Y:S03]  /*c7a80*/  STL [R1+0x828], R44 ;  /* 0x0008282c01007387 */ /* 0x0001e60000100800 */
[----:B0-----:R-:W-:-:S02]  /*c7a90*/  PRMT R44, R9, 0x5410, R8 ;  /* 0x00005410092c7816 */ /* 0x001fc40000000008 */
[----:B------:R-:W-:-:S05]  /*c7aa0*/  IADD3 R8, P1, PT, R3, R10, RZ ;  /* 0x0000000a03087210 */ /* 0x000fca0007f3e0ff */
[----:B------:R-:W-:Y:S01]  /*c7ab0*/  IMAD.X R9, R4, 0x1, R7, P1 ;  /* 0x0000000104097824 */ /* 0x000fe200008e0607 */
[----:B------:R0:W-:Y:S04]  /*c7ac0*/  STL [R1+0x5758], R44 ;  /* 0x0057582c01007387 */ /* 0x0001e80000100800 */
[----:B------:R1:W-:Y:S01]  /*c7ad0*/  STL.64 [R1+0xf30], R8 ;  /* 0x000f300801007387 */ /* 0x0003e20000100a00 */
[----:B------:R-:W-:Y:S02]  /*c7ae0*/  SHF.R.U32.HI R46, RZ, 0x8, R46 ;  /* 0x00000008ff2e7819 */ /* 0x000fe4000001162e */
[----:B0-----:R-:W-:Y:S02]  /*c7af0*/  SHF.R.U32.HI R44, RZ, 0x8, R58 ;  /* 0x00000008ff2c7819 */ /* 0x001fe4000001163a */
[----:B-1----:R-:W-:-:S02]  /*c7b00*/  SHF.R.U32.HI R8, RZ, 0x8, R39 ;  /* 0x00000008ff087819 */ /* 0x002fc40000011627 */
[----:B------:R-:W-:Y:S02]  /*c7b10*/  LOP3.LUT R44, R44, 0xffff, RZ, 0xc0, !PT ;  /* 0x0000ffff2c2c7812 */ /* 0x000fe400078ec0ff */
[----:B------:R-:W-:Y:S02]  /*c7b20*/  SHF.R.U32.HI R9, RZ, 0x8, R57 ;  /* 0x00000008ff097819 */ /* 0x000fe40000011639 */
[----:B------:R-:W-:Y:S02]  /*c7b30*/  LOP3.LUT R8, R8, 0xffff, RZ, 0xc0, !PT ;  /* 0x0000ffff08087812 */ /* 0x000fe400078ec0ff */
[----:B------:R-:W-:Y:S02]  /*c7b40*/  LOP3.LUT R39, R46, 0xffff, RZ, 0xc0, !PT ;  /* 0x0000ffff2e277812 */ /* 0x000fe400078ec0ff */
[----:B------:R-:W-:Y:S01]  /*c7b50*/  LOP3.LUT R9, R9, 0xffff, RZ, 0xc0, !PT ;  /* 0x0000ffff09097812 */ /* 0x000fe200078ec0ff */
[----:B------:R-:W3:Y:S01]  /*c7b60*/  LDL.LU R46, [R1+0x1cec] ;  /* 0x001cec00012e7983 */ /* 0x000ee20000300800 */
[----:B------:R-:W-:-:S02]  /*c7b70*/  PRMT R58, R44, 0x3340, R8 ;  /* 0x000033402c3a7816 */ /* 0x000fc40000000008 */
[----:B------:R-:W-:Y:S02]  /*c7b80*/  IADD3 R8, P1, PT, R3, R6, RZ ;  /* 0x0000000603087210 */ /* 0x000fe40007f3e0ff */
[----:B------:R-:W-:-:S03]  /*c7b90*/  PRMT R39, R39, 0x3340, R9 ;  /* 0x0000334027277816 */ /* 0x000fc60000000009 */
[----:B------:R-:W-:Y:S02]  /*c7ba0*/  IMAD.X R9, R4, 0x1, R5, P1 ;  /* 0x0000000104097824 */ /* 0x000fe400008e0605 */
[----:B------:R-:W-:Y:S04]  /*c7bb0*/  STL [R1+0x6f8], R39 ;  /* 0x0006f82701007387 */ /* 0x000fe80000100800 */
[----:B------:R0:W-:Y:S02]  /*c7bc0*/  STL.64 [R1+0xf28], R8 ;  /* 0x000f280801007387 */ /* 0x0001e40000100a00 */
[----:B0-----:R-:W-:Y:S02]  /*c7bd0*/  SHF.R.U32.HI R8, RZ, 0x8, R56 ;  /* 0x00000008ff087819 */ /* 0x001fe40000011638 */
[----:B------:R-:W-:-:S02]  /*c7be0*/  SHF.R.U32.HI R9, RZ, 0x8, R42 ;  /* 0x00000008ff097819 */ /* 0x000fc4000001162a */
[----:B------:R-:W-:Y:S02]  /*c7bf0*/  LOP3.LUT R8, R8, 0xffff, RZ, 0xc0, !PT ;  /* 0x0000ffff08087812 */ /* 0x000fe400078ec0ff */
[----:B------:R-:W-:Y:S02]  /*c7c00*/  LOP3.LUT R9, R9, 0xffff, RZ, 0xc0, !PT ;  /* 0x0000ffff09097812 */ /* 0x000fe400078ec0ff */
[--C-:B------:R-:W-:Y:S02]  /*c7c10*/  PRMT R39, R8, 0x3340, R0.reuse ;  /* 0x0000334008277816 */ /* 0x100fe40000000000 */
[----:B------:R-:W-:-:S03]  /*c7c20*/  PRMT R8, R9, 0x3340, R0 ;  /* 0x0000334009087816 */ /* 0x000fc60000000000 */
[----:B------:R0:W-:Y:S04]  /*c7c30*/  STL [R1+0x20], R39 ;  /* 0x0000202701007387 */ /* 0x0001e80000100800 */
[----:B------:R1:W-:Y:S01]  /*c7c40*/  STL [R1+0x1f0], R8 ;  /* 0x0001f00801007387 */ /* 0x0003e20000100800 */
[----:B--2---:R-:W-:Y:S02]  /*c7c50*/  LOP3.LUT R42, R59, 0xffff, RZ, 0xc0, !PT ;  /* 0x0000ffff3b2a7812 */ /* 0x004fe400078ec0ff */
[----:B----4-:R-:W-:Y:S02]  /*c7c60*/  LOP3.LUT R45, R45, 0xffff, RZ, 0xc0, !PT ;  /* 0x0000ffff2d2d7812 */ /* 0x010fe400078ec0ff */
[----:B---3--:R-:W-:Y:S02]  /*c7c70*/  LOP3.LUT R44, R47, 0xffff, RZ, 0xc0, !PT ;  /* 0x0000ffff2f2c7812 */ /* 0x008fe400078ec0ff */
[----:B0-----:R-:W-:-:S02]  /*c7c80*/  LOP3.LUT R39, R61, 0xffff, RZ, 0xc0, !PT ;  /* 0x0000ffff3d277812 */ /* 0x001fc400078ec0ff */
[----:B-1----:R-:W-:Y:S02]  /*c7c90*/  PRMT R8, R44, 0x3340, R0 ;  /* 0x000033402c087816 */ /* 0x002fe40000000000 */
[----:B------:R-:W-:-:S04]  /*c7ca0*/  PRMT R9, R45, 0x3340, R39 ;  /* 0x000033402d097816 */ /* 0x000fc80000000027 */
[----:B------:R-:W-:-:S05]  /*c7cb0*/  PRMT R61, R9, 0x5410, R8 ;  /* 0x00005410093d7816 */ /* 0x000fca0000000008 */
[----:B------:R-:W-:Y:S04]  /*c7cc0*/  STL [R1+0x575c], R61 ;  /* 0x00575c3d01007387 */ /* 0x000fe80000100800 */
[----:B------:R-:W2:Y:S04]  /*c7cd0*/  LDL.LU R59, [R1+0x5894] ;  /* 0x00589400013b7983 */ /* 0x000ea80000300800 */
[----:B------:R-:W3:Y:S01]  /*c7ce0*/  LDL.LU R47, [R1+0x1c7c] ;  /* 0x001c7c00012f7983 */ /* 0x000ee20000300800 */
[----:B------:R-:W-:-:S03]  /*c7cf0*/  LOP3.LUT R9, R54, 0xffff, RZ, 0xc0, !PT ;  /* 0x0000ffff36097812 */ /* 0x000fc600078ec0ff */
[----:B------:R-:W4:Y:S04]  /*c7d00*/  LDL.LU R54, [R1+0x5890] ;  /* 0x0058900001367983 */ /* 0x000f280000300800 */
[----:B------:R-:W-:Y:S04]  /*c7d10*/  STL [R1+0x7dc], R42 ;  /* 0x0007dc2a01007387 */ /* 0x000fe80000100800 */
[----:B------:R0:W-:Y:S01]  /*c7d20*/  STL [R1+0x78c], R9 ;  /* 0x00078c0901007387 */ /* 0x0001e20000100800 */
[----:B------:R-:W-:Y:S02]  /*c7d30*/  SHF.R.U32.HI R56, RZ, 0x8, R45 ;  /* 0x00000008ff387819 */ /* 0x000fe4000001162d */
[----:B------:R-:W-:-:S02]  /*c7d40*/  SHF.R.U32.HI R8, RZ, 0x8, R42 ;  /* 0x00000008ff087819 */ /* 0x000fc4000001162a */
[----:B------:R-:W-:Y:S02]  /*c7d50*/  SHF.R.U32.HI R45, RZ, 0x8, R39 ;  /* 0x00000008ff2d7819 */ /* 0x000fe40000011627 */
[----:B0-----:R-:W-:Y:S02]  /*c7d60*/  SHF.R.U32.HI R9, RZ, 0x8, R9 ;  /* 0x00000008ff097819 */ /* 0x001fe40000011609 */
[----:B------:R-:W-:Y:S02]  /*c7d70*/  LOP3.LUT R42, R8, 0xffff, RZ, 0xc0, !PT ;  /* 0x0000ffff082a7812 */ /* 0x000fe400078ec0ff */
[----:B------:R-:W-:Y:S02]  /*c7d80*/  LOP3.LUT R8, R45, 0xffff, RZ, 0xc0, !PT ;  /* 0x0000ffff2d087812 */ /* 0x000fe400078ec0ff */
[----:B------:R-:W-:Y:S02]  /*c7d90*/  LOP3.LUT R39, R9, 0xffff, RZ, 0xc0, !PT ;  /* 0x0000ffff09277812 */ /* 0x000fe400078ec0ff */
[----:B------:R-:W-:-:S02]  /*c7da0*/  LOP3.LUT R9, R56, 0xffff, RZ, 0xc0, !PT ;  /* 0x0000ffff38097812 */ /* 0x000fc400078ec0ff */
[----:B------:R-:W-:Y:S02]  /*c7db0*/  PRMT R39, R42, 0x3340, R39 ;  /* 0x000033402a277816 */ /* 0x000fe40000000027 */
[----:B------:R-:W-:-:S03]  /*c7dc0*/  PRMT R8, R9, 0x3340, R8 ;  /* 0x0000334009087816 */ /* 0x000fc60000000008 */
[----:B------:R4:W-:Y:S04]  /*c7dd0*/  STL [R1+0x239c], R39 ;  /* 0x00239c2701007387 */ /* 0x0009e80000100800 */
[----:B------:R0:W-:Y:S01]  /*c7de0*/  STL [R1+0x6f0], R8 ;  /* 0x0006f00801007387 */ /* 0x0001e20000100800 */
[----:B------:R-:W-:Y:S02]  /*c7df0*/  LOP3.LUT R42, R46, 0xffff, RZ, 0xc0, !PT ;  /* 0x0000ffff2e2a7812 */ /* 0x000fe400078ec0ff */
[----:B--2---:R-:W-:Y:S02]  /*c7e00*/  LOP3.LUT R45, R59, 0xffff, RZ, 0xc0, !PT ;  /* 0x0000ffff3b2d7812 */ /* 0x004fe400078ec0ff */
[----:B------:R-:W2:Y:S04]  /*c7e10*/  LDL.LU R59, [R1+0x588c] ;  /* 0x00588c00013b7983 */ /* 0x000ea80000300800 */
[----:B------:R-:W2:Y:S01]  /*c7e20*/  LDL.LU R56, [R1+0x4c5c] ;  /* 0x004c5c0001387983 */ /* 0x000ea20000300800 */
[----:B----4-:R-:W-:-:S02]  /*c7e30*/  LOP3.LUT R39, R54, 0xffff, RZ, 0xc0, !PT ;  /* 0x0000ffff36277812 */ /* 0x010fc400078ec0ff */
[----:B0-----:R-:W-:Y:S01]  /*c7e40*/  PRMT R8, R45, 0x3340, R0 ;  /* 0x000033402d087816 */ /* 0x001fe20000000000 */
[----:B------:R-:W4:Y:S01]  /*c7e50*/  LDL.LU R46, [R1+0x1e4c] ;  /* 0x001e4c00012e7983 */ /* 0x000f220000300800 */
        /* <DEDUP_REMOVED lines=14> */
[--C-:B------:R-:W-:Y:S02]  /*c7f40*/  PRMT R8, R8, 0x3340, R0.reuse ;  /* 0x0000334008087816 */ /* 0x100fe40000000000 */
[----:B---3--:R-:W-:Y:S02]  /*c7f50*/  LOP3.LUT R42, R47, 0xffff, RZ, 0xc0, !PT ;  /* 0x0000ffff2f2a7812 */ /* 0x008fe400078ec0ff */
[----:B------:R-:W-:Y:S01]  /*c7f60*/  LOP3.LUT R45, R60, 0xffff, RZ, 0xc0, !PT ;  /* 0x0000ffff3c2d7812 */ /* 0x000fe200078ec0ff */
[----:B------:R-:W-:Y:S04]  /*c7f70*/  STL [R1+0x550], R9 ;  /* 0x0005500901007387 */ /* 0x000fe80000100800 */
[----:B------:R0:W-:Y:S04]  /*c7f80*/  STL [R1+0x34], R8 ;  /* 0x0000340801007387 */ /* 0x0001e80000100800 */
[----:B------:R-:W3:Y:S01]  /*c7f90*/  LDL.LU R60, [R1+0x5888] ;  /* 0x00588800013c7983 */ /* 0x000ee20000300800 */
[----:B0-----:R-:W-:-:S02]  /*c7fa0*/  PRMT R8, R45, 0x3340, R0 ;  /* 0x000033402d087816 */ /* 0x001fc40000000000 */
[----:B--2---:R-:W-:-:S04]  /*c7fb0*/  LOP3.LUT R39, R59, 0xffff, RZ, 0xc0, !PT ;  /* 0x0000ffff3b277812 */ /* 0x004fc800078ec0ff */
[----:B------:R-:W-:-:S04]  /*c7fc0*/  PRMT R9, R42, 0x3340, R39 ;  /* 0x000033402a097816 */ /* 0x000fc80000000027 */
[----:B------:R-:W-:Y:S02]  /*c7fd0*/  PRMT R47, R9, 0x5410, R8 ;  /* 0x00005410092f7816 */ /* 0x000fe40000000008 */
[----:B------:R-:W-:-:S05]  /*c7fe0*/  IADD3 R8, P1, PT, R3, R34, RZ ;  /* 0x0000002203087210 */ /* 0x000fca0007f3e0ff */
[----:B------:R-:W-:Y:S01]  /*c7ff0*/  IMAD.X R9, R4, 0x1, R33, P1 ;  /* 0x0000000104097824 */ /* 0x000fe200008e0621 */
[----:B------:R0:W-:Y:S04]  /*c8000*/  STL [R1+0x818], R47 ;  /* 0x0008182f01007387 */ /* 0x0001e80000100800 */
[----:B0-----:R-:W2:Y:S04]  /*c8010*/  LDL.LU R47, [R1+0x4c64] ;  /* 0x004c6400012f7983 */ /* 0x001ea80000300800 */
[----:B------:R0:W-:Y:S04]  /*c8020*/  STL.64 [R1+0xf18], R8 ;  /* 0x000f180801007387 */ /* 0x0001e80000100a00 */
[----:B------:R-:W3:Y:S01]  /*c8030*/  LDL.LU R57, [R1+0x2390] ;  /* 0x0023900001397983 */ /* 0x000ee20000300800 */
[----:B------:R-:W-:-:S02]  /*c8040*/  SHF.R.U32.HI R42, RZ, 0x8, R42 ;  /* 0x00000008ff2a7819 */ /* 0x000fc4000001162a */
[----:B0-----:R-:W-:Y:S02]  /*c8050*/  SHF.R.U32.HI R9, RZ, 0x8, R39 ;  /* 0x00000008ff097819 */ /* 0x001fe40000011627 */
[----:B------:R-:W-:Y:S02]  /*c8060*/  SHF.R.U32.HI R8, RZ, 0x8, R44 ;  /* 0x00000008ff087819 */ /* 0x000fe4000001162c */
[----:B------:R-:W-:Y:S02]  /*c8070*/  LOP3.LUT R39, R42, 0xffff, RZ, 0xc0, !PT ;  /* 0x0000ffff2a277812 */ /* 0x000fe400078ec0ff */
[----:B------:R-:W-:Y:S02]  /*c8080*/  LOP3.LUT R9, R9, 0xffff, RZ, 0xc0, !PT ;  /* 0x0000ffff09097812 */ /* 0x000fe400078ec0ff */
[----:B------:R-:W-:Y:S02]  /*c8090*/  LOP3.LUT R8, R8, 0xffff, RZ, 0xc0, !PT ;  /* 0x0000ffff08087812 */ /* 0x000fe400078ec0ff */
[----:B------:R-:W-:-:S02]  /*c80a0*/  PRMT R59, R39, 0x3340, R9 ;  /* 0x00003340273b7816 */ /* 0x000fc40000000009 */
[----:B------:R-:W-:Y:S02]  /*c80b0*/  PRMT R8, R8, 0x3340, R0 ;  /* 0x0000334008087816 */ /* 0x000fe40000000000 */
[----:B------:R-:W-:Y:S02]  /*c80c0*/  LOP3.LUT R44, R56, 0xffff, RZ, 0xc0, !PT ;  /* 0x0000ffff382c7812 */ /* 0x000fe400078ec0ff */
[----:B----4-:R-:W-:Y:S02]  /*c80d0*/  LOP3.LUT R42, R46, 0xffff, RZ, 0xc0, !PT ;  /* 0x0000ffff2e2a7812 */ /* 0x010fe400078ec0ff */
[----:B------:R-:W-:Y:S01]  /*c80e0*/  LOP3.LUT R39, R54, 0xffff, RZ, 0xc0, !PT ;  /* 0x0000ffff36277812 */ /* 0x000fe200078ec0ff */
[----:B------:R-:W-:Y:S04]  /*c80f0*/  STL.64 [R1+0x57c0], R58 ;  /* 0x0057c03a01007387 */ /* 0x000fe80000100a00 */
[----:B------:R0:W-:Y:S01]  /*c8100*/  STL [R1+0x30], R8 ;  /* 0x0000300801007387 */ /* 0x0001e20000100800 */
[----:B------:R-:W-:-:S02]  /*c8110*/  PRMT R9, R44, 0x3340, R39 ;  /* 0x000033402c097816 */ /* 0x000fc40000000027 */
[----:B0-----:R-:W-:Y:S02]  /*c8120*/  PRMT R8, R42, 0x3340, R0 ;  /* 0x000033402a087816 */ /* 0x001fe40000000000 */
[----:B------:R-:W-:Y:S02]  /*c8130*/  IADD3 R58, P1, PT, R3, R32, RZ ;  /* 0x00000020033a7210 */ /* 0x000fe40007f3e0ff */
[----:B------:R-:W-:-:S03]  /*c8140*/  PRMT R8, R9, 0x5410, R8 ;  /* 0x0000541009087816 */ /* 0x000fc60000000008 */
[----:B------:R-:W-:Y:S02]  /*c8150*/  IMAD.X R59, R4, 0x1, R31, P1 ;  /* 0x00000001043b7824 */ /* 0x000fe400008e061f */
[----:B------:R0:W-:Y:S04]  /*c8160*/  STL [R1+0x810], R8 ;  /* 0x0008100801007387 */ /* 0x0001e80000100800 */
[----:B------:R1:W-:Y:S04]  /*c8170*/  STL.64 [R1+0xf10], R58 ;  /* 0x000f103a01007387 */ /* 0x0003e80000100a00 */
[----:B------:R-:W4:Y:S04]  /*c8180*/  LDL.LU R46, [R1+0x4c50] ;  /* 0x004c5000012e7983 */ /* 0x000f280000300800 */
[----:B------:R-:W4:Y:S04]  /*c8190*/  LDL.LU R54, [R1+0x1de8] ;  /* 0x001de80001367983 */ /* 0x000f280000300800 */
[----:B------:R-:W4:Y:S01]  /*c81a0*/  LDL.LU R61, [R1+0x2384] ;  /* 0x00238400013d7983 */ /* 0x000f220000300800 */
[----:B------:R-:W-:-:S02]  /*c81b0*/  SHF.R.U32.HI R44, RZ, 0x8, R44 ;  /* 0x00000008ff2c7819 */ /* 0x000fc4000001162c */
[----:B------:R-:W-:Y:S02]  /*c81c0*/  SHF.R.U32.HI R9, RZ, 0x8, R39 ;  /* 0x00000008ff097819 */ /* 0x000fe40000011627 */
[----:B0-----:R-:W-:Y:S02]  /*c81d0*/  SHF.R.U32.HI R8, RZ, 0x8, R45 ;  /* 0x00000008ff087819 */ /* 0x001fe4000001162d */
[----:B------:R-:W-:Y:S02]  /*c81e0*/  LOP3.LUT R39, R44, 0xffff, RZ, 0xc0, !PT ;  /* 0x0000ffff2c277812 */ /* 0x000fe400078ec0ff */
[----:B------:R-:W-:Y:S01]  /*c81f0*/  LOP3.LUT R9, R9, 0xffff, RZ, 0xc0, !PT ;  /* 0x0000ffff09097812 */ /* 0x000fe200078ec0ff */
[----:B------:R-:W4:Y:S01]  /*c8200*/  LDL.LU R44, [R1+0x4c4c] ;  /* 0x004c4c00012c7983 */ /* 0x000f220000300800 */
[----:B------:R-:W-:-:S04]  /*c8210*/  LOP3.LUT R8, R8, 0xffff, RZ, 0xc0, !PT ;  /* 0x0000ffff08087812 */ /* 0x000fc800078ec0ff */
[----:B------:R-:W-:Y:S02]  /*c8220*/  PRMT R56, R8, 0x3340, R0 ;  /* 0x0000334008387816 */ /* 0x000fe40000000000 */
[----:B------:R-:W-:-:S03]  /*c8230*/  PRMT R8, R39, 0x3340, R9 ;  /* 0x0000334027087816 */ /* 0x000fc60000000009 */
[----:B------:R-:W-:Y:S04]  /*c8240*/  STL [R1+0x3c], R56 ;  /* 0x00003c3801007387 */ /* 0x000fe80000100800 */
[----:B------:R0:W-:Y:S01]  /*c8250*/  STL [R1+0x6e8], R8 ;  /* 0x0006e80801007387 */ /* 0x0001e20000100800 */
[----:B-1----:R-:W-:-:S05]  /*c8260*/  IADD3 R58, P1, PT, R3, R30, RZ ;  /* 0x0000001e033a7210 */ /* 0x002fca0007f3e0ff */
[----:B------:R-:W-:Y:S01]  /*c8270*/  IMAD.X R59, R4, 0x1, R29, P1 ;  /* 0x00000001043b7824 */ /* 0x000fe200008e061d */
[----:B--2---:R-:W-:Y:S02]  /*c8280*/  LOP3.LUT R45, R47, 0xffff, RZ, 0xc0, !PT ;  /* 0x0000ffff2f2d7812 */ /* 0x004fe400078ec0ff */
[----:B---3--:R-:W-:Y:S02]  /*c8290*/  LOP3.LUT R47, R60, 0xffff, RZ, 0xc0, !PT ;  /* 0x0000ffff3c2f7812 */ /* 0x008fe400078ec0ff */
[----:B------:R-:W-:Y:S01]  /*c82a0*/  LOP3.LUT R39, R57, 0xffff, RZ, 0xc0, !PT ;  /* 0x0000ffff39277812 */ /* 0x000fe200078ec0ff */
[----:B------:R-:W2:Y:S01]  /*c82b0*/  LDL.LU R60, [R1+0x5884] ;  /* 0x00588400013c7983 */ /* 0x000ea20000300800 */
[----:B0-----:R-:W-:Y:S02]  /*c82c0*/  PRMT R8, R47, 0x3340, R0 ;  /* 0x000033402f087816 */ /* 0x001fe40000000000 */
[----:B------:R-:W-:-:S04]  /*c82d0*/  PRMT R9, R45, 0x3340, R39 ;  /* 0x000033402d097816 */ /* 0x000fc80000000027 */
[----:B------:R-:W-:Y:S02]  /*c82e0*/  PRMT R56, R9, 0x5410, R8 ;  /* 0x0000541009387816 */ /* 0x000fe40000000008 */
[----:B------:R-:W-:-:S04]  /*c82f0*/  SHF.R.U32.HI R8, RZ, 0x8, R47 ;  /* 0x00000008ff087819 */ /* 0x000fc8000001162f */
[----:B------:R-:W-:Y:S01]  /*c8300*/  LOP3.LUT R8, R8, 0xffff, RZ, 0xc0, !PT ;  /* 0x0000ffff08087812 */ /* 0x000fe200078ec0ff */
[----:B------:R-:W-:Y:S03]  /*c8310*/  STL [R1+0x573c], R56 ;  /* 0x00573c3801007387 */ /* 0x000fe60000100800 */
[----:B------:R-:W-:Y:S01]  /*c8320*/  PRMT R8, R8, 0x3340, R0 ;  /* 0x0000334008087816 */ /* 0x000fe20000000000 */
[----:B------:R0:W-:Y:S01]  /*c8330*/  STL.64 [R1+0xf00], R58 ;  /* 0x000f003a01007387 */ /* 0x0001e20000100a00 */
[----:B------:R-:W-:-:S03]  /*c8340*/  SHF.R.U32.HI R45, RZ, 0x8, R45 ;  /* 0x00000008ff2d7819 */ /* 0x000fc6000001162d */
[----:B------:R1:W-:Y:S01]  /*c8350*/  STL [R1+0x38], R8 ;  /* 0x0000380801007387 */ /* 0x0003e20000100800 */
[----:B------:R-:W-:Y:S02]  /*c8360*/  SHF.R.U32.HI R9, RZ, 0x8, R39 ;  /* 0x00000008ff097819 */ /* 0x000fe40000011627 */
[----:B------:R-:W-:Y:S02]  /*c8370*/  LOP3.LUT R39, R45, 0xffff, RZ, 0xc0, !PT ;  /* 0x0000ffff2d277812 */ /* 0x000fe400078ec0ff */
[----:B------:R-:W3:Y:S04]  /*c8380*/  LDL.LU R45, [R1+0x1d4] ;  /* 0x0001d400012d7983 */ /* 0x000ee80000300800 */
[----:B------:R-:W3:Y:S01]  /*c8390*/  LDL.LU R47, [R1+0x110] ;  /* 0x00011000012f7983 */ /* 0x000ee20000300800 */
[----:B0-----:R-:W-:-:S02]  /*c83a0*/  IADD3 R58, P1, PT, R3, R28, RZ ;  /* 0x0000001c033a7210 */ /* 0x001fc40007f3e0ff */
[----:B-1----:R-:W-:-:S04]  /*c83b0*/  SHF.R.U32.HI R8, RZ, 0x8, R42 ;  /* 0x00000008ff087819 */ /* 0x002fc8000001162a */
[----:B------:R-:W-:Y:S01]  /*c83c0*/  LOP3.LUT R8, R8, 0xffff, RZ, 0xc0, !PT ;  /* 0x0000ffff08087812 */ /* 0x000fe200078ec0ff */
[----:B------:R-:W-:-:S03]  /*c83d0*/  IMAD.X R59, R4, 0x1, R27, P1 ;  /* 0x00000001043b7824 */ /* 0x000fc600008e061b */
[----:B------:R-:W-:Y:S02]  /*c83e0*/  PRMT R8, R8, 0x3340, R0 ;  /* 0x0000334008087816 */ /* 0x000fe40000000000 */
[----:B------:R-:W-:Y:S04]  /*c83f0*/  STL.64 [R1+0xf08], R58 ;  /* 0x000f083a01007387 */ /* 0x000fe80000100a00 */
[----:B------:R0:W-:Y:S01]  /*c8400*/  STL [R1+0x1f8], R8 ;  /* 0x0001f80801007387 */ /* 0x0001e20000100800 */
[----:B------:R-:W-:Y:S02]  /*c8410*/  LOP3.LUT R9, R9, 0xffff, RZ, 0xc0, !PT ;  /* 0x0000ffff09097812 */ /* 0x000fe400078ec0ff */
[----:B----4-:R-:W-:Y:S02]  /*c8420*/  LOP3.LUT R42, R54, 0xffff, RZ, 0xc0, !PT ;  /* 0x0000ffff362a7812 */ /* 0x010fe400078ec0ff */
[----:B------:R-:W4:Y:S01]  /*c8430*/  LDL.LU R54, [R1+0x1dec] ;  /* 0x001dec0001367983 */ /* 0x000f220000300800 */
[----:B------:R-:W-:-:S02]  /*c8440*/  LOP3.LUT R46, R46, 0xffff, RZ, 0xc0, !PT ;  /* 0x0000ffff2e2e7812 */ /* 0x000fc400078ec0ff */
[----:B------:R-:W-:Y:S02]  /*c8450*/  LOP3.LUT R56, R61, 0xffff, RZ, 0xc0, !PT ;  /* 0x0000ffff3d387812 */ /* 0x000fe400078ec0ff */
[----:B------:R-:W-:Y:S02]  /*c8460*/  PRMT R57, R39, 0x3340, R9 ;  /* 0x0000334027397816 */ /* 0x000fe40000000009 */
[----:B0-----:R-:W-:Y:S02]  /*c8470*/  PRMT R8, R42, 0x3340, R0 ;  /* 0x000033402a087816 */ /* 0x001fe40000000000 */
[----:B------:R-:W-:-:S04]  /*c8480*/  PRMT R9, R46, 0x3340, R56 ;  /* 0x000033402e097816 */ /* 0x000fc80000000038 */
[----:B------:R-:W-:Y:S02]  /*c8490*/  PRMT R8, R9, 0x5410, R8 ;  /* 0x0000541009087816 */ /* 0x000fe40000000008 */
[----:B------:R-:W-:-:S03]  /*c84a0*/  SHF.R.U32.HI R9, RZ, 0x8, R46 ;  /* 0x00000008ff097819 */ /* 0x000fc6000001162e */
[----:B------:R0:W-:Y:S04]  /*c84b0*/  STL [R1+0x7c4], R8 ;  /* 0x0007c40801007387 */ /* 0x0001e80000100800 */
[----:B------:R-:W4:Y:S04]  /*c84c0*/  LDL.LU R46, [R1+0x1d0] ;  /* 0x0001d000012e7983 */ /* 0x000f280000300800 */
[----:B------:R-:W4:Y:S01]  /*c84d0*/  LDL.LU R61, [R1+0xfc] ;  /* 0x0000fc00013d7983 */ /* 0x000f220000300800 */
[----:B------:R-:W-:-:S04]  /*c84e0*/  LOP3.LUT R58, R44, 0xffff, RZ, 0xc0, !PT ;  /* 0x0000ffff2c3a7812 */ /* 0x000fc800078ec0ff */
[----:B------:R-:W-:Y:S02]  /*c84f0*/  SHF.R.U32.HI R44, RZ, 0x8, R58 ;  /* 0x00000008ff2c7819 */ /* 0x000fe4000001163a */
[----:B0-----:R-:W-:Y:S02]  /*c8500*/  SHF.R.U32.HI R8, RZ, 0x8, R56 ;  /* 0x00000008ff087819 */ /* 0x001fe40000011638 */
[----:B------:R-:W-:Y:S02]  /*c8510*/  LOP3.LUT R44, R44, 0xffff, RZ, 0xc0, !PT ;  /* 0x0000ffff2c2c7812 */ /* 0x000fe400078ec0ff */
[----:B------:R-:W-:Y:S02]  /*c8520*/  LOP3.LUT R9, R9, 0xffff, RZ, 0xc0, !PT ;  /* 0x0000ffff09097812 */ /* 0x000fe400078ec0ff */
[----:B------:R-:W-:-:S04]  /*c8530*/  LOP3.LUT R8, R8, 0xffff, RZ, 0xc0, !PT ;  /* 0x0000ffff08087812 */ /* 0x000fc800078ec0ff */
[----:B------:R-:W-:Y:S02]  /*c8540*/  PRMT R8, R9, 0x3340, R8 ;  /* 0x0000334009087816 */ /* 0x000fe40000000008 */
[----:B--2---:R-:W-:-:S04]  /*c8550*/  LOP3.LUT R39, R60, 0xffff, RZ, 0xc0, !PT ;  /* 0x0000ffff3c277812 */ /* 0x004fc800078ec0ff */
[--C-:B------:R-:W-:Y:S02]  /*c8560*/  PRMT R60, R58, 0x3340, R39.reuse ;  /* 0x000033403a3c7816 */ /* 0x100fe40000000027 */
[----:B------:R-:W-:-:S04]  /*c8570*/  SHF.R.U32.HI R39, RZ, 0x8, R39 ;  /* 0x00000008ff277819 */ /* 0x000fc80000011627 */
[----:B------:R-:W-:-:S04]  /*c8580*/  LOP3.LUT R39, R39, 0xffff, RZ, 0xc0, !PT ;  /* 0x0000ffff27277812 */ /* 0x000fc800078ec0ff */
[----:B------:R-:W-:Y:S02]  /*c8590*/  PRMT R39, R44, 0x3340, R39 ;  /* 0x000033402c277816 */ /* 0x000fe40000000027 */
[----:B------:R-:W-:-:S03]  /*c85a0*/  IADD3 R58, P1, PT, R3, R26, RZ ;  /* 0x0000001a033a7210 */ /* 0x000fc60007f3e0ff */
[----:B------:R-:W-:Y:S04]  /*c85b0*/  STL [R1+0x6e0], R39 ;  /* 0x0006e02701007387 */ /* 0x000fe80000100800 */
[----:B------:R0:W-:Y:S01]  /*c85c0*/  STL [R1+0x54c], R8 ;  /* 0x00054c0801007387 */ /* 0x0001e20000100800 */
[----:B------:R-:W-:Y:S01]  /*c85d0*/  IMAD.X R59, R4, 0x1, R25, P1 ;  /* 0x00000001043b7824 */ /* 0x000fe200008e0619 */
[----:B0-----:R-:W-:-:S04]  /*c85e0*/  SHF.R.U32.HI R8, RZ, 0x8, R42 ;  /* 0x00000008ff087819 */ /* 0x001fc8000001162a */
[----:B------:R-:W-:Y:S02]  /*c85f0*/  LOP3.LUT R8, R8, 0xffff, RZ, 0xc0, !PT ;  /* 0x0000ffff08087812 */ /* 0x000fe400078ec0ff */
[----:B---3--:R-:W-:Y:S02]  /*c8600*/  LOP3.LUT R42, R45, 0xffff, RZ, 0xc0, !PT ;  /* 0x0000ffff2d2a7812 */ /* 0x008fe400078ec0ff */
[----:B------:R-:W-:Y:S02]  /*c8610*/  LOP3.LUT R44, R53, 0xffff, RZ, 0xc0, !PT ;  /* 0x0000ffff352c7812 */ /* 0x000fe400078ec0ff */
[----:B------:R-:W-:Y:S02]  /*c8620*/  PRMT R8, R8, 0x3340, R0 ;  /* 0x0000334008087816 */ /* 0x000fe40000000000 */
[----:B------:R-:W-:Y:S01]  /*c8630*/  LOP3.LUT R39, R47, 0xffff, RZ, 0xc0, !PT ;  /* 0x0000ffff2f277812 */ /* 0x000fe200078ec0ff */
[----:B------:R-:W-:Y:S04]  /*c8640*/  STL.64 [R1+0xef0], R58 ;  /* 0x000ef03a01007387 */ /* 0x000fe80000100a00 */
[----:B------:R0:W-:Y:S04]  /*c8650*/  STL [R1+0x40], R8 ;  /* 0x0000400801007387 */ /* 0x0001e80000100800 */
[----:B------:R-:W2:Y:S01]  /*c8660*/  LDL.LU R53, [R1+0x5880] ;  /* 0x0058800001357983 */ /* 0x000ea20000300800 */
[----:B------:R-:W-:-:S02]  /*c8670*/  PRMT R9, R42, 0x3340, R39 ;  /* 0x000033402a097816 */ /* 0x000fc40000000027 */
[----:B------:R-:W-:Y:S01]  /*c8680*/  SHF.R.U32.HI R42, RZ, 0x8, R42 ;  /* 0x00000008ff2a7819 */ /* 0x000fe2000001162a */
[----:B------:R-:W3:Y:S01]  /*c8690*/  LDL.LU R47, [R1+0x178] ;  /* 0x00017800012f7983 */ /* 0x000ee20000300800 */
[----:B----4-:R-:W-:Y:S02]  /*c86a0*/  LOP3.LUT R45, R54, 0xffff, RZ, 0xc0, !PT ;  /* 0x0000ffff362d7812 */ /* 0x010fe400078ec0ff */
[----:B0-----:R-:W-:-:S04]  /*c86b0*/  PRMT R8, R44, 0x3340, R0 ;  /* 0x000033402c087816 */ /* 0x001fc80000000000 */
[----:B------:R-:W-:Y:S02]  /*c86c0*/  PRMT R54, R9, 0x5410, R8 ;  /* 0x0000541009367816 */ /* 0x000fe40000000008 */
[----:B------:R-:W-:Y:S02]  /*c86d0*/  SHF.R.U32.HI R8, RZ, 0x8, R45 ;  /* 0x00000008ff087819 */ /* 0x000fe4000001162d */
[----:B------:R-:W-:Y:S02]  /*c86e0*/  SHF.R.U32.HI R9, RZ, 0x8, R39 ;  /* 0x00000008ff097819 */ /* 0x000fe40000011627 */
[----:B------:R-:W-:Y:S02]  /*c86f0*/  LOP3.LUT R39, R42, 0xffff, RZ, 0xc0, !PT ;  /* 0x0000ffff2a277812 */ /* 0x000fe400078ec0ff */
[----:B------:R-:W-:Y:S02]  /*c8700*/  LOP3.LUT R8, R8, 0xffff, RZ, 0xc0, !PT ;  /* 0x0000ffff08087812 */ /* 0x000fe400078ec0ff */
[----:B------:R-:W-:Y:S01]  /*c8710*/  LOP3.LUT R9, R9, 0xffff, RZ, 0xc0, !PT ;  /* 0x0000ffff09097812 */ /* 0x000fe200078ec0ff */
[----:B------:R0:W-:Y:S01]  /*c8720*/  STL [R1+0x5738], R54 ;  /* 0x0057383601007387 */ /* 0x0001e20000100800 */
[----:B------:R-:W-:-:S02]  /*c8730*/  LOP3.LUT R42, R46, 0xffff, RZ, 0xc0, !PT ;  /* 0x0000ffff2e2a7812 */ /* 0x000fc400078ec0ff */
[----:B------:R-:W-:Y:S02]  /*c8740*/  LOP3.LUT R46, R51, 0xffff, RZ, 0xc0, !PT ;  /* 0x0000ffff332e7812 */ /* 0x000fe400078ec0ff */
[----:B0-----:R-:W-:Y:S02]  /*c8750*/  PRMT R54, R8, 0x3340, R0 ;  /* 0x0000334008367816 */ /* 0x001fe40000000000 */
[----:B------:R-:W-:-:S03]  /*c8760*/  PRMT R8, R39, 0x3340, R9 ;  /* 0x0000334027087816 */ /* 0x000fc60000000009 */
[----:B------:R-:W-:Y:S04]  /*c8770*/  STL [R1+0x1e4], R54 ;  /* 0x0001e43601007387 */ /* 0x000fe80000100800 */
[----:B------:R0:W-:Y:S04]  /*c8780*/  STL [R1+0x6d8], R8 ;  /* 0x0006d80801007387 */ /* 0x0001e80000100800 */
[----:B------:R-:W4:Y:S01]  /*c8790*/  LDL.LU R51, [R1+0x587c] ;  /* 0x00587c0001337983 */ /* 0x000f220000300800 */
[----:B------:R-:W-:Y:S02]  /*c87a0*/  LOP3.LUT R39, R61, 0xffff, RZ, 0xc0, !PT ;  /* 0x0000ffff3d277812 */ /* 0x000fe400078ec0ff */
[----:B------:R-:W-:-:S02]  /*c87b0*/  IADD3 R58, P1, PT, R3, R24, RZ ;  /* 0x00000018033a7210 */ /* 0x000fc40007f3e0ff */
[----:B------:R-:W-:Y:S02]  /*c87c0*/  PRMT R9, R42, 0x3340, R39 ;  /* 0x000033402a097816 */ /* 0x000fe40000000027 */
[----:B0-----:R-:W-:Y:S01]  /*c87d0*/  PRMT R8, R46, 0x3340, R0 ;  /* 0x000033402e087816 */ /* 0x001fe20000000000 */
[----:B------:R-:W-:-:S03]  /*c87e0*/  IMAD.X R59, R4, 0x1, R23, P1 ;  /* 0x00000001043b7824 */ /* 0x000fc600008e0617 */
[----:B------:R-:W-:Y:S02]  /*c87f0*/  PRMT R8, R9, 0x5410, R8 ;  /* 0x0000541009087816 */ /* 0x000fe40000000008 */
[----:B------:R-:W-:-:S03]  /*c8800*/  SHF.R.U32.HI R54, RZ, 0x8, R42 ;  /* 0x00000008ff367819 */ /* 0x000fc6000001162a */
[----:B------:R0:W-:Y:S02]  /*c8810*/  STL [R1+0x7b8], R8 ;  /* 0x0007b80801007387 */ /* 0x0001e40000100800 */
[----:B0-----:R-:W-:Y:S02]  /*c8820*/  SHF.R.U32.HI R8, RZ, 0x8, R44 ;  /* 0x00000008ff087819 */ /* 0x001fe4000001162c */
[----:B------:R-:W2:Y:S04]  /*c8830*/  LDL.LU R44, [R1+0x484] ;  /* 0x00048400012c7983 */ /* 0x000ea80000300800 */
[----:B------:R-:W-:Y:S04]  /*c8840*/  STL.64 [R1+0xee8], R58 ;  /* 0x000ee83a01007387 */ /* 0x000fe80000100a00 */
[----:B------:R-:W2:Y:S04]  /*c8850*/  LDL.LU R42, [R1+0x208] ;  /* 0x00020800012a7983 */ /* 0x000ea80000300800 */
[----:B------:R-:W2:Y:S01]  /*c8860*/  LDL.LU R61, [R1+0x3f0] ;  /* 0x0003f000013d7983 */ /* 0x000ea20000300800 */
[----:B------:R-:W-:-:S02]  /*c8870*/  SHF.R.U32.HI R9, RZ, 0x8, R39 ;  /* 0x00000008ff097819 */ /* 0x000fc40000011627 */
[----:B------:R-:W-:Y:S02]  /*c8880*/  LOP3.LUT R8, R8, 0xffff, RZ, 0xc0, !PT ;  /* 0x0000ffff08087812 */ /* 0x000fe400078ec0ff */
[----:B------:R-:W-:Y:S02]  /*c8890*/  LOP3.LUT R39, R54, 0xffff, RZ, 0xc0, !PT ;  /* 0x0000ffff36277812 */ /* 0x000fe400078ec0ff */
[----:B------:R-:W-:Y:S02]  /*c88a0*/  LOP3.LUT R9, R9, 0xffff, RZ, 0xc0, !PT ;  /* 0x0000ffff09097812 */ /* 0x000fe400078ec0ff */
[----:B------:R-:W-:Y:S02]  /*c88b0*/  PRMT R54, R8, 0x3340, R0 ;  /* 0x0000334008367816 */ /* 0x000fe40000000000 */
[----:B------:R-:W-:-:S03]  /*c88c0*/  PRMT R8, R39, 0x3340, R9 ;  /* 0x0000334027087816 */ /* 0x000fc60000000009 */
[----:B------:R0:W-:Y:S04]  /*c88d0*/  STL [R1+0x1d0], R54 ;  /* 0x0001d03601007387 */ /* 0x0001e80000100800 */
[----:B------:R1:W-:Y:S01]  /*c88e0*/  STL [R1+0x6d0], R8 ;  /* 0x0006d00801007387 */ /* 0x0003e20000100800 */
[----:B0-----:R-:W-:-:S03]  /*c88f0*/  LOP3.LUT R54, R55, 0xffff, RZ, 0xc0, !PT ;  /* 0x0000ffff37367812 */ /* 0x001fc600078ec0ff */
[----:B------:R-:W2:Y:S01]  /*c8900*/  LDL.LU R55, [R1+0x5878] ;  /* 0x0058780001377983 */ /* 0x000ea20000300800 */
[----:B-1----:R-:W-:Y:S02]  /*c8910*/  PRMT R8, R54, 0x3340, R0 ;  /* 0x0000334036087816 */ /* 0x002fe40000000000 */
[----:B------:R-:W-:-:S05]  /*c8920*/  IADD3 R58, P1, PT, R3, R22, RZ ;  /* 0x00000016033a7210 */ /* 0x000fca0007f3e0ff */
[----:B------:R-:W-:Y:S01]  /*c8930*/  IMAD.X R59, R4, 0x1, R21, P1 ;  /* 0x00000001043b7824 */ /* 0x000fe200008e0615 */
[----:B---3--:R-:W-:Y:S02]  /*c8940*/  LOP3.LUT R47, R47, 0xffff, RZ, 0xc0, !PT ;  /* 0x0000ffff2f2f7812 */ /* 0x008fe400078ec0ff */
[----:B----4-:R-:W-:Y:S02]  /*c8950*/  LOP3.LUT R39, R51, 0xffff, RZ, 0xc0, !PT ;  /* 0x0000ffff33277812 */ /* 0x010fe400078ec0ff */
[----:B------:R-:W3:Y:S02]  /*c8960*/  LDL.LU R51, [R1+0x5874] ;  /* 0x0058740001337983 */ /* 0x000ee40000300800 */
[----:B------:R-:W-:-:S04]  /*c8970*/  PRMT R9, R47, 0x3340, R39 ;  /* 0x000033402f097816 */ /* 0x000fc80000000027 */
[----:B------:R-:W-:Y:S02]  /*c8980*/  PRMT R8, R9, 0x5410, R8 ;  /* 0x0000541009087816 */ /* 0x000fe40000000008 */
[----:B------:R-:W-:Y:S02]  /*c8990*/  SHF.R.U32.HI R47, RZ, 0x8, R47 ;  /* 0x00000008ff2f7819 */ /* 0x000fe4000001162f */
[----:B------:R-:W-:Y:S01]  /*c89a0*/  SHF.R.U32.HI R9, RZ, 0x8, R39 ;  /* 0x00000008ff097819 */ /* 0x000fe20000011627 */
[----:B------:R0:W-:Y:S01]  /*c89b0*/  STL [R1+0x7c8], R8 ;  /* 0x0007c80801007387 */ /* 0x0001e20000100800 */
[----:B------:R-:W-:Y:S02]  /*c89c0*/  LOP3.LUT R39, R47, 0xffff, RZ, 0xc0, !PT ;  /* 0x0000ffff2f277812 */ /* 0x000fe400078ec0ff */
[----:B------:R-:W-:Y:S02]  /*c89d0*/  LOP3.LUT R9, R9, 0xffff, RZ, 0xc0, !PT ;  /* 0x0000ffff09097812 */ /* 0x000fe400078ec0ff */
[----:B0-----:R-:W-:-:S02]  /*c89e0*/  SHF.R.U32.HI R8, RZ, 0x8, R54 ;  /* 0x00000008ff087819 */ /* 0x001fc40000011636 */
[----:B------:R-:W-:Y:S02]  /*c89f0*/  PRMT R9, R39, 0x3340, R9 ;  /* 0x0000334027097816 */ /* 0x000fe40000000009 */
[----:B------:R-:W-:Y:S01]  /*c8a00*/  LOP3.LUT R8, R8, 0xffff, RZ, 0xc0, !PT ;  /* 0x0000ffff08087812 */ /* 0x000fe200078ec0ff */
[----:B------:R0:W-:Y:S03]  /*c8a10*/  STL.64 [R1+0xed8], R58 ;  /* 0x000ed83a01007387 */ /* 0x0001e60000100a00 */
[----:B------:R-:W-:Y:S01]  /*c8a20*/  PRMT R8, R8, 0x3340, R0 ;  /* 0x0000334008087816 */ /* 0x000fe20000000000 */
[----:B------:R-:W-:Y:S04]  /*c8a30*/  STL [R1+0x544], R9 ;  /* 0x0005440901007387 */ /* 0x000fe80000100800 */
[----:B------:R1:W-:Y:S01]  /*c8a40*/  STL [R1+0x1c4], R8 ;  /* 0x0001c40801007387 */ /* 0x0003e20000100800 */
[----:B0-----:R-:W-:-:S02]  /*c8a50*/  IADD3 R58, P1, PT, R3, R20, RZ ;  /* 0x00000014033a7210 */ /* 0x001fc40007f3e0ff */
[----:B-1----:R-:W-:-:S03]  /*c8a60*/  SHF.R.U32.HI R8, RZ, 0x8, R46 ;  /* 0x00000008ff087819 */ /* 0x002fc6000001162e */
[----:B------:R-:W-:Y:S01]  /*c8a70*/  IMAD.X R59, R4, 0x1, R19, P1 ;  /* 0x00000001043b7824 */ /* 0x000fe200008e0613 */
[----:B------:R-:W4:Y:S01]  /*c8a80*/  LDL.LU R46, [R1+0x488] ;  /* 0x00048800012e7983 */ /* 0x000f220000300800 */
[----:B--2---:R-:W-:Y:S02]  /*c8a90*/  LOP3.LUT R44, R44, 0xffff, RZ, 0xc0, !PT ;  /* 0x0000ffff2c2c7812 */ /* 0x004fe400078ec0ff */
[----:B------:R-:W-:Y:S02]  /*c8aa0*/  LOP3.LUT R8, R8, 0xffff, RZ, 0xc0, !PT ;  /* 0x0000ffff08087812 */ /* 0x000fe400078ec0ff */
[----:B------:R-:W-:Y:S02]  /*c8ab0*/  LOP3.LUT R42, R42, 0xffff, RZ, 0xc0, !PT ;  /* 0x0000ffff2a2a7812 */ /* 0x000fe400078ec0ff */
[----:B------:R-:W-:Y:S01]  /*c8ac0*/  LOP3.LUT R39, R61, 0xffff, RZ, 0xc0, !PT ;  /* 0x0000ffff3d277812 */ /* 0x000fe200078ec0ff */
[----:B------:R-:W2:Y:S01]  /*c8ad0*/  LDL.LU R47, [R1+0x20c] ;  /* 0x00020c00012f7983 */ /* 0x000ea20000300800 */
[----:B------:R-:W-:-:S03]  /*c8ae0*/  PRMT R8, R8, 0x3340, R0 ;  /* 0x0000334008087816 */ /* 0x000fc60000000000 */
[----:B------:R-:W-:Y:S01]  /*c8af0*/  STL.64 [R1+0xee0], R58 ;  /* 0x000ee03a01007387 */ /* 0x000fe20000100a00 */
[----:B------:R-:W-:-:S03]  /*c8b00*/  PRMT R9, R44, 0x3340, R39 ;  /* 0x000033402c097816 */ /* 0x000fc60000000027 */
[----:B------:R0:W-:Y:S02]  /*c8b10*/  STL [R1+0x1c0], R8 ;  /* 0x0001c00801007387 */ /* 0x0001e40000100800 */
[----:B0-----:R-:W-:Y:S02]  /*c8b20*/  PRMT R8, R42, 0x3340, R0 ;  /* 0x000033402a087816 */ /* 0x001fe40000000000 */
[----:B------:R-:W-:Y:S02]  /*c8b30*/  IADD3 R58, P1, PT, R3, R18, RZ ;  /* 0x00000012033a7210 */ /* 0x000fe40007f3e0ff */
[----:B------:R-:W-:-:S03]  /*c8b40*/  PRMT R8, R9, 0x5410, R8 ;  /* 0x0000541009087816 */ /* 0x000fc60000000008 */
[----:B------:R-:W-:Y:S01]  /*c8b50*/  IMAD.X R59, R4, 0x1, R17, P1 ;  /* 0x00000001043b7824 */ /* 0x000fe200008e0611 */
[----:B------:R-:W-:Y:S01]  /*c8b60*/  SHF.R.U32.HI R4, RZ, 0x8, R39 ;  /* 0x00000008ff047819 */ /* 0x000fe20000011627 */
[----:B------:R0:W-:Y:S03]  /*c8b70*/  STL [R1+0x7a0], R8 ;  /* 0x0007a00801007387 */ /* 0x0001e60000100800 */
[----:B------:R-:W-:Y:S02]  /*c8b80*/  LOP3.LUT R4, R4, 0xffff, RZ, 0xc0, !PT ;  /* 0x0000ffff04047812 */ /* 0x000fe400078ec0ff */
[----:B0-----:R-:W-:-:S04]  /*c8b90*/  SHF.R.U32.HI R8, RZ, 0x8, R44 ;  /* 0x00000008ff087819 */ /* 0x001fc8000001162c */
[----:B------:R-:W-:Y:S01]  /*c8ba0*/  LOP3.LUT R8, R8, 0xffff, RZ, 0xc0, !PT ;  /* 0x0000ffff08087812 */ /* 0x000fe200078ec0ff */
[----:B------:R-:W-:Y:S03]  /*c8bb0*/  STL.64 [R1+0xed0], R58 ;  /* 0x000ed03a01007387 */ /* 0x000fe60000100a00 */
[----:B------:R-:W-:Y:S02]  /*c8bc0*/  PRMT R4, R8, 0x3340, R4 ;  /* 0x0000334008047816 */ /* 0x000fe40000000004 */
[----:B------:R-:W-:Y:S02]  /*c8bd0*/  LOP3.LUT R39, R55, 0xffff, RZ, 0xc0, !PT ;  /* 0x0000ffff37277812 */ /* 0x000fe400078ec0ff */
[----:B------:R-:W2:Y:S04]  /*c8be0*/  LDL.LU R55, [R1+0x5870] ;  /* 0x0058700001377983 */ /* 0x000ea80000300800 */
[----:B------:R0:W-:Y:S02]  /*c8bf0*/  STL [R1+0x6c8], R4 ;  /* 0x0006c80401007387 */ /* 0x0001e40000100800 */
[----:B0-----:R-:W-:-:S02]  /*c8c00*/  LOP3.LUT R4, R52, 0xffff, RZ, 0xc0, !PT ;  /* 0x0000ffff34047812 */ /* 0x001fc400078ec0ff */
[----:B------:R-:W2:Y:S01]  /*c8c10*/  LDL.LU R52, [R1+0x586c] ;  /* 0x00586c0001347983 */ /* 0x000ea20000300800 */
[----:B------:R-:W-:-:S03]  /*c8c20*/  LOP3.LUT R9, R53, 0xffff, RZ, 0xc0, !PT ;  /* 0x0000ffff35097812 */ /* 0x000fc600078ec0ff */
[----:B------:R-:W2:Y:S04]  /*c8c30*/  LDL.LU R53, [R1+0x5868] ;  /* 0x0058680001357983 */ /* 0x000ea80000300800 */
[----:B------:R0:W-:Y:S01]  /*c8c40*/  STL [R1+0x4c64], R4 ;  /* 0x004c640401007387 */ /* 0x0001e20000100800 */
[----:B------:R-:W-:Y:S02]  /*c8c50*/  PRMT R8, R39, 0x3340, R9 ;  /* 0x0000334027087816 */ /* 0x000fe40000000009 */
[----:B0-----:R-:W-:-:S04]  /*c8c60*/  PRMT R4, R4, 0x3340, R0 ;  /* 0x0000334004047816 */ /* 0x001fc80000000000 */
[----:B------:R-:W-:Y:S02]  /*c8c70*/  PRMT R8, R8, 0x5410, R4 ;  /* 0x0000541008087816 */ /* 0x000fe40000000004 */
[----:B------:R-:W-:Y:S02]  /*c8c80*/  SHF.R.U32.HI R4, RZ, 0x8, R42 ;  /* 0x00000008ff047819 */ /* 0x000fe4000001162a */
[----:B------:R-:W-:Y:S01]  /*c8c90*/  SHF.R.U32.HI R39, RZ, 0x8, R39 ;  /* 0x00000008ff277819 */ /* 0x000fe20000011627 */
[----:B------:R0:W-:Y:S01]  /*c8ca0*/  STL [R1+0x4c50], R8 ;  /* 0x004c500801007387 */ /* 0x0001e20000100800 */
[----:B------:R-:W-:Y:S02]  /*c8cb0*/  LOP3.LUT R4, R4, 0xffff, RZ, 0xc0, !PT ;  /* 0x0000ffff04047812 */ /* 0x000fe400078ec0ff */
[----:B0-----:R-:W-:Y:S02]  /*c8cc0*/  SHF.R.U32.HI R8, RZ, 0x8, R9 ;  /* 0x00000008ff087819 */ /* 0x001fe40000011609 */
[----:B------:R-:W-:-:S02]  /*c8cd0*/  LOP3.LUT R9, R39, 0xffff, RZ, 0xc0, !PT ;  /* 0x0000ffff27097812 */ /* 0x000fc400078ec0ff */
[----:B------:R-:W-:Y:S02]  /*c8ce0*/  LOP3.LUT R8, R8, 0xffff, RZ, 0xc0, !PT ;  /* 0x0000ffff08087812 */ /* 0x000fe400078ec0ff */
[----:B------:R-:W-:Y:S02]  /*c8cf0*/  PRMT R39, R4, 0x3340, R0 ;  /* 0x0000334004277816 */ /* 0x000fe40000000000 */
[----:B------:R-:W-:-:S03]  /*c8d00*/  PRMT R4, R9, 0x3340, R8 ;  /* 0x0000334009047816 */ /* 0x000fc60000000008 */
[----:B------:R-:W-:Y:S04]  /*c8d10*/  STL [R1+0x1cc], R39 ;  /* 0x0001cc2701007387 */ /* 0x000fe80000100800 */
[----:B------:R0:W-:Y:S01]  /*c8d20*/  STL [R1+0x217c], R4 ;  /* 0x00217c0401007387 */ /* 0x0001e20000100800 */
[----:B------:R-:W-:Y:S01]  /*c8d30*/  VIADD R3, R3, UR6 ;  /* 0x0000000603037c36 */ /* 0x000fe20008000000 */
[----:B------:R-:W1:Y:S01]  /*c8d40*/  LDCU UR6, c[0x0][0x3b8] ;  /* 0x00007700ff0677ac */ /* 0x000e620008000800 */
[----:B---3--:R-:W-:Y:S02]  /*c8d50*/  LOP3.LUT R56, R51, 0xffff, RZ, 0xc0, !PT ;  /* 0x0000ffff33387812 */ /* 0x008fe400078ec0ff */
[----:B----4-:R-:W-:Y:S02]  /*c8d60*/  LOP3.LUT R58, R46, 0xffff, RZ, 0xc0, !PT ;  /* 0x0000ffff2e3a7812 */ /* 0x010fe400078ec0ff */
[----:B--2---:R-:W-:-:S04]  /*c8d70*/  LOP3.LUT R44, R47, 0xffff, RZ, 0xc0, !PT ;  /* 0x0000ffff2f2c7812 */ /* 0x004fc800078ec0ff */
[----:B0-----:R-:W-:Y:S02]  /*c8d80*/  PRMT R4, R44, 0x3340, R0 ;  /* 0x000033402c047816 */ /* 0x001fe40000000000 */
[----:B------:R-:W-:-:S04]  /*c8d90*/  LOP3.LUT R54, R52, 0xffff, RZ, 0xc0, !PT ;  /* 0x0000ffff34367812 */ /* 0x000fc800078ec0ff */
[----:B------:R-:W-:-:S04]  /*c8da0*/  PRMT R8, R58, 0x3340, R54 ;  /* 0x000033403a087816 */ /* 0x000fc80000000036 */
[----:B------:R-:W-:Y:S02]  /*c8db0*/  PRMT R52, R8, 0x5410, R4 ;  /* 0x0000541008347816 */ /* 0x000fe40000000004 */
[----:B------:R-:W-:-:S03]  /*c8dc0*/  LOP3.LUT R39, R53, 0xffff, RZ, 0xc0, !PT ;  /* 0x0000ffff35277812 */ /* 0x000fc600078ec0ff */
[----:B------:R0:W-:Y:S04]  /*c8dd0*/  STL [R1+0x572c], R52 ;  /* 0x00572c3401007387 */ /* 0x0001e80000100800 */
[----:B------:R-:W2:Y:S04]  /*c8de0*/  LDL.LU R51, [R1+0x5864] ;  /* 0x0058640001337983 */ /* 0x000ea80000300800 */
[----:B------:R-:W3:Y:S04]  /*c8df0*/  LDL.LU R53, [R1+0x5860] ;  /* 0x0058600001357983 */ /* 0x000ee80000300800 */
[----:B0-----:R-:W4:Y:S04]  /*c8e00*/  LDL.LU R52, [R1+0x1d3c] ;  /* 0x001d3c0001347983 */ /* 0x001f280000300800 */
[----:B------:R-:W2:Y:S01]  /*c8e10*/  LDL.LU R42, [R1+0x61c] ;  /* 0x00061c00012a7983 */ /* 0x000ea20000300800 */
[----:B------:R-:W-:-:S02]  /*c8e20*/  LOP3.LUT R9, R55, 0xffff, RZ, 0xc0, !PT ;  /* 0x0000ffff37097812 */ /* 0x000fc400078ec0ff */
[----:B------:R-:W-:Y:S02]  /*c8e30*/  PRMT R4, R56, 0x3340, R0 ;  /* 0x0000334038047816 */ /* 0x000fe40000000000 */
[----:B------:R-:W-:Y:S02]  /*c8e40*/  PRMT R8, R39, 0x3340, R9 ;  /* 0x0000334027087816 */ /* 0x000fe40000000009 */
[----:B------:R-:W-:Y:S02]  /*c8e50*/  IADD3 R46, P1, PT, R3, R16, RZ ;  /* 0x00000010032e7210 */ /* 0x000fe40007f3e0ff */
[----:B------:R-:W-:Y:S02]  /*c8e60*/  SHF.R.U32.HI R39, RZ, 0x8, R39 ;  /* 0x00000008ff277819 */ /* 0x000fe40000011627 */
[----:B------:R-:W-:Y:S02]  /*c8e70*/  PRMT R55, R8, 0x5410, R4 ;  /* 0x0000541008377816 */ /* 0x000fe40000000004 */
[----:B------:R-:W-:-:S02]  /*c8e80*/  SHF.R.S32.HI R4, RZ, 0x1f, R3 ;  /* 0x0000001fff047819 */ /* 0x000fc40000011403 */
[----:B------:R-:W-:Y:S02]  /*c8e90*/  SHF.R.U32.HI R58, RZ, 0x8, R58 ;  /* 0x00000008ff3a7819 */ /* 0x000fe4000001163a */
[----:B------:R-:W-:Y:S02]  /*c8ea0*/  SHF.R.U32.HI R54, RZ, 0x8, R54 ;  /* 0x00000008ff367819 */ /* 0x000fe40000011636 */
[----:B------:R-:W-:Y:S01]  /*c8eb0*/  SHF.R.U32.HI R8, RZ, 0x8, R9 ;  /* 0x00000008ff087819 */ /* 0x000fe20000011609 */
[----:B------:R0:W-:Y:S01]  /*c8ec0*/  STL [R1+0x5740], R55 ;  /* 0x0057403701007387 */ /* 0x0001e20000100800 */
[----:B------:R-:W-:Y:S01]  /*c8ed0*/  IMAD.X R47, R4, 0x1, R38, P1 ;  /* 0x00000001042f7824 */ /* 0x000fe200008e0626 */
[----:B------:R-:W-:Y:S02]  /*c8ee0*/  LOP3.LUT R9, R54, 0xffff, RZ, 0xc0, !PT ;  /* 0x0000ffff36097812 */ /* 0x000fe400078ec0ff */
[----:B------:R-:W-:Y:S02]  /*c8ef0*/  LOP3.LUT R8, R8, 0xffff, RZ, 0xc0, !PT ;  /* 0x0000ffff08087812 */ /* 0x000fe400078ec0ff */
[----:B0-----:R-:W-:-:S02]  /*c8f00*/  LOP3.LUT R55, R39, 0xffff, RZ, 0xc0, !PT ;  /* 0x0000ffff27377812 */ /* 0x001fc400078ec0ff */
[----:B------:R-:W-:Y:S01]  /*c8f10*/  LOP3.LUT R39, R58, 0xffff, RZ, 0xc0, !PT ;  /* 0x0000ffff3a277812 */ /* 0x000fe200078ec0ff */
[----:B------:R0:W-:Y:S01]  /*c8f20*/  STL.64 [R1+0xec8], R46 ;  /* 0x000ec82e01007387 */ /* 0x0001e20000100a00 */
[----:B------:R-:W-:Y:S02]  /*c8f30*/  PRMT R8, R55, 0x3340, R8 ;  /* 0x0000334037087816 */ /* 0x000fe40000000008 */
[----:B------:R-:W-:Y:S02]  /*c8f40*/  PRMT R9, R39, 0x3340, R9 ;  /* 0x0000334027097816 */ /* 0x000fe40000000009 */
[----:B------:R-:W-:Y:S01]  /*c8f50*/  IADD3 R58, P1, PT, R3, R15, RZ ;  /* 0x0000000f033a7210 */ /* 0x000fe20007f3e0ff */
[----:B0-----:R-:W2:Y:S04]  /*c8f60*/  LDL.LU.64 R46, [R1+0x5858] ;  /* 0x00585800012e7983 */ /* 0x001ea80000300a00 */
[----:B------:R-:W2:Y:S04]  /*c8f70*/  LDL.LU R54, [R1+0x454] ;  /* 0x0004540001367983 */ /* 0x000ea80000300800 */
[----:B------:R-:W-:Y:S04]  /*c8f80*/  STL [R1+0x6a8], R9 ;  /* 0x0006a80901007387 */ /* 0x000fe80000100800 */
[----:B------:R0:W-:Y:S01]  /*c8f90*/  STL [R1+0x540], R8 ;  /* 0x0005400801007387 */ /* 0x0001e20000100800 */
[----:B------:R-:W-:Y:S01]  /*c8fa0*/  IMAD.X R59, R4, 0x1, R37, P1 ;  /* 0x00000001043b7824 */ /* 0x000fe200008e0625 */
[----:B0-----:R-:W-:-:S02]  /*c8fb0*/  SHF.R.U32.HI R8, RZ, 0x8, R56 ;  /* 0x00000008ff087819 */ /* 0x001fc40000011638 */
[----:B------:R-:W-:Y:S02]  /*c8fc0*/  SHF.R.U32.HI R9, RZ, 0x8, R44 ;  /* 0x00000008ff097819 */ /* 0x000fe4000001162c */
[----:B------:R-:W-:Y:S02]  /*c8fd0*/  LOP3.LUT R8, R8, 0xffff, RZ, 0xc0, !PT ;  /* 0x0000ffff08087812 */ /* 0x000fe400078ec0ff */
[----:B------:R-:W-:Y:S02]  /*c8fe0*/  LOP3.LUT R9, R9, 0xffff, RZ, 0xc0, !PT ;  /* 0x0000ffff09097812 */ /* 0x000fe400078ec0ff */
[--C-:B------:R-:W-:Y:S02]  /*c8ff0*/  PRMT R39, R8, 0x3340, R0.reuse ;  /* 0x0000334008277816 */ /* 0x100fe40000000000 */
[----:B------:R-:W-:Y:S01]  /*c9000*/  PRMT R8, R9, 0x3340, R0 ;  /* 0x0000334009087816 */ /* 0x000fe20000000000 */
[----:B------:R0:W-:Y:S04]  /*c9010*/  STL.64 [R1+0xec0], R58 ;  /* 0x000ec03a01007387 */ /* 0x0001e80000100a00 */
[----:B------:R-:W2:Y:S04]  /*c9020*/  LDL.LU R56, [R1+0x1d4c] ;  /* 0x001d4c0001387983 */ /* 0x000ea80000300800 */
[----:B------:R3:W-:Y:S04]  /*c9030*/  STL [R1+0x1a0], R39 ;  /* 0x0001a02701007387 */ /* 0x0007e80000100800 */
[----:B0-----:R-:W2:Y:S04]  /*c9040*/  LDL.LU R58, [R1+0x624] ;  /* 0x00062400013a7983 */ /* 0x001ea80000300800 */
[----:B------:R0:W-:Y:S04]  /*c9050*/  STL [R1+0x1c8], R8 ;  /* 0x0001c80801007387 */ /* 0x0001e80000100800 */
[----:B------:R-:W2:Y:S04]  /*c9060*/  LDL.LU R59, [R1+0x1c78] ;  /* 0x001c7800013b7983 */ /* 0x000ea80000300800 */
[----:B------:R-:W2:Y:S04]  /*c9070*/  LDL.LU R61, [R1+0x1ce8] ;  /* 0x001ce800013d7983 */ /* 0x000ea80000300800 */
[----:B------:R-:W2:Y:S01]  /*c9080*/  LDL.LU R44, [R1+0x5f8] ;  /* 0x0005f800012c7983 */ /* 0x000ea20000300800 */
[----:B---3--:R-:W-:-:S02]  /*c9090*/  LOP3.LUT R39, R53, 0xffff, RZ, 0xc0, !PT ;  /* 0x0000ffff35277812 */ /* 0x008fc400078ec0ff */
[----:B----4-:R-:W-:Y:S02]  /*c90a0*/  LOP3.LUT R52, R52, 0xffff, RZ, 0xc0, !PT ;  /* 0x0000ffff34347812 */ /* 0x010fe400078ec0ff */
[----:B--2---:R-:W-:Y:S02]  /*c90b0*/  LOP3.LUT R42, R42, 0xffff, RZ, 0xc0, !PT ;  /* 0x0000ffff2a2a7812 */ /* 0x004fe400078ec0ff */
        /* <DEDUP_REMOVED lines=8> */
[----:B------:R-:W-:Y:S02]  /*c9140*/  SHF.R.U32.HI R8, RZ, 0x8, R39 ;  /* 0x00000008ff087819 */ /* 0x000fe40000011627 */
[----:B------:R-:W-:-:S02]  /*c9150*/  LOP3.LUT R9, R9, 0xffff, RZ, 0xc0, !PT ;  /* 0x0000ffff09097812 */ /* 0x000fc400078ec0ff */
[----:B------:R-:W-:-:S04]  /*c9160*/  LOP3.LUT R8, R8, 0xffff, RZ, 0xc0, !PT ;  /* 0x0000ffff08087812 */ /* 0x000fc800078ec0ff */
[----:B------:R-:W-:Y:S02]  /*c9170*/  PRMT R39, R9, 0x3340, R8 ;  /* 0x0000334009277816 */ /* 0x000fe40000000008 */
[----:B------:R-:W-:-:S03]  /*c9180*/  LOP3.LUT R8, R51, 0xffff, RZ, 0xc0, !PT ;  /* 0x0000ffff33087812 */ /* 0x000fc600078ec0ff */
[----:B------:R0:W-:Y:S04]  /*c9190*/  STL [R1+0x688], R39 ;  /* 0x0006882701007387 */ /* 0x0001e80000100800 */
[----:B------:R-:W2:Y:S01]  /*c91a0*/  LDL.LU R51, [R1+0x5850] ;  /* 0x0058500001337983 */ /* 0x000ea20000300800 */
[----:B------:R-:W-:Y:S02]  /*c91b0*/  LOP3.LUT R9, R54, 0xffff, RZ, 0xc0, !PT ;  /* 0x0000ffff36097812 */ /* 0x000fe400078ec0ff */
[----:B------:R-:W-:Y:S02]  /*c91c0*/  SHF.R.U32.HI R52, RZ, 0x8, R42 ;  /* 0x00000008ff347819 */ /* 0x000fe4000001162a */
[----:B------:R-:W-:Y:S02]  /*c91d0*/  PRMT R42, R9, 0x3340, R8 ;  /* 0x00003340092a7816 */ /* 0x000fe40000000008 */
[----:B0-----:R-:W-:-:S02]  /*c91e0*/  SHF.R.U32.HI R39, RZ, 0x8, R9 ;  /* 0x00000008ff277819 */ /* 0x001fc40000011609 */
[----:B------:R-:W-:Y:S02]  /*c91f0*/  SHF.R.U32.HI R9, RZ, 0x8, R8 ;  /* 0x00000008ff097819 */ /* 0x000fe40000011608 */
[----:B------:R-:W-:Y:S02]  /*c9200*/  LOP3.LUT R8, R52, 0xffff, RZ, 0xc0, !PT ;  /* 0x0000ffff34087812 */ /* 0x000fe400078ec0ff */
[----:B------:R-:W-:Y:S02]  /*c9210*/  LOP3.LUT R39, R39, 0xffff, RZ, 0xc0, !PT ;  /* 0x0000ffff27277812 */ /* 0x000fe400078ec0ff */
[----:B------:R-:W-:Y:S01]  /*c9220*/  LOP3.LUT R9, R9, 0xffff, RZ, 0xc0, !PT ;  /* 0x0000ffff09097812 */ /* 0x000fe200078ec0ff */
[----:B------:R0:W-:Y:S01]  /*c9230*/  STL.64 [R1+0x57e8], R42 ;  /* 0x0057e82a01007387 */ /* 0x0001e20000100a00 */
[----:B------:R-:W-:Y:S02]  /*c9240*/  LOP3.LUT R52, R56, 0xffff, RZ, 0xc0, !PT ;  /* 0x0000ffff38347812 */ /* 0x000fe400078ec0ff */
[----:B0-----:R-:W-:-:S02]  /*c9250*/  PRMT R42, R8, 0x3340, R0 ;  /* 0x00003340082a7816 */ /* 0x001fc40000000000 */
[----:B------:R-:W-:-:S03]  /*c9260*/  PRMT R8, R39, 0x3340, R9 ;  /* 0x0000334027087816 */ /* 0x000fc60000000009 */
[----:B------:R0:W-:Y:S04]  /*c9270*/  STL [R1+0x1e0], R42 ;  /* 0x0001e02a01007387 */ /* 0x0001e80000100800 */
[----:B------:R3:W-:Y:S04]  /*c9280*/  STL [R1+0x2034], R8 ;  /* 0x0020340801007387 */ /* 0x0007e80000100800 */
[----:B------:R-:W4:Y:S04]  /*c9290*/  LDL.LU R54, [R1+0x4c78] ;  /* 0x004c780001367983 */ /* 0x000f280000300800 */
[----:B------:R-:W4:Y:S01]  /*c92a0*/  LDL.LU R56, [R1+0x1e88] ;  /* 0x001e880001387983 */ /* 0x000f220000300800 */
[----:B------:R-:W-:-:S02]  /*c92b0*/  LOP3.LUT R55, R61, 0xffff, RZ, 0xc0, !PT ;  /* 0x0000ffff3d377812 */ /* 0x000fc400078ec0ff */
[----:B------:R-:W-:Y:S02]  /*c92c0*/  LOP3.LUT R43, R44, 0xffff, RZ, 0xc0, !PT ;  /* 0x0000ffff2c2b7812 */ /* 0x000fe400078ec0ff */
[----:B0-----:R-:W-:Y:S02]  /*c92d0*/  LOP3.LUT R42, R58, 0xffff, RZ, 0xc0, !PT ;  /* 0x0000ffff3a2a7812 */ /* 0x001fe400078ec0ff */
[----:B------:R-:W4:Y:S04]  /*c92e0*/  LDL.LU R58, [R1+0x23d8] ;  /* 0x0023d800013a7983 */ /* 0x000f280000300800 */
[----:B------:R-:W4:Y:S04]  /*c92f0*/  LDL.LU R61, [R1+0x4c74] ;  /* 0x004c7400013d7983 */ /* 0x000f280000300800 */
[----:B------:R-:W4:Y:S01]  /*c9300*/  LDL.LU R44, [R1+0x1e78] ;  /* 0x001e7800012c7983 */ /* 0x000f220000300800 */
[----:B------:R-:W-:-:S02]  /*c9310*/  LOP3.LUT R53, R59, 0xffff, RZ, 0xc0, !PT ;  /* 0x0000ffff3b357812 */ /* 0x000fc400078ec0ff */
[----:B---3--:R-:W-:Y:S02]  /*c9320*/  PRMT R8, R42, 0x3340, R0 ;  /* 0x000033402a087816 */ /* 0x008fe40000000000 */
[----:B------:R-:W-:Y:S02]  /*c9330*/  PRMT R9, R52, 0x3340, R53 ;  /* 0x0000334034097816 */ /* 0x000fe40000000035 */
[----:B------:R-:W-:Y:S02]  /*c9340*/  SHF.R.U32.HI R52, RZ, 0x8, R52 ;  /* 0x00000008ff347819 */ /* 0x000fe40000011634 */
[----:B--2---:R-:W-:Y:S02]  /*c9350*/  LOP3.LUT R39, R51, 0xffff, RZ, 0xc0, !PT ;  /* 0x0000ffff33277812 */ /* 0x004fe400078ec0ff */
[----:B------:R-:W-:Y:S02]  /*c9360*/  PRMT R51, R9, 0x5410, R8 ;  /* 0x0000541009337816 */ /* 0x000fe40000000008 */
[----:B------:R-:W-:-:S02]  /*c9370*/  PRMT R8, R43, 0x3340, R0 ;  /* 0x000033402b087816 */ /* 0x000fc40000000000 */
[----:B------:R-:W-:Y:S01]  /*c9380*/  PRMT R9, R55, 0x3340, R39 ;  /* 0x0000334037097816 */ /* 0x000fe20000000027 */
[----:B------:R0:W-:Y:S03]  /*c9390*/  STL [R1+0x5754], R51 ;  /* 0x0057543301007387 */ /* 0x0001e60000100800 */
[----:B0-----:R-:W-:-:S05]  /*c93a0*/  PRMT R51, R9, 0x5410, R8 ;  /* 0x0000541009337816 */ /* 0x001fca0000000008 */
[----:B------:R0:W-:Y:S04]  /*c93b0*/  STL [R1+0x798], R51 ;  /* 0x0007983301007387 */ /* 0x0001e80000100800 */
[----:B------:R-:W2:Y:S01]  /*c93c0*/  LDL.LU R59, [R1+0x23b8] ;  /* 0x0023b800013b7983 */ /* 0x000ea20000300800 */
[----:B------:R-:W-:-:S05]  /*c93d0*/  IADD3 R8, P1, PT, R3, R12, RZ ;  /* 0x0000000c03087210 */ /* 0x000fca0007f3e0ff */
[----:B------:R-:W-:Y:S01]  /*c93e0*/  IMAD.X R9, R4, 0x1, R11, P1 ;  /* 0x0000000104097824 */ /* 0x000fe200008e060b */
[----:B0-----:R-:W-:-:S04]  /*c93f0*/  SHF.R.U32.HI R51, RZ, 0x8, R55 ;  /* 0x00000008ff337819 */ /* 0x001fc80000011637 */
[----:B------:R0:W-:Y:S01]  /*c9400*/  STL.64 [R1+0xea8], R8 ;  /* 0x000ea80801007387 */ /* 0x0001e20000100a00 */
[----:B------:R-:W-:Y:S02]  /*c9410*/  LOP3.LUT R51, R51, 0xffff, RZ, 0xc0, !PT ;  /* 0x0000ffff33337812 */ /* 0x000fe400078ec0ff */
        /* <DEDUP_REMOVED lines=9> */
[----:B------:R-:W-:Y:S02]  /*c94b0*/  IADD3 R52, P1, PT, R3, R10, RZ ;  /* 0x0000000a03347210 */ /* 0x000fe40007f3e0ff */
[----:B0-----:R-:W-:Y:S02]  /*c94c0*/  SHF.R.U32.HI R9, RZ, 0x8, R42 ;  /* 0x00000008ff097819 */ /* 0x001fe4000001162a */
[----:B---3--:R-:W-:Y:S01]  /*c94d0*/  SHF.R.U32.HI R8, RZ, 0x8, R43 ;  /* 0x00000008ff087819 */ /* 0x008fe2000001162b */
[----:B------:R-:W-:Y:S01]  /*c94e0*/  IMAD.X R53, R4, 0x1, R7, P1 ;  /* 0x0000000104357824 */ /* 0x000fe200008e0607 */
[----:B------:R-:W-:-:S02]  /*c94f0*/  LOP3.LUT R9, R9, 0xffff, RZ, 0xc0, !PT ;  /* 0x0000ffff09097812 */ /* 0x000fc400078ec0ff */
[----:B------:R-:W-:-:S04]  /*c9500*/  LOP3.LUT R8, R8, 0xffff, RZ, 0xc0, !PT ;  /* 0x0000ffff08087812 */ /* 0x000fc800078ec0ff */
[--C-:B------:R-:W-:Y:S02]  /*c9510*/  PRMT R39, R8, 0x3340, R0.reuse ;  /* 0x0000334008277816 */ /* 0x100fe40000000000 */
[----:B------:R-:W-:Y:S01]  /*c9520*/  PRMT R8, R9, 0x3340, R0 ;  /* 0x0000334009087816 */ /* 0x000fe20000000000 */
[----:B------:R0:W-:Y:S04]  /*c9530*/  STL.64 [R1+0xeb0], R52 ;  /* 0x000eb03401007387 */ /* 0x0001e80000100a00 */
[----:B------:R-:W-:Y:S01]  /*c9540*/  STL [R1+0x1dc], R39 ;  /* 0x0001dc2701007387 */ /* 0x000fe20000100800 */
[----:B----4-:R-:W-:-:S03]  /*c9550*/  LOP3.LUT R43, R56, 0xffff, RZ, 0xc0, !PT ;  /* 0x0000ffff382b7812 */ /* 0x010fc600078ec0ff */
[----:B------:R3:W-:Y:S01]  /*c9560*/  STL [R1+0x1d8], R8 ;  /* 0x0001d80801007387 */ /* 0x0007e20000100800 */
[----:B------:R-:W-:Y:S02]  /*c9570*/  LOP3.LUT R51, R58, 0xffff, RZ, 0xc0, !PT ;  /* 0x0000ffff3a337812 */ /* 0x000fe400078ec0ff */
[----:B------:R-:W-:Y:S02]  /*c9580*/  LOP3.LUT R42, R44, 0xffff, RZ, 0xc0, !PT ;  /* 0x0000ffff2c2a7812 */ /* 0x000fe400078ec0ff */
[----:B0-----:R-:W-:Y:S02]  /*c9590*/  LOP3.LUT R52, R54, 0xffff, RZ, 0xc0, !PT ;  /* 0x0000ffff36347812 */ /* 0x001fe400078ec0ff */
[----:B------:R-:W4:Y:S04]  /*c95a0*/  LDL.LU R54, [R1+0x4c68] ;  /* 0x004c680001367983 */ /* 0x000f280000300800 */
[----:B------:R-:W4:Y:S01]  /*c95b0*/  LDL.LU R56, [R1+0x1e58] ;  /* 0x001e580001387983 */ /* 0x000f220000300800 */
[----:B------:R-:W-:-:S03]  /*c95c0*/  LOP3.LUT R53, R61, 0xffff, RZ, 0xc0, !PT ;  /* 0x0000ffff3d357812 */ /* 0x000fc600078ec0ff */
[----:B------:R-:W4:Y:S04]  /*c95d0*/  LDL.LU R58, [R1+0x23b0] ;  /* 0x0023b000013a7983 */ /* 0x000f280000300800 */
[----:B------:R-:W4:Y:S04]  /*c95e0*/  LDL.LU R61, [R1+0x4c60] ;  /* 0x004c6000013d7983 */ /* 0x000f280000300800 */
[----:B------:R-:W4:Y:S01]  /*c95f0*/  LDL.LU R44, [R1+0x1e48] ;  /* 0x001e4800012c7983 */ /* 0x000f220000300800 */
[----:B---3--:R-:W-:Y:S02]  /*c9600*/  PRMT R8, R43, 0x3340, R0 ;  /* 0x000033402b087816 */ /* 0x008fe40000000000 */
[----:B------:R-:W-:-:S04]  /*c9610*/  PRMT R9, R52, 0x3340, R51 ;  /* 0x0000334034097816 */ /* 0x000fc80000000033 */
[----:B------:R-:W-:Y:S02]  /*c9620*/  PRMT R55, R9, 0x5410, R8 ;  /* 0x0000541009377816 */ /* 0x000fe40000000008 */
[----:B------:R-:W-:-:S03]  /*c9630*/  PRMT R8, R42, 0x3340, R0 ;  /* 0x000033402a087816 */ /* 0x000fc60000000000 */
[----:B------:R0:W-:Y:S01]  /*c9640*/  STL [R1+0x7b0], R55 ;  /* 0x0007b03701007387 */ /* 0x0001e20000100800 */
[----:B------:R-:W-:Y:S02]  /*c9650*/  SHF.R.U32.HI R52, RZ, 0x8, R52 ;  /* 0x00000008ff347819 */ /* 0x000fe40000011634 */
[----:B--2---:R-:W-:Y:S02]  /*c9660*/  LOP3.LUT R39, R59, 0xffff, RZ, 0xc0, !PT ;  /* 0x0000ffff3b277812 */ /* 0x004fe400078ec0ff */
[----:B------:R-:W2:Y:S02]  /*c9670*/  LDL.LU R59, [R1+0x23ac] ;  /* 0x0023ac00013b7983 */ /* 0x000ea40000300800 */
[----:B------:R-:W-:-:S04]  /*c9680*/  PRMT R9, R53, 0x3340, R39 ;  /* 0x0000334035097816 */ /* 0x000fc80000000027 */
[----:B0-----:R-:W-:Y:S02]  /*c9690*/  PRMT R55, R9, 0x5410, R8 ;  /* 0x0000541009377816 */ /* 0x001fe40000000008 */
[----:B------:R-:W-:-:S05]  /*c96a0*/  IADD3 R8, P1, PT, R3, R6, RZ ;  /* 0x0000000603087210 */ /* 0x000fca0007f3e0ff */
[----:B------:R-:W-:Y:S01]  /*c96b0*/  IMAD.X R9, R4, 0x1, R5, P1 ;  /* 0x0000000104097824 */ /* 0x000fe200008e0605 */
[----:B------:R-:W-:Y:S01]  /*c96c0*/  STL [R1+0x7b4], R55 ;  /* 0x0007b43701007387 */ /* 0x000fe20000100800 */
[----:B------:R-:W-:-:S03]  /*c96d0*/  SHF.R.U32.HI R39, RZ, 0x8, R39 ;  /* 0x00000008ff277819 */ /* 0x000fc60000011627 */
        /* <DEDUP_REMOVED lines=11> */
[----:B------:R-:W-:Y:S02]  /*c9790*/  SHF.R.U32.HI R9, RZ, 0x8, R42 ;  /* 0x00000008ff097819 */ /* 0x000fe4000001162a */
[----:B------:R-:W-:Y:S02]  /*c97a0*/  IADD3 R52, P1, PT, R3, R36, RZ ;  /* 0x0000002403347210 */ /* 0x000fe40007f3e0ff */
[----:B------:R-:W-:Y:S02]  /*c97b0*/  LOP3.LUT R9, R9, 0xffff, RZ, 0xc0, !PT ;  /* 0x0000ffff09097812 */ /* 0x000fe400078ec0ff */
[----:B0-----:R-:W-:Y:S01]  /*c97c0*/  SHF.R.U32.HI R8, RZ, 0x8, R43 ;  /* 0x00000008ff087819 */ /* 0x001fe2000001162b */
[----:B------:R-:W-:-:S03]  /*c97d0*/  IMAD.X R53, R4, 0x1, R35, P1 ;  /* 0x0000000104357824 */ /* 0x000fc600008e0623 */
[----:B------:R-:W-:-:S04]  /*c97e0*/  LOP3.LUT R8, R8, 0xffff, RZ, 0xc0, !PT ;  /* 0x0000ffff08087812 */ /* 0x000fc800078ec0ff */
[--C-:B------:R-:W-:Y:S02]  /*c97f0*/  PRMT R39, R8, 0x3340, R0.reuse ;  /* 0x0000334008277816 */ /* 0x100fe40000000000 */
[----:B------:R-:W-:Y:S01]  /*c9800*/  PRMT R8, R9, 0x3340, R0 ;  /* 0x0000334009087816 */ /* 0x000fe20000000000 */
[----:B------:R0:W-:Y:S04]  /*c9810*/  STL.64 [R1+0xea0], R52 ;  /* 0x000ea03401007387 */ /* 0x0001e80000100a00 */
[----:B------:R-:W-:Y:S04]  /*c9820*/  STL [R1+0x200], R39 ;  /* 0x0002002701007387 */ /* 0x000fe80000100800 */
[----:B------:R3:W-:Y:S01]  /*c9830*/  STL [R1+0x1fc], R8 ;  /* 0x0001fc0801007387 */ /* 0x0007e20000100800 */
[----:B----4-:R-:W-:-:S02]  /*c9840*/  LOP3.LUT R43, R56, 0xffff, RZ, 0xc0, !PT ;  /* 0x0000ffff382b7812 */ /* 0x010fc400078ec0ff */
[----:B------:R-:W-:Y:S01]  /*c9850*/  LOP3.LUT R51, R58, 0xffff, RZ, 0xc0, !PT ;  /* 0x0000ffff3a337812 */ /* 0x000fe200078ec0ff */
[----:B------:R-:W4:Y:S04]  /*c9860*/  LDL.LU R56, [R1+0x204] ;  /* 0x0002040001387983 */ /* 0x000f280000300800 */
[----:B------:R-:W4:Y:S01]  /*c9870*/  LDL.LU R58, [R1+0x94] ;  /* 0x00009400013a7983 */ /* 0x000f220000300800 */
[----:B0-----:R-:W-:Y:S02]  /*c9880*/  LOP3.LUT R53, R61, 0xffff, RZ, 0xc0, !PT ;  /* 0x0000ffff3d357812 */ /* 0x001fe400078ec0ff */
[----:B------:R-:W-:Y:S01]  /*c9890*/  LOP3.LUT R42, R44, 0xffff, RZ, 0xc0, !PT ;  /* 0x0000ffff2c2a7812 */ /* 0x000fe200078ec0ff */
[----:B------:R-:W4:Y:S04]  /*c98a0*/  LDL.LU R61, [R1+0x158] ;  /* 0x00015800013d7983 */ /* 0x000f280000300800 */
[----:B------:R-:W4:Y:S01]  /*c98b0*/  LDL.LU R44, [R1+0x1f4] ;  /* 0x0001f400012c7983 */ /* 0x000f220000300800 */
[----:B------:R-:W-:-:S02]  /*c98c0*/  LOP3.LUT R52, R54, 0xffff, RZ, 0xc0, !PT ;  /* 0x0000ffff36347812 */ /* 0x000fc400078ec0ff */
[----:B---3--:R-:W-:Y:S02]  /*c98d0*/  PRMT R8, R43, 0x3340, R0 ;  /* 0x000033402b087816 */ /* 0x008fe40000000000 */
[----:B------:R-:W-:-:S04]  /*c98e0*/  PRMT R9, R52, 0x3340, R51 ;  /* 0x0000334034097816 */ /* 0x000fc80000000033 */
[----:B------:R-:W-:Y:S02]  /*c98f0*/  PRMT R54, R9, 0x5410, R8 ;  /* 0x0000541009367816 */ /* 0x000fe40000000008 */
[----:B------:R-:W-:-:S03]  /*c9900*/  PRMT R8, R42, 0x3340, R0 ;  /* 0x000033402a087816 */ /* 0x000fc60000000000 */
[----:B------:R0:W-:Y:S01]  /*c9910*/  STL [R1+0x764], R54 ;  /* 0x0007643601007387 */ /* 0x0001e20000100800 */
[----:B------:R-:W-:Y:S02]  /*c9920*/  SHF.R.U32.HI R52, RZ, 0x8, R52 ;  /* 0x00000008ff347819 */ /* 0x000fe40000011634 */
[----:B0-----:R-:W-:-:S05]  /*c9930*/  IADD3 R54, P1, PT, R3, R34, RZ ;  /* 0x0000002203367210 */ /* 0x001fca0007f3e0ff */
[----:B------:R-:W-:Y:S01]  /*c9940*/  IMAD.X R55, R4, 0x1, R33, P1 ;  /* 0x0000000104377824 */ /* 0x000fe200008e0621 */
[----:B--2---:R-:W-:Y:S02]  /*c9950*/  LOP3.LUT R39, R59, 0xffff, RZ, 0xc0, !PT ;  /* 0x0000ffff3b277812 */ /* 0x004fe400078ec0ff */
[----:B------:R-:W2:Y:S02]  /*c9960*/  LDL.LU R59, [R1+0x154] ;  /* 0x00015400013b7983 */ /* 0x000ea40000300800 */
[----:B------:R-:W-:-:S04]  /*c9970*/  PRMT R9, R53, 0x3340, R39 ;  /* 0x0000334035097816 */ /* 0x000fc80000000027 */
[----:B------:R-:W-:Y:S02]  /*c9980*/  PRMT R8, R9, 0x5410, R8 ;  /* 0x0000541009087816 */ /* 0x000fe40000000008 */
[----:B------:R-:W-:Y:S02]  /*c9990*/  SHF.R.U32.HI R9, RZ, 0x8, R53 ;  /* 0x00000008ff097819 */ /* 0x000fe40000011635 */
[----:B------:R-:W-:Y:S01]  /*c99a0*/  SHF.R.U32.HI R39, RZ, 0x8, R39 ;  /* 0x00000008ff277819 */ /* 0x000fe20000011627 */
[----:B------:R0:W-:Y:S03]  /*c99b0*/  STL [R1+0x7bc], R8 ;  /* 0x0007bc0801007387 */ /* 0x0001e60000100800 */
[----:B------:R-:W-:Y:S02]  /*c99c0*/  LOP3.LUT R39, R39, 0xffff, RZ, 0xc0, !PT ;  /* 0x0000ffff27277812 */ /* 0x000fe400078ec0ff */
[----:B0-----:R-:W-:-:S02]  /*c99d0*/  SHF.R.U32.HI R8, RZ, 0x8, R51 ;  /* 0x00000008ff087819 */ /* 0x001fc40000011633 */
[----:B------:R-:W-:Y:S02]  /*c99e0*/  LOP3.LUT R51, R9, 0xffff, RZ, 0xc0, !PT ;  /* 0x0000ffff09337812 */ /* 0x000fe400078ec0ff */
[----:B------:R-:W-:Y:S02]  /*c99f0*/  LOP3.LUT R9, R52, 0xffff, RZ, 0xc0, !PT ;  /* 0x0000ffff34097812 */ /* 0x000fe400078ec0ff */
[----:B------:R-:W-:Y:S02]  /*c9a00*/  LOP3.LUT R8, R8, 0xffff, RZ, 0xc0, !PT ;  /* 0x0000ffff08087812 */ /* 0x000fe400078ec0ff */
[----:B------:R-:W-:Y:S02]  /*c9a10*/  PRMT R39, R51, 0x3340, R39 ;  /* 0x0000334033277816 */ /* 0x000fe40000000027 */
[----:B------:R-:W-:Y:S01]  /*c9a20*/  PRMT R8, R9, 0x3340, R8 ;  /* 0x0000334009087816 */ /* 0x000fe20000000008 */
[----:B------:R-:W-:Y:S04]  /*c9a30*/  STL.64 [R1+0xe88], R54 ;  /* 0x000e883601007387 */ /* 0x000fe80000100a00 */
[----:B------:R-:W-:Y:S01]  /*c9a40*/  STL [R1+0x664], R39 ;  /* 0x0006642701007387 */ /* 0x000fe20000100800 */
[----:B------:R-:W-:-:S03]  /*c9a50*/  SHF.R.U32.HI R9, RZ, 0x8, R42 ;  /* 0x00000008ff097819 */ /* 0x000fc6000001162a */
[----:B------:R0:W-:Y:S01]  /*c9a60*/  STL [R1+0x660], R8 ;  /* 0x0006600801007387 */ /* 0x0001e20000100800 */
        /* <DEDUP_REMOVED lines=10> */
[----:B------:R-:W-:-:S02]  /*c9b10*/  LOP3.LUT R43, R40, 0xffff, RZ, 0xc0, !PT ;  /* 0x0000ffff282b7812 */ /* 0x000fc400078ec0ff */
[----:B----4-:R-:W-:Y:S02]  /*c9b20*/  LOP3.LUT R42, R58, 0xffff, RZ, 0xc0, !PT ;  /* 0x0000ffff3a2a7812 */ /* 0x010fe400078ec0ff */
[----:B------:R-:W4:Y:S01]  /*c9b30*/  LDL.LU R58, [R1+0x1bc] ;  /* 0x0001bc00013a7983 */ /* 0x000f220000300800 */
[----:B0-----:R-:W-:Y:S02]  /*c9b40*/  LOP3.LUT R53, R61, 0xffff, RZ, 0xc0, !PT ;  /* 0x0000ffff3d357812 */ /* 0x001fe400078ec0ff */
[----:B------:R-:W-:Y:S01]  /*c9b50*/  LOP3.LUT R51, R44, 0xffff, RZ, 0xc0, !PT ;  /* 0x0000ffff2c337812 */ /* 0x000fe200078ec0ff */
[----:B------:R-:W4:Y:S04]  /*c9b60*/  LDL.LU R61, [R1+0xf0] ;  /* 0x0000f000013d7983 */ /* 0x000f280000300800 */
        /* <DEDUP_REMOVED lines=21> */
[----:B------:R-:W-:Y:S02]  /*c9cc0*/  LOP3.LUT R39, R52, 0xffff, RZ, 0xc0, !PT ;  /* 0x0000ffff34277812 */ /* 0x000fe400078ec0ff */
[----:B------:R-:W-:Y:S02]  /*c9cd0*/  LOP3.LUT R8, R8, 0xffff, RZ, 0xc0, !PT ;  /* 0x0000ffff08087812 */ /* 0x000fe400078ec0ff */
[----:B------:R-:W-:Y:S02]  /*c9ce0*/  PRMT R9, R39, 0x3340, R9 ;  /* 0x0000334027097816 */ /* 0x000fe40000000009 */
[----:B------:R-:W-:Y:S01]  /*c9cf0*/  PRMT R8, R51, 0x3340, R8 ;  /* 0x0000334033087816 */ /* 0x000fe20000000008 */
[----:B------:R-:W-:Y:S04]  /*c9d00*/  STL.64 [R1+0xe78], R54 ;  /* 0x000e783601007387 */ /* 0x000fe80000100a00 */
[----:B------:R0:W-:Y:S04]  /*c9d10*/  STL [R1+0x634], R9 ;  /* 0x0006340901007387 */ /* 0x0001e80000100800 */
[----:B------:R3:W-:Y:S01]  /*c9d20*/  STL [R1+0x524], R8 ;  /* 0x0005240801007387 */ /* 0x0007e20000100800 */
[----:B------:R-:W-:-:S02]  /*c9d30*/  IADD3 R52, P1, PT, R3, R28, RZ ;  /* 0x0000001c03347210 */ /* 0x000fc40007f3e0ff */
[----:B0-----:R-:W-:Y:S02]  /*c9d40*/  SHF.R.U32.HI R9, RZ, 0x8, R42 ;  /* 0x00000008ff097819 */ /* 0x001fe4000001162a */
[----:B---3--:R-:W-:Y:S02]  /*c9d50*/  SHF.R.U32.HI R8, RZ, 0x8, R43 ;  /* 0x00000008ff087819 */ /* 0x008fe4000001162b */
[----:B------:R-:W-:Y:S02]  /*c9d60*/  LOP3.LUT R9, R9, 0xffff, RZ, 0xc0, !PT ;  /* 0x0000ffff09097812 */ /* 0x000fe400078ec0ff */
[----:B------:R-:W-:Y:S01]  /*c9d70*/  LOP3.LUT R8, R8, 0xffff, RZ, 0xc0, !PT ;  /* 0x0000ffff08087812 */ /* 0x000fe200078ec0ff */
[----:B------:R-:W-:-:S03]  /*c9d80*/  IMAD.X R53, R4, 0x1, R27, P1 ;  /* 0x0000000104357824 */ /* 0x000fc600008e061b */
[--C-:B------:R-:W-:Y:S02]  /*c9d90*/  PRMT R39, R8, 0x3340, R0.reuse ;  /* 0x0000334008277816 */ /* 0x100fe40000000000 */
[----:B------:R-:W-:Y:S01]  /*c9da0*/  PRMT R8, R9, 0x3340, R0 ;  /* 0x0000334009087816 */ /* 0x000fe20000000000 */
[----:B------:R4:W-:Y:S04]  /*c9db0*/  STL.64 [R1+0xe80], R52 ;  /* 0x000e803401007387 */ /* 0x0009e80000100a00 */
[----:B------:R-:W-:Y:S01]  /*c9dc0*/  STL [R1+0x208], R39 ;  /* 0x0002082701007387 */ /* 0x000fe20000100800 */
[----:B------:R-:W-:-:S03]  /*c9dd0*/  LOP3.LUT R43, R49, 0xffff, RZ, 0xc0, !PT ;  /* 0x0000ffff312b7812 */ /* 0x000fc600078ec0ff */
[----:B------:R0:W-:Y:S04]  /*c9de0*/  STL [R1+0x204], R8 ;  /* 0x0002040801007387 */ /* 0x0001e80000100800 */
[----:B------:R-:W3:Y:S01]  /*c9df0*/  LDL.LU R49, [R1+0x584c] ;  /* 0x00584c0001317983 */ /* 0x000ee20000300800 */
[----:B----4-:R-:W-:Y:S02]  /*c9e00*/  LOP3.LUT R52, R61, 0xffff, RZ, 0xc0, !PT ;  /* 0x0000ffff3d347812 */ /* 0x010fe400078ec0ff */
[----:B------:R-:W-:Y:S01]  /*c9e10*/  LOP3.LUT R51, R44, 0xffff, RZ, 0xc0, !PT ;  /* 0x0000ffff2c337812 */ /* 0x000fe200078ec0ff */
[----:B------:R-:W4:Y:S01]  /*c9e20*/  LDL.LU R61, [R1+0x1ec] ;  /* 0x0001ec00013d7983 */ /* 0x000f220000300800 */
[----:B------:R-:W-:-:S03]  /*c9e30*/  LOP3.LUT R42, R40, 0xffff, RZ, 0xc0, !PT ;  /* 0x0000ffff282a7812 */ /* 0x000fc600078ec0ff */
[----:B------:R-:W3:Y:S04]  /*c9e40*/  LDL.LU R44, [R1+0xf4] ;  /* 0x0000f400012c7983 */ /* 0x000ee80000300800 */
[----:B------:R-:W3:Y:S01]  /*c9e50*/  LDL.LU R40, [R1+0x5c0] ;  /* 0x0005c00001287983 */ /* 0x000ee20000300800 */
[----:B------:R-:W-:Y:S02]  /*c9e60*/  LOP3.LUT R53, R58, 0xffff, RZ, 0xc0, !PT ;  /* 0x0000ffff3a357812 */ /* 0x000fe400078ec0ff */
[----:B0-----:R-:W-:Y:S01]  /*c9e70*/  PRMT R8, R43, 0x3340, R0 ;  /* 0x000033402b087816 */ /* 0x001fe20000000000 */
[----:B------:R-:W3:Y:S01]  /*c9e80*/  LDL.LU R56, [R1+0x3b0] ;  /* 0x0003b00001387983 */ /* 0x000ee20000300800 */
[----:B------:R-:W-:-:S04]  /*c9e90*/  PRMT R9, R53, 0x3340, R52 ;  /* 0x0000334035097816 */ /* 0x000fc80000000034 */
[----:B------:R-:W-:-:S05]  /*c9ea0*/  PRMT R9, R9, 0x5410, R8 ;  /* 0x0000541009097816 */ /* 0x000fca0000000008 */
[----:B------:R0:W-:Y:S04]  /*c9eb0*/  STL [R1+0x768], R9 ;  /* 0x0007680901007387 */ /* 0x0001e80000100800 */
[----:B------:R-:W3:Y:S01]  /*c9ec0*/  LDL.LU R58, [R1+0x440] ;  /* 0x00044000013a7983 */ /* 0x000ee20000300800 */
[----:B------:R-:W-:Y:S02]  /*c9ed0*/  PRMT R8, R42, 0x3340, R0 ;  /* 0x000033402a087816 */ /* 0x000fe40000000000 */
[----:B------:R-:W-:-:S05]  /*c9ee0*/  IADD3 R54, P1, PT, R3, R26, RZ ;  /* 0x0000001a03367210 */ /* 0x000fca0007f3e0ff */
[----:B------:R-:W-:Y:S01]  /*c9ef0*/  IMAD.X R55, R4, 0x1, R25, P1 ;  /* 0x0000000104377824 */ /* 0x000fe200008e0619 */
[----:B--2---:R-:W-:-:S04]  /*c9f00*/  LOP3.LUT R39, R59, 0xffff, RZ, 0xc0, !PT ;  /* 0x0000ffff3b277812 */ /* 0x004fc800078ec0ff */
[----:B0-----:R-:W-:-:S04]  /*c9f10*/  PRMT R9, R51, 0x3340, R39 ;  /* 0x0000334033097816 */ /* 0x001fc80000000027 */
[----:B------:R-:W-:Y:S02]  /*c9f20*/  PRMT R8, R9, 0x5410, R8 ;  /* 0x0000541009087816 */ /* 0x000fe40000000008 */
[----:B------:R-:W-:Y:S02]  /*c9f30*/  SHF.R.U32.HI R51, RZ, 0x8, R51 ;  /* 0x00000008ff337819 */ /* 0x000fe40000011633 */
[----:B------:R-:W-:Y:S02]  /*c9f40*/  SHF.R.U32.HI R39, RZ, 0x8, R39 ;  /* 0x00000008ff277819 */ /* 0x000fe40000011627 */
[----:B------:R-:W-:Y:S01]  /*c9f50*/  SHF.R.U32.HI R9, RZ, 0x8, R53 ;  /* 0x00000008ff097819 */ /* 0x000fe20000011635 */
[----:B------:R0:W-:Y:S01]  /*c9f60*/  STL [R1+0x8b0], R8 ;  /* 0x0008b00801007387 */ /* 0x0001e20000100800 */
[----:B------:R-:W-:Y:S02]  /*c9f70*/  LOP3.LUT R51, R51, 0xffff, RZ, 0xc0, !PT ;  /* 0x0000ffff33337812 */ /* 0x000fe400078ec0ff */
[----:B------:R-:W-:-:S02]  /*c9f80*/  LOP3.LUT R39, R39, 0xffff, RZ, 0xc0, !PT ;  /* 0x0000ffff27277812 */ /* 0x000fc400078ec0ff */
[----:B------:R-:W-:Y:S02]  /*c9f90*/  LOP3.LUT R9, R9, 0xffff, RZ, 0xc0, !PT ;  /* 0x0000ffff09097812 */ /* 0x000fe400078ec0ff */
[----:B0-----:R-:W-:Y:S02]  /*c9fa0*/  SHF.R.U32.HI R8, RZ, 0x8, R52 ;  /* 0x00000008ff087819 */ /* 0x001fe40000011634 */
[----:B------:R-:W-:Y:S02]  /*c9fb0*/  PRMT R39, R51, 0x3340, R39 ;  /* 0x0000334033277816 */ /* 0x000fe40000000027 */
[----:B------:R-:W-:Y:S01]  /*c9fc0*/  LOP3.LUT R8, R8, 0xffff, RZ, 0xc0, !PT ;  /* 0x0000ffff08087812 */ /* 0x000fe200078ec0ff */
[----:B------:R-:W-:Y:S03]  /*c9fd0*/  STL.64 [R1+0xe68], R54 ;  /* 0x000e683601007387 */ /* 0x000fe60000100a00 */
[----:B------:R-:W-:Y:S01]  /*c9fe0*/  PRMT R8, R9, 0x3340, R8 ;  /* 0x0000334009087816 */ /* 0x000fe20000000008 */
[----:B------:R-:W-:Y:S01]  /*c9ff0*/  STL [R1+0x630], R39 ;  /* 0x0006302701007387 */ /* 0x000fe20000100800 */
[----:B------:R-:W-:-:S03]  /*ca000*/  IADD3 R52, P1, PT, R3, R24, RZ ;  /* 0x0000001803347210 */ /* 0x000fc60007f3e0ff */
[----:B------:R0:W-:Y:S01]  /*ca010*/  STL [R1+0x62c], R8 ;  /* 0x00062c0801007387 */ /* 0x0001e20000100800 */
[----:B------:R-:W-:Y:S01]  /*ca020*/  SHF.R.U32.HI R9, RZ, 0x8, R42 ;  /* 0x00000008ff097819 */ /* 0x000fe2000001162a */
[----:B------:R-:W-:Y:S01]  /*ca030*/  IMAD.X R53, R4, 0x1, R23, P1 ;  /* 0x0000000104357824 */ /* 0x000fe200008e0617 */
[----:B0-----:R-:W-:Y:S02]  /*ca040*/  SHF.R.U32.HI R8, RZ, 0x8, R43 ;  /* 0x00000008ff087819 */ /* 0x001fe4000001162b */
[----:B------:R-:W-:Y:S02]  /*ca050*/  LOP3.LUT R9, R9, 0xffff, RZ, 0xc0, !PT ;  /* 0x0000ffff09097812 */ /* 0x000fe400078ec0ff */
[----:B------:R-:W-:Y:S02]  /*ca060*/  LOP3.LUT R8, R8, 0xffff, RZ, 0xc0, !PT ;  /* 0x0000ffff08087812 */ /* 0x000fe400078ec0ff */
[--C-:B------:R-:W-:Y:S02]  /*ca070*/  PRMT R9, R9, 0x3340, R0.reuse ;  /* 0x0000334009097816 */ /* 0x100fe40000000000 */
[----:B------:R-:W-:Y:S01]  /*ca080*/  PRMT R8, R8, 0x3340, R0 ;  /* 0x0000334008087816 */ /* 0x000fe20000000000 */
[----:B------:R-:W-:Y:S04]  /*ca090*/  STL.64 [R1+0xe70], R52 ;  /* 0x000e703401007387 */ /* 0x000fe80000100a00 */
[----:B------:R0:W-:Y:S04]  /*ca0a0*/  STL [R1+0x220], R8 ;  /* 0x0002200801007387 */ /* 0x0001e80000100800 */
[----:B------:R2:W-:Y:S01]  /*ca0b0*/  STL [R1+0x21c], R9 ;  /* 0x00021c0901007387 */ /* 0x0005e20000100800 */
[----:B0-----:R-:W-:-:S03]  /*ca0c0*/  LOP3.LUT R8, R41, 0xffff, RZ, 0xc0, !PT ;  /* 0x0000ffff29087812 */ /* 0x001fc600078ec0ff */
[----:B------:R-:W2:Y:S01]  /*ca0d0*/  LDL.LU R41, [R1+0x5848] ;  /* 0x0058480001297983 */ /* 0x000ea20000300800 */
[----:B----4-:R-:W-:Y:S02]  /*ca0e0*/  LOP3.LUT R51, R61, 0xffff, RZ, 0xc0, !PT ;  /* 0x0000ffff3d337812 */ /* 0x010fe400078ec0ff */
[----:B---3--:R-:W-:Y:S02]  /*ca0f0*/  LOP3.LUT R43, R40, 0xffff, RZ, 0xc0, !PT ;  /* 0x0000ffff282b7812 */ /* 0x008fe400078ec0ff */
[----:B------:R-:W3:Y:S04]  /*ca100*/  LDL.LU R40, [R1+0x1d7c] ;  /* 0x001d7c0001287983 */ /* 0x000ee80000300800 */
[----:B------:R0:W-:Y:S04]  /*ca110*/  STL [R1+0x4c5c], R8 ;  /* 0x004c5c0801007387 */ /* 0x0001e80000100800 */
[----:B------:R-:W4:Y:S04]  /*ca120*/  LDL.LU R59, [R1+0x64c] ;  /* 0x00064c00013b7983 */ /* 0x000f280000300800 */
[----:B------:R-:W4:Y:S01]  /*ca130*/  LDL.LU R61, [R1+0x1cbc] ;  /* 0x001cbc00013d7983 */ /* 0x000f220000300800 */
[----:B------:R-:W-:-:S04]  /*ca140*/  LOP3.LUT R44, R44, 0xffff, RZ, 0xc0, !PT ;  /* 0x0000ffff2c2c7812 */ /* 0x000fc800078ec0ff */
[----:B--2---:R-:W-:Y:S02]  /*ca150*/  PRMT R9, R51, 0x3340, R44 ;  /* 0x0000334033097816 */ /* 0x004fe4000000002c */
[----:B0-----:R-:W-:Y:S02]  /*ca160*/  PRMT R8, R8, 0x3340, R0 ;  /* 0x0000334008087816 */ /* 0x001fe40000000000 */
[----:B------:R-:W-:Y:S02]  /*ca170*/  LOP3.LUT R42, R56, 0xffff, RZ, 0xc0, !PT ;  /* 0x0000ffff382a7812 */ /* 0x000fe400078ec0ff */
[----:B------:R-:W-:Y:S02]  /*ca180*/  LOP3.LUT R39, R58, 0xffff, RZ, 0xc0, !PT ;  /* 0x0000ffff3a277812 */ /* 0x000fe400078ec0ff */
[----:B------:R-:W-:Y:S02]  /*ca190*/  PRMT R52, R9, 0x5410, R8 ;  /* 0x0000541009347816 */ /* 0x000fe40000000008 */
[----:B------:R-:W-:-:S02]  /*ca1a0*/  PRMT R8, R42, 0x3340, R0 ;  /* 0x000033402a087816 */ /* 0x000fc40000000000 */
[----:B------:R-:W-:Y:S01]  /*ca1b0*/  PRMT R9, R43, 0x3340, R39 ;  /* 0x000033402b097816 */ /* 0x000fe20000000027 */
[----:B------:R0:W-:Y:S03]  /*ca1c0*/  STL [R1+0x4c48], R52 ;  /* 0x004c483401007387 */ /* 0x0001e60000100800 */
[----:B------:R-:W-:Y:S02]  /*ca1d0*/  PRMT R8, R9, 0x5410, R8 ;  /* 0x0000541009087816 */ /* 0x000fe40000000008 */
[----:B0-----:R-:W-:-:S03]  /*ca1e0*/  IADD3 R52, P1, PT, R3, R22, RZ ;  /* 0x0000001603347210 */ /* 0x001fc60007f3e0ff */
[----:B------:R0:W-:Y:S02]  /*ca1f0*/  STL [R1+0x8b4], R8 ;  /* 0x0008b40801007387 */ /* 0x0001e40000100800 */
[----:B------:R-:W-:-:S05]  /*ca200*/  IMAD.X R53, R4, 0x1, R21, P1 ;  /* 0x0000000104357824 */ /* 0x000fca00008e0615 */
[----:B------:R2:W-:Y:S01]  /*ca210*/  STL.64 [R1+0xe60], R52 ;  /* 0x000e603401007387 */ /* 0x0005e20000100a00 */
[----:B0-----:R-:W-:-:S03]  /*ca220*/  SHF.R.U32.HI R8, RZ, 0x8, R44 ;  /* 0x00000008ff087819 */ /* 0x001fc6000001162c */
[----:B------:R-:W4:Y:S04]  /*ca230*/  LDL.LU R44, [R1+0x48c] ;  /* 0x00048c00012c7983 */ /* 0x000f280000300800 */
[----:B------:R-:W4:Y:S04]  /*ca240*/  LDL.LU R56, [R1+0x308] ;  /* 0x0003080001387983 */ /* 0x000f280000300800 */
[----:B------:R-:W4:Y:S01]  /*ca250*/  LDL.LU R58, [R1+0x3f8] ;  /* 0x0003f800013a7983 */ /* 0x000f220000300800 */
[----:B------:R-:W-:Y:S02]  /*ca260*/  SHF.R.U32.HI R9, RZ, 0x8, R51 ;  /* 0x00000008ff097819 */ /* 0x000fe40000011633 */
[----:B------:R-:W-:-:S02]  /*ca270*/  SHF.R.U32.HI R51, RZ, 0x8, R39 ;  /* 0x00000008ff337819 */ /* 0x000fc40000011627 */
[----:B------:R-:W-:Y:S02]  /*ca280*/  LOP3.LUT R39, R8, 0xffff, RZ, 0xc0, !PT ;  /* 0x0000ffff08277812 */ /* 0x000fe400078ec0ff */
[----:B--2---:R-:W-:Y:S02]  /*ca290*/  SHF.R.U32.HI R52, RZ, 0x8, R43 ;  /* 0x00000008ff347819 */ /* 0x004fe4000001162b */
[----:B------:R-:W-:Y:S02]  /*ca2a0*/  LOP3.LUT R43, R9, 0xffff, RZ, 0xc0, !PT ;  /* 0x0000ffff092b7812 */ /* 0x000fe400078ec0ff */
[----:B------:R-:W-:Y:S02]  /*ca2b0*/  LOP3.LUT R8, R51, 0xffff, RZ, 0xc0, !PT ;  /* 0x0000ffff33087812 */ /* 0x000fe400078ec0ff */
[----:B------:R-:W-:Y:S02]  /*ca2c0*/  LOP3.LUT R9, R52, 0xffff, RZ, 0xc0, !PT ;  /* 0x0000ffff34097812 */ /* 0x000fe400078ec0ff */
[----:B------:R-:W-:-:S02]  /*ca2d0*/  PRMT R39, R43, 0x3340, R39 ;  /* 0x000033402b277816 */ /* 0x000fc40000000027 */
[----:B------:R-:W-:-:S03]  /*ca2e0*/  PRMT R8, R9, 0x3340, R8 ;  /* 0x0000334009087816 */ /* 0x000fc60000000008 */
[----:B------:R-:W-:Y:S04]  /*ca2f0*/  STL [R1+0x202c], R39 ;  /* 0x00202c2701007387 */ /* 0x000fe80000100800 */
[----:B------:R0:W-:Y:S01]  /*ca300*/  STL [R1+0x51c], R8 ;  /* 0x00051c0801007387 */ /* 0x0001e20000100800 */
[----:B------:R-:W-:Y:S02]  /*ca310*/  IADD3 R52, P1, PT, R3, R20, RZ ;  /* 0x0000001403347210 */ /* 0x000fe40007f3e0ff */
[----:B0-----:R-:W-:-:S03]  /*ca320*/  SHF.R.U32.HI R8, RZ, 0x8, R42 ;  /* 0x00000008ff087819 */ /* 0x001fc6000001162a */
[----:B------:R-:W-:Y:S01]  /*ca330*/  IMAD.X R53, R4, 0x1, R19, P1 ;  /* 0x0000000104357824 */ /* 0x000fe200008e0613 */
[----:B------:R-:W-:-:S04]  /*ca340*/  LOP3.LUT R8, R8, 0xffff, RZ, 0xc0, !PT ;  /* 0x0000ffff08087812 */ /* 0x000fc800078ec0ff */
[----:B------:R-:W-:Y:S01]  /*ca350*/  PRMT R8, R8, 0x3340, R0 ;  /* 0x0000334008087816 */ /* 0x000fe20000000000 */
[----:B------:R0:W-:Y:S04]  /*ca360*/  STL.64 [R1+0xe58], R52 ;  /* 0x000e583401007387 */ /* 0x0001e80000100a00 */
[----:B------:R2:W-:Y:S01]  /*ca370*/  STL [R1+0x210], R8 ;  /* 0x0002100801007387 */ /* 0x0005e20000100800 */
[----:B0-----:R-:W-:-:S05]  /*ca380*/  IADD3 R52, P1, PT, R3, R18, RZ ;  /* 0x0000001203347210 */ /* 0x001fca0007f3e0ff */
[----:B------:R-:W-:Y:S01]  /*ca390*/  IMAD.X R53, R4, 0x1, R17, P1 ;  /* 0x0000000104357824 */ /* 0x000fe200008e0611 */
[----:B---3--:R-:W-:Y:S02]  /*ca3a0*/  LOP3.LUT R40, R40, 0xffff, RZ, 0xc0, !PT ;  /* 0x0000ffff28287812 */ /* 0x008fe400078ec0ff */
[----:B----4-:R-:W-:Y:S02]  /*ca3b0*/  LOP3.LUT R42, R59, 0xffff, RZ, 0xc0, !PT ;  /* 0x0000ffff3b2a7812 */ /* 0x010fe400078ec0ff */
[----:B------:R-:W-:Y:S02]  /*ca3c0*/  LOP3.LUT R39, R61, 0xffff, RZ, 0xc0, !PT ;  /* 0x0000ffff3d277812 */ /* 0x000fe400078ec0ff */
[----:B--2---:R-:W-:Y:S02]  /*ca3d0*/  PRMT R8, R42, 0x3340, R0 ;  /* 0x000033402a087816 */ /* 0x004fe40000000000 */
[----:B------:R-:W-:-:S04]  /*ca3e0*/  PRMT R9, R40, 0x3340, R39 ;  /* 0x0000334028097816 */ /* 0x000fc80000000027 */
[----:B------:R-:W-:-:S05]  /*ca3f0*/  PRMT R8, R9, 0x5410, R8 ;  /* 0x0000541009087816 */ /* 0x000fca0000000008 */
[----:B------:R-:W-:Y:S04]  /*ca400*/  STL [R1+0x1f48], R8 ;  /* 0x001f480801007387 */ /* 0x000fe80000100800 */
[----:B------:R0:W-:Y:S04]  /*ca410*/  STL.64 [R1+0xe50], R52 ;  /* 0x000e503401007387 */ /* 0x0001e80000100a00 */
[----:B0-----:R-:W2:Y:S04]  /*ca420*/  LDL.LU R52, [R1+0x1d9c] ;  /* 0x001d9c0001347983 */ /* 0x001ea80000300800 */
[----:B------:R-:W3:Y:S04]  /*ca430*/  LDL.LU R59, [R1+0x658] ;  /* 0x00065800013b7983 */ /* 0x000ee80000300800 */
[----:B------:R-:W4:Y:S01]  /*ca440*/  LDL.LU R61, [R1+0x1cdc] ;  /* 0x001cdc00013d7983 */ /* 0x000f220000300800 */
[----:B------:R-:W-:-:S02]  /*ca450*/  SHF.R.U32.HI R8, RZ, 0x8, R40 ;  /* 0x00000008ff087819 */ /* 0x000fc40000011628 */
[----:B------:R-:W-:Y:S01]  /*ca460*/  SHF.R.U32.HI R4, RZ, 0x8, R39 ;  /* 0x00000008ff047819 */ /* 0x000fe20000011627 */
[----:B------:R-:W4:Y:S01]  /*ca470*/  LDL.LU R40, [R1+0x494] ;  /* 0x0004940001287983 */ /* 0x000f220000300800 */
[----:B------:R-:W-:Y:S02]  /*ca480*/  LOP3.LUT R8, R8, 0xffff, RZ, 0xc0, !PT ;  /* 0x0000ffff08087812 */ /* 0x000fe400078ec0ff */
[----:B------:R-:W-:-:S04]  /*ca490*/  LOP3.LUT R4, R4, 0xffff, RZ, 0xc0, !PT ;  /* 0x0000ffff04047812 */ /* 0x000fc800078ec0ff */
[----:B------:R-:W-:Y:S02]  /*ca4a0*/  PRMT R4, R8, 0x3340, R4 ;  /* 0x0000334008047816 */ /* 0x000fe40000000004 */
[----:B------:R-:W-:Y:S02]  /*ca4b0*/  LOP3.LUT R39, R44, 0xffff, RZ, 0xc0, !PT ;  /* 0x0000ffff2c277812 */ /* 0x000fe400078ec0ff */
[----:B------:R-:W-:Y:S02]  /*ca4c0*/  LOP3.LUT R43, R56, 0xffff, RZ, 0xc0, !PT ;  /* 0x0000ffff382b7812 */ /* 0x000fe400078ec0ff */
[----:B------:R-:W-:Y:S01]  /*ca4d0*/  LOP3.LUT R9, R58, 0xffff, RZ, 0xc0, !PT ;  /* 0x0000ffff3a097812 */ /* 0x000fe200078ec0ff */
[----:B------:R-:W4:Y:S04]  /*ca4e0*/  LDL.LU R44, [R1+0x400] ;  /* 0x00040000012c7983 */ /* 0x000f280000300800 */
[----:B------:R0:W-:Y:S01]  /*ca4f0*/  STL [R1+0x624], R4 ;  /* 0x0006240401007387 */ /* 0x0001e20000100800 */
[----:B------:R-:W-:-:S02]  /*ca500*/  PRMT R8, R39, 0x3340, R9 ;  /* 0x0000334027087816 */ /* 0x000fc40000000009 */
[----:B0-----:R-:W-:-:S04]  /*ca510*/  PRMT R4, R43, 0x3340, R0 ;  /* 0x000033402b047816 */ /* 0x001fc80000000000 */
[----:B------:R-:W-:Y:S02]  /*ca520*/  PRMT R51, R8, 0x5410, R4 ;  /* 0x0000541008337816 */ /* 0x000fe40000000004 */
[----:B------:R-:W-:Y:S02]  /*ca530*/  SHF.R.U32.HI R8, RZ, 0x8, R39 ;  /* 0x00000008ff087819 */ /* 0x000fe40000011627 */
[----:B------:R-:W-:Y:S02]  /*ca540*/  SHF.R.U32.HI R4, RZ, 0x8, R9 ;  /* 0x00000008ff047819 */ /* 0x000fe40000011609 */
[----:B------:R-:W-:Y:S02]  /*ca550*/  SHF.R.U32.HI R9, RZ, 0x8, R43 ;  /* 0x00000008ff097819 */ /* 0x000fe4000001162b */
[----:B------:R-:W-:Y:S02]  /*ca560*/  LOP3.LUT R8, R8, 0xffff, RZ, 0xc0, !PT ;  /* 0x0000ffff08087812 */ /* 0x000fe400078ec0ff */
[----:B------:R-:W-:-:S04]  /*ca570*/  LOP3.LUT R4, R4, 0xffff, RZ, 0xc0, !PT ;  /* 0x0000ffff04047812 */ /* 0x000fc800078ec0ff */
[----:B------:R-:W-:Y:S02]  /*ca580*/  PRMT R8, R8, 0x3340, R4 ;  /* 0x0000334008087816 */ /* 0x000fe40000000004 */
[----:B------:R-:W-:Y:S01]  /*ca590*/  LOP3.LUT R4, R9, 0xffff, RZ, 0xc0, !PT ;  /* 0x0000ffff09047812 */ /* 0x000fe200078ec0ff */
[----:B------:R-:W-:Y:S04]  /*ca5a0*/  STL [R1+0x8a0], R51 ;  /* 0x0008a03301007387 */ /* 0x000fe80000100800 */
[----:B------:R0:W-:Y:S04]  /*ca5b0*/  STL [R1+0x61c], R8 ;  /* 0x00061c0801007387 */ /* 0x0001e80000100800 */
[----:B------:R-:W4:Y:S01]  /*ca5c0*/  LDL.LU R54, [R1+0x1d48] ;  /* 0x001d480001367983 */ /* 0x000f220000300800 */
[----:B------:R-:W-:-:S03]  /*ca5d0*/  PRMT R4, R4, 0x3340, R0 ;  /* 0x0000334004047816 */ /* 0x000fc60000000000 */
[----:B------:R-:W4:Y:S04]  /*ca5e0*/  LDL.LU R56, [R1+0x620] ;  /* 0x0006200001387983 */ /* 0x000f280000300800 */
[----:B------:R0:W-:Y:S04]  /*ca5f0*/  STL [R1+0x1f4], R4 ;  /* 0x0001f40401007387 */ /* 0x0001e80000100800 */
[----:B------:R-:W4:Y:S01]  /*ca600*/  LDL.LU R58, [R1+0x68c] ;  /* 0x00068c00013a7983 */ /* 0x000f220000300800 */
[----:B-1----:R-:W-:Y:S01]  /*ca610*/  VIADD R3, R3, UR6 ;  /* 0x0000000603037c36 */ /* 0x002fe20008000000 */
[----:B------:R-:W1:Y:S04]  /*ca620*/  LDCU UR6, c[0x0][0x3b8] ;  /* 0x00007700ff0677ac */ /* 0x000e680008000800 */
[----:B0-----:R-:W-:-:S02]  /*ca630*/  IADD3 R8, P1, PT, R3, R16, RZ ;  /* 0x0000001003087210 */ /* 0x001fc40007f3e0ff */
[----:B------:R-:W-:-:S05]  /*ca640*/  SHF.R.S32.HI R4, RZ, 0x1f, R3 ;  /* 0x0000001fff047819 */ /* 0x000fca0000011403 */
[----:B------:R-:W-:-:S05]  /*ca650*/  IMAD.X R9, R4, 0x1, R38, P1 ;  /* 0x0000000104097824 */ /* 0x000fca00008e0626 */
[----:B------:R0:W-:Y:S02]  /*ca660*/  STL.64 [R1+0xe48], R8 ;  /* 0x000e480801007387 */ /* 0x0001e40000100a00 */
[----:B0-----:R-:W-:-:S04]  /*ca670*/  SHF.R.U32.HI R8, RZ, 0x8, R42 ;  /* 0x00000008ff087819 */ /* 0x001fc8000001162a */
[----:B------:R-:W-:-:S04]  /*ca680*/  LOP3.LUT R8, R8, 0xffff, RZ, 0xc0, !PT ;  /* 0x0000ffff08087812 */ /* 0x000fc800078ec0ff */
[----:B------:R-:W-:-:S05]  /*ca690*/  PRMT R8, R8, 0x3340, R0 ;  /* 0x0000334008087816 */ /* 0x000fca0000000000 */
[----:B------:R0:W-:Y:S01]  /*ca6a0*/  STL [R1+0x1ec], R8 ;  /* 0x0001ec0801007387 */ /* 0x0001e20000100800 */
[----:B--2---:R-:W-:Y:S02]  /*ca6b0*/  LOP3.LUT R52, R52, 0xffff, RZ, 0xc0, !PT ;  /* 0x0000ffff34347812 */ /* 0x004fe400078ec0ff */
[----:B---3--:R-:W-:Y:S02]  /*ca6c0*/  LOP3.LUT R43, R59, 0xffff, RZ, 0xc0, !PT ;  /* 0x0000ffff3b2b7812 */ /* 0x008fe400078ec0ff */
[----:B----4-:R-:W-:Y:S02]  /*ca6d0*/  LOP3.LUT R51, R61, 0xffff, RZ, 0xc0, !PT ;  /* 0x0000ffff3d337812 */ /* 0x010fe400078ec0ff */
[----:B0-----:R-:W-:Y:S02]  /*ca6e0*/  PRMT R8, R43, 0x3340, R0 ;  /* 0x000033402b087816 */ /* 0x001fe40000000000 */
[----:B------:R-:W-:-:S04]  /*ca6f0*/  PRMT R9, R52, 0x3340, R51 ;  /* 0x0000334034097816 */ /* 0x000fc80000000033 */
[----:B------:R-:W-:-:S05]  /*ca700*/  PRMT R8, R9, 0x5410, R8 ;  /* 0x0000541009087816 */ /* 0x000fca0000000008 */
[----:B------:R0:W-:Y:S04]  /*ca710*/  STL [R1+0x8a4], R8 ;  /* 0x0008a40801007387 */ /* 0x0001e80000100800 */
[----:B------:R-:W2:Y:S04]  /*ca720*/  LDL.LU R59, [R1+0x4c88] ;  /* 0x004c8800013b7983 */ /* 0x000ea80000300800 */
[----:B------:R-:W3:Y:S01]  /*ca730*/  LDL.LU R61, [R1+0x1e98] ;  /* 0x001e9800013d7983 */ /* 0x000ee20000300800 */
[----:B------:R-:W-:Y:S02]  /*ca740*/  LOP3.LUT R40, R40, 0xffff, RZ, 0xc0, !PT ;  /* 0x0000ffff28287812 */ /* 0x000fe400078ec0ff */
[----:B------:R-:W-:-:S02]  /*ca750*/  LOP3.LUT R39, R44, 0xffff, RZ, 0xc0, !PT ;  /* 0x0000ffff2c277812 */ /* 0x000fc400078ec0ff */
[----:B------:R-:W-:Y:S02]  /*ca760*/  SHF.R.U32.HI R42, RZ, 0x8, R40 ;  /* 0x00000008ff2a7819 */ /* 0x000fe40000011628 */
[--C-:B------:R-:W-:Y:S02]  /*ca770*/  PRMT R44, R40, 0x3340, R39.reuse ;  /* 0x00003340282c7816 */ /* 0x100fe40000000027 */
[----:B------:R-:W4:Y:S01]  /*ca780*/  LDL.LU R40, [R1+0x4c54] ;  /* 0x004c540001287983 */ /* 0x000f220000300800 */
[----:B------:R-:W-:Y:S02]  /*ca790*/  SHF.R.U32.HI R39, RZ, 0x8, R39 ;  /* 0x00000008ff277819 */ /* 0x000fe40000011627 */
[----:B------:R-:W-:Y:S02]  /*ca7a0*/  SHF.R.U32.HI R9, RZ, 0x8, R52 ;  /* 0x00000008ff097819 */ /* 0x000fe40000011634 */
[----:B0-----:R-:W-:Y:S02]  /*ca7b0*/  SHF.R.U32.HI R8, RZ, 0x8, R51 ;  /* 0x00000008ff087819 */ /* 0x001fe40000011633 */
[----:B------:R-:W-:-:S02]  /*ca7c0*/  LOP3.LUT R42, R42, 0xffff, RZ, 0xc0, !PT ;  /* 0x0000ffff2a2a7812 */ /* 0x000fc400078ec0ff */
[----:B------:R-:W-:Y:S02]  /*ca7d0*/  LOP3.LUT R39, R39, 0xffff, RZ, 0xc0, !PT ;  /* 0x0000ffff27277812 */ /* 0x000fe400078ec0ff */
[----:B------:R-:W-:Y:S02]  /*ca7e0*/  LOP3.LUT R9, R9, 0xffff, RZ, 0xc0, !PT ;  /* 0x0000ffff09097812 */ /* 0x000fe400078ec0ff */
[----:B------:R-:W-:Y:S02]  /*ca7f0*/  LOP3.LUT R8, R8, 0xffff, RZ, 0xc0, !PT ;  /* 0x0000ffff08087812 */ /* 0x000fe400078ec0ff */
[----:B------:R-:W-:Y:S01]  /*ca800*/  PRMT R39, R42, 0x3340, R39 ;  /* 0x000033402a277816 */ /* 0x000fe20000000027 */
[----:B------:R0:W-:Y:S01]  /*ca810*/  STL.64 [R1+0x57f8], R44 ;  /* 0x0057f82c01007387 */ /* 0x0001e20000100a00 */
[----:B------:R-:W-:-:S03]  /*ca820*/  PRMT R8, R9, 0x3340, R8 ;  /* 0x0000334009087816 */ /* 0x000fc60000000008 */
[----:B------:R0:W-:Y:S04]  /*ca830*/  STL [R1+0x2028], R39 ;  /* 0x0020282701007387 */ /* 0x0001e80000100800 */
[----:B------:R0:W-:Y:S01]  /*ca840*/  STL [R1+0x610], R8 ;  /* 0x0006100801007387 */ /* 0x0001e20000100800 */
[----:B------:R-:W-:Y:S02]  /*ca850*/  LOP3.LUT R42, R54, 0xffff, RZ, 0xc0, !PT ;  /* 0x0000ffff362a7812 */ /* 0x000fe400078ec0ff */
[----:B0-----:R-:W-:Y:S01]  /*ca860*/  LOP3.LUT R44, R56, 0xffff, RZ, 0xc0, !PT ;  /* 0x0000ffff382c7812 */ /* 0x001fe200078ec0ff */
[----:B------:R-:W4:Y:S04]  /*ca870*/  LDL.LU R54, [R1+0x4c8c] ;  /* 0x004c8c0001367983 */ /* 0x000f280000300800 */
[----:B------:R-:W4:Y:S01]  /*ca880*/  LDL.LU R56, [R1+0x1e9c] ;  /* 0x001e9c0001387983 */ /* 0x000f220000300800 */
[----:B------:R-:W-:-:S02]  /*ca890*/  LOP3.LUT R39, R58, 0xffff, RZ, 0xc0, !PT ;  /* 0x0000ffff3a277812 */ /* 0x000fc400078ec0ff */
[----:B------:R-:W-:Y:S02]  /*ca8a0*/  PRMT R8, R44, 0x3340, R0 ;  /* 0x000033402c087816 */ /* 0x000fe40000000000 */
[----:B------:R-:W-:-:S04]  /*ca8b0*/  PRMT R9, R42, 0x3340, R39 ;  /* 0x000033402a097816 */ /* 0x000fc80000000027 */
[----:B------:R-:W-:-:S05]  /*ca8c0*/  PRMT R8, R9, 0x5410, R8 ;  /* 0x0000541009087816 */ /* 0x000fca0000000008 */
[----:B------:R0:W-:Y:S04]  /*ca8d0*/  STL [R1+0x8a8], R8 ;  /* 0x0008a80801007387 */ /* 0x0001e80000100800 */
[----:B------:R-:W4:Y:S01]  /*ca8e0*/  LDL.LU R58, [R1+0x4c58] ;  /* 0x004c5800013a7983 */ /* 0x000f220000300800 */
[----:B------:R-:W-:Y:S02]  /*ca8f0*/  SHF.R.U32.HI R42, RZ, 0x8, R42 ;  /* 0x00000008ff2a7819 */ /* 0x000fe4000001162a */
[----:B------:R-:W-:Y:S02]  /*ca900*/  SHF.R.U32.HI R9, RZ, 0x8, R39 ;  /* 0x00000008ff097819 */ /* 0x000fe40000011627 */
[----:B------:R-:W-:Y:S02]  /*ca910*/  IADD3 R52, P1, PT, R3, R15, RZ ;  /* 0x0000000f03347210 */ /* 0x000fe40007f3e0ff */
[----:B------:R-:W-:-:S02]  /*ca920*/  LOP3.LUT R39, R42, 0xffff, RZ, 0xc0, !PT ;  /* 0x0000ffff2a277812 */ /* 0x000fc400078ec0ff */
[----:B------:R-:W-:Y:S02]  /*ca930*/  LOP3.LUT R9, R9, 0xffff, RZ, 0xc0, !PT ;  /* 0x0000ffff09097812 */ /* 0x000fe400078ec0ff */
[----:B0-----:R-:W-:Y:S01]  /*ca940*/  SHF.R.U32.HI R8, RZ, 0x8, R44 ;  /* 0x00000008ff087819 */ /* 0x001fe2000001162c */
[----:B------:R-:W-:-:S03]  /*ca950*/  IMAD.X R53, R4, 0x1, R37, P1 ;  /* 0x0000000104357824 */ /* 0x000fc600008e0625 */
[----:B------:R-:W-:Y:S02]  /*ca960*/  LOP3.LUT R8, R8, 0xffff, RZ, 0xc0, !PT ;  /* 0x0000ffff08087812 */ /* 0x000fe400078ec0ff */
[----:B------:R-:W-:Y:S02]  /*ca970*/  PRMT R9, R39, 0x3340, R9 ;  /* 0x0000334027097816 */ /* 0x000fe40000000009 */
[----:B------:R-:W-:Y:S01]  /*ca980*/  PRMT R8, R8, 0x3340, R0 ;  /* 0x0000334008087816 */ /* 0x000fe20000000000 */
[----:B------:R-:W-:Y:S04]  /*ca990*/  STL.64 [R1+0xe40], R52 ;  /* 0x000e403401007387 */ /* 0x000fe80000100a00 */
[----:B------:R-:W-:Y:S04]  /*ca9a0*/  STL [R1+0x514], R9 ;  /* 0x0005140901007387 */ /* 0x000fe80000100800 */
[----:B------:R0:W-:Y:S01]  /*ca9b0*/  STL [R1+0x1d4], R8 ;  /* 0x0001d40801007387 */ /* 0x0001e20000100800 */
[----:B--2---:R-:W-:-:S02]  /*ca9c0*/  LOP3.LUT R42, R59, 0xffff, RZ, 0xc0, !PT ;  /* 0x0000ffff3b2a7812 */ /* 0x004fc400078ec0ff */
[----:B---3--:R-:W-:Y:S01]  /*ca9d0*/  LOP3.LUT R44, R61, 0xffff, RZ, 0xc0, !PT ;  /* 0x0000ffff3d2c7812 */ /* 0x008fe200078ec0ff */
[----:B------:R-:W2:Y:S04]  /*ca9e0*/  LDL.LU R59, [R1+0x4c80] ;  /* 0x004c8000013b7983 */ /* 0x000ea80000300800 */
[----:B------:R-:W3:Y:S01]  /*ca9f0*/  LDL.LU R61, [R1+0x1e7c] ;  /* 0x001e7c00013d7983 */ /* 0x000ee20000300800 */
[----:B0-----:R-:W-:Y:S02]  /*caa00*/  PRMT R8, R44, 0x3340, R0 ;  /* 0x000033402c087816 */ /* 0x001fe40000000000 */
[----:B----4-:R-:W-:-:S04]  /*caa10*/  LOP3.LUT R39, R40, 0xffff, RZ, 0xc0, !PT ;  /* 0x0000ffff28277812 */ /* 0x010fc800078ec0ff */
[----:B------:R-:W-:-:S04]  /*caa20*/  PRMT R9, R42, 0x3340, R39 ;  /* 0x000033402a097816 */ /* 0x000fc80000000027 */
[----:B------:R-:W-:-:S05]  /*caa30*/  PRMT R8, R9, 0x5410, R8 ;  /* 0x0000541009087816 */ /* 0x000fca0000000008 */
[----:B------:R0:W-:Y:S04]  /*caa40*/  STL [R1+0x1f3c], R8 ;  /* 0x001f3c0801007387 */ /* 0x0001e80000100800 */
[----:B------:R-:W4:Y:S01]  /*caa50*/  LDL.LU R40, [R1+0x23c4] ;  /* 0x0023c40001287983 */ /* 0x000f220000300800 */
[----:B------:R-:W-:Y:S02]  /*caa60*/  IADD3 R52, P1, PT, R3, R14, RZ ;  /* 0x0000000e03347210 */ /* 0x000fe40007f3e0ff */
[----:B------:R-:W-:Y:S02]  /*caa70*/  SHF.R.U32.HI R42, RZ, 0x8, R42 ;  /* 0x00000008ff2a7819 */ /* 0x000fe4000001162a */
[----:B------:R-:W-:Y:S02]  /*caa80*/  SHF.R.U32.HI R9, RZ, 0x8, R39 ;  /* 0x00000008ff097819 */ /* 0x000fe40000011627 */
[----:B0-----:R-:W-:Y:S01]  /*caa90*/  SHF.R.U32.HI R8, RZ, 0x8, R43 ;  /* 0x00000008ff087819 */ /* 0x001fe2000001162b */
[----:B------:R-:W-:-:S03]  /*caaa0*/  IMAD.X R53, R4, 0x1, R13, P1 ;  /* 0x0000000104357824 */ /* 0x000fc600008e060d */
[----:B------:R-:W-:Y:S02]  /*caab0*/  LOP3.LUT R8, R8, 0xffff, RZ, 0xc0, !PT ;  /* 0x0000ffff08087812 */ /* 0x000fe400078ec0ff */
[----:B------:R-:W-:Y:S02]  /*caac0*/  LOP3.LUT R39, R42, 0xffff, RZ, 0xc0, !PT ;  /* 0x0000ffff2a277812 */ /* 0x000fe400078ec0ff */
[----:B------:R-:W-:Y:S02]  /*caad0*/  LOP3.LUT R9, R9, 0xffff, RZ, 0xc0, !PT ;  /* 0x0000ffff09097812 */ /* 0x000fe400078ec0ff */
[----:B------:R-:W-:Y:S01]  /*caae0*/  PRMT R43, R8, 0x3340, R0 ;  /* 0x00003340082b7816 */ /* 0x000fe20000000000 */
[----:B------:R-:W-:Y:S01]  /*caaf0*/  STL.64 [R1+0xe38], R52 ;  /* 0x000e383401007387 */ /* 0x000fe20000100a00 */
[----:B------:R-:W-:Y:S02]  /*cab00*/  PRMT R8, R39, 0x3340, R9 ;  /* 0x0000334027087816 */ /* 0x000fe40000000009 */
[----:B------:R-:W-:Y:S01]  /*cab10*/  LOP3.LUT R42, R54, 0xffff, RZ, 0xc0, !PT ;  /* 0x0000ffff362a7812 */ /* 0x000fe200078ec0ff */
[----:B------:R0:W-:Y:S04]  /*cab20*/  STL [R1+0x1bc], R43 ;  /* 0x0001bc2b01007387 */ /* 0x0001e80000100800 */
[----:B------:R0:W-:Y:S01]  /*cab30*/  STL [R1+0x608], R8 ;  /* 0x0006080801007387 */ /* 0x0001e20000100800 */
[----:B------:R-:W-:-:S02]  /*cab40*/  LOP3.LUT R39, R58, 0xffff, RZ, 0xc0, !PT ;  /* 0x0000ffff3a277812 */ /* 0x000fc400078ec0ff */
[----:B0-----:R-:W-:Y:S02]  /*cab50*/  LOP3.LUT R43, R56, 0xffff, RZ, 0xc0, !PT ;  /* 0x0000ffff382b7812 */ /* 0x001fe400078ec0ff */
[----:B------:R-:W-:Y:S02]  /*cab60*/  PRMT R9, R42, 0x3340, R39 ;  /* 0x000033402a097816 */ /* 0x000fe40000000027 */
[----:B------:R-:W-:Y:S02]  /*cab70*/  IADD3 R52, P1, PT, R3, R12, RZ ;  /* 0x0000000c03347210 */ /* 0x000fe40007f3e0ff */
[----:B------:R-:W-:-:S03]  /*cab80*/  PRMT R8, R43, 0x3340, R0 ;  /* 0x000033402b087816 */ /* 0x000fc60000000000 */
[----:B------:R-:W-:Y:S01]  /*cab90*/  IMAD.X R53, R4, 0x1, R11, P1 ;  /* 0x0000000104357824 */ /* 0x000fe200008e060b */
[----:B------:R-:W-:-:S05]  /*caba0*/  PRMT R8, R9, 0x5410, R8 ;  /* 0x0000541009087816 */ /* 0x000fca0000000008 */
[----:B------:R-:W-:Y:S04]  /*cabb0*/  STL [R1+0x1f30], R8 ;  /* 0x001f300801007387 */ /* 0x000fe80000100800 */
[----:B------:R0:W-:Y:S04]  /*cabc0*/  STL.64 [R1+0xe28], R52 ;  /* 0x000e283401007387 */ /* 0x0001e80000100a00 */
[----:B0-----:R-:W4:Y:S04]  /*cabd0*/  LDL.LU R52, [R1+0x4c84] ;  /* 0x004c840001347983 */ /* 0x001f280000300800 */
[----:B------:R-:W4:Y:S04]  /*cabe0*/  LDL.LU R56, [R1+0x1e8c] ;  /* 0x001e8c0001387983 */ /* 0x000f280000300800 */
[----:B------:R-:W4:Y:S01]  /*cabf0*/  LDL.LU R58, [R1+0x23e4] ;  /* 0x0023e400013a7983 */ /* 0x000f220000300800 */
[----:B------:R-:W-:-:S02]  /*cac00*/  SHF.R.U32.HI R42, RZ, 0x8, R42 ;  /* 0x00000008ff2a7819 */ /* 0x000fc4000001162a */
[----:B------:R-:W-:Y:S02]  /*cac10*/  SHF.R.U32.HI R9, RZ, 0x8, R39 ;  /* 0x00000008ff097819 */ /* 0x000fe40000011627 */
[----:B------:R-:W-:Y:S02]  /*cac20*/  SHF.R.U32.HI R8, RZ, 0x8, R43 ;  /* 0x00000008ff087819 */ /* 0x000fe4000001162b */
[----:B------:R-:W-:Y:S02]  /*cac30*/  LOP3.LUT R39, R42, 0xffff, RZ, 0xc0, !PT ;  /* 0x0000ffff2a277812 */ /* 0x000fe400078ec0ff */
[----:B------:R-:W-:Y:S02]  /*cac40*/  LOP3.LUT R9, R9, 0xffff, RZ, 0xc0, !PT ;  /* 0x0000ffff09097812 */ /* 0x000fe400078ec0ff */
[----:B------:R-:W-:Y:S02]  /*cac50*/  LOP3.LUT R8, R8, 0xffff, RZ, 0xc0, !PT ;  /* 0x0000ffff08087812 */ /* 0x000fe400078ec0ff */
[----:B------:R-:W-:-:S02]  /*cac60*/  PRMT R9, R39, 0x3340, R9 ;  /* 0x0000334027097816 */ /* 0x000fc40000000009 */
[----:B------:R-:W-:-:S03]  /*cac70*/  PRMT R8, R8, 0x3340, R0 ;  /* 0x0000334008087816 */ /* 0x000fc60000000000 */
[----:B------:R-:W-:Y:S04]  /*cac80*/  STL [R1+0x604], R9 ;  /* 0x0006040901007387 */ /* 0x000fe80000100800 */
[----:B------:R0:W-:Y:S04]  /*cac90*/  STL [R1+0x1ac], R8 ;  /* 0x0001ac0801007387 */ /* 0x0001e80000100800 */
[----:B------:R-:W4:Y:S01]  /*caca0*/  LDL.LU R54, [R1+0x29c] ;  /* 0x00029c0001367983 */ /* 0x000f220000300800 */
[----:B--2---:R-:W-:Y:S02]  /*cacb0*/  LOP3.LUT R43, R59, 0xffff, RZ, 0xc0, !PT ;  /* 0x0000ffff3b2b7812 */ /* 0x004fe400078ec0ff */
[----:B---3--:R-:W-:Y:S01]  /*cacc0*/  LOP3.LUT R42, R61, 0xffff, RZ, 0xc0, !PT ;  /* 0x0000ffff3d2a7812 */ /* 0x008fe200078ec0ff */
[----:B------:R-:W2:Y:S04]  /*cacd0*/  LDL.LU R59, [R1+0xd0] ;  /* 0x0000d000013b7983 */ /* 0x000ea80000300800 */
[----:B------:R-:W3:Y:S01]  /*cace0*/  LDL.LU R61, [R1+0x1b4] ;  /* 0x0001b400013d7983 */ /* 0x000ee20000300800 */
[----:B0-----:R-:W-:-:S02]  /*cacf0*/  PRMT R8, R42, 0x3340, R0 ;  /* 0x000033402a087816 */ /* 0x001fc40000000000 */
[----:B----4-:R-:W-:-:S04]  /*cad00*/  LOP3.LUT R39, R40, 0xffff, RZ, 0xc0, !PT ;  /* 0x0000ffff28277812 */ /* 0x010fc800078ec0ff */
[----:B------:R-:W-:-:S04]  /*cad10*/  PRMT R9, R43, 0x3340, R39 ;  /* 0x000033402b097816 */ /* 0x000fc80000000027 */
[----:B------:R-:W-:Y:S02]  /*cad20*/  PRMT R40, R9, 0x5410, R8 ;  /* 0x0000541009287816 */ /* 0x000fe40000000008 */
[----:B------:R-:W-:-:S05]  /*cad30*/  IADD3 R8, P1, PT, R3, R10, RZ ;  /* 0x0000000a03087210 */ /* 0x000fca0007f3e0ff */
[----:B------:R-:W-:Y:S01]  /*cad40*/  IMAD.X R9, R4, 0x1, R7, P1 ;  /* 0x0000000104097824 */ /* 0x000fe200008e0607 */
[----:B------:R0:W-:Y:S04]  /*cad50*/  STL [R1+0x5760], R40 ;  /* 0x0057602801007387 */ /* 0x0001e80000100800 */
[----:B------:R4:W-:Y:S01]  /*cad60*/  STL.64 [R1+0xe30], R8 ;  /* 0x000e300801007387 */ /* 0x0009e20000100a00 */
[----:B0-----:R-:W-:Y:S02]  /*cad70*/  SHF.R.U32.HI R40, RZ, 0x8, R43 ;  /* 0x00000008ff287819 */ /* 0x001fe4000001162b */
[----:B----4-:R-:W-:Y:S02]  /*cad80*/  SHF.R.U32.HI R8, RZ, 0x8, R44 ;  /* 0x00000008ff087819 */ /* 0x010fe4000001162c */
        /* <DEDUP_REMOVED lines=8> */
[----:B0-----:R-:W-:Y:S02]  /*cae10*/  LOP3.LUT R43, R56, 0xffff, RZ, 0xc0, !PT ;  /* 0x0000ffff382b7812 */ /* 0x001fe400078ec0ff */
[----:B------:R-:W-:Y:S01]  /*cae20*/  LOP3.LUT R39, R58, 0xffff, RZ, 0xc0, !PT ;  /* 0x0000ffff3a277812 */ /* 0x000fe200078ec0ff */
[----:B------:R-:W3:Y:S04]  /*cae30*/  LDL.LU R56, [R1+0x2a4] ;  /* 0x0002a40001387983 */ /* 0x000ee80000300800 */
[----:B------:R-:W3:Y:S01]  /*cae40*/  LDL.LU R58, [R1+0x1b8] ;  /* 0x0001b800013a7983 */ /* 0x000ee20000300800 */
[----:B------:R-:W-:-:S02]  /*cae50*/  LOP3.LUT R40, R52, 0xffff, RZ, 0xc0, !PT ;  /* 0x0000ffff34287812 */ /* 0x000fc400078ec0ff */
[----:B----4-:R-:W-:Y:S02]  /*cae60*/  PRMT R8, R43, 0x3340, R0 ;  /* 0x000033402b087816 */ /* 0x010fe40000000000 */
[----:B------:R-:W-:-:S04]  /*cae70*/  PRMT R9, R40, 0x3340, R39 ;  /* 0x0000334028097816 */ /* 0x000fc80000000027 */
[----:B------:R-:W-:Y:S02]  /*cae80*/  PRMT R8, R9, 0x5410, R8 ;  /* 0x0000541009087816 */ /* 0x000fe40000000008 */
[----:B------:R-:W-:Y:S02]  /*cae90*/  SHF.R.U32.HI R40, RZ, 0x8, R40 ;  /* 0x00000008ff287819 */ /* 0x000fe40000011628 */
[----:B------:R-:W-:Y:S02]  /*caea0*/  SHF.R.U32.HI R9, RZ, 0x8, R39 ;  /* 0x00000008ff097819 */ /* 0x000fe40000011627 */
[----:B------:R-:W-:Y:S01]  /*caeb0*/  IADD3 R44, P1, PT, R3, R6, RZ ;  /* 0x00000006032c7210 */ /* 0x000fe20007f3e0ff */
[----:B------:R0:W-:Y:S01]  /*caec0*/  STL [R1+0x68c], R8 ;  /* 0x00068c0801007387 */ /* 0x0001e20000100800 */
[----:B------:R-:W-:Y:S02]  /*caed0*/  LOP3.LUT R39, R40, 0xffff, RZ, 0xc0, !PT ;  /* 0x0000ffff28277812 */ /* 0x000fe400078ec0ff */
[----:B------:R-:W-:Y:S01]  /*caee0*/  LOP3.LUT R9, R9, 0xffff, RZ, 0xc0, !PT ;  /* 0x0000ffff09097812 */ /* 0x000fe200078ec0ff */
[----:B------:R-:W-:Y:S01]  /*caef0*/  IMAD.X R45, R4, 0x1, R5, P1 ;  /* 0x00000001042d7824 */ /* 0x000fe200008e0605 */
[----:B0-----:R-:W-:-:S02]  /*caf00*/  SHF.R.U32.HI R8, RZ, 0x8, R43 ;  /* 0x00000008ff087819 */ /* 0x001fc4000001162b */
[----:B------:R-:W-:Y:S02]  /*caf10*/  PRMT R9, R39, 0x3340, R9 ;  /* 0x0000334027097816 */ /* 0x000fe40000000009 */
[----:B------:R-:W-:Y:S02]  /*caf20*/  LOP3.LUT R8, R8, 0xffff, RZ, 0xc0, !PT ;  /* 0x0000ffff08087812 */ /* 0x000fe400078ec0ff */
[----:B------:R-:W-:Y:S02]  /*caf30*/  LOP3.LUT R40, R54, 0xffff, RZ, 0xc0, !PT ;  /* 0x0000ffff36287812 */ /* 0x000fe400078ec0ff */
[----:B------:R-:W-:Y:S01]  /*caf40*/  PRMT R8, R8, 0x3340, R0 ;  /* 0x0000334008087816 */ /* 0x000fe20000000000 */
[----:B------:R-:W-:Y:S04]  /*caf50*/  STL.64 [R1+0xe20], R44 ;  /* 0x000e202c01007387 */ /* 0x000fe80000100a00 */
[----:B------:R-:W-:Y:S04]  /*caf60*/  STL [R1+0x5f8], R9 ;  /* 0x0005f80901007387 */ /* 0x000fe80000100800 */
[----:B------:R0:W-:Y:S04]  /*caf70*/  STL [R1+0x1a4], R8 ;  /* 0x0001a40801007387 */ /* 0x0001e80000100800 */
[----:B------:R-:W4:Y:S01]  /*caf80*/  LDL.LU R54, [R1+0x5c4] ;  /* 0x0005c40001367983 */ /* 0x000f220000300800 */
[----:B--2---:R-:W-:-:S02]  /*caf90*/  LOP3.LUT R43, R59, 0xffff, RZ, 0xc0, !PT ;  /* 0x0000ffff3b2b7812 */ /* 0x004fc400078ec0ff */
[----:B---3--:R-:W-:Y:S01]  /*cafa0*/  LOP3.LUT R39, R61, 0xffff, RZ, 0xc0, !PT ;  /* 0x0000ffff3d277812 */ /* 0x008fe200078ec0ff */
[----:B------:R-:W2:Y:S01]  /*cafb0*/  LDL.LU R59, [R1+0x3e0] ;  /* 0x0003e000013b7983 */ /* 0x000ea20000300800 */
[----:B0-----:R-:W-:Y:S02]  /*cafc0*/  PRMT R8, R43, 0x3340, R0 ;  /* 0x000033402b087816 */ /* 0x001fe40000000000 */
[----:B------:R-:W-:-:S04]  /*cafd0*/  PRMT R9, R40, 0x3340, R39 ;  /* 0x0000334028097816 */ /* 0x000fc80000000027 */
[----:B------:R-:W-:-:S05]  /*cafe0*/  PRMT R8, R9, 0x5410, R8 ;  /* 0x0000541009087816 */ /* 0x000fca0000000008 */
[----:B------:R0:W-:Y:S04]  /*caff0*/  STL [R1+0x870], R8 ;  /* 0x0008700801007387 */ /* 0x0001e80000100800 */
[----:B------:R-:W3:Y:S01]  /*cb000*/  LDL.LU R61, [R1+0x470] ;  /* 0x00047000013d7983 */ /* 0x000ee20000300800 */
        /* <DEDUP_REMOVED lines=10> */
[----:B------:R-:W-:-:S03]  /*cb0b0*/  PRMT R8, R39, 0x3340, R9 ;  /* 0x0000334027087816 */ /* 0x000fc60000000009 */
[----:B------:R0:W-:Y:S04]  /*cb0c0*/  STL [R1+0x19c], R42 ;  /* 0x00019c2a01007387 */ /* 0x0001e80000100800 */
[----:B------:R1:W-:Y:S01]  /*cb0d0*/  STL [R1+0x50c], R8 ;  /* 0x00050c0801007387 */ /* 0x0003e20000100800 */
[----:B0-----:R-:W-:-:S03]  /*cb0e0*/  LOP3.LUT R42, R41, 0xffff, RZ, 0xc0, !PT ;  /* 0x0000ffff292a7812 */ /* 0x001fc600078ec0ff */
[----:B------:R-:W3:Y:S01]  /*cb0f0*/  LDL.LU R41, [R1+0x5844] ;  /* 0x0058440001297983 */ /* 0x000ee20000300800 */
[----:B-1----:R-:W-:Y:S02]  /*cb100*/  PRMT R8, R42, 0x3340, R0 ;  /* 0x000033402a087816 */ /* 0x002fe40000000000 */
[----:B------:R-:W-:Y:S02]  /*cb110*/  LOP3.LUT R40, R56, 0xffff, RZ, 0xc0, !PT ;  /* 0x0000ffff38287812 */ /* 0x000fe400078ec0ff */
[----:B------:R-:W-:-:S04]  /*cb120*/  LOP3.LUT R39, R58, 0xffff, RZ, 0xc0, !PT ;  /* 0x0000ffff3a277812 */ /* 0x000fc800078ec0ff */
[----:B------:R-:W-:-:S04]  /*cb130*/  PRMT R9, R40, 0x3340, R39 ;  /* 0x0000334028097816 */ /* 0x000fc80000000027 */
[----:B------:R-:W-:-:S05]  /*cb140*/  PRMT R8, R9, 0x5410, R8 ;  /* 0x0000541009087816 */ /* 0x000fca0000000008 */
[----:B------:R0:W-:Y:S04]  /*cb150*/  STL [R1+0x874], R8 ;  /* 0x0008740801007387 */ /* 0x0001e80000100800 */
[----:B------:R-:W3:Y:S04]  /*cb160*/  LDL.LU R56, [R1+0x278] ;  /* 0x0002780001387983 */ /* 0x000ee80000300800 */
[----:B------:R-:W3:Y:S01]  /*cb170*/  LDL.LU R58, [R1+0x134] ;  /* 0x00013400013a7983 */ /* 0x000ee20000300800 */
[----:B------:R-:W-:Y:S02]  /*cb180*/  SHF.R.U32.HI R40, RZ, 0x8, R40 ;  /* 0x00000008ff287819 */ /* 0x000fe40000011628 */
[----:B------:R-:W-:-:S02]  /*cb190*/  SHF.R.U32.HI R9, RZ, 0x8, R39 ;  /* 0x00000008ff097819 */ /* 0x000fc40000011627 */
[----:B------:R-:W-:Y:S02]  /*cb1a0*/  IADD3 R44, P1, PT, R3, R34, RZ ;  /* 0x00000022032c7210 */ /* 0x000fe40007f3e0ff */
[----:B------:R-:W-:Y:S02]  /*cb1b0*/  LOP3.LUT R39, R40, 0xffff, RZ, 0xc0, !PT ;  /* 0x0000ffff28277812 */ /* 0x000fe400078ec0ff */
[----:B0-----:R-:W-:Y:S02]  /*cb1c0*/  SHF.R.U32.HI R8, RZ, 0x8, R42 ;  /* 0x00000008ff087819 */ /* 0x001fe4000001162a */
[----:B------:R-:W-:Y:S01]  /*cb1d0*/  LOP3.LUT R9, R9, 0xffff, RZ, 0xc0, !PT ;  /* 0x0000ffff09097812 */ /* 0x000fe200078ec0ff */
[----:B------:R-:W-:Y:S01]  /*cb1e0*/  IMAD.X R45, R4, 0x1, R33, P1 ;  /* 0x00000001042d7824 */ /* 0x000fe200008e0621 */
[----:B------:R-:W-:Y:S02]  /*cb1f0*/  LOP3.LUT R8, R8, 0xffff, RZ, 0xc0, !PT ;  /* 0x0000ffff08087812 */ /* 0x000fe400078ec0ff */
[----:B------:R-:W-:-:S02]  /*cb200*/  PRMT R9, R39, 0x3340, R9 ;  /* 0x0000334027097816 */ /* 0x000fc40000000009 */
[----:B------:R-:W-:Y:S01]  /*cb210*/  PRMT R8, R8, 0x3340, R0 ;  /* 0x0000334008087816 */ /* 0x000fe20000000000 */
[----:B------:R0:W-:Y:S04]  /*cb220*/  STL.64 [R1+0xe10], R44 ;  /* 0x000e102c01007387 */ /* 0x0001e80000100a00 */
[----:B------:R-:W-:Y:S01]  /*cb230*/  STL [R1+0x508], R9 ;  /* 0x0005080901007387 */ /* 0x000fe20000100800 */
[----:B----4-:R-:W-:-:S03]  /*cb240*/  LOP3.LUT R42, R54, 0xffff, RZ, 0xc0, !PT ;  /* 0x0000ffff362a7812 */ /* 0x010fc600078ec0ff */
[----:B------:R1:W-:Y:S01]  /*cb250*/  STL [R1+0x198], R8 ;  /* 0x0001980801007387 */ /* 0x0003e20000100800 */
[----:B0-----:R-:W-:-:S05]  /*cb260*/  IADD3 R44, P1, PT, R3, R32, RZ ;  /* 0x00000020032c7210 */ /* 0x001fca0007f3e0ff */
[----:B------:R-:W-:Y:S01]  /*cb270*/  IMAD.X R45, R4, 0x1, R31, P1 ;  /* 0x00000001042d7824 */ /* 0x000fe200008e061f */
[----:B--2---:R-:W-:-:S04]  /*cb280*/  LOP3.LUT R40, R59, 0xffff, RZ, 0xc0, !PT ;  /* 0x0000ffff3b287812 */ /* 0x004fc800078ec0ff */
[----:B-1----:R-:W-:Y:S02]  /*cb290*/  PRMT R8, R40, 0x3340, R0 ;  /* 0x0000334028087816 */ /* 0x002fe40000000000 */
[----:B---3--:R-:W-:-:S04]  /*cb2a0*/  LOP3.LUT R39, R61, 0xffff, RZ, 0xc0, !PT ;  /* 0x0000ffff3d277812 */ /* 0x008fc800078ec0ff */
[----:B------:R-:W-:-:S04]  /*cb2b0*/  PRMT R9, R42, 0x3340, R39 ;  /* 0x000033402a097816 */ /* 0x000fc80000000027 */
[----:B------:R-:W-:-:S05]  /*cb2c0*/  PRMT R8, R9, 0x5410, R8 ;  /* 0x0000541009087816 */ /* 0x000fca0000000008 */
[----:B------:R0:W-:Y:S04]  /*cb2d0*/  STL [R1+0x1f28], R8 ;  /* 0x001f280801007387 */ /* 0x0001e80000100800 */
[----:B------:R1:W-:Y:S04]  /*cb2e0*/  STL.64 [R1+0xe00], R44 ;  /* 0x000e002c01007387 */ /* 0x0003e80000100a00 */
[----:B------:R-:W2:Y:S04]  /*cb2f0*/  LDL.LU R53, [R1+0x4dc] ;  /* 0x0004dc0001357983 */ /* 0x000ea80000300800 */
[----:B------:R-:W3:Y:S04]  /*cb300*/  LDL.LU R55, [R1+0x33c] ;  /* 0x00033c0001377983 */ /* 0x000ee80000300800 */
[----:B------:R-:W4:Y:S04]  /*cb310*/  LDL.LU R54, [R1+0x43c] ;  /* 0x00043c0001367983 */ /* 0x000f280000300800 */
[----:B------:R-:W4:Y:S04]  /*cb320*/  LDL.LU R59, [R1+0x27c] ;  /* 0x00027c00013b7983 */ /* 0x000f280000300800 */
[----:B------:R-:W4:Y:S01]  /*cb330*/  LDL.LU R61, [R1+0x138] ;  /* 0x00013800013d7983 */ /* 0x000f220000300800 */
        /* <DEDUP_REMOVED lines=8> */
[----:B------:R-:W-:Y:S01]  /*cb3c0*/  LOP3.LUT R43, R48, 0xffff, RZ, 0xc0, !PT ;  /* 0x0000ffff302b7812 */ /* 0x000fe200078ec0ff */
[----:B------:R-:W-:Y:S04]  /*cb3d0*/  STL [R1+0x190], R42 ;  /* 0x0001902a01007387 */ /* 0x000fe80000100800 */
[----:B------:R0:W-:Y:S01]  /*cb3e0*/  STL [R1+0x5f4], R8 ;  /* 0x0005f40801007387 */ /* 0x0001e20000100800 */
[----:B-1----:R-:W-:-:S03]  /*cb3f0*/  IADD3 R44, P1, PT, R3, R30, RZ ;  /* 0x0000001e032c7210 */ /* 0x002fc60007f3e0ff */
[----:B------:R-:W4:Y:S01]  /*cb400*/  LDL.LU R48, [R1+0x5840] ;  /* 0x0058400001307983 */ /* 0x000f220000300800 */
[----:B0-----:R-:W-:Y:S01]  /*cb410*/  PRMT R8, R43, 0x3340, R0 ;  /* 0x000033402b087816 */ /* 0x001fe20000000000 */
[----:B------:R-:W-:Y:S01]  /*cb420*/  IMAD.X R45, R4, 0x1, R29, P1 ;  /* 0x00000001042d7824 */ /* 0x000fe200008e061d */
[----:B------:R-:W-:Y:S02]  /*cb430*/  LOP3.LUT R42, R56, 0xffff, RZ, 0xc0, !PT ;  /* 0x0000ffff382a7812 */ /* 0x000fe400078ec0ff */
[----:B------:R-:W-:-:S04]  /*cb440*/  LOP3.LUT R39, R58, 0xffff, RZ, 0xc0, !PT ;  /* 0x0000ffff3a277812 */ /* 0x000fc800078ec0ff */
[--C-:B------:R-:W-:Y:S02]  /*cb450*/  PRMT R9, R42, 0x3340, R39.reuse ;  /* 0x000033402a097816 */ /* 0x100fe40000000027 */
[----:B------:R-:W-:Y:S02]  /*cb460*/  SHF.R.U32.HI R42, RZ, 0x8, R42 ;  /* 0x00000008ff2a7819 */ /* 0x000fe4000001162a */
[----:B------:R-:W-:Y:S02]  /*cb470*/  PRMT R8, R9, 0x5410, R8 ;  /* 0x0000541009087816 */ /* 0x000fe40000000008 */
[----:B------:R-:W-:Y:S02]  /*cb480*/  SHF.R.U32.HI R9, RZ, 0x8, R39 ;  /* 0x00000008ff097819 */ /* 0x000fe40000011627 */
[----:B------:R-:W-:Y:S02]  /*cb490*/  LOP3.LUT R39, R42, 0xffff, RZ, 0xc0, !PT ;  /* 0x0000ffff2a277812 */ /* 0x000fe400078ec0ff */
[----:B------:R-:W-:Y:S01]  /*cb4a0*/  LOP3.LUT R9, R9, 0xffff, RZ, 0xc0, !PT ;  /* 0x0000ffff09097812 */ /* 0x000fe200078ec0ff */
[----:B------:R0:W-:Y:S04]  /*cb4b0*/  STL [R1+0x860], R8 ;  /* 0x0008600801007387 */ /* 0x0001e80000100800 */
[----:B------:R-:W-:Y:S04]  /*cb4c0*/  STL.64 [R1+0xe08], R44 ;  /* 0x000e082c01007387 */ /* 0x000fe80000100a00 */
[----:B------:R-:W4:Y:S01]  /*cb4d0*/  LDL.LU R52, [R1+0x5c8] ;  /* 0x0005c80001347983 */ /* 0x000f220000300800 */
[----:B------:R-:W-:-:S03]  /*cb4e0*/  PRMT R9, R39, 0x3340, R9 ;  /* 0x0000334027097816 */ /* 0x000fc60000000009 */
[----:B------:R-:W4:Y:S04]  /*cb4f0*/  LDL.LU R56, [R1+0x3ec] ;  /* 0x0003ec0001387983 */ /* 0x000f280000300800 */
[----:B------:R-:W-:Y:S04]  /*cb500*/  STL [R1+0x5f0], R9 ;  /* 0x0005f00901007387 */ /* 0x000fe80000100800 */
[----:B------:R-:W4:Y:S01]  /*cb510*/  LDL.LU R58, [R1+0x47c] ;  /* 0x00047c00013a7983 */ /* 0x000f220000300800 */
[----:B0-----:R-:W-:-:S04]  /*cb520*/  SHF.R.U32.HI R8, RZ, 0x8, R43 ;  /* 0x00000008ff087819 */ /* 0x001fc8000001162b */
[----:B------:R-:W-:-:S04]  /*cb530*/  LOP3.LUT R8, R8, 0xffff, RZ, 0xc0, !PT ;  /* 0x0000ffff08087812 */ /* 0x000fc800078ec0ff */
[----:B------:R-:W-:Y:S02]  /*cb540*/  PRMT R8, R8, 0x3340, R0 ;  /* 0x0000334008087816 */ /* 0x000fe40000000000 */
[----:B------:R-:W-:-:S03]  /*cb550*/  IADD3 R42, P1, PT, R3, R28, RZ ;  /* 0x0000001c032a7210 */ /* 0x000fc60007f3e0ff */
[----:B------:R0:W-:Y:S02]  /*cb560*/  STL [R1+0x18c], R8 ;  /* 0x00018c0801007387 */ /* 0x0001e40000100800 */
[----:B------:R-:W-:Y:S01]  /*cb570*/  IMAD.X R43, R4, 0x1, R27, P1 ;  /* 0x00000001042b7824 */ /* 0x000fe200008e061b */
[----:B0-----:R-:W-:-:S04]  /*cb580*/  SHF.R.U32.HI R8, RZ, 0x8, R40 ;  /* 0x00000008ff087819 */ /* 0x001fc80000011628 */
[----:B------:R-:W-:Y:S01]  /*cb590*/  LOP3.LUT R8, R8, 0xffff, RZ, 0xc0, !PT ;  /* 0x0000ffff08087812 */ /* 0x000fe200078ec0ff */
[----:B------:R3:W-:Y:S03]  /*cb5a0*/  STL.64 [R1+0xdf8], R42 ;  /* 0x000df82a01007387 */ /* 0x0007e60000100a00 */
[----:B------:R-:W-:-:S05]  /*cb5b0*/  PRMT R8, R8, 0x3340, R0 ;  /* 0x0000334008087816 */ /* 0x000fca0000000000 */
[----:B------:R0:W-:Y:S01]  /*cb5c0*/  STL [R1+0x188], R8 ;  /* 0x0001880801007387 */ /* 0x0001e20000100800 */
[----:B--2---:R-:W-:Y:S02]  /*cb5d0*/  LOP3.LUT R44, R53, 0xffff, RZ, 0xc0, !PT ;  /* 0x0000ffff352c7812 */ /* 0x004fe400078ec0ff */
[----:B---3--:R-:W-:Y:S02]  /*cb5e0*/  LOP3.LUT R42, R55, 0xffff, RZ, 0xc0, !PT ;  /* 0x0000ffff372a7812 */ /* 0x008fe400078ec0ff */
[----:B----4-:R-:W-:Y:S02]  /*cb5f0*/  LOP3.LUT R43, R54, 0xffff, RZ, 0xc0, !PT ;  /* 0x0000ffff362b7812 */ /* 0x010fe400078ec0ff */
[----:B0-----:R-:W-:Y:S02]  /*cb600*/  PRMT R8, R42, 0x3340, R0 ;  /* 0x000033402a087816 */ /* 0x001fe40000000000 */
[----:B------:R-:W-:-:S04]  /*cb610*/  PRMT R9, R44, 0x3340, R43 ;  /* 0x000033402c097816 */ /* 0x000fc8000000002b */
[----:B------:R-:W-:Y:S02]  /*cb620*/  PRMT R8, R9, 0x5410, R8 ;  /* 0x0000541009087816 */ /* 0x000fe40000000008 */
[----:B------:R-:W-:Y:S02]  /*cb630*/  LOP3.LUT R45, R59, 0xffff, RZ, 0xc0, !PT ;  /* 0x0000ffff3b2d7812 */ /* 0x000fe400078ec0ff */
[----:B------:R-:W-:Y:S01]  /*cb640*/  LOP3.LUT R39, R61, 0xffff, RZ, 0xc0, !PT ;  /* 0x0000ffff3d277812 */ /* 0x000fe200078ec0ff */
[----:B------:R0:W-:Y:S04]  /*cb650*/  STL [R1+0x868], R8 ;  /* 0x0008680801007387 */ /* 0x0001e80000100800 */
[----:B------:R-:W2:Y:S04]  /*cb660*/  LDL.LU R54, [R1+0x1dc8] ;  /* 0x001dc80001367983 */ /* 0x000ea80000300800 */
[----:B------:R-:W3:Y:S04]  /*cb670*/  LDL.LU R59, [R1+0x678] ;  /* 0x00067800013b7983 */ /* 0x000ee80000300800 */
[----:B------:R-:W4:Y:S01]  /*cb680*/  LDL.LU R61, [R1+0x1d28] ;  /* 0x001d2800013d7983 */ /* 0x000f220000300800 */
[----:B------:R-:W-:-:S02]  /*cb690*/  PRMT R51, R45, 0x3340, R39 ;  /* 0x000033402d337816 */ /* 0x000fc40000000027 */
[----:B------:R-:W-:Y:S02]  /*cb6a0*/  SHF.R.U32.HI R40, RZ, 0x8, R45 ;  /* 0x00000008ff287819 */ /* 0x000fe4000001162d */
[----:B------:R-:W-:Y:S02]  /*cb6b0*/  SHF.R.U32.HI R39, RZ, 0x8, R39 ;  /* 0x00000008ff277819 */ /* 0x000fe40000011627 */
[----:B------:R-:W-:Y:S02]  /*cb6c0*/  SHF.R.U32.HI R9, RZ, 0x8, R44 ;  /* 0x00000008ff097819 */ /* 0x000fe4000001162c */
[----:B------:R-:W-:Y:S02]  /*cb6d0*/  LOP3.LUT R40, R40, 0xffff, RZ, 0xc0, !PT ;  /* 0x0000ffff28287812 */ /* 0x000fe400078ec0ff */
[----:B0-----:R-:W-:Y:S02]  /*cb6e0*/  SHF.R.U32.HI R8, RZ, 0x8, R43 ;  /* 0x00000008ff087819 */ /* 0x001fe4000001162b */
[----:B------:R-:W-:-:S02]  /*cb6f0*/  LOP3.LUT R39, R39, 0xffff, RZ, 0xc0, !PT ;  /* 0x0000ffff27277812 */ /* 0x000fc400078ec0ff */
[----:B------:R-:W-:Y:S02]  /*cb700*/  LOP3.LUT R9, R9, 0xffff, RZ, 0xc0, !PT ;  /* 0x0000ffff09097812 */ /* 0x000fe400078ec0ff */
[----:B------:R-:W-:Y:S02]  /*cb710*/  LOP3.LUT R8, R8, 0xffff, RZ, 0xc0, !PT ;  /* 0x0000ffff08087812 */ /* 0x000fe400078ec0ff */
[----:B------:R-:W-:Y:S02]  /*cb720*/  PRMT R39, R40, 0x3340, R39 ;  /* 0x0000334028277816 */ /* 0x000fe40000000027 */
[----:B------:R-:W-:-:S03]  /*cb730*/  PRMT R8, R9, 0x3340, R8 ;  /* 0x0000334009087816 */ /* 0x000fc60000000008 */
[----:B------:R0:W-:Y:S04]  /*cb740*/  STL [R1+0x2020], R39 ;  /* 0x0020202701007387 */ /* 0x0001e80000100800 */
[----:B------:R1:W-:Y:S01]  /*cb750*/  STL [R1+0x5c0], R8 ;  /* 0x0005c00801007387 */ /* 0x0003e20000100800 */
[----:B------:R-:W-:Y:S02]  /*cb760*/  IADD3 R44, P1, PT, R3, R26, RZ ;  /* 0x0000001a032c7210 */ /* 0x000fe40007f3e0ff */
[----:B------:R-:W-:Y:S02]  /*cb770*/  LOP3.LUT R40, R52, 0xffff, RZ, 0xc0, !PT ;  /* 0x0000ffff34287812 */ /* 0x000fe400078ec0ff */
[----:B------:R-:W-:Y:S01]  /*cb780*/  LOP3.LUT R43, R56, 0xffff, RZ, 0xc0, !PT ;  /* 0x0000ffff382b7812 */ /* 0x000fe200078ec0ff */
[----:B------:R-:W4:Y:S04]  /*cb790*/  LDL.LU R52, [R1+0x1ddc] ;  /* 0x001ddc0001347983 */ /* 0x000f280000300800 */
[----:B------:R-:W4:Y:S01]  /*cb7a0*/  LDL.LU R56, [R1+0x680] ;  /* 0x0006800001387983 */ /* 0x000f220000300800 */
[----:B0-----:R-:W-:-:S02]  /*cb7b0*/  LOP3.LUT R39, R58, 0xffff, RZ, 0xc0, !PT ;  /* 0x0000ffff3a277812 */ /* 0x001fc400078ec0ff */
[----:B-1----:R-:W-:Y:S02]  /*cb7c0*/  PRMT R8, R43, 0x3340, R0 ;  /* 0x000033402b087816 */ /* 0x002fe40000000000 */
[----:B------:R-:W-:-:S04]  /*cb7d0*/  PRMT R9, R40, 0x3340, R39 ;  /* 0x0000334028097816 */ /* 0x000fc80000000027 */
[----:B------:R-:W-:-:S05]  /*cb7e0*/  PRMT R8, R9, 0x5410, R8 ;  /* 0x0000541009087816 */ /* 0x000fca0000000008 */
[----:B------:R0:W-:Y:S04]  /*cb7f0*/  STL [R1+0x864], R8 ;  /* 0x0008640801007387 */ /* 0x0001e80000100800 */
[----:B------:R-:W4:Y:S01]  /*cb800*/  LDL.LU R58, [R1+0x1d38] ;  /* 0x001d3800013a7983 */ /* 0x000f220000300800 */
[----:B------:R-:W-:Y:S02]  /*cb810*/  SHF.R.U32.HI R40, RZ, 0x8, R40 ;  /* 0x00000008ff287819 */ /* 0x000fe40000011628 */
[----:B------:R-:W-:Y:S02]  /*cb820*/  SHF.R.U32.HI R9, RZ, 0x8, R39 ;  /* 0x00000008ff097819 */ /* 0x000fe40000011627 */
[----:B------:R-:W-:Y:S02]  /*cb830*/  LOP3.LUT R39, R40, 0xffff, RZ, 0xc0, !PT ;  /* 0x0000ffff28277812 */ /* 0x000fe400078ec0ff */
[----:B------:R-:W-:-:S02]  /*cb840*/  LOP3.LUT R9, R9, 0xffff, RZ, 0xc0, !PT ;  /* 0x0000ffff09097812 */ /* 0x000fc400078ec0ff */
[----:B0-----:R-:W-:Y:S01]  /*cb850*/  SHF.R.U32.HI R8, RZ, 0x8, R43 ;  /* 0x00000008ff087819 */ /* 0x001fe2000001162b */
[----:B------:R-:W-:-:S03]  /*cb860*/  IMAD.X R45, R4, 0x1, R25, P1 ;  /* 0x00000001042d7824 */ /* 0x000fc600008e0619 */
[----:B------:R-:W-:Y:S02]  /*cb870*/  LOP3.LUT R8, R8, 0xffff, RZ, 0xc0, !PT ;  /* 0x0000ffff08087812 */ /* 0x000fe400078ec0ff */
[----:B------:R-:W-:Y:S02]  /*cb880*/  PRMT R9, R39, 0x3340, R9 ;  /* 0x0000334027097816 */ /* 0x000fe40000000009 */
[----:B------:R-:W-:Y:S01]  /*cb890*/  PRMT R8, R8, 0x3340, R0 ;  /* 0x0000334008087816 */ /* 0x000fe20000000000 */
[----:B------:R0:W-:Y:S04]  /*cb8a0*/  STL.64 [R1+0xde8], R44 ;  /* 0x000de82c01007387 */ /* 0x0001e80000100a00 */
[----:B------:R-:W-:Y:S04]  /*cb8b0*/  STL [R1+0x4fc], R9 ;  /* 0x0004fc0901007387 */ /* 0x000fe80000100800 */
[----:B------:R1:W-:Y:S01]  /*cb8c0*/  STL [R1+0x184], R8 ;  /* 0x0001840801007387 */ /* 0x0003e20000100800 */
[----:B0-----:R-:W-:-:S05]  /*cb8d0*/  IADD3 R44, P1, PT, R3, R24, RZ ;  /* 0x00000018032c7210 */ /* 0x001fca0007f3e0ff */
[----:B------:R-:W-:Y:S01]  /*cb8e0*/  IMAD.X R45, R4, 0x1, R23, P1 ;  /* 0x00000001042d7824 */ /* 0x000fe200008e0617 */
[----:B--2---:R-:W-:Y:S02]  /*cb8f0*/  LOP3.LUT R40, R54, 0xffff, RZ, 0xc0, !PT ;  /* 0x0000ffff36287812 */ /* 0x004fe400078ec0ff */
[----:B---3--:R-:W-:Y:S02]  /*cb900*/  LOP3.LUT R43, R59, 0xffff, RZ, 0xc0, !PT ;  /* 0x0000ffff3b2b7812 */ /* 0x008fe400078ec0ff */
[----:B----4-:R-:W-:Y:S02]  /*cb910*/  LOP3.LUT R39, R61, 0xffff, RZ, 0xc0, !PT ;  /* 0x0000ffff3d277812 */ /* 0x010fe400078ec0ff */
[----:B-1----:R-:W-:Y:S02]  /*cb920*/  PRMT R8, R43, 0x3340, R0 ;  /* 0x000033402b087816 */ /* 0x002fe40000000000 */
[----:B------:R-:W-:-:S04]  /*cb930*/  PRMT R9, R40, 0x3340, R39 ;  /* 0x0000334028097816 */ /* 0x000fc80000000027 */
[----:B------:R-:W-:-:S05]  /*cb940*/  PRMT R8, R9, 0x5410, R8 ;  /* 0x0000541009087816 */ /* 0x000fca0000000008 */
[----:B------:R0:W-:Y:S04]  /*cb950*/  STL [R1+0x1f18], R8 ;  /* 0x001f180801007387 */ /* 0x0001e80000100800 */
[----:B------:R-:W2:Y:S04]  /*cb960*/  LDL.LU R54, [R1+0x1d88] ;  /* 0x001d880001367983 */ /* 0x000ea80000300800 */
[----:B------:R1:W-:Y:S04]  /*cb970*/  STL.64 [R1+0xdf0], R44 ;  /* 0x000df02c01007387 */ /* 0x0003e80000100a00 */
[----:B------:R-:W3:Y:S04]  /*cb980*/  LDL.LU R59, [R1+0x650] ;  /* 0x00065000013b7983 */ /* 0x000ee80000300800 */
[----:B------:R-:W4:Y:S01]  /*cb990*/  LDL.LU R61, [R1+0x1ccc] ;  /* 0x001ccc00013d7983 */ /* 0x000f220000300800 */
[----:B------:R-:W-:-:S02]  /*cb9a0*/  SHF.R.U32.HI R40, RZ, 0x8, R40 ;  /* 0x00000008ff287819 */ /* 0x000fc40000011628 */
[----:B------:R-:W-:Y:S02]  /*cb9b0*/  SHF.R.U32.HI R9, RZ, 0x8, R39 ;  /* 0x00000008ff097819 */ /* 0x000fe40000011627 */
[----:B0-----:R-:W-:Y:S02]  /*cb9c0*/  SHF.R.U32.HI R8, RZ, 0x8, R42 ;  /* 0x00000008ff087819 */ /* 0x001fe4000001162a */
[----:B------:R-:W-:Y:S02]  /*cb9d0*/  LOP3.LUT R39, R40, 0xffff, RZ, 0xc0, !PT ;  /* 0x0000ffff28277812 */ /* 0x000fe400078ec0ff */
[----:B------:R-:W-:Y:S02]  /*cb9e0*/  LOP3.LUT R8, R8, 0xffff, RZ, 0xc0, !PT ;  /* 0x0000ffff08087812 */ /* 0x000fe400078ec0ff */
[----:B------:R-:W-:Y:S02]  /*cb9f0*/  LOP3.LUT R9, R9, 0xffff, RZ, 0xc0, !PT ;  /* 0x0000ffff09097812 */ /* 0x000fe400078ec0ff */
[----:B------:R-:W-:-:S02]  /*cba00*/  PRMT R40, R8, 0x3340, R0 ;  /* 0x0000334008287816 */ /* 0x000fc40000000000 */
[----:B------:R-:W-:-:S03]  /*cba10*/  PRMT R8, R39, 0x3340, R9 ;  /* 0x0000334027087816 */ /* 0x000fc60000000009 */
[----:B------:R0:W-:Y:S04]  /*cba20*/  STL [R1+0x5c], R40 ;  /* 0x00005c2801007387 */ /* 0x0001e80000100800 */
[----:B------:R0:W-:Y:S01]  /*cba30*/  STL [R1+0x2a4], R8 ;  /* 0x0002a40801007387 */ /* 0x0001e20000100800 */
[----:B-1----:R-:W-:-:S05]  /*cba40*/  IADD3 R44, P1, PT, R3, R22, RZ ;  /* 0x00000016032c7210 */ /* 0x002fca0007f3e0ff */
[----:B------:R-:W-:Y:S01]  /*cba50*/  IMAD.X R45, R4, 0x1, R21, P1 ;  /* 0x00000001042d7824 */ /* 0x000fe200008e0615 */
[----:B------:R-:W-:Y:S02]  /*cba60*/  LOP3.LUT R42, R52, 0xffff, RZ, 0xc0, !PT ;  /* 0x0000ffff342a7812 */ /* 0x000fe400078ec0ff */
[----:B0-----:R-:W-:-:S04]  /*cba70*/  LOP3.LUT R40, R56, 0xffff, RZ, 0xc0, !PT ;  /* 0x0000ffff38287812 */ /* 0x001fc800078ec0ff */
[----:B------:R-:W-:Y:S02]  /*cba80*/  PRMT R8, R40, 0x3340, R0 ;  /* 0x0000334028087816 */ /* 0x000fe40000000000 */
[----:B------:R-:W-:-:S04]  /*cba90*/  LOP3.LUT R39, R58, 0xffff, RZ, 0xc0, !PT ;  /* 0x0000ffff3a277812 */ /* 0x000fc800078ec0ff */
[----:B------:R-:W-:-:S04]  /*cbaa0*/  PRMT R9, R42, 0x3340, R39 ;  /* 0x000033402a097816 */ /* 0x000fc80000000027 */
[----:B------:R-:W-:-:S05]  /*cbab0*/  PRMT R8, R9, 0x5410, R8 ;  /* 0x0000541009087816 */ /* 0x000fca0000000008 */
[----:B------:R0:W-:Y:S04]  /*cbac0*/  STL [R1+0x1f0c], R8 ;  /* 0x001f0c0801007387 */ /* 0x0001e80000100800 */
[----:B------:R-:W4:Y:S04]  /*cbad0*/  LDL.LU R52, [R1+0x1d98] ;  /* 0x001d980001347983 */ /* 0x000f280000300800 */
[----:B------:R-:W4:Y:S04]  /*cbae0*/  LDL.LU R56, [R1+0x654] ;  /* 0x0006540001387983 */ /* 0x000f280000300800 */
[----:B------:R1:W-:Y:S04]  /*cbaf0*/  STL.64 [R1+0xde0], R44 ;  /* 0x000de02c01007387 */ /* 0x0003e80000100a00 */
[----:B------:R-:W4:Y:S01]  /*cbb00*/  LDL.LU R58, [R1+0x1cd8] ;  /* 0x001cd800013a7983 */ /* 0x000f220000300800 */
[----:B------:R-:W-:-:S02]  /*cbb10*/  SHF.R.U32.HI R42, RZ, 0x8, R42 ;  /* 0x00000008ff2a7819 */ /* 0x000fc4000001162a */
[----:B------:R-:W-:Y:S02]  /*cbb20*/  SHF.R.U32.HI R9, RZ, 0x8, R39 ;  /* 0x00000008ff097819 */ /* 0x000fe40000011627 */
[----:B0-----:R-:W-:Y:S02]  /*cbb30*/  SHF.R.U32.HI R8, RZ, 0x8, R43 ;  /* 0x00000008ff087819 */ /* 0x001fe4000001162b */
[----:B------:R-:W-:Y:S02]  /*cbb40*/  LOP3.LUT R39, R42, 0xffff, RZ, 0xc0, !PT ;  /* 0x0000ffff2a277812 */ /* 0x000fe400078ec0ff */
[----:B------:R-:W-:Y:S02]  /*cbb50*/  LOP3.LUT R9, R9, 0xffff, RZ, 0xc0, !PT ;  /* 0x0000ffff09097812 */ /* 0x000fe400078ec0ff */
[----:B------:R-:W-:-:S04]  /*cbb60*/  LOP3.LUT R8, R8, 0xffff, RZ, 0xc0, !PT ;  /* 0x0000ffff08087812 */ /* 0x000fc800078ec0ff */
[----:B-1----:R-:W-:Y:S02]  /*cbb70*/  PRMT R44, R8, 0x3340, R0 ;  /* 0x00003340082c7816 */ /* 0x002fe40000000000 */
        /* <DEDUP_REMOVED lines=10> */
[----:B--2---:R-:W-:Y:S02]  /*cbc20*/  LOP3.LUT R42, R54, 0xffff, RZ, 0xc0, !PT ;  /* 0x0000ffff362a7812 */ /* 0x004fe400078ec0ff */
[----:B---3--:R-:W-:Y:S01]  /*cbc30*/  LOP3.LUT R40, R59, 0xffff, RZ, 0xc0, !PT ;  /* 0x0000ffff3b287812 */ /* 0x008fe200078ec0ff */
[----:B------:R-:W2:Y:S01]  /*cbc40*/  LDL.LU R54, [R1+0x1eb8] ;  /* 0x001eb80001367983 */ /* 0x000ea20000300800 */
[----:B----4-:R-:W-:-:S03]  /*cbc50*/  LOP3.LUT R39, R61, 0xffff, RZ, 0xc0, !PT ;  /* 0x0000ffff3d277812 */ /* 0x010fc600078ec0ff */
[----:B------:R-:W3:Y:S04]  /*cbc60*/  LDL.LU R59, [R1+0x4c9c] ;  /* 0x004c9c00013b7983 */ /* 0x000ee80000300800 */
[----:B------:R-:W4:Y:S01]  /*cbc70*/  LDL.LU R61, [R1+0x4c7c] ;  /* 0x004c7c00013d7983 */ /* 0x000f220000300800 */
[----:B0-----:R-:W-:Y:S02]  /*cbc80*/  PRMT R8, R40, 0x3340, R0 ;  /* 0x0000334028087816 */ /* 0x001fe40000000000 */
[----:B------:R-:W-:Y:S02]  /*cbc90*/  PRMT R9, R42, 0x3340, R39 ;  /* 0x000033402a097816 */ /* 0x000fe40000000027 */
[----:B------:R-:W-:Y:S02]  /*cbca0*/  IADD3 R44, P1, PT, R3, R18, RZ ;  /* 0x00000012032c7210 */ /* 0x000fe40007f3e0ff */
[----:B------:R-:W-:-:S03]  /*cbcb0*/  PRMT R8, R9, 0x5410, R8 ;  /* 0x0000541009087816 */ /* 0x000fc60000000008 */
[----:B------:R-:W-:Y:S01]  /*cbcc0*/  IMAD.X R45, R4, 0x1, R17, P1 ;  /* 0x00000001042d7824 */ /* 0x000fe200008e0611 */
[----:B------:R-:W-:Y:S01]  /*cbcd0*/  SHF.R.U32.HI R4, RZ, 0x8, R39 ;  /* 0x00000008ff047819 */ /* 0x000fe20000011627 */
[----:B------:R0:W-:Y:S03]  /*cbce0*/  STL [R1+0x1f08], R8 ;  /* 0x001f080801007387 */ /* 0x0001e60000100800 */
[----:B------:R-:W-:Y:S02]  /*cbcf0*/  LOP3.LUT R4, R4, 0xffff, RZ, 0xc0, !PT ;  /* 0x0000ffff04047812 */ /* 0x000fe400078ec0ff */
[----:B0-----:R-:W-:-:S04]  /*cbd00*/  SHF.R.U32.HI R8, RZ, 0x8, R42 ;  /* 0x00000008ff087819 */ /* 0x001fc8000001162a */
[----:B------:R-:W-:-:S04]  /*cbd10*/  LOP3.LUT R8, R8, 0xffff, RZ, 0xc0, !PT ;  /* 0x0000ffff08087812 */ /* 0x000fc800078ec0ff */
[----:B------:R-:W-:Y:S01]  /*cbd20*/  PRMT R4, R8, 0x3340, R4 ;  /* 0x0000334008047816 */ /* 0x000fe20000000004 */
[----:B------:R-:W-:Y:S04]  /*cbd30*/  STL.64 [R1+0xdd0], R44 ;  /* 0x000dd02c01007387 */ /* 0x000fe80000100a00 */
[----:B------:R0:W-:Y:S01]  /*cbd40*/  STL [R1+0x564], R4 ;  /* 0x0005640401007387 */ /* 0x0001e20000100800 */
[----:B------:R-:W-:Y:S01]  /*cbd50*/  VIADD R3, R3, UR6 ;  /* 0x0000000603037c36 */ /* 0x000fe20008000000 */
[----:B------:R-:W-:Y:S01]  /*cbd60*/  LOP3.LUT R41, R41, 0xffff, RZ, 0xc0, !PT ;  /* 0x0000ffff29297812 */ /* 0x000fe200078ec0ff */
[----:B------:R-:W1:Y:S01]  /*cbd70*/  LDCU UR6, c[0x0][0x3b8] ;  /* 0x00007700ff0677ac */ /* 0x000e620008000800 */
[----:B------:R-:W-:Y:S02]  /*cbd80*/  LOP3.LUT R42, R52, 0xffff, RZ, 0xc0, !PT ;  /* 0x0000ffff342a7812 */ /* 0x000fe400078ec0ff */
[----:B------:R-:W-:-:S02]  /*cbd90*/  LOP3.LUT R39, R56, 0xffff, RZ, 0xc0, !PT ;  /* 0x0000ffff38277812 */ /* 0x000fc400078ec0ff */
[----:B------:R-:W-:Y:S02]  /*cbda0*/  LOP3.LUT R9, R58, 0xffff, RZ, 0xc0, !PT ;  /* 0x0000ffff3a097812 */ /* 0x000fe400078ec0ff */
[----:B0-----:R-:W-:Y:S02]  /*cbdb0*/  PRMT R4, R39, 0x3340, R0 ;  /* 0x0000334027047816 */ /* 0x001fe40000000000 */
[----:B------:R-:W-:-:S04]  /*cbdc0*/  PRMT R8, R42, 0x3340, R9 ;  /* 0x000033402a087816 */ /* 0x000fc80000000009 */
[----:B------:R-:W-:-:S05]  /*cbdd0*/  PRMT R4, R8, 0x5410, R4 ;  /* 0x0000541008047816 */ /* 0x000fca0000000004 */
[----:B------:R0:W-:Y:S04]  /*cbde0*/  STL [R1+0x678], R4 ;  /* 0x0006780401007387 */ /* 0x0001e80000100800 */
[----:B------:R-:W4:Y:S04]  /*cbdf0*/  LDL.LU R53, [R1+0x4ca0] ;  /* 0x004ca00001357983 */ /* 0x000f280000300800 */
[----:B------:R-:W4:Y:S04]  /*cbe00*/  LDL.LU R56, [R1+0x1ebc] ;  /* 0x001ebc0001387983 */ /* 0x000f280000300800 */
        /* <DEDUP_REMOVED lines=12> */
[----:B--2---:R-:W-:Y:S02]  /*cbed0*/  LOP3.LUT R43, R54, 0xffff, RZ, 0xc0, !PT ;  /* 0x0000ffff362b7812 */ /* 0x004fe400078ec0ff */
[----:B---3--:R-:W-:Y:S02]  /*cbee0*/  LOP3.LUT R39, R59, 0xffff, RZ, 0xc0, !PT ;  /* 0x0000ffff3b277812 */ /* 0x008fe400078ec0ff */
[----:B----4-:R-:W-:-:S02]  /*cbef0*/  LOP3.LUT R9, R61, 0xffff, RZ, 0xc0, !PT ;  /* 0x0000ffff3d097812 */ /* 0x010fc400078ec0ff */
[----:B0-----:R-:W-:Y:S02]  /*cbf00*/  PRMT R4, R43, 0x3340, R0 ;  /* 0x000033402b047816 */ /* 0x001fe40000000000 */
[----:B------:R-:W-:-:S04]  /*cbf10*/  PRMT R8, R39, 0x3340, R9 ;  /* 0x0000334027087816 */ /* 0x000fc80000000009 */
[----:B------:R-:W-:Y:S02]  /*cbf20*/  PRMT R8, R8, 0x5410, R4 ;  /* 0x0000541008087816 */ /* 0x000fe40000000004 */
[----:B------:R-:W-:-:S05]  /*cbf30*/  SHF.R.S32.HI R4, RZ, 0x1f, R3 ;  /* 0x0000001fff047819 */ /* 0x000fca0000011403 */
[----:B------:R-:W-:Y:S01]  /*cbf40*/  IMAD.X R45, R4, 0x1, R38, P1 ;  /* 0x00000001042d7824 */ /* 0x000fe200008e0626 */
[----:B------:R0:W-:Y:S04]  /*cbf50*/  STL [R1+0x1efc], R8 ;  /* 0x001efc0801007387 */ /* 0x0001e80000100800 */
[----:B------:R-:W2:Y:S04]  /*cbf60*/  LDL.LU R55, [R1+0x4c94] ;  /* 0x004c940001377983 */ /* 0x000ea80000300800 */
[----:B------:R-:W3:Y:S04]  /*cbf70*/  LDL.LU R52, [R1+0x1ea8] ;  /* 0x001ea80001347983 */ /* 0x000ee80000300800 */
[----:B------:R4:W-:Y:S04]  /*cbf80*/  STL.64 [R1+0xdc8], R44 ;  /* 0x000dc82c01007387 */ /* 0x0009e80000100a00 */
[----:B------:R-:W3:Y:S04]  /*cbf90*/  LDL.LU R54, [R1+0x4c70] ;  /* 0x004c700001367983 */ /* 0x000ee80000300800 */
[----:B------:R-:W3:Y:S04]  /*cbfa0*/  LDL.LU R59, [R1+0x4c98] ;  /* 0x004c9800013b7983 */ /* 0x000ee80000300800 */
[----:B------:R-:W3:Y:S01]  /*cbfb0*/  LDL.LU R61, [R1+0x4c6c] ;  /* 0x004c6c00013d7983 */ /* 0x000ee20000300800 */
[----:B0-----:R-:W-:-:S02]  /*cbfc0*/  SHF.R.U32.HI R8, RZ, 0x8, R40 ;  /* 0x00000008ff087819 */ /* 0x001fc40000011628 */
[----:B------:R-:W-:Y:S02]  /*cbfd0*/  SHF.R.U32.HI R39, RZ, 0x8, R39 ;  /* 0x00000008ff277819 */ /* 0x000fe40000011627 */
[----:B------:R-:W-:Y:S02]  /*cbfe0*/  SHF.R.U32.HI R9, RZ, 0x8, R9 ;  /* 0x00000008ff097819 */ /* 0x000fe40000011609 */
[----:B------:R-:W-:Y:S02]  /*cbff0*/  LOP3.LUT R8, R8, 0xffff, RZ, 0xc0, !PT ;  /* 0x0000ffff08087812 */ /* 0x000fe400078ec0ff */
[----:B------:R-:W-:Y:S02]  /*cc000*/  LOP3.LUT R39, R39, 0xffff, RZ, 0xc0, !PT ;  /* 0x0000ffff27277812 */ /* 0x000fe400078ec0ff */
[----:B------:R-:W-:Y:S02]  /*cc010*/  LOP3.LUT R9, R9, 0xffff, RZ, 0xc0, !PT ;  /* 0x0000ffff09097812 */ /* 0x000fe400078ec0ff */
[----:B------:R-:W-:-:S02]  /*cc020*/  PRMT R40, R8, 0x3340, R0 ;  /* 0x0000334008287816 */ /* 0x000fc40000000000 */
[----:B------:R-:W-:-:S03]  /*cc030*/  PRMT R8, R39, 0x3340, R9 ;  /* 0x0000334027087816 */ /* 0x000fc60000000009 */
[----:B------:R0:W-:Y:S04]  /*cc040*/  STL [R1+0x6c], R40 ;  /* 0x00006c2801007387 */ /* 0x0001e80000100800 */
[----:B------:R0:W-:Y:S01]  /*cc050*/  STL [R1+0x4f4], R8 ;  /* 0x0004f40801007387 */ /* 0x0001e20000100800 */
[----:B----4-:R-:W-:-:S05]  /*cc060*/  IADD3 R44, P1, PT, R3, R15, RZ ;  /* 0x0000000f032c7210 */ /* 0x010fca0007f3e0ff */
[----:B------:R-:W-:Y:S01]  /*cc070*/  IMAD.X R45, R4, 0x1, R37, P1 ;  /* 0x00000001042d7824 */ /* 0x000fe200008e0625 */
[----:B------:R-:W-:Y:S02]  /*cc080*/  LOP3.LUT R42, R53, 0xffff, RZ, 0xc0, !PT ;  /* 0x0000ffff352a7812 */ /* 0x000fe400078ec0ff */
[----:B0-----:R-:W-:Y:S02]  /*cc090*/  LOP3.LUT R40, R56, 0xffff, RZ, 0xc0, !PT ;  /* 0x0000ffff38287812 */ /* 0x001fe400078ec0ff */
[----:B------:R-:W-:Y:S02]  /*cc0a0*/  LOP3.LUT R39, R58, 0xffff, RZ, 0xc0, !PT ;  /* 0x0000ffff3a277812 */ /* 0x000fe400078ec0ff */
[----:B------:R-:W-:Y:S02]  /*cc0b0*/  PRMT R8, R40, 0x3340, R0 ;  /* 0x0000334028087816 */ /* 0x000fe40000000000 */
[----:B------:R-:W-:-:S04]  /*cc0c0*/  PRMT R9, R42, 0x3340, R39 ;  /* 0x000033402a097816 */ /* 0x000fc80000000027 */
[----:B------:R-:W-:Y:S02]  /*cc0d0*/  PRMT R8, R9, 0x5410, R8 ;  /* 0x0000541009087816 */ /* 0x000fe40000000008 */
[----:B------:R-:W-:Y:S02]  /*cc0e0*/  SHF.R.U32.HI R42, RZ, 0x8, R42 ;  /* 0x00000008ff2a7819 */ /* 0x000fe4000001162a */
[----:B------:R-:W-:Y:S01]  /*cc0f0*/  SHF.R.U32.HI R9, RZ, 0x8, R39 ;  /* 0x00000008ff097819 */ /* 0x000fe20000011627 */
[----:B------:R0:W-:Y:S01]  /*cc100*/  STL [R1+0x1ef8], R8 ;  /* 0x001ef80801007387 */ /* 0x0001e20000100800 */
[----:B------:R-:W-:Y:S02]  /*cc110*/  LOP3.LUT R39, R42, 0xffff, RZ, 0xc0, !PT ;  /* 0x0000ffff2a277812 */ /* 0x000fe400078ec0ff */
[----:B------:R-:W-:Y:S01]  /*cc120*/  LOP3.LUT R9, R9, 0xffff, RZ, 0xc0, !PT ;  /* 0x0000ffff09097812 */ /* 0x000fe200078ec0ff */
[----:B------:R4:W-:Y:S01]  /*cc130*/  STL.64 [R1+0xdc0], R44 ;  /* 0x000dc02c01007387 */ /* 0x0009e20000100a00 */
[----:B0-----:R-:W-:-:S04]  /*cc140*/  SHF.R.U32.HI R8, RZ, 0x8, R43 ;  /* 0x00000008ff087819 */ /* 0x001fc8000001162b */
[----:B------:R-:W-:-:S04]  /*cc150*/  LOP3.LUT R8, R8, 0xffff, RZ, 0xc0, !PT ;  /* 0x0000ffff08087812 */ /* 0x000fc800078ec0ff */
[----:B----4-:R-:W-:Y:S02]  /*cc160*/  PRMT R44, R8, 0x3340, R0 ;  /* 0x00003340082c7816 */ /* 0x010fe40000000000 */
[----:B------:R-:W-:Y:S02]  /*cc170*/  PRMT R8, R39, 0x3340, R9 ;  /* 0x0000334027087816 */ /* 0x000fe40000000009 */
[----:B------:R-:W-:Y:S01]  /*cc180*/  IADD3 R42, P1, PT, R3, R14, RZ ;  /* 0x0000000e032a7210 */ /* 0x000fe20007f3e0ff */
[----:B------:R-:W-:Y:S04]  /*cc190*/  STL [R1+0x68], R44 ;  /* 0x0000682c01007387 */ /* 0x000fe80000100800 */
[----:B------:R0:W-:Y:S01]  /*cc1a0*/  STL [R1+0x52c], R8 ;  /* 0x00052c0801007387 */ /* 0x0001e20000100800 */
[----:B------:R-:W-:-:S03]  /*cc1b0*/  IMAD.X R43, R4, 0x1, R13, P1 ;  /* 0x00000001042b7824 */ /* 0x000fc600008e060d */
[----:B------:R-:W4:Y:S01]  /*cc1c0*/  LDL.LU R56, [R1+0x2c4] ;  /* 0x0002c40001387983 */ /* 0x000f220000300800 */
[----:B0-----:R-:W-:-:S03]  /*cc1d0*/  SHF.R.U32.HI R8, RZ, 0x8, R40 ;  /* 0x00000008ff087819 */ /* 0x001fc60000011628 */
[----:B------:R0:W-:Y:S04]  /*cc1e0*/  STL.64 [R1+0xdb8], R42 ;  /* 0x000db82a01007387 */ /* 0x0001e80000100a00 */
[----:B------:R-:W4:Y:S01]  /*cc1f0*/  LDL.LU R58, [R1+0x260] ;  /* 0x00026000013a7983 */ /* 0x000f220000300800 */
[----:B------:R-:W-:-:S04]  /*cc200*/  LOP3.LUT R8, R8, 0xffff, RZ, 0xc0, !PT ;  /* 0x0000ffff08087812 */ /* 0x000fc800078ec0ff */
[----:B------:R-:W-:-:S05]  /*cc210*/  PRMT R8, R8, 0x3340, R0 ;  /* 0x0000334008087816 */ /* 0x000fca0000000000 */
[----:B------:R0:W-:Y:S01]  /*cc220*/  STL [R1+0x180], R8 ;  /* 0x0001800801007387 */ /* 0x0001e20000100800 */
[----:B--2---:R-:W-:Y:S02]  /*cc230*/  LOP3.LUT R44, R55, 0xffff, RZ, 0xc0, !PT ;  /* 0x0000ffff372c7812 */ /* 0x004fe400078ec0ff */
[----:B---3--:R-:W-:Y:S02]  /*cc240*/  LOP3.LUT R40, R52, 0xffff, RZ, 0xc0, !PT ;  /* 0x0000ffff34287812 */ /* 0x008fe400078ec0ff */
[----:B------:R-:W-:Y:S02]  /*cc250*/  LOP3.LUT R45, R59, 0xffff, RZ, 0xc0, !PT ;  /* 0x0000ffff3b2d7812 */ /* 0x000fe400078ec0ff */
[----:B------:R-:W2:Y:S01]  /*cc260*/  LDL.LU R59, [R1+0x1eac] ;  /* 0x001eac00013b7983 */ /* 0x000ea20000300800 */
[----:B0-----:R-:W-:Y:S02]  /*cc270*/  LOP3.LUT R43, R54, 0xffff, RZ, 0xc0, !PT ;  /* 0x0000ffff362b7812 */ /* 0x001fe400078ec0ff */
[----:B------:R-:W-:-:S02]  /*cc280*/  PRMT R8, R40, 0x3340, R0 ;  /* 0x0000334028087816 */ /* 0x000fc40000000000 */
[----:B------:R-:W-:-:S04]  /*cc290*/  PRMT R9, R44, 0x3340, R43 ;  /* 0x000033402c097816 */ /* 0x000fc8000000002b */
[----:B------:R-:W-:Y:S02]  /*cc2a0*/  PRMT R8, R9, 0x5410, R8 ;  /* 0x0000541009087816 */ /* 0x000fe40000000008 */
[----:B------:R-:W-:-:S03]  /*cc2b0*/  LOP3.LUT R39, R61, 0xffff, RZ, 0xc0, !PT ;  /* 0x0000ffff3d277812 */ /* 0x000fc600078ec0ff */
[----:B------:R0:W-:Y:S04]  /*cc2c0*/  STL [R1+0x858], R8 ;  /* 0x0008580801007387 */ /* 0x0001e80000100800 */
[----:B------:R-:W3:Y:S04]  /*cc2d0*/  LDL.LU R52, [R1+0x2d8] ;  /* 0x0002d80001347983 */ /* 0x000ee80000300800 */
[----:B------:R-:W3:Y:S04]  /*cc2e0*/  LDL.LU R54, [R1+0x118] ;  /* 0x0001180001367983 */ /* 0x000ee80000300800 */
[----:B------:R-:W3:Y:S01]  /*cc2f0*/  LDL.LU R61, [R1+0x270] ;  /* 0x00027000013d7983 */ /* 0x000ee20000300800 */
[----:B------:R-:W-:-:S02]  /*cc300*/  PRMT R53, R45, 0x3340, R39 ;  /* 0x000033402d357816 */ /* 0x000fc40000000027 */
[----:B------:R-:W-:Y:S02]  /*cc310*/  SHF.R.U32.HI R42, RZ, 0x8, R45 ;  /* 0x00000008ff2a7819 */ /* 0x000fe4000001162d */
[----:B------:R-:W-:Y:S02]  /*cc320*/  SHF.R.U32.HI R39, RZ, 0x8, R39 ;  /* 0x00000008ff277819 */ /* 0x000fe40000011627 */
[----:B------:R-:W-:Y:S02]  /*cc330*/  SHF.R.U32.HI R9, RZ, 0x8, R44 ;  /* 0x00000008ff097819 */ /* 0x000fe4000001162c */
[----:B0-----:R-:W-:Y:S02]  /*cc340*/  SHF.R.U32.HI R8, RZ, 0x8, R43 ;  /* 0x00000008ff087819 */ /* 0x001fe4000001162b */
[----:B------:R-:W-:Y:S02]  /*cc350*/  LOP3.LUT R42, R42, 0xffff, RZ, 0xc0, !PT ;  /* 0x0000ffff2a2a7812 */ /* 0x000fe400078ec0ff */
[----:B------:R-:W-:-:S02]  /*cc360*/  LOP3.LUT R39, R39, 0xffff, RZ, 0xc0, !PT ;  /* 0x0000ffff27277812 */ /* 0x000fc400078ec0ff */
[----:B------:R-:W-:Y:S02]  /*cc370*/  LOP3.LUT R9, R9, 0xffff, RZ, 0xc0, !PT ;  /* 0x0000ffff09097812 */ /* 0x000fe400078ec0ff */
[----:B------:R-:W-:Y:S02]  /*cc380*/  LOP3.LUT R8, R8, 0xffff, RZ, 0xc0, !PT ;  /* 0x0000ffff08087812 */ /* 0x000fe400078ec0ff */
[----:B------:R-:W-:Y:S02]  /*cc390*/  PRMT R39, R42, 0x3340, R39 ;  /* 0x000033402a277816 */ /* 0x000fe40000000027 */
[----:B------:R-:W-:-:S03]  /*cc3a0*/  PRMT R8, R9, 0x3340, R8 ;  /* 0x0000334009087816 */ /* 0x000fc60000000008 */
[----:B------:R-:W-:Y:S04]  /*cc3b0*/  STL [R1+0x528], R39 ;  /* 0x0005282701007387 */ /* 0x000fe80000100800 */
[----:B------:R0:W-:Y:S01]  /*cc3c0*/  STL [R1+0x4ec], R8 ;  /* 0x0004ec0801007387 */ /* 0x0001e20000100800 */
[----:B------:R-:W-:Y:S02]  /*cc3d0*/  IADD3 R42, P1, PT, R3, R12, RZ ;  /* 0x0000000c032a7210 */ /* 0x000fe40007f3e0ff */
[----:B0-----:R-:W-:-:S03]  /*cc3e0*/  SHF.R.U32.HI R8, RZ, 0x8, R40 ;  /* 0x00000008ff087819 */ /* 0x001fc60000011628 */
[----:B------:R-:W-:Y:S01]  /*cc3f0*/  IMAD.X R43, R4, 0x1, R11, P1 ;  /* 0x00000001042b7824 */ /* 0x000fe200008e060b */
[----:B------:R-:W-:-:S04]  /*cc400*/  LOP3.LUT R8, R8, 0xffff, RZ, 0xc0, !PT ;  /* 0x0000ffff08087812 */ /* 0x000fc800078ec0ff */
[--C-:B------:R-:W-:Y:S01]  /*cc410*/  PRMT R8, R8, 0x3340, R0.reuse ;  /* 0x0000334008087816 */ /* 0x100fe20000000000 */
[----:B------:R-:W-:Y:S04]  /*cc420*/  STL.64 [R1+0xdb0], R42 ;  /* 0x000db02a01007387 */ /* 0x000fe80000100a00 */
[----:B------:R0:W-:Y:S02]  /*cc430*/  STL [R1+0x78], R8 ;  /* 0x0000780801007387 */ /* 0x0001e40000100800 */
[----:B0-----:R-:W-:Y:S02]  /*cc440*/  PRMT R8, R41, 0x3340, R0 ;  /* 0x0000334029087816 */ /* 0x001fe40000000000 */
[----:B------:R-:W-:Y:S02]  /*cc450*/  IADD3 R44, P1, PT, R3, R10, RZ ;  /* 0x0000000a032c7210 */ /* 0x000fe40007f3e0ff */
[----:B----4-:R-:W-:-:S02]  /*cc460*/  LOP3.LUT R40, R56, 0xffff, RZ, 0xc0, !PT ;  /* 0x0000ffff38287812 */ /* 0x010fc400078ec0ff */
[----:B------:R-:W4:Y:S01]  /*cc470*/  LDL.LU R56, [R1+0x2a0] ;  /* 0x0002a00001387983 */ /* 0x000f220000300800 */
[----:B------:R-:W-:-:S03]  /*cc480*/  LOP3.LUT R39, R58, 0xffff, RZ, 0xc0, !PT ;  /* 0x0000ffff3a277812 */ /* 0x000fc600078ec0ff */
[----:B------:R-:W4:Y:S01]  /*cc490*/  LDL.LU R58, [R1+0x194] ;  /* 0x00019400013a7983 */ /* 0x000f220000300800 */
[----:B------:R-:W-:-:S04]  /*cc4a0*/  PRMT R9, R40, 0x3340, R39 ;  /* 0x0000334028097816 */ /* 0x000fc80000000027 */
[----:B------:R-:W-:Y:S02]  /*cc4b0*/  PRMT R9, R9, 0x5410, R8 ;  /* 0x0000541009097816 */ /* 0x000fe40000000008 */
[----:B------:R-:W-:-:S03]  /*cc4c0*/  SHF.R.U32.HI R40, RZ, 0x8, R40 ;  /* 0x00000008ff287819 */ /* 0x000fc60000011628 */
[----:B------:R0:W-:Y:S02]  /*cc4d0*/  STL [R1+0x804], R9 ;  /* 0x0008040901007387 */ /* 0x0001e40000100800 */
[----:B0-----:R-:W-:Y:S02]  /*cc4e0*/  SHF.R.U32.HI R9, RZ, 0x8, R39 ;  /* 0x00000008ff097819 */ /* 0x001fe40000011627 */
[----:B------:R-:W-:Y:S02]  /*cc4f0*/  LOP3.LUT R39, R40, 0xffff, RZ, 0xc0, !PT ;  /* 0x0000ffff28277812 */ /* 0x000fe400078ec0ff */
[----:B------:R-:W-:Y:S01]  /*cc500*/  LOP3.LUT R9, R9, 0xffff, RZ, 0xc0, !PT ;  /* 0x0000ffff09097812 */ /* 0x000fe200078ec0ff */
[----:B------:R-:W-:Y:S01]  /*cc510*/  IMAD.X R45, R4, 0x1, R7, P1 ;  /* 0x00000001042d7824 */ /* 0x000fe200008e0607 */
[----:B--2---:R-:W-:-:S04]  /*cc520*/  LOP3.LUT R59, R59, 0xffff, RZ, 0xc0, !PT ;  /* 0x0000ffff3b3b7812 */ /* 0x004fc800078ec0ff */
[----:B------:R-:W-:-:S04]  /*cc530*/  SHF.R.U32.HI R8, RZ, 0x8, R59 ;  /* 0x00000008ff087819 */ /* 0x000fc8000001163b */
[----:B------:R-:W-:-:S04]  /*cc540*/  LOP3.LUT R8, R8, 0xffff, RZ, 0xc0, !PT ;  /* 0x0000ffff08087812 */ /* 0x000fc800078ec0ff */
[----:B------:R-:W-:Y:S02]  /*cc550*/  PRMT R42, R8, 0x3340, R0 ;  /* 0x00003340082a7816 */ /* 0x000fe40000000000 */
[----:B------:R-:W-:Y:S02]  /*cc560*/  PRMT R8, R39, 0x3340, R9 ;  /* 0x0000334027087816 */ /* 0x000fe40000000009 */
[----:B---3--:R-:W-:Y:S01]  /*cc570*/  LOP3.LUT R40, R52, 0xffff, RZ, 0xc0, !PT ;  /* 0x0000ffff34287812 */ /* 0x008fe200078ec0ff */
[----:B------:R0:W-:Y:S01]  /*cc580*/  STL [R1+0x178], R42 ;  /* 0x0001782a01007387 */ /* 0x0001e20000100800 */
[----:B------:R-:W-:-:S03]  /*cc590*/  LOP3.LUT R39, R61, 0xffff, RZ, 0xc0, !PT ;  /* 0x0000ffff3d277812 */ /* 0x000fc600078ec0ff */
[----:B------:R2:W-:Y:S04]  /*cc5a0*/  STL [R1+0x518], R8 ;  /* 0x0005180801007387 */ /* 0x0005e80000100800 */
[----:B------:R-:W3:Y:S01]  /*cc5b0*/  LDL.LU R61, [R1+0x2a8] ;  /* 0x0002a800013d7983 */ /* 0x000ee20000300800 */
[----:B------:R-:W-:Y:S02]  /*cc5c0*/  PRMT R9, R40, 0x3340, R39 ;  /* 0x0000334028097816 */ /* 0x000fe40000000027 */
[----:B0-----:R-:W-:-:S04]  /*cc5d0*/  LOP3.LUT R42, R54, 0xffff, RZ, 0xc0, !PT ;  /* 0x0000ffff362a7812 */ /* 0x001fc800078ec0ff */
[----:B--2---:R-:W-:-:S04]  /*cc5e0*/  PRMT R8, R42, 0x3340, R0 ;  /* 0x000033402a087816 */ /* 0x004fc80000000000 */
[----:B------:R-:W-:-:S05]  /*cc5f0*/  PRMT R8, R9, 0x5410, R8 ;  /* 0x0000541009087816 */ /* 0x000fca0000000008 */
[----:B------:R0:W-:Y:S02]  /*cc600*/  STL [R1+0x800], R8 ;  /* 0x0008000801007387 */ /* 0x0001e40000100800 */
[----:B0-----:R-:W-:-:S04]  /*cc610*/  SHF.R.U32.HI R8, RZ, 0x8, R41 ;  /* 0x00000008ff087819 */ /* 0x001fc80000011629 */
[----:B------:R-:W-:-:S04]  /*cc620*/  LOP3.LUT R8, R8, 0xffff, RZ, 0xc0, !PT ;  /* 0x0000ffff08087812 */ /* 0x000fc800078ec0ff */
[----:B------:R-:W-:Y:S01]  /*cc630*/  PRMT R8, R8, 0x3340, R0 ;  /* 0x0000334008087816 */ /* 0x000fe20000000000 */
[----:B------:R0:W-:Y:S04]  /*cc640*/  STL.64 [R1+0xda8], R44 ;  /* 0x000da82c01007387 */ /* 0x0001e80000100a00 */
[----:B------:R2:W-:Y:S01]  /*cc650*/  STL [R1+0x8c], R8 ;  /* 0x00008c0801007387 */ /* 0x0005e20000100800 */
[----:B0-----:R-:W-:-:S03]  /*cc660*/  LOP3.LUT R44, R50, 0xffff, RZ, 0xc0, !PT ;  /* 0x0000ffff322c7812 */ /* 0x001fc600078ec0ff */
[----:B------:R-:W3:Y:S01]  /*cc670*/  LDL.LU R50, [R1+0x583c] ;  /* 0x00583c0001327983 */ /* 0x000ee20000300800 */
[----:B------:R-:W-:Y:S02]  /*cc680*/  SHF.R.U32.HI R40, RZ, 0x8, R40 ;  /* 0x00000008ff287819 */ /* 0x000fe40000011628 */
[----:B------:R-:W-:Y:S02]  /*cc690*/  SHF.R.U32.HI R9, RZ, 0x8, R39 ;  /* 0x00000008ff097819 */ /* 0x000fe40000011627 */
[----:B------:R-:W-:Y:S02]  /*cc6a0*/  LOP3.LUT R39, R40, 0xffff, RZ, 0xc0, !PT ;  /* 0x0000ffff28277812 */ /* 0x000fe400078ec0ff */
[----:B------:R-:W-:-:S04]  /*cc6b0*/  LOP3.LUT R9, R9, 0xffff, RZ, 0xc0, !PT ;  /* 0x0000ffff09097812 */ /* 0x000fc800078ec0ff */
[----:B------:R-:W-:Y:S02]  /*cc6c0*/  PRMT R41, R39, 0x3340, R9 ;  /* 0x0000334027297816 */ /* 0x000fe40000000009 */
[----:B--2---:R-:W-:Y:S02]  /*cc6d0*/  PRMT R8, R44, 0x3340, R0 ;  /* 0x000033402c087816 */ /* 0x004fe40000000000 */
[----:B------:R-:W-:-:S05]  /*cc6e0*/  IADD3 R54, P1, PT, R3, R6, RZ ;  /* 0x0000000603367210 */ /* 0x000fca0007f3e0ff */
[----:B------:R-:W-:Y:S01]  /*cc6f0*/  IMAD.X R55, R4, 0x1, R5, P1 ;  /* 0x0000000104377824 */ /* 0x000fe200008e0605 */
[----:B----4-:R-:W-:Y:S02]  /*cc700*/  LOP3.LUT R40, R56, 0xffff, RZ, 0xc0, !PT ;  /* 0x0000ffff38287812 */ /* 0x010fe400078ec0ff */
[----:B------:R-:W-:-:S04]  /*cc710*/  LOP3.LUT R39, R58, 0xffff, RZ, 0xc0, !PT ;  /* 0x0000ffff3a277812 */ /* 0x000fc800078ec0ff */
[----:B------:R-:W-:-:S04]  /*cc720*/  PRMT R9, R40, 0x3340, R39 ;  /* 0x0000334028097816 */ /* 0x000fc80000000027 */
[----:B------:R-:W-:-:S05]  /*cc730*/  PRMT R8, R9, 0x5410, R8 ;  /* 0x0000541009087816 */ /* 0x000fca0000000008 */
[----:B------:R0:W-:Y:S01]  /*cc740*/  STL [R1+0x808], R8 ;  /* 0x0008080801007387 */ /* 0x0001e20000100800 */
[----:B------:R-:W-:Y:S02]  /*cc750*/  SHF.R.U32.HI R40, RZ, 0x8, R40 ;  /* 0x00000008ff287819 */ /* 0x000fe40000011628 */
[----:B------:R-:W-:Y:S02]  /*cc760*/  SHF.R.U32.HI R9, RZ, 0x8, R39 ;  /* 0x00000008ff097819 */ /* 0x000fe40000011627 */
[----:B0-----:R-:W-:Y:S02]  /*cc770*/  SHF.R.U32.HI R8, RZ, 0x8, R42 ;  /* 0x00000008ff087819 */ /* 0x001fe4000001162a */
[----:B------:R-:W2:Y:S04]  /*cc780*/  LDL.LU R42, [R1+0x5cc] ;  /* 0x0005cc00012a7983 */ /* 0x000ea80000300800 */
[----:B------:R0:W-:Y:S01]  /*cc790*/  STL.64 [R1+0xda0], R54 ;  /* 0x000da03601007387 */ /* 0x0001e20000100a00 */
[----:B------:R-:W-:-:S03]  /*cc7a0*/  LOP3.LUT R8, R8, 0xffff, RZ, 0xc0, !PT ;  /* 0x0000ffff08087812 */ /* 0x000fc600078ec0ff */
[----:B------:R-:W4:Y:S01]  /*cc7b0*/  LDL.LU R43, [R1+0x42c] ;  /* 0x00042c00012b7983 */ /* 0x000f220000300800 */
[----:B------:R-:W-:Y:S02]  /*cc7c0*/  LOP3.LUT R39, R40, 0xffff, RZ, 0xc0, !PT ;  /* 0x0000ffff28277812 */ /* 0x000fe400078ec0ff */
[----:B------:R-:W-:Y:S02]  /*cc7d0*/  LOP3.LUT R9, R9, 0xffff, RZ, 0xc0, !PT ;  /* 0x0000ffff09097812 */ /* 0x000fe400078ec0ff */
[----:B------:R-:W-:Y:S01]  /*cc7e0*/  PRMT R8, R8, 0x3340, R0 ;  /* 0x0000334008087816 */ /* 0x000fe20000000000 */
[----:B0-----:R-:W4:Y:S01]  /*cc7f0*/  LDL.LU R55, [R1+0x4c4] ;  /* 0x0004c40001377983 */ /* 0x001f220000300800 */
[----:B------:R-:W-:-:S03]  /*cc800*/  PRMT R9, R39, 0x3340, R9 ;  /* 0x0000334027097816 */ /* 0x000fc60000000009 */
[----:B------:R0:W-:Y:S04]  /*cc810*/  STL [R1+0x84], R8 ;  /* 0x0000840801007387 */ /* 0x0001e80000100800 */
[----:B------:R-:W-:Y:S01]  /*cc820*/  STL [R1+0x29c], R9 ;  /* 0x00029c0901007387 */ /* 0x000fe20000100800 */
[----:B0-----:R-:W-:-:S03]  /*cc830*/  LOP3.LUT R8, R2, 0xffff, RZ, 0xc0, !PT ;  /* 0x0000ffff02087812 */ /* 0x001fc600078ec0ff */
[----:B------:R-:W4:Y:S04]  /*cc840*/  LDL.LU R2, [R1+0x5838] ;  /* 0x0058380001027983 */ /* 0x000f280000300800 */
[----:B------:R0:W-:Y:S04]  /*cc850*/  STL [R1+0x4c58], R8 ;  /* 0x004c580801007387 */ /* 0x0001e80000100800 */
[----:B------:R-:W4:Y:S04]  /*cc860*/  LDL.LU R52, [R1+0x5d0] ;  /* 0x0005d00001347983 */ /* 0x000f280000300800 */
[----:B------:R-:W4:Y:S01]  /*cc870*/  LDL.LU R54, [R1+0x430] ;  /* 0x0004300001367983 */ /* 0x000f220000300800 */
[----:B0-----:R-:W-:-:S02]  /*cc880*/  PRMT R8, R8, 0x3340, R0 ;  /* 0x0000334008087816 */ /* 0x001fc40000000000 */
[----:B---3--:R-:W-:Y:S02]  /*cc890*/  LOP3.LUT R40, R61, 0xffff, RZ, 0xc0, !PT ;  /* 0x0000ffff3d287812 */ /* 0x008fe400078ec0ff */
[----:B------:R-:W-:-:S04]  /*cc8a0*/  LOP3.LUT R39, R50, 0xffff, RZ, 0xc0, !PT ;  /* 0x0000ffff32277812 */ /* 0x000fc800078ec0ff */
[----:B------:R-:W-:-:S04]  /*cc8b0*/  PRMT R9, R40, 0x3340, R39 ;  /* 0x0000334028097816 */ /* 0x000fc80000000027 */
[----:B------:R-:W-:-:S05]  /*cc8c0*/  PRMT R8, R9, 0x5410, R8 ;  /* 0x0000541009087816 */ /* 0x000fca0000000008 */
[----:B------:R0:W-:Y:S04]  /*cc8d0*/  STL [R1+0x2384], R8 ;  /* 0x0023840801007387 */ /* 0x0001e80000100800 */
[----:B------:R-:W3:Y:S04]  /*cc8e0*/  LDL.LU R50, [R1+0x4c8] ;  /* 0x0004c80001327983 */ /* 0x000ee80000300800 */
[----:B------:R-:W3:Y:S04]  /*cc8f0*/  LDL.LU R56, [R1+0x5b0] ;  /* 0x0005b00001387983 */ /* 0x000ee80000300800 */
[----:B------:R-:W3:Y:S01]  /*cc900*/  LDL.LU R58, [R1+0x3e8] ;  /* 0x0003e800013a7983 */ /* 0x000ee20000300800 */
[----:B0-----:R-:W-:-:S05]  /*cc910*/  IADD3 R8, P1, PT, R3, R36, RZ ;  /* 0x0000002403087210 */ /* 0x001fca0007f3e0ff */
[----:B------:R-:W-:-:S05]  /*cc920*/  IMAD.X R9, R4, 0x1, R35, P1 ;  /* 0x0000000104097824 */ /* 0x000fca00008e0623 */
[----:B------:R0:W-:Y:S04]  /*cc930*/  STL.64 [R1+0xd98], R8 ;  /* 0x000d980801007387 */ /* 0x0001e80000100a00 */
[----:B------:R-:W3:Y:S01]  /*cc940*/  LDL.LU R61, [R1+0x478] ;  /* 0x00047800013d7983 */ /* 0x000ee20000300800 */
[----:B------:R-:W-:Y:S02]  /*cc950*/  SHF.R.U32.HI R40, RZ, 0x8, R40 ;  /* 0x00000008ff287819 */ /* 0x000fe40000011628 */
[----:B0-----:R-:W-:Y:S02]  /*cc960*/  SHF.R.U32.HI R8, RZ, 0x8, R44 ;  /* 0x00000008ff087819 */ /* 0x001fe4000001162c */
[----:B------:R-:W-:Y:S02]  /*cc970*/  SHF.R.U32.HI R9, RZ, 0x8, R39 ;  /* 0x00000008ff097819 */ /* 0x000fe40000011627 */
[----:B------:R-:W-:-:S02]  /*cc980*/  LOP3.LUT R39, R40, 0xffff, RZ, 0xc0, !PT ;  /* 0x0000ffff28277812 */ /* 0x000fc400078ec0ff */
[----:B------:R-:W-:Y:S02]  /*cc990*/  LOP3.LUT R8, R8, 0xffff, RZ, 0xc0, !PT ;  /* 0x0000ffff08087812 */ /* 0x000fe400078ec0ff */
[----:B------:R-:W-:Y:S02]  /*cc9a0*/  LOP3.LUT R9, R9, 0xffff, RZ, 0xc0, !PT ;  /* 0x0000ffff09097812 */ /* 0x000fe400078ec0ff */
[----:B------:R-:W-:Y:S02]  /*cc9b0*/  PRMT R44, R8, 0x3340, R0 ;  /* 0x00003340082c7816 */ /* 0x000fe40000000000 */
[----:B------:R-:W-:-:S03]  /*cc9c0*/  PRMT R8, R39, 0x3340, R9 ;  /* 0x0000334027087816 */ /* 0x000fc60000000009 */
[----:B------:R-:W-:Y:S04]  /*cc9d0*/  STL [R1+0x90], R44 ;  /* 0x0000902c01007387 */ /* 0x000fe80000100800 */
[----:B------:R0:W-:Y:S01]  /*cc9e0*/  STL [R1+0x2000], R8 ;  /* 0x0020000801007387 */ /* 0x0001e20000100800 */
[----:B--2---:R-:W-:Y:S02]  /*cc9f0*/  LOP3.LUT R40, R42, 0xffff, RZ, 0xc0, !PT ;  /* 0x0000ffff2a287812 */ /* 0x004fe400078ec0ff */
[----:B----4-:R-:W-:-:S04]  /*cca00*/  LOP3.LUT R42, R43, 0xffff, RZ, 0xc0, !PT ;  /* 0x0000ffff2b2a7812 */ /* 0x010fc800078ec0ff */
[----:B0-----:R-:W-:Y:S02]  /*cca10*/  PRMT R8, R42, 0x3340, R0 ;  /* 0x000033402a087816 */ /* 0x001fe40000000000 */
[----:B------:R-:W-:-:S04]  /*cca20*/  LOP3.LUT R39, R55, 0xffff, RZ, 0xc0, !PT ;  /* 0x0000ffff37277812 */ /* 0x000fc800078ec0ff */
[----:B------:R-:W-:-:S04]  /*cca30*/  PRMT R9, R40, 0x3340, R39 ;  /* 0x0000334028097816 */ /* 0x000fc80000000027 */
[----:B------:R-:W-:Y:S02]  /*cca40*/  PRMT R8, R9, 0x5410, R8 ;  /* 0x0000541009087816 */ /* 0x000fe40000000008 */
[----:B------:R-:W-:Y:S02]  /*cca50*/  IADD3 R44, P1, PT, R3, R34, RZ ;  /* 0x00000022032c7210 */ /* 0x000fe40007f3e0ff */
[----:B------:R-:W-:Y:S02]  /*cca60*/  SHF.R.U32.HI R40, RZ, 0x8, R40 ;  /* 0x00000008ff287819 */ /* 0x000fe40000011628 */
[----:B------:R-:W-:Y:S01]  /*cca70*/  SHF.R.U32.HI R9, RZ, 0x8, R39 ;  /* 0x00000008ff097819 */ /* 0x000fe20000011627 */
[----:B------:R0:W-:Y:S01]  /*cca80*/  STL [R1+0x7f0], R8 ;  /* 0x0007f00801007387 */ /* 0x0001e20000100800 */
[----:B------:R-:W-:Y:S02]  /*cca90*/  LOP3.LUT R39, R40, 0xffff, RZ, 0xc0, !PT ;  /* 0x0000ffff28277812 */ /* 0x000fe400078ec0ff */
[----:B------:R-:W-:Y:S01]  /*ccaa0*/  LOP3.LUT R9, R9, 0xffff, RZ, 0xc0, !PT ;  /* 0x0000ffff09097812 */ /* 0x000fe200078ec0ff */
[----:B------:R-:W-:Y:S01]  /*ccab0*/  IMAD.X R45, R4, 0x1, R33, P1 ;  /* 0x00000001042d7824 */ /* 0x000fe200008e0621 */
[----:B0-----:R-:W-:-:S02]  /*ccac0*/  SHF.R.U32.HI R8, RZ, 0x8, R42 ;  /* 0x00000008ff087819 */ /* 0x001fc4000001162a */
[----:B------:R-:W-:Y:S02]  /*ccad0*/  PRMT R9, R39, 0x3340, R9 ;  /* 0x0000334027097816 */ /* 0x000fe40000000009 */
[----:B------:R-:W-:Y:S01]  /*ccae0*/  LOP3.LUT R8, R8, 0xffff, RZ, 0xc0, !PT ;  /* 0x0000ffff08087812 */ /* 0x000fe200078ec0ff */
[----:B------:R0:W-:Y:S01]  /*ccaf0*/  STL.64 [R1+0xd90], R44 ;  /* 0x000d902c01007387 */ /* 0x0001e20000100a00 */
[----:B------:R-:W-:Y:S02]  /*ccb00*/  LOP3.LUT R40, R54, 0xffff, RZ, 0xc0, !PT ;  /* 0x0000ffff36287812 */ /* 0x000fe400078ec0ff */
[----:B------:R-:W-:Y:S01]  /*ccb10*/  PRMT R8, R8, 0x3340, R0 ;  /* 0x0000334008087816 */ /* 0x000fe20000000000 */
[----:B------:R-:W-:Y:S04]  /*ccb20*/  STL [R1+0x500], R9 ;  /* 0x0005000901007387 */ /* 0x000fe80000100800 */
[----:B------:R2:W-:Y:S04]  /*ccb30*/  STL [R1+0x94], R8 ;  /* 0x0000940801007387 */ /* 0x0005e80000100800 */
[----:B------:R-:W4:Y:S04]  /*ccb40*/  LDL.LU R43, [R1+0x1e2c] ;  /* 0x001e2c00012b7983 */ /* 0x000f280000300800 */
[----:B------:R-:W4:Y:S01]  /*ccb50*/  LDL.LU R55, [R1+0x1ca8] ;  /* 0x001ca80001377983 */ /* 0x000f220000300800 */
[----:B0-----:R-:W-:-:S02]  /*ccb60*/  LOP3.LUT R44, R52, 0xffff, RZ, 0xc0, !PT ;  /* 0x0000ffff342c7812 */ /* 0x001fc400078ec0ff */
[----:B--2---:R-:W-:Y:S02]  /*ccb70*/  PRMT R8, R40, 0x3340, R0 ;  /* 0x0000334028087816 */ /* 0x004fe40000000000 */
[----:B---3--:R-:W-:-:S04]  /*ccb80*/  LOP3.LUT R50, R50, 0xffff, RZ, 0xc0, !PT ;  /* 0x0000ffff32327812 */ /* 0x008fc800078ec0ff */
[----:B------:R-:W-:Y:S02]  /*ccb90*/  PRMT R9, R44, 0x3340, R50 ;  /* 0x000033402c097816 */ /* 0x000fe40000000032 */
[----:B------:R-:W-:Y:S02]  /*ccba0*/  LOP3.LUT R45, R56, 0xffff, RZ, 0xc0, !PT ;  /* 0x0000ffff382d7812 */ /* 0x000fe400078ec0ff */
[----:B------:R-:W-:Y:S02]  /*ccbb0*/  LOP3.LUT R42, R58, 0xffff, RZ, 0xc0, !PT ;  /* 0x0000ffff3a2a7812 */ /* 0x000fe400078ec0ff */
[----:B------:R-:W-:-:S05]  /*ccbc0*/  PRMT R8, R9, 0x5410, R8 ;  /* 0x0000541009087816 */ /* 0x000fca0000000008 */
[----:B------:R0:W-:Y:S04]  /*ccbd0*/  STL [R1+0x7f4], R8 ;  /* 0x0007f40801007387 */ /* 0x0001e80000100800 */
[----:B------:R-:W2:Y:S01]  /*ccbe0*/  LDL.LU R52, [R1+0x1d6c] ;  /* 0x001d6c0001347983 */ /* 0x000ea20000300800 */
[----:B------:R-:W-:Y:S02]  /*ccbf0*/  LOP3.LUT R39, R61, 0xffff, RZ, 0xc0, !PT ;  /* 0x0000ffff3d277812 */ /* 0x000fe400078ec0ff */
[----:B0-----:R-:W-:Y:S02]  /*ccc00*/  PRMT R8, R42, 0x3340, R0 ;  /* 0x000033402a087816 */ /* 0x001fe40000000000 */
[----:B------:R-:W-:-:S04]  /*ccc10*/  PRMT R9, R45, 0x3340, R39 ;  /* 0x000033402d097816 */ /* 0x000fc80000000027 */
[----:B------:R-:W-:Y:S02]  /*ccc20*/  PRMT R54, R9, 0x5410, R8 ;  /* 0x0000541009367816 */ /* 0x000fe40000000008 */
[----:B------:R-:W-:-:S05]  /*ccc30*/  IADD3 R8, P1, PT, R3, R32, RZ ;  /* 0x0000002003087210 */ /* 0x000fca0007f3e0ff */
[----:B------:R-:W-:Y:S01]  /*ccc40*/  IMAD.X R9, R4, 0x1, R31, P1 ;  /* 0x0000000104097824 */ /* 0x000fe200008e061f */
[----:B------:R0:W-:Y:S01]  /*ccc50*/  STL [R1+0x7f8], R54 ;  /* 0x0007f83601007387 */ /* 0x0001e20000100800 */
[----:B------:R-:W-:Y:S02]  /*ccc60*/  SHF.R.U32.HI R44, RZ, 0x8, R44 ;  /* 0x00000008ff2c7819 */ /* 0x000fe4000001162c */
[----:B------:R-:W-:Y:S01]  /*ccc70*/  SHF.R.U32.HI R45, RZ, 0x8, R45 ;  /* 0x00000008ff2d7819 */ /* 0x000fe2000001162d */
[----:B------:R3:W-:Y:S01]  /*ccc80*/  STL.64 [R1+0xd80], R8 ;  /* 0x000d800801007387 */ /* 0x0007e20000100a00 */
[----:B------:R-:W-:-:S03]  /*ccc90*/  LOP3.LUT R44, R44, 0xffff, RZ, 0xc0, !PT ;  /* 0x0000ffff2c2c7812 */ /* 0x000fc600078ec0ff */
[----:B0-----:R-:W2:Y:S04]  /*ccca0*/  LDL.LU R54, [R1+0x5b4] ;  /* 0x0005b40001367983 */ /* 0x001ea80000300800 */
[----:B------:R-:W2:Y:S01]  /*cccb0*/  LDL.LU R56, [R1+0x480] ;  /* 0x0004800001387983 */ /* 0x000ea20000300800 */
[----:B---3--:R-:W-:Y:S02]  /*cccc0*/  SHF.R.U32.HI R9, RZ, 0x8, R50 ;  /* 0x00000008ff097819 */ /* 0x008fe40000011632 */
[----:B------:R-:W-:Y:S02]  /*cccd0*/  SHF.R.U32.HI R8, RZ, 0x8, R39 ;  /* 0x00000008ff087819 */ /* 0x000fe40000011627 */
[----:B------:R-:W-:Y:S02]  /*ccce0*/  LOP3.LUT R39, R9, 0xffff, RZ, 0xc0, !PT ;  /* 0x0000ffff09277812 */ /* 0x000fe400078ec0ff */
[----:B------:R-:W-:-:S02]  /*cccf0*/  LOP3.LUT R9, R45, 0xffff, RZ, 0xc0, !PT ;  /* 0x0000ffff2d097812 */ /* 0x000fc400078ec0ff */
[----:B------:R-:W-:Y:S02]  /*ccd00*/  LOP3.LUT R8, R8, 0xffff, RZ, 0xc0, !PT ;  /* 0x0000ffff08087812 */ /* 0x000fe400078ec0ff */
[----:B------:R-:W-:Y:S02]  /*ccd10*/  PRMT R39, R44, 0x3340, R39 ;  /* 0x000033402c277816 */ /* 0x000fe40000000027 */
[----:B------:R-:W-:-:S03]  /*ccd20*/  PRMT R8, R9, 0x3340, R8 ;  /* 0x0000334009087816 */ /* 0x000fc60000000008 */
[----:B------:R-:W-:Y:S04]  /*ccd30*/  STL [R1+0x4e4], R39 ;  /* 0x0004e42701007387 */ /* 0x000fe80000100800 */
[----:B------:R0:W-:Y:S01]  /*ccd40*/  STL [R1+0x4e0], R8 ;  /* 0x0004e00801007387 */ /* 0x0001e20000100800 */
[----:B------:R-:W-:Y:S02]  /*ccd50*/  IADD3 R44, P1, PT, R3, R30, RZ ;  /* 0x0000001e032c7210 */ /* 0x000fe40007f3e0ff */
[----:B------:R-:W-:Y:S02]  /*ccd60*/  SHF.R.U32.HI R9, RZ, 0x8, R40 ;  /* 0x00000008ff097819 */ /* 0x000fe40000011628 */
[----:B0-----:R-:W-:Y:S01]  /*ccd70*/  SHF.R.U32.HI R8, RZ, 0x8, R42 ;  /* 0x00000008ff087819 */ /* 0x001fe2000001162a */
[----:B------:R-:W-:Y:S01]  /*ccd80*/  IMAD.X R45, R4, 0x1, R29, P1 ;  /* 0x00000001042d7824 */ /* 0x000fe200008e061d */
[----:B------:R-:W-:-:S02]  /*ccd90*/  LOP3.LUT R9, R9, 0xffff, RZ, 0xc0, !PT ;  /* 0x0000ffff09097812 */ /* 0x000fc400078ec0ff */
[----:B------:R-:W-:-:S04]  /*ccda0*/  LOP3.LUT R8, R8, 0xffff, RZ, 0xc0, !PT ;  /* 0x0000ffff08087812 */ /* 0x000fc800078ec0ff */
[--C-:B------:R-:W-:Y:S02]  /*ccdb0*/  PRMT R39, R8, 0x3340, R0.reuse ;  /* 0x0000334008277816 */ /* 0x100fe40000000000 */
[----:B------:R-:W-:Y:S01]  /*ccdc0*/  PRMT R8, R9, 0x3340, R0 ;  /* 0x0000334009087816 */ /* 0x000fe20000000000 */
[----:B------:R0:W-:Y:S04]  /*ccdd0*/  STL.64 [R1+0xd88], R44 ;  /* 0x000d882c01007387 */ /* 0x0001e80000100a00 */
[----:B------:R-:W3:Y:S04]  /*ccde0*/  LDL.LU R58, [R1+0x1dd8] ;  /* 0x001dd800013a7983 */ /* 0x000ee80000300800 */
[----:B------:R-:W-:Y:S04]  /*ccdf0*/  STL [R1+0xa0], R39 ;  /* 0x0000a02701007387 */ /* 0x000fe80000100800 */
[----:B------:R-:W3:Y:S04]  /*cce00*/  LDL.LU R61, [R1+0x67c] ;  /* 0x00067c00013d7983 */ /* 0x000ee80000300800 */
[----:B------:R1:W-:Y:S04]  /*cce10*/  STL [R1+0x98], R8 ;  /* 0x0000980801007387 */ /* 0x0003e80000100800 */
[----:B------:R-:W3:Y:S01]  /*cce20*/  LDL.LU R50, [R1+0x1d2c] ;  /* 0x001d2c0001327983 */ /* 0x000ee20000300800 */
[----:B0-----:R-:W-:-:S02]  /*cce30*/  IADD3 R44, P1, PT, R3, R28, RZ ;  /* 0x0000001c032c7210 */ /* 0x001fc40007f3e0ff */
[----:B----4-:R-:W-:Y:S02]  /*cce40*/  LOP3.LUT R42, R43, 0xffff, RZ, 0xc0, !PT ;  /* 0x0000ffff2b2a7812 */ /* 0x010fe400078ec0ff */
[----:B------:R-:W-:-:S04]  /*cce50*/  LOP3.LUT R40, R55, 0xffff, RZ, 0xc0, !PT ;  /* 0x0000ffff37287812 */ /* 0x000fc800078ec0ff */
[----:B-1----:R-:W-:Y:S01]  /*cce60*/  PRMT R8, R40, 0x3340, R0 ;  /* 0x0000334028087816 */ /* 0x002fe20000000000 */
[----:B------:R-:W-:Y:S01]  /*cce70*/  IMAD.X R45, R4, 0x1, R27, P1 ;  /* 0x00000001042d7824 */ /* 0x000fe200008e061b */
[----:B------:R-:W-:Y:S02]  /*cce80*/  SHF.R.U32.HI R40, RZ, 0x8, R40 ;  /* 0x00000008ff287819 */ /* 0x000fe40000011628 */
[----:B--2---:R-:W-:-:S04]  /*cce90*/  LOP3.LUT R39, R52, 0xffff, RZ, 0xc0, !PT ;  /* 0x0000ffff34277812 */ /* 0x004fc800078ec0ff */
[----:B------:R-:W-:-:S04]  /*ccea0*/  PRMT R9, R42, 0x3340, R39 ;  /* 0x000033402a097816 */ /* 0x000fc80000000027 */
[----:B------:R-:W-:Y:S02]  /*cceb0*/  PRMT R8, R9, 0x5410, R8 ;  /* 0x0000541009087816 */ /* 0x000fe40000000008 */
[----:B------:R-:W-:-:S03]  /*ccec0*/  SHF.R.U32.HI R9, RZ, 0x8, R42 ;  /* 0x00000008ff097819 */ /* 0x000fc6000001162a */
[----:B------:R0:W-:Y:S01]  /*cced0*/  STL [R1+0x7d0], R8 ;  /* 0x0007d00801007387 */ /* 0x0001e20000100800 */
[----:B------:R-:W-:Y:S02]  /*ccee0*/  LOP3.LUT R9, R9, 0xffff, RZ, 0xc0, !PT ;  /* 0x0000ffff09097812 */ /* 0x000fe400078ec0ff */
[----:B0-----:R-:W-:-:S04]  /*ccef0*/  SHF.R.U32.HI R8, RZ, 0x8, R39 ;  /* 0x00000008ff087819 */ /* 0x001fc80000011627 */
[----:B------:R-:W-:-:S04]  /*ccf00*/  LOP3.LUT R8, R8, 0xffff, RZ, 0xc0, !PT ;  /* 0x0000ffff08087812 */ /* 0x000fc800078ec0ff */
[----:B------:R-:W-:Y:S02]  /*ccf10*/  PRMT R39, R9, 0x3340, R8 ;  /* 0x0000334009277816 */ /* 0x000fe40000000008 */
[----:B------:R-:W-:Y:S02]  /*ccf20*/  LOP3.LUT R9, R54, 0xffff, RZ, 0xc0, !PT ;  /* 0x0000ffff36097812 */ /* 0x000fe400078ec0ff */
[----:B------:R-:W-:Y:S01]  /*ccf30*/  LOP3.LUT R8, R56, 0xffff, RZ, 0xc0, !PT ;  /* 0x0000ffff38087812 */ /* 0x000fe200078ec0ff */
[----:B------:R-:W-:Y:S04]  /*ccf40*/  STL.64 [R1+0xd78], R44 ;  /* 0x000d782c01007387 */ /* 0x000fe80000100a00 */
[----:B------:R0:W-:Y:S01]  /*ccf50*/  STL [R1+0x4dc], R39 ;  /* 0x0004dc2701007387 */ /* 0x0001e20000100800 */
[----:B------:R-:W-:-:S02]  /*ccf60*/  PRMT R52, R9, 0x3340, R8 ;  /* 0x0000334009347816 */ /* 0x000fc40000000008 */
[----:B0-----:R-:W-:Y:S01]  /*ccf70*/  SHF.R.U32.HI R39, RZ, 0x8, R9 ;  /* 0x00000008ff277819 */ /* 0x001fe20000011609 */
[----:B------:R-:W2:Y:S04]  /*ccf80*/  LDL.LU R45, [R1+0x1e38] ;  /* 0x001e3800012d7983 */ /* 0x000ea80000300800 */
[----:B------:R-:W4:Y:S01]  /*ccf90*/  LDL.LU R42, [R1+0x1cb8] ;  /* 0x001cb800012a7983 */ /* 0x000f220000300800 */
[----:B------:R-:W-:-:S03]  /*ccfa0*/  SHF.R.U32.HI R9, RZ, 0x8, R8 ;  /* 0x00000008ff097819 */ /* 0x000fc60000011608 */
[----:B------:R-:W4:Y:S01]  /*ccfb0*/  LDL.LU R43, [R1+0x1d78] ;  /* 0x001d7800012b7983 */ /* 0x000f220000300800 */
[----:B------:R-:W-:Y:S02]  /*ccfc0*/  LOP3.LUT R8, R40, 0xffff, RZ, 0xc0, !PT ;  /* 0x0000ffff28087812 */ /* 0x000fe400078ec0ff */
[----:B------:R-:W-:Y:S02]  /*ccfd0*/  LOP3.LUT R39, R39, 0xffff, RZ, 0xc0, !PT ;  /* 0x0000ffff27277812 */ /* 0x000fe400078ec0ff */
[----:B------:R-:W-:Y:S02]  /*ccfe0*/  LOP3.LUT R9, R9, 0xffff, RZ, 0xc0, !PT ;  /* 0x0000ffff09097812 */ /* 0x000fe400078ec0ff */
[----:B------:R-:W-:Y:S01]  /*ccff0*/  PRMT R44, R8, 0x3340, R0 ;  /* 0x00003340082c7816 */ /* 0x000fe20000000000 */
[----:B------:R-:W-:Y:S01]  /*cd000*/  STL.64 [R1+0x5800], R52 ;  /* 0x0058003401007387 */ /* 0x000fe20000100a00 */
[----:B------:R-:W-:-:S03]  /*cd010*/  PRMT R8, R39, 0x3340, R9 ;  /* 0x0000334027087816 */ /* 0x000fc60000000009 */
[----:B------:R0:W-:Y:S04]  /*cd020*/  STL [R1+0xa8], R44 ;  /* 0x0000a82c01007387 */ /* 0x0001e80000100800 */
[----:B------:R1:W-:Y:S04]  /*cd030*/  STL [R1+0x1fe8], R8 ;  /* 0x001fe80801007387 */ /* 0x0003e80000100800 */
[----:B------:R-:W4:Y:S04]  /*cd040*/  LDL.LU R55, [R1+0x4cf0] ;  /* 0x004cf00001377983 */ /* 0x000f280000300800 */
[----:B------:R-:W4:Y:S01]  /*cd050*/  LDL.LU R54, [R1+0x1ed8] ;  /* 0x001ed80001367983 */ /* 0x000f220000300800 */
[----:B---3--:R-:W-:-:S02]  /*cd060*/  LOP3.LUT R40, R58, 0xffff, RZ, 0xc0, !PT ;  /* 0x0000ffff3a287812 */ /* 0x008fc400078ec0ff */
[----:B0-----:R-:W-:Y:S02]  /*cd070*/  LOP3.LUT R44, R61, 0xffff, RZ, 0xc0, !PT ;  /* 0x0000ffff3d2c7812 */ /* 0x001fe400078ec0ff */
[----:B------:R-:W-:Y:S02]  /*cd080*/  LOP3.LUT R39, R50, 0xffff, RZ, 0xc0, !PT ;  /* 0x0000ffff32277812 */ /* 0x000fe400078ec0ff */
[----:B-1----:R-:W-:Y:S02]  /*cd090*/  PRMT R8, R44, 0x3340, R0 ;  /* 0x000033402c087816 */ /* 0x002fe40000000000 */
[----:B------:R-:W-:-:S04]  /*cd0a0*/  PRMT R9, R40, 0x3340, R39 ;  /* 0x0000334028097816 */ /* 0x000fc80000000027 */
[----:B------:R-:W-:-:S05]  /*cd0b0*/  PRMT R8, R9, 0x5410, R8 ;  /* 0x0000541009087816 */ /* 0x000fca0000000008 */
[----:B------:R0:W-:Y:S04]  /*cd0c0*/  STL [R1+0x7d8], R8 ;  /* 0x0007d80801007387 */ /* 0x0001e80000100800 */
[----:B------:R-:W3:Y:S04]  /*cd0d0*/  LDL.LU R56, [R1+0x4cac] ;  /* 0x004cac0001387983 */ /* 0x000ee80000300800 */
[----:B------:R-:W3:Y:S04]  /*cd0e0*/  LDL.LU R58, [R1+0x4cf4] ;  /* 0x004cf400013a7983 */ /* 0x000ee80000300800 */
[----:B------:R-:W3:Y:S04]  /*cd0f0*/  LDL.LU R61, [R1+0x1edc] ;  /* 0x001edc00013d7983 */ /* 0x000ee80000300800 */
[----:B------:R-:W3:Y:S01]  /*cd100*/  LDL.LU R50, [R1+0x4cb0] ;  /* 0x004cb00001327983 */ /* 0x000ee20000300800 */
[----:B------:R-:W-:-:S02]  /*cd110*/  SHF.R.U32.HI R40, RZ, 0x8, R40 ;  /* 0x00000008ff287819 */ /* 0x000fc40000011628 */
[----:B------:R-:W-:Y:S02]  /*cd120*/  SHF.R.U32.HI R9, RZ, 0x8, R39 ;  /* 0x00000008ff097819 */ /* 0x000fe40000011627 */
[----:B------:R-:W-:Y:S02]  /*cd130*/  IADD3 R52, P1, PT, R3, R26, RZ ;  /* 0x0000001a03347210 */ /* 0x000fe40007f3e0ff */
[----:B0-----:R-:W-:Y:S02]  /*cd140*/  SHF.R.U32.HI R8, RZ, 0x8, R44 ;  /* 0x00000008ff087819 */ /* 0x001fe4000001162c */
[----:B------:R-:W-:Y:S02]  /*cd150*/  LOP3.LUT R39, R40, 0xffff, RZ, 0xc0, !PT ;  /* 0x0000ffff28277812 */ /* 0x000fe400078ec0ff */
[----:B------:R-:W-:Y:S02]  /*cd160*/  LOP3.LUT R9, R9, 0xffff, RZ, 0xc0, !PT ;  /* 0x0000ffff09097812 */ /* 0x000fe400078ec0ff */
[----:B------:R-:W-:Y:S01]  /*cd170*/  LOP3.LUT R8, R8, 0xffff, RZ, 0xc0, !PT ;  /* 0x0000ffff08087812 */ /* 0x000fe200078ec0ff */
[----:B------:R-:W-:Y:S01]  /*cd180*/  IMAD.X R53, R4, 0x1, R25, P1 ;  /* 0x0000000104357824 */ /* 0x000fe200008e0619 */
[----:B------:R-:W-:-:S02]  /*cd190*/  PRMT R9, R39, 0x3340, R9 ;  /* 0x0000334027097816 */ /* 0x000fc40000000009 */
[----:B------:R-:W-:Y:S02]  /*cd1a0*/  PRMT R8, R8, 0x3340, R0 ;  /* 0x0000334008087816 */ /* 0x000fe40000000000 */
[----:B------:R-:W-:Y:S04]  /*cd1b0*/  STL.64 [R1+0xd68], R52 ;  /* 0x000d683401007387 */ /* 0x000fe80000100a00 */
[----:B------:R-:W-:Y:S04]  /*cd1c0*/  STL [R1+0x4d4], R9 ;  /* 0x0004d40901007387 */ /* 0x000fe80000100800 */
[----:B------:R0:W-:Y:S01]  /*cd1d0*/  STL [R1+0xb8], R8 ;  /* 0x0000b80801007387 */ /* 0x0001e20000100800 */
[----:B------:R-:W-:-:S02]  /*cd1e0*/  IADD3 R44, P1, PT, R3, R24, RZ ;  /* 0x00000018032c7210 */ /* 0x000fc40007f3e0ff */
[----:B--2---:R-:W-:Y:S02]  /*cd1f0*/  LOP3.LUT R40, R45, 0xffff, RZ, 0xc0, !PT ;  /* 0x0000ffff2d287812 */ /* 0x004fe400078ec0ff */
[----:B----4-:R-:W-:Y:S02]  /*cd200*/  LOP3.LUT R42, R42, 0xffff, RZ, 0xc0, !PT ;  /* 0x0000ffff2a2a7812 */ /* 0x010fe400078ec0ff */
[----:B------:R-:W-:Y:S02]  /*cd210*/  LOP3.LUT R39, R43, 0xffff, RZ, 0xc0, !PT ;  /* 0x0000ffff2b277812 */ /* 0x000fe400078ec0ff */
[----:B0-----:R-:W-:Y:S02]  /*cd220*/  PRMT R8, R42, 0x3340, R0 ;  /* 0x000033402a087816 */ /* 0x001fe40000000000 */
[----:B------:R-:W-:-:S04]  /*cd230*/  PRMT R9, R40, 0x3340, R39 ;  /* 0x0000334028097816 */ /* 0x000fc80000000027 */
[----:B------:R-:W-:Y:S02]  /*cd240*/  PRMT R8, R9, 0x5410, R8 ;  /* 0x0000541009087816 */ /* 0x000fe40000000008 */
        /* <DEDUP_REMOVED lines=12> */
[----:B------:R1:W-:Y:S04]  /*cd310*/  STL [R1+0x4c8], R9 ;  /* 0x0004c80901007387 */ /* 0x0003e80000100800 */
[----:B------:R2:W-:Y:S01]  /*cd320*/  STL [R1+0xb0], R8 ;  /* 0x0000b00801007387 */ /* 0x0005e20000100800 */
[----:B0-----:R-:W-:-:S02]  /*cd330*/  LOP3.LUT R44, R55, 0xffff, RZ, 0xc0, !PT ;  /* 0x0000ffff372c7812 */ /* 0x001fc400078ec0ff */
[----:B---3--:R-:W-:-:S04]  /*cd340*/  LOP3.LUT R43, R56, 0xffff, RZ, 0xc0, !PT ;  /* 0x0000ffff382b7812 */ /* 0x008fc800078ec0ff */
[----:B-1----:R-:W-:Y:S02]  /*cd350*/  PRMT R9, R44, 0x3340, R43 ;  /* 0x000033402c097816 */ /* 0x002fe4000000002b */
[----:B--2---:R-:W-:Y:S02]  /*cd360*/  PRMT R8, R42, 0x3340, R0 ;  /* 0x000033402a087816 */ /* 0x004fe40000000000 */
[----:B------:R-:W-:Y:S02]  /*cd370*/  LOP3.LUT R45, R58, 0xffff, RZ, 0xc0, !PT ;  /* 0x0000ffff3a2d7812 */ /* 0x000fe400078ec0ff */
[----:B------:R-:W-:Y:S01]  /*cd380*/  LOP3.LUT R40, R61, 0xffff, RZ, 0xc0, !PT ;  /* 0x0000ffff3d287812 */ /* 0x000fe200078ec0ff */
[----:B------:R-:W2:Y:S01]  /*cd390*/  LDL.LU R58, [R1+0x4cd8] ;  /* 0x004cd800013a7983 */ /* 0x000ea20000300800 */
[----:B------:R-:W-:-:S03]  /*cd3a0*/  PRMT R8, R9, 0x5410, R8 ;  /* 0x0000541009087816 */ /* 0x000fc60000000008 */
[----:B------:R-:W3:Y:S01]  /*cd3b0*/  LDL.LU R61, [R1+0x1ec8] ;  /* 0x001ec800013d7983 */ /* 0x000ee20000300800 */
[----:B------:R-:W-:-:S03]  /*cd3c0*/  LOP3.LUT R39, R50, 0xffff, RZ, 0xc0, !PT ;  /* 0x0000ffff32277812 */ /* 0x000fc600078ec0ff */
[----:B------:R0:W-:Y:S04]  /*cd3d0*/  STL [R1+0x1ebc], R8 ;  /* 0x001ebc0801007387 */ /* 0x0001e80000100800 */
[----:B------:R-:W4:Y:S01]  /*cd3e0*/  LDL.LU R50, [R1+0x4ca4] ;  /* 0x004ca40001327983 */ /* 0x000f220000300800 */
[----:B------:R-:W-:Y:S02]  /*cd3f0*/  PRMT R9, R45, 0x3340, R39 ;  /* 0x000033402d097816 */ /* 0x000fe40000000027 */
[----:B0-----:R-:W-:-:S04]  /*cd400*/  PRMT R8, R40, 0x3340, R0 ;  /* 0x0000334028087816 */ /* 0x001fc80000000000 */
[----:B------:R-:W-:Y:S02]  /*cd410*/  PRMT R8, R9, 0x5410, R8 ;  /* 0x0000541009087816 */ /* 0x000fe40000000008 */
[----:B------:R-:W-:Y:S02]  /*cd420*/  SHF.R.U32.HI R9, RZ, 0x8, R45 ;  /* 0x00000008ff097819 */ /* 0x000fe4000001162d */
[----:B------:R-:W-:Y:S02]  /*cd430*/  SHF.R.U32.HI R39, RZ, 0x8, R39 ;  /* 0x00000008ff277819 */ /* 0x000fe40000011627 */
[----:B------:R-:W-:Y:S02]  /*cd440*/  IADD3 R52, P1, PT, R3, R22, RZ ;  /* 0x0000001603347210 */ /* 0x000fe40007f3e0ff */
[----:B------:R-:W-:Y:S01]  /*cd450*/  SHF.R.U32.HI R44, RZ, 0x8, R44 ;  /* 0x00000008ff2c7819 */ /* 0x000fe2000001162c */
[----:B------:R0:W-:Y:S01]  /*cd460*/  STL [R1+0x1eb8], R8 ;  /* 0x001eb80801007387 */ /* 0x0001e20000100800 */
[----:B------:R-:W-:Y:S01]  /*cd470*/  LOP3.LUT R39, R39, 0xffff, RZ, 0xc0, !PT ;  /* 0x0000ffff27277812 */ /* 0x000fe200078ec0ff */
[----:B------:R-:W-:Y:S01]  /*cd480*/  IMAD.X R53, R4, 0x1, R21, P1 ;  /* 0x0000000104357824 */ /* 0x000fe200008e0615 */
[----:B0-----:R-:W-:-:S02]  /*cd490*/  SHF.R.U32.HI R8, RZ, 0x8, R43 ;  /* 0x00000008ff087819 */ /* 0x001fc4000001162b */
[----:B------:R-:W-:Y:S02]  /*cd4a0*/  LOP3.LUT R43, R9, 0xffff, RZ, 0xc0, !PT ;  /* 0x0000ffff092b7812 */ /* 0x000fe400078ec0ff */
[----:B------:R-:W-:Y:S02]  /*cd4b0*/  LOP3.LUT R9, R44, 0xffff, RZ, 0xc0, !PT ;  /* 0x0000ffff2c097812 */ /* 0x000fe400078ec0ff */
[----:B------:R-:W-:Y:S02]  /*cd4c0*/  LOP3.LUT R8, R8, 0xffff, RZ, 0xc0, !PT ;  /* 0x0000ffff08087812 */ /* 0x000fe400078ec0ff */
[----:B------:R-:W-:Y:S01]  /*cd4d0*/  PRMT R39, R43, 0x3340, R39 ;  /* 0x000033402b277816 */ /* 0x000fe20000000027 */
[----:B------:R-:W-:Y:S04]  /*cd4e0*/  STL.64 [R1+0xd60], R52 ;  /* 0x000d603401007387 */ /* 0x000fe80000100a00 */
[----:B------:R-:W4:Y:S01]  /*cd4f0*/  LDL.LU R55, [R1+0x1ecc] ;  /* 0x001ecc0001377983 */ /* 0x000f220000300800 */
[----:B------:R-:W-:-:S02]  /*cd500*/  PRMT R8, R9, 0x3340, R8 ;  /* 0x0000334009087816 */ /* 0x000fc40000000008 */
[----:B------:R-:W-:Y:S01]  /*cd510*/  IADD3 R44, P1, PT, R3, R20, RZ ;  /* 0x00000014032c7210 */ /* 0x000fe20007f3e0ff */
[----:B------:R-:W-:Y:S04]  /*cd520*/  STL [R1+0x4c4], R39 ;  /* 0x0004c42701007387 */ /* 0x000fe80000100800 */
[----:B------:R-:W4:Y:S04]  /*cd530*/  LDL.LU R54, [R1+0x4ce4] ;  /* 0x004ce40001367983 */ /* 0x000f280000300800 */
[----:B------:R0:W-:Y:S04]  /*cd540*/  STL [R1+0x494], R8 ;  /* 0x0004940801007387 */ /* 0x0001e80000100800 */
[----:B------:R-:W4:Y:S01]  /*cd550*/  LDL.LU R56, [R1+0x4ca8] ;  /* 0x004ca80001387983 */ /* 0x000f220000300800 */
[----:B------:R-:W-:Y:S01]  /*cd560*/  IMAD.X R45, R4, 0x1, R19, P1 ;  /* 0x00000001042d7824 */ /* 0x000fe200008e0613 */
[----:B0-----:R-:W-:-:S02]  /*cd570*/  SHF.R.U32.HI R8, RZ, 0x8, R42 ;  /* 0x00000008ff087819 */ /* 0x001fc4000001162a */
[----:B------:R-:W-:-:S05]  /*cd580*/  IADD3 R42, P1, PT, R3, R18, RZ ;  /* 0x00000012032a7210 */ /* 0x000fca0007f3e0ff */
[----:B------:R-:W-:Y:S01]  /*cd590*/  IMAD.X R43, R4, 0x1, R17, P1 ;  /* 0x00000001042b7824 */ /* 0x000fe200008e0611 */
[----:B------:R-:W-:Y:S02]  /*cd5a0*/  SHF.R.U32.HI R4, RZ, 0x8, R40 ;  /* 0x00000008ff047819 */ /* 0x000fe40000011628 */
[----:B------:R-:W-:Y:S02]  /*cd5b0*/  LOP3.LUT R8, R8, 0xffff, RZ, 0xc0, !PT ;  /* 0x0000ffff08087812 */ /* 0x000fe400078ec0ff */
[----:B------:R-:W-:Y:S02]  /*cd5c0*/  LOP3.LUT R4, R4, 0xffff, RZ, 0xc0, !PT ;  /* 0x0000ffff04047812 */ /* 0x000fe400078ec0ff */
[--C-:B------:R-:W-:Y:S01]  /*cd5d0*/  PRMT R8, R8, 0x3340, R0.reuse ;  /* 0x0000334008087816 */ /* 0x100fe20000000000 */
[----:B------:R-:W-:Y:S01]  /*cd5e0*/  STL.64 [R1+0xd58], R44 ;  /* 0x000d582c01007387 */ /* 0x000fe20000100a00 */
[----:B------:R-:W-:-:S03]  /*cd5f0*/  PRMT R4, R4, 0x3340, R0 ;  /* 0x0000334004047816 */ /* 0x000fc60000000000 */
[----:B------:R-:W-:Y:S04]  /*cd600*/  STL [R1+0xbc], R8 ;  /* 0x0000bc0801007387 */ /* 0x000fe80000100800 */
[----:B------:R-:W-:Y:S04]  /*cd610*/  STL.64 [R1+0xd50], R42 ;  /* 0x000d502a01007387 */ /* 0x000fe80000100a00 */
[----:B------:R0:W-:Y:S01]  /*cd620*/  STL [R1+0xc4], R4 ;  /* 0x0000c40401007387 */ /* 0x0001e20000100800 */
[----:B--2---:R-:W-:Y:S02]  /*cd630*/  LOP3.LUT R40, R58, 0xffff, RZ, 0xc0, !PT ;  /* 0x0000ffff3a287812 */ /* 0x004fe400078ec0ff */
[----:B---3--:R-:W-:-:S02]  /*cd640*/  LOP3.LUT R9, R61, 0xffff, RZ, 0xc0, !PT ;  /* 0x0000ffff3d097812 */ /* 0x008fc400078ec0ff */
[----:B----4-:R-:W-:Y:S02]  /*cd650*/  LOP3.LUT R39, R50, 0xffff, RZ, 0xc0, !PT ;  /* 0x0000ffff32277812 */ /* 0x010fe400078ec0ff */
[----:B0-----:R-:W-:Y:S02]  /*cd660*/  PRMT R4, R9, 0x3340, R0 ;  /* 0x0000334009047816 */ /* 0x001fe40000000000 */
[----:B------:R-:W-:-:S04]  /*cd670*/  PRMT R8, R40, 0x3340, R39 ;  /* 0x0000334028087816 */ /* 0x000fc80000000027 */
[----:B------:R-:W-:-:S05]  /*cd680*/  PRMT R4, R8, 0x5410, R4 ;  /* 0x0000541008047816 */ /* 0x000fca0000000004 */
[----:B------:R0:W-:Y:S04]  /*cd690*/  STL [R1+0x1ea8], R4 ;  /* 0x001ea80401007387 */ /* 0x0001e80000100800 */
[----:B------:R-:W2:Y:S04]  /*cd6a0*/  LDL.LU R58, [R1+0x2f0] ;  /* 0x0002f000013a7983 */ /* 0x000ea80000300800 */
        /* <DEDUP_REMOVED lines=9> */
[----:B------:R-:W-:Y:S02]  /*cd740*/  PRMT R4, R4, 0x3340, R0 ;  /* 0x0000334004047816 */ /* 0x000fe40000000000 */
[----:B------:R-:W-:Y:S01]  /*cd750*/  LOP3.LUT R9, R55, 0xffff, RZ, 0xc0, !PT ;  /* 0x0000ffff37097812 */ /* 0x000fe200078ec0ff */
[----:B------:R0:W-:Y:S01]  /*cd760*/  STL [R1+0x48c], R8 ;  /* 0x00048c0801007387 */ /* 0x0001e20000100800 */
[----:B------:R-:W-:Y:S02]  /*cd770*/  LOP3.LUT R40, R54, 0xffff, RZ, 0xc0, !PT ;  /* 0x0000ffff36287812 */ /* 0x000fe400078ec0ff */
[----:B------:R-:W-:Y:S01]  /*cd780*/  LOP3.LUT R39, R56, 0xffff, RZ, 0xc0, !PT ;  /* 0x0000ffff38277812 */ /* 0x000fe200078ec0ff */
[----:B------:R1:W-:Y:S01]  /*cd790*/  STL [R1+0xd0], R4 ;  /* 0x0000d00401007387 */ /* 0x0003e20000100800 */
[----:B------:R-:W-:Y:S01]  /*cd7a0*/  VIADD R3, R3, UR6 ;  /* 0x0000000603037c36 */ /* 0x000fe20008000000 */
[----:B------:R-:W-:Y:S01]  /*cd7b0*/  SHF.R.U32.HI R44, RZ, 0x8, R40 ;  /* 0x00000008ff2c7819 */ /* 0x000fe20000011628 */
[----:B------:R-:W2:Y:S01]  /*cd7c0*/  LDCU UR6, c[0x0][0x3b8] ;  /* 0x00007700ff0677ac */ /* 0x000ea20008000800 */
[----:B0-----:R-:W-:-:S02]  /*cd7d0*/  PRMT R8, R40, 0x3340, R39 ;  /* 0x0000334028087816 */ /* 0x001fc40000000027 */
[----:B-1----:R-:W-:Y:S02]  /*cd7e0*/  PRMT R4, R9, 0x3340, R0 ;  /* 0x0000334009047816 */ /* 0x002fe40000000000 */
[----:B------:R-:W-:Y:S02]  /*cd7f0*/  IADD3 R42, P1, PT, R3, R16, RZ ;  /* 0x00000010032a7210 */ /* 0x000fe40007f3e0ff */
[----:B------:R-:W-:Y:S02]  /*cd800*/  PRMT R8, R8, 0x5410, R4 ;  /* 0x0000541008087816 */ /* 0x000fe40000000004 */
[----:B------:R-:W-:-:S05]  /*cd810*/  SHF.R.S32.HI R4, RZ, 0x1f, R3 ;  /* 0x0000001fff047819 */ /* 0x000fca0000011403 */
[----:B------:R-:W-:Y:S01]  /*cd820*/  IMAD.X R43, R4, 0x1, R38, P1 ;  /* 0x00000001042b7824 */ /* 0x000fe200008e0626 */
[----:B------:R0:W-:Y:S01]  /*cd830*/  STL [R1+0x780], R8 ;  /* 0x0007800801007387 */ /* 0x0001e20000100800 */
[----:B------:R-:W-:-:S03]  /*cd840*/  SHF.R.U32.HI R40, RZ, 0x8, R39 ;  /* 0x00000008ff287819 */ /* 0x000fc60000011627 */
[----:B------:R1:W-:Y:S01]  /*cd850*/  STL.64 [R1+0xd48], R42 ;  /* 0x000d482a01007387 */ /* 0x0003e20000100a00 */
[----:B------:R-:W-:Y:S02]  /*cd860*/  LOP3.LUT R39, R44, 0xffff, RZ, 0xc0, !PT ;  /* 0x0000ffff2c277812 */ /* 0x000fe400078ec0ff */
[----:B0-----:R-:W-:Y:S02]  /*cd870*/  SHF.R.U32.HI R8, RZ, 0x8, R9 ;  /* 0x00000008ff087819 */ /* 0x001fe40000011609 */
[----:B------:R-:W-:Y:S01]  /*cd880*/  LOP3.LUT R9, R40, 0xffff, RZ, 0xc0, !PT ;  /* 0x0000ffff28097812 */ /* 0x000fe200078ec0ff */
[----:B-1----:R-:W4:Y:S04]  /*cd890*/  LDL.LU R42, [R1+0x2f4] ;  /* 0x0002f400012a7983 */ /* 0x002f280000300800 */
[----:B------:R-:W4:Y:S01]  /*cd8a0*/  LDL.LU R43, [R1+0x290] ;  /* 0x00029000012b7983 */ /* 0x000f220000300800 */
[----:B------:R-:W-:-:S02]  /*cd8b0*/  PRMT R40, R39, 0x3340, R9 ;  /* 0x0000334027287816 */ /* 0x000fc40000000009 */
[----:B------:R-:W-:-:S03]  /*cd8c0*/  LOP3.LUT R8, R8, 0xffff, RZ, 0xc0, !PT ;  /* 0x0000ffff08087812 */ /* 0x000fc600078ec0ff */
[----:B------:R3:W-:Y:S01]  /*cd8d0*/  STL.64 [R1+0x57b8], R40 ;  /* 0x0057b82801007387 */ /* 0x0007e20000100a00 */
[----:B------:R-:W-:-:S03]  /*cd8e0*/  PRMT R55, R8, 0x3340, R0 ;  /* 0x0000334008377816 */ /* 0x000fc60000000000 */
[----:B------:R-:W4:Y:S04]  /*cd8f0*/  LDL.LU R54, [R1+0x2d4] ;  /* 0x0002d40001367983 */ /* 0x000f280000300800 */
[----:B------:R-:W4:Y:S01]  /*cd900*/  LDL.LU R56, [R1+0x26c] ;  /* 0x00026c0001387983 */ /* 0x000f220000300800 */
[----:B--2---:R-:W-:Y:S02]  /*cd910*/  LOP3.LUT R44, R58, 0xffff, RZ, 0xc0, !PT ;  /* 0x0000ffff3a2c7812 */ /* 0x004fe400078ec0ff */
[----:B---3--:R-:W-:Y:S02]  /*cd920*/  LOP3.LUT R41, R61, 0xffff, RZ, 0xc0, !PT ;  /* 0x0000ffff3d297812 */ /* 0x008fe400078ec0ff */
[----:B----4-:R-:W-:Y:S02]  /*cd930*/  LOP3.LUT R39, R50, 0xffff, RZ, 0xc0, !PT ;  /* 0x0000ffff32277812 */ /* 0x010fe400078ec0ff */
[----:B------:R-:W-:-:S02]  /*cd940*/  PRMT R8, R41, 0x3340, R0 ;  /* 0x0000334029087816 */ /* 0x000fc40000000000 */
        /* <DEDUP_REMOVED lines=15> */
[--C-:B------:R-:W-:Y:S02]  /*cda40*/  PRMT R8, R8, 0x3340, R0.reuse ;  /* 0x0000334008087816 */ /* 0x100fe40000000000 */
[----:B------:R-:W-:Y:S01]  /*cda50*/  LOP3.LUT R41, R48, 0xffff, RZ, 0xc0, !PT ;  /* 0x0000ffff30297812 */ /* 0x000fe200078ec0ff */
[----:B------:R-:W-:Y:S04]  /*cda60*/  STL.64 [R1+0xd40], R52 ;  /* 0x000d403401007387 */ /* 0x000fe80000100a00 */
[----:B------:R-:W-:Y:S04]  /*cda70*/  STL [R1+0x484], R9 ;  /* 0x0004840901007387 */ /* 0x000fe80000100800 */
[----:B------:R0:W-:Y:S04]  /*cda80*/  STL [R1+0xd8], R8 ;  /* 0x0000d80801007387 */ /* 0x0001e80000100800 */
[----:B------:R-:W4:Y:S01]  /*cda90*/  LDL.LU R48, [R1+0x5834] ;  /* 0x0058340001307983 */ /* 0x000f220000300800 */
[----:B0-----:R-:W-:-:S02]  /*cdaa0*/  PRMT R8, R41, 0x3340, R0 ;  /* 0x0000334029087816 */ /* 0x001fc40000000000 */
[----:B------:R-:W-:Y:S02]  /*cdab0*/  LOP3.LUT R40, R42, 0xffff, RZ, 0xc0, !PT ;  /* 0x0000ffff2a287812 */ /* 0x000fe400078ec0ff */
[----:B------:R-:W-:-:S04]  /*cdac0*/  LOP3.LUT R39, R43, 0xffff, RZ, 0xc0, !PT ;  /* 0x0000ffff2b277812 */ /* 0x000fc800078ec0ff */
        /* <DEDUP_REMOVED lines=13> */
[----:B------:R-:W-:Y:S02]  /*cdba0*/  LOP3.LUT R41, R47, 0xffff, RZ, 0xc0, !PT ;  /* 0x0000ffff2f297812 */ /* 0x000fe400078ec0ff */
[----:B------:R-:W-:Y:S02]  /*cdbb0*/  PRMT R8, R8, 0x3340, R0 ;  /* 0x0000334008087816 */ /* 0x000fe40000000000 */
[----:B------:R-:W-:Y:S01]  /*cdbc0*/  LOP3.LUT R45, R56, 0xffff, RZ, 0xc0, !PT ;  /* 0x0000ffff382d7812 */ /* 0x000fe200078ec0ff */
[----:B------:R-:W-:Y:S04]  /*cdbd0*/  STL.64 [R1+0xd38], R42 ;  /* 0x000d382a01007387 */ /* 0x000fe80000100a00 */
[----:B------:R0:W-:Y:S04]  /*cdbe0*/  STL [R1+0x28c], R9 ;  /* 0x00028c0901007387 */ /* 0x0001e80000100800 */
[----:B------:R1:W-:Y:S04]  /*cdbf0*/  STL [R1+0xe0], R8 ;  /* 0x0000e00801007387 */ /* 0x0003e80000100800 */
[----:B------:R-:W4:Y:S04]  /*cdc00*/  LDL.LU R47, [R1+0x5830] ;  /* 0x00583000012f7983 */ /* 0x000f280000300800 */
[----:B------:R-:W4:Y:S01]  /*cdc10*/  LDL.LU R54, [R1+0x2dc] ;  /* 0x0002dc0001367983 */ /* 0x000f220000300800 */
[----:B0-----:R-:W-:-:S02]  /*cdc20*/  PRMT R9, R52, 0x3340, R45 ;  /* 0x0000334034097816 */ /* 0x001fc4000000002d */
[----:B-1----:R-:W-:-:S04]  /*cdc30*/  PRMT R8, R41, 0x3340, R0 ;  /* 0x0000334029087816 */ /* 0x002fc80000000000 */
[----:B------:R-:W-:-:S05]  /*cdc40*/  PRMT R43, R9, 0x5410, R8 ;  /* 0x00005410092b7816 */ /* 0x000fca0000000008 */
[----:B------:R0:W-:Y:S01]  /*cdc50*/  STL [R1+0x788], R43 ;  /* 0x0007882b01007387 */ /* 0x0001e20000100800 */
[----:B--2---:R-:W-:Y:S02]  /*cdc60*/  LOP3.LUT R42, R58, 0xffff, RZ, 0xc0, !PT ;  /* 0x0000ffff3a2a7812 */ /* 0x004fe400078ec0ff */
[----:B---3--:R-:W-:Y:S02]  /*cdc70*/  LOP3.LUT R40, R61, 0xffff, RZ, 0xc0, !PT ;  /* 0x0000ffff3d287812 */ /* 0x008fe400078ec0ff */
[----:B----4-:R-:W-:Y:S02]  /*cdc80*/  LOP3.LUT R39, R50, 0xffff, RZ, 0xc0, !PT ;  /* 0x0000ffff32277812 */ /* 0x010fe400078ec0ff */
[----:B------:R-:W-:Y:S02]  /*cdc90*/  PRMT R8, R40, 0x3340, R0 ;  /* 0x0000334028087816 */ /* 0x000fe40000000000 */
[----:B------:R-:W-:-:S04]  /*cdca0*/  PRMT R9, R42, 0x3340, R39 ;  /* 0x000033402a097816 */ /* 0x000fc80000000027 */
[----:B0-----:R-:W-:Y:S02]  /*cdcb0*/  PRMT R43, R9, 0x5410, R8 ;  /* 0x00005410092b7816 */ /* 0x001fe40000000008 */
[----:B------:R-:W-:Y:S02]  /*cdcc0*/  IADD3 R8, P1, PT, R3, R12, RZ ;  /* 0x0000000c03087210 */ /* 0x000fe40007f3e0ff */
[----:B------:R-:W-:-:S03]  /*cdcd0*/  SHF.R.U32.HI R44, RZ, 0x8, R42 ;  /* 0x00000008ff2c7819 */ /* 0x000fc6000001162a */
[----:B------:R-:W-:Y:S01]  /*cdce0*/  IMAD.X R9, R4, 0x1, R11, P1 ;  /* 0x0000000104097824 */ /* 0x000fe200008e060b */
[----:B------:R0:W-:Y:S04]  /*cdcf0*/  STL [R1+0x1e88], R43 ;  /* 0x001e882b01007387 */ /* 0x0001e80000100800 */
[----:B------:R-:W2:Y:S04]  /*cdd00*/  LDL.LU R42, [R1+0x5e8] ;  /* 0x0005e800012a7983 */ /* 0x000ea80000300800 */
[----:B0-----:R-:W3:Y:S04]  /*cdd10*/  LDL.LU R43, [R1+0x46c] ;  /* 0x00046c00012b7983 */ /* 0x001ee80000300800 */
[----:B------:R0:W-:Y:S04]  /*cdd20*/  STL.64 [R1+0xd30], R8 ;  /* 0x000d300801007387 */ /* 0x0001e80000100a00 */
[----:B------:R-:W4:Y:S01]  /*cdd30*/  LDL.LU R56, [R1+0x5a4] ;  /* 0x0005a40001387983 */ /* 0x000f220000300800 */
[----:B------:R-:W-:-:S02]  /*cdd40*/  SHF.R.U32.HI R39, RZ, 0x8, R39 ;  /* 0x00000008ff277819 */ /* 0x000fc40000011627 */
[----:B------:R-:W-:Y:S01]  /*cdd50*/  LOP3.LUT R44, R44, 0xffff, RZ, 0xc0, !PT ;  /* 0x0000ffff2c2c7812 */ /* 0x000fe200078ec0ff */
[----:B------:R-:W4:Y:S04]  /*cdd60*/  LDL.LU R50, [R1+0x5b8] ;  /* 0x0005b80001327983 */ /* 0x000f280000300800 */
[----:B------:R-:W4:Y:S01]  /*cdd70*/  LDL.LU R58, [R1+0x428] ;  /* 0x00042800013a7983 */ /* 0x000f220000300800 */
[----:B------:R-:W-:-:S03]  /*cdd80*/  LOP3.LUT R39, R39, 0xffff, RZ, 0xc0, !PT ;  /* 0x0000ffff27277812 */ /* 0x000fc600078ec0ff */
[----:B------:R-:W4:Y:S01]  /*cdd90*/  LDL.LU R61, [R1+0x4c0] ;  /* 0x0004c000013d7983 */ /* 0x000f220000300800 */
[----:B0-----:R-:W-:Y:S02]  /*cdda0*/  SHF.R.U32.HI R9, RZ, 0x8, R52 ;  /* 0x00000008ff097819 */ /* 0x001fe40000011634 */
[----:B------:R-:W-:Y:S02]  /*cddb0*/  SHF.R.U32.HI R8, RZ, 0x8, R45 ;  /* 0x00000008ff087819 */ /* 0x000fe4000001162d */
        /* <DEDUP_REMOVED lines=11> */
[----:B------:R-:W-:Y:S04]  /*cde70*/  STL.64 [R1+0xd28], R44 ;  /* 0x000d282c01007387 */ /* 0x000fe80000100a00 */
[----:B------:R0:W-:Y:S01]  /*cde80*/  STL [R1+0xe4], R39 ;  /* 0x0000e42701007387 */ /* 0x0001e20000100800 */
[----:B------:R-:W-:Y:S02]  /*cde90*/  LOP3.LUT R8, R47, 0xffff, RZ, 0xc0, !PT ;  /* 0x0000ffff2f087812 */ /* 0x000fe400078ec0ff */
[----:B------:R-:W-:Y:S02]  /*cdea0*/  LOP3.LUT R9, R54, 0xffff, RZ, 0xc0, !PT ;  /* 0x0000ffff36097812 */ /* 0x000fe400078ec0ff */
[----:B0-----:R-:W-:Y:S01]  /*cdeb0*/  SHF.R.U32.HI R39, RZ, 0x8, R40 ;  /* 0x00000008ff277819 */ /* 0x001fe20000011628 */
[----:B------:R-:W4:Y:S01]  /*cdec0*/  LDL.LU R47, [R1+0x582c] ;  /* 0x00582c00012f7983 */ /* 0x000f220000300800 */
[----:B------:R-:W-:-:S02]  /*cded0*/  SHF.R.U32.HI R40, RZ, 0x8, R9 ;  /* 0x00000008ff287819 */ /* 0x000fc40000011609 */
[--C-:B------:R-:W-:Y:S02]  /*cdee0*/  PRMT R54, R9, 0x3340, R8.reuse ;  /* 0x0000334009367816 */ /* 0x100fe40000000008 */
[----:B------:R-:W-:Y:S02]  /*cdef0*/  SHF.R.U32.HI R9, RZ, 0x8, R8 ;  /* 0x00000008ff097819 */ /* 0x000fe40000011608 */
[----:B------:R-:W-:Y:S02]  /*cdf00*/  LOP3.LUT R8, R39, 0xffff, RZ, 0xc0, !PT ;  /* 0x0000ffff27087812 */ /* 0x000fe400078ec0ff */
[----:B------:R-:W-:Y:S02]  /*cdf10*/  LOP3.LUT R39, R40, 0xffff, RZ, 0xc0, !PT ;  /* 0x0000ffff28277812 */ /* 0x000fe400078ec0ff */
[----:B------:R-:W-:Y:S02]  /*cdf20*/  LOP3.LUT R9, R9, 0xffff, RZ, 0xc0, !PT ;  /* 0x0000ffff09097812 */ /* 0x000fe400078ec0ff */
[----:B------:R-:W-:-:S02]  /*cdf30*/  PRMT R40, R8, 0x3340, R0 ;  /* 0x0000334008287816 */ /* 0x000fc40000000000 */
[----:B------:R-:W-:-:S03]  /*cdf40*/  PRMT R8, R39, 0x3340, R9 ;  /* 0x0000334027087816 */ /* 0x000fc60000000009 */
[----:B------:R-:W-:Y:S04]  /*cdf50*/  STL [R1+0xec], R40 ;  /* 0x0000ec2801007387 */ /* 0x000fe80000100800 */
[----:B------:R0:W-:Y:S01]  /*cdf60*/  STL [R1+0x1f7c], R8 ;  /* 0x001f7c0801007387 */ /* 0x0001e20000100800 */
[----:B--2---:R-:W-:-:S03]  /*cdf70*/  LOP3.LUT R45, R42, 0xffff, RZ, 0xc0, !PT ;  /* 0x0000ffff2a2d7812 */ /* 0x004fc600078ec0ff */
[----:B------:R-:W2:Y:S01]  /*cdf80*/  LDL.LU R42, [R1+0x1e68] ;  /* 0x001e6800012a7983 */ /* 0x000ea20000300800 */
[----:B---3--:R-:W-:Y:S02]  /*cdf90*/  LOP3.LUT R41, R43, 0xffff, RZ, 0xc0, !PT ;  /* 0x0000ffff2b297812 */ /* 0x008fe400078ec0ff */
[----:B----4-:R-:W-:Y:S01]  /*cdfa0*/  LOP3.LUT R44, R56, 0xffff, RZ, 0xc0, !PT ;  /* 0x0000ffff382c7812 */ /* 0x010fe200078ec0ff */
[----:B------:R-:W3:Y:S01]  /*cdfb0*/  LDL.LU R43, [R1+0x1cfc] ;  /* 0x001cfc00012b7983 */ /* 0x000ee20000300800 */
[----:B0-----:R-:W-:Y:S02]  /*cdfc0*/  PRMT R8, R41, 0x3340, R0 ;  /* 0x0000334029087816 */ /* 0x001fe40000000000 */
[----:B------:R-:W-:-:S04]  /*cdfd0*/  PRMT R9, R45, 0x3340, R44 ;  /* 0x000033402d097816 */ /* 0x000fc8000000002c */
[----:B------:R-:W-:-:S05]  /*cdfe0*/  PRMT R8, R9, 0x5410, R8 ;  /* 0x0000541009087816 */ /* 0x000fca0000000008 */
[----:B------:R0:W-:Y:S04]  /*cdff0*/  STL [R1+0x1e78], R8 ;  /* 0x001e780801007387 */ /* 0x0001e80000100800 */
[----:B------:R-:W4:Y:S01]  /*ce000*/  LDL.LU R56, [R1+0x1db8] ;  /* 0x001db80001387983 */ /* 0x000f220000300800 */
[----:B------:R-:W-:Y:S02]  /*ce010*/  LOP3.LUT R50, R50, 0xffff, RZ, 0xc0, !PT ;  /* 0x0000ffff32327812 */ /* 0x000fe400078ec0ff */
[----:B------:R-:W-:Y:S02]  /*ce020*/  LOP3.LUT R40, R58, 0xffff, RZ, 0xc0, !PT ;  /* 0x0000ffff3a287812 */ /* 0x000fe400078ec0ff */
[----:B------:R-:W-:-:S04]  /*ce030*/  LOP3.LUT R39, R61, 0xffff, RZ, 0xc0, !PT ;  /* 0x0000ffff3d277812 */ /* 0x000fc800078ec0ff */
        /* <DEDUP_REMOVED lines=15> */
[----:B------:R0:W-:Y:S04]  /*ce130*/  STL.64 [R1+0xd20], R52 ;  /* 0x000d203401007387 */ /* 0x0001e80000100a00 */
[----:B------:R-:W4:Y:S01]  /*ce140*/  LDL.LU R44, [R1+0x1e6c] ;  /* 0x001e6c00012c7983 */ /* 0x000f220000300800 */
[----:B------:R-:W-:-:S03]  /*ce150*/  PRMT R8, R9, 0x3340, R8 ;  /* 0x0000334009087816 */ /* 0x000fc60000000008 */
[----:B------:R-:W-:Y:S04]  /*ce160*/  STL [R1+0x478], R39 ;  /* 0x0004782701007387 */ /* 0x000fe80000100800 */
[----:B------:R-:W4:Y:S04]  /*ce170*/  LDL.LU R45, [R1+0x1d1c] ;  /* 0x001d1c00012d7983 */ /* 0x000f280000300800 */
[----:B------:R1:W-:Y:S04]  /*ce180*/  STL [R1+0x470], R8 ;  /* 0x0004700801007387 */ /* 0x0003e80000100800 */
[----:B------:R-:W4:Y:S01]  /*ce190*/  LDL.LU R58, [R1+0x1dbc] ;  /* 0x001dbc00013a7983 */ /* 0x000f220000300800 */
[----:B0-----:R-:W-:-:S02]  /*ce1a0*/  IADD3 R52, P1, PT, R3, R36, RZ ;  /* 0x0000002403347210 */ /* 0x001fc40007f3e0ff */
[----:B------:R-:W-:Y:S01]  /*ce1b0*/  SHF.R.U32.HI R9, RZ, 0x8, R40 ;  /* 0x00000008ff097819 */ /* 0x000fe20000011628 */
[----:B------:R-:W4:Y:S01]  /*ce1c0*/  LDL.LU R61, [R1+0x5bc] ;  /* 0x0005bc00013d7983 */ /* 0x000f220000300800 */
[----:B-1----:R-:W-:Y:S01]  /*ce1d0*/  SHF.R.U32.HI R8, RZ, 0x8, R41 ;  /* 0x00000008ff087819 */ /* 0x002fe20000011629 */
[----:B------:R-:W-:-:S03]  /*ce1e0*/  IMAD.X R53, R4, 0x1, R35, P1 ;  /* 0x0000000104357824 */ /* 0x000fc600008e0623 */
[----:B------:R-:W-:Y:S02]  /*ce1f0*/  LOP3.LUT R8, R8, 0xffff, RZ, 0xc0, !PT ;  /* 0x0000ffff08087812 */ /* 0x000fe400078ec0ff */
[----:B------:R-:W-:Y:S01]  /*ce200*/  LOP3.LUT R9, R9, 0xffff, RZ, 0xc0, !PT ;  /* 0x0000ffff09097812 */ /* 0x000fe200078ec0ff */
[----:B------:R-:W-:Y:S04]  /*ce210*/  STL.64 [R1+0xd18], R52 ;  /* 0x000d183401007387 */ /* 0x000fe80000100a00 */
[----:B------:R-:W4:Y:S01]  /*ce220*/  LDL.LU R50, [R1+0x4d0] ;  /* 0x0004d00001327983 */ /* 0x000f220000300800 */
[--C-:B------:R-:W-:Y:S02]  /*ce230*/  PRMT R39, R8, 0x3340, R0.reuse ;  /* 0x0000334008277816 */ /* 0x100fe40000000000 */
[----:B------:R-:W-:-:S03]  /*ce240*/  PRMT R8, R9, 0x3340, R0 ;  /* 0x0000334009087816 */ /* 0x000fc60000000000 */
[----:B------:R-:W-:Y:S04]  /*ce250*/  STL [R1+0xfc], R39 ;  /* 0x0000fc2701007387 */ /* 0x000fe80000100800 */
[----:B------:R0:W-:Y:S01]  /*ce260*/  STL [R1+0x100], R8 ;  /* 0x0001000801007387 */ /* 0x0001e20000100800 */
[----:B--2---:R-:W-:Y:S02]  /*ce270*/  LOP3.LUT R40, R42, 0xffff, RZ, 0xc0, !PT ;  /* 0x0000ffff2a287812 */ /* 0x004fe400078ec0ff */
[----:B------:R-:W-:Y:S02]  /*ce280*/  IADD3 R42, P1, PT, R3, R34, RZ ;  /* 0x00000022032a7210 */ /* 0x000fe40007f3e0ff */
[----:B---3--:R-:W-:-:S04]  /*ce290*/  LOP3.LUT R41, R43, 0xffff, RZ, 0xc0, !PT ;  /* 0x0000ffff2b297812 */ /* 0x008fc800078ec0ff */
[----:B0-----:R-:W-:Y:S02]  /*ce2a0*/  PRMT R8, R41, 0x3340, R0 ;  /* 0x0000334029087816 */ /* 0x001fe40000000000 */
[----:B----4-:R-:W-:-:S04]  /*ce2b0*/  LOP3.LUT R39, R56, 0xffff, RZ, 0xc0, !PT ;  /* 0x0000ffff38277812 */ /* 0x010fc800078ec0ff */
[----:B------:R-:W-:Y:S01]  /*ce2c0*/  PRMT R9, R40, 0x3340, R39 ;  /* 0x0000334028097816 */ /* 0x000fe20000000027 */
[----:B------:R-:W-:-:S03]  /*ce2d0*/  IMAD.X R43, R4, 0x1, R33, P1 ;  /* 0x00000001042b7824 */ /* 0x000fc600008e0621 */
[----:B------:R-:W-:-:S05]  /*ce2e0*/  PRMT R8, R9, 0x5410, R8 ;  /* 0x0000541009087816 */ /* 0x000fca0000000008 */
[----:B------:R-:W-:Y:S04]  /*ce2f0*/  STL [R1+0x1cf8], R8 ;  /* 0x001cf80801007387 */ /* 0x000fe80000100800 */
[----:B------:R0:W-:Y:S04]  /*ce300*/  STL.64 [R1+0xd10], R42 ;  /* 0x000d102a01007387 */ /* 0x0001e80000100a00 */
[----:B0-----:R-:W2:Y:S04]  /*ce310*/  LDL.LU R42, [R1+0x1e1c] ;  /* 0x001e1c00012a7983 */ /* 0x001ea80000300800 */
[----:B------:R-:W3:Y:S04]  /*ce320*/  LDL.LU R43, [R1+0x1c9c] ;  /* 0x001c9c00012b7983 */ /* 0x000ee80000300800 */
[----:B------:R-:W4:Y:S01]  /*ce330*/  LDL.LU R56, [R1+0x1d5c] ;  /* 0x001d5c0001387983 */ /* 0x000f220000300800 */
[----:B------:R-:W-:-:S02]  /*ce340*/  SHF.R.U32.HI R40, RZ, 0x8, R40 ;  /* 0x00000008ff287819 */ /* 0x000fc40000011628 */
[----:B------:R-:W-:Y:S02]  /*ce350*/  SHF.R.U32.HI R9, RZ, 0x8, R39 ;  /* 0x00000008ff097819 */ /* 0x000fe40000011627 */
[----:B------:R-:W-:Y:S02]  /*ce360*/  SHF.R.U32.HI R8, RZ, 0x8, R41 ;  /* 0x00000008ff087819 */ /* 0x000fe40000011629 */
[----:B------:R-:W-:Y:S02]  /*ce370*/  LOP3.LUT R39, R40, 0xffff, RZ, 0xc0, !PT ;  /* 0x0000ffff28277812 */ /* 0x000fe400078ec0ff */
[----:B------:R-:W-:Y:S02]  /*ce380*/  LOP3.LUT R9, R9, 0xffff, RZ, 0xc0, !PT ;  /* 0x0000ffff09097812 */ /* 0x000fe400078ec0ff */
[----:B------:R-:W-:Y:S02]  /*ce390*/  LOP3.LUT R8, R8, 0xffff, RZ, 0xc0, !PT ;  /* 0x0000ffff08087812 */ /* 0x000fe400078ec0ff */
[----:B------:R-:W-:-:S02]  /*ce3a0*/  LOP3.LUT R40, R44, 0xffff, RZ, 0xc0, !PT ;  /* 0x0000ffff2c287812 */ /* 0x000fc400078ec0ff */
[----:B------:R-:W-:Y:S02]  /*ce3b0*/  PRMT R9, R39, 0x3340, R9 ;  /* 0x0000334027097816 */ /* 0x000fe40000000009 */
[----:B------:R-:W-:Y:S02]  /*ce3c0*/  PRMT R8, R8, 0x3340, R0 ;  /* 0x0000334008087816 */ /* 0x000fe40000000000 */
[----:B------:R-:W-:Y:S02]  /*ce3d0*/  LOP3.LUT R44, R45, 0xffff, RZ, 0xc0, !PT ;  /* 0x0000ffff2d2c7812 */ /* 0x000fe400078ec0ff */
[----:B------:R-:W-:Y:S01]  /*ce3e0*/  LOP3.LUT R39, R58, 0xffff, RZ, 0xc0, !PT ;  /* 0x0000ffff3a277812 */ /* 0x000fe200078ec0ff */
[----:B------:R0:W-:Y:S04]  /*ce3f0*/  STL [R1+0x46c], R9 ;  /* 0x00046c0901007387 */ /* 0x0001e80000100800 */
[----:B------:R1:W-:Y:S01]  /*ce400*/  STL [R1+0x104], R8 ;  /* 0x0001040801007387 */ /* 0x0003e20000100800 */
[----:B0-----:R-:W-:-:S02]  /*ce410*/  PRMT R9, R40, 0x3340, R39 ;  /* 0x0000334028097816 */ /* 0x001fc40000000027 */
[----:B-1----:R-:W-:-:S04]  /*ce420*/  PRMT R8, R44, 0x3340, R0 ;  /* 0x000033402c087816 */ /* 0x002fc80000000000 */
[----:B------:R-:W-:Y:S02]  /*ce430*/  PRMT R8, R9, 0x5410, R8 ;  /* 0x0000541009087816 */ /* 0x000fe40000000008 */
[----:B------:R-:W-:Y:S02]  /*ce440*/  LOP3.LUT R41, R61, 0xffff, RZ, 0xc0, !PT ;  /* 0x0000ffff3d297812 */ /* 0x000fe400078ec0ff */
[----:B------:R-:W-:Y:S01]  /*ce450*/  LOP3.LUT R52, R50, 0xffff, RZ, 0xc0, !PT ;  /* 0x0000ffff32347812 */ /* 0x000fe200078ec0ff */
[----:B------:R0:W-:Y:S04]  /*ce460*/  STL [R1+0x1cec], R8 ;  /* 0x001cec0801007387 */ /* 0x0001e80000100800 */
[----:B------:R-:W4:Y:S04]  /*ce470*/  LDL.LU R58, [R1+0x4d64] ;  /* 0x004d6400013a7983 */ /* 0x000f280000300800 */
[----:B------:R-:W4:Y:S04]  /*ce480*/  LDL.LU R61, [R1+0x4cec] ;  /* 0x004cec00013d7983 */ /* 0x000f280000300800 */
[----:B------:R-:W4:Y:S01]  /*ce490*/  LDL.LU R50, [R1+0x4d24] ;  /* 0x004d240001327983 */ /* 0x000f220000300800 */
[----:B------:R-:W-:-:S02]  /*ce4a0*/  SHF.R.U32.HI R9, RZ, 0x8, R52 ;  /* 0x00000008ff097819 */ /* 0x000fc40000011634 */
[----:B------:R-:W-:Y:S02]  /*ce4b0*/  SHF.R.U32.HI R53, RZ, 0x8, R40 ;  /* 0x00000008ff357819 */ /* 0x000fe40000011628 */
[----:B------:R-:W-:Y:S02]  /*ce4c0*/  SHF.R.U32.HI R45, RZ, 0x8, R39 ;  /* 0x00000008ff2d7819 */ /* 0x000fe40000011627 */
[----:B0-----:R-:W-:Y:S02]  /*ce4d0*/  SHF.R.U32.HI R8, RZ, 0x8, R41 ;  /* 0x00000008ff087819 */ /* 0x001fe40000011629 */
[----:B------:R-:W-:Y:S02]  /*ce4e0*/  LOP3.LUT R39, R9, 0xffff, RZ, 0xc0, !PT ;  /* 0x0000ffff09277812 */ /* 0x000fe400078ec0ff */
[----:B------:R-:W-:Y:S02]  /*ce4f0*/  LOP3.LUT R40, R8, 0xffff, RZ, 0xc0, !PT ;  /* 0x0000ffff08287812 */ /* 0x000fe400078ec0ff */
[----:B------:R-:W-:-:S02]  /*ce500*/  LOP3.LUT R9, R53, 0xffff, RZ, 0xc0, !PT ;  /* 0x0000ffff35097812 */ /* 0x000fc400078ec0ff */
[----:B------:R-:W-:Y:S02]  /*ce510*/  LOP3.LUT R8, R45, 0xffff, RZ, 0xc0, !PT ;  /* 0x0000ffff2d087812 */ /* 0x000fe400078ec0ff */
[----:B------:R-:W-:Y:S02]  /*ce520*/  PRMT R39, R40, 0x3340, R39 ;  /* 0x0000334028277816 */ /* 0x000fe40000000027 */
[----:B------:R-:W-:-:S03]  /*ce530*/  PRMT R8, R9, 0x3340, R8 ;  /* 0x0000334009087816 */ /* 0x000fc60000000008 */
[----:B------:R4:W-:Y:S04]  /*ce540*/  STL [R1+0x1f60], R39 ;  /* 0x001f602701007387 */ /* 0x0009e80000100800 */
[----:B------:R0:W-:Y:S04]  /*ce550*/  STL [R1+0x464], R8 ;  /* 0x0004640801007387 */ /* 0x0001e80000100800 */
[----:B------:R-:W4:Y:S01]  /*ce560*/  LDL.LU R45, [R1+0x4d78] ;  /* 0x004d7800012d7983 */ /* 0x000f220000300800 */
[----:B--2---:R-:W-:Y:S02]  /*ce570*/  LOP3.LUT R42, R42, 0xffff, RZ, 0xc0, !PT ;  /* 0x0000ffff2a2a7812 */ /* 0x004fe400078ec0ff */
[----:B---3--:R-:W-:-:S02]  /*ce580*/  LOP3.LUT R40, R43, 0xffff, RZ, 0xc0, !PT ;  /* 0x0000ffff2b287812 */ /* 0x008fc400078ec0ff */
[----:B----4-:R-:W-:Y:S01]  /*ce590*/  LOP3.LUT R39, R56, 0xffff, RZ, 0xc0, !PT ;  /* 0x0000ffff38277812 */ /* 0x010fe200078ec0ff */
[----:B------:R-:W2:Y:S01]  /*ce5a0*/  LDL.LU R43, [R1+0x4d00] ;  /* 0x004d0000012b7983 */ /* 0x000ea20000300800 */
[----:B0-----:R-:W-:Y:S02]  /*ce5b0*/  PRMT R8, R40, 0x3340, R0 ;  /* 0x0000334028087816 */ /* 0x001fe40000000000 */
[----:B------:R-:W-:-:S04]  /*ce5c0*/  PRMT R9, R42, 0x3340, R39 ;  /* 0x000033402a097816 */ /* 0x000fc80000000027 */
[----:B------:R-:W-:-:S05]  /*ce5d0*/  PRMT R8, R9, 0x5410, R8 ;  /* 0x0000541009087816 */ /* 0x000fca0000000008 */
[----:B------:R0:W-:Y:S04]  /*ce5e0*/  STL [R1+0x1ce8], R8 ;  /* 0x001ce80801007387 */ /* 0x0001e80000100800 */
[----:B------:R-:W3:Y:S01]  /*ce5f0*/  LDL.LU R56, [R1+0x4d28] ;  /* 0x004d280001387983 */ /* 0x000ee20000300800 */
[----:B0-----:R-:W-:-:S05]  /*ce600*/  IADD3 R8, P1, PT, R3, R32, RZ ;  /* 0x0000002003087210 */ /* 0x001fca0007f3e0ff */
[----:B------:R-:W-:-:S05]  /*ce610*/  IMAD.X R9, R4, 0x1, R31, P1 ;  /* 0x0000000104097824 */ /* 0x000fca00008e061f */
[----:B------:R0:W-:Y:S02]  /*ce620*/  STL.64 [R1+0xd08], R8 ;  /* 0x000d080801007387 */ /* 0x0001e40000100a00 */
[----:B0-----:R-:W-:Y:S02]  /*ce630*/  SHF.R.U32.HI R9, RZ, 0x8, R42 ;  /* 0x00000008ff097819 */ /* 0x001fe4000001162a */
[----:B------:R-:W-:Y:S02]  /*ce640*/  SHF.R.U32.HI R8, RZ, 0x8, R39 ;  /* 0x00000008ff087819 */ /* 0x000fe40000011627 */
[----:B------:R-:W-:Y:S02]  /*ce650*/  SHF.R.U32.HI R39, RZ, 0x8, R40 ;  /* 0x00000008ff277819 */ /* 0x000fe40000011628 */
[----:B------:R-:W-:Y:S02]  /*ce660*/  LOP3.LUT R9, R9, 0xffff, RZ, 0xc0, !PT ;  /* 0x0000ffff09097812 */ /* 0x000fe400078ec0ff */
[----:B------:R-:W-:-:S02]  /*ce670*/  LOP3.LUT R8, R8, 0xffff, RZ, 0xc0, !PT ;  /* 0x0000ffff08087812 */ /* 0x000fc400078ec0ff */
[----:B------:R-:W-:Y:S02]  /*ce680*/  LOP3.LUT R39, R39, 0xffff, RZ, 0xc0, !PT ;  /* 0x0000ffff27277812 */ /* 0x000fe400078ec0ff */
[----:B------:R-:W-:Y:S02]  /*ce690*/  PRMT R9, R9, 0x3340, R8 ;  /* 0x0000334009097816 */ /* 0x000fe40000000008 */
[----:B------:R-:W-:Y:S02]  /*ce6a0*/  PRMT R8, R39, 0x3340, R0 ;  /* 0x0000334027087816 */ /* 0x000fe40000000000 */
[----:B------:R-:W-:Y:S02]  /*ce6b0*/  LOP3.LUT R40, R58, 0xffff, RZ, 0xc0, !PT ;  /* 0x0000ffff3a287812 */ /* 0x000fe400078ec0ff */
[----:B------:R-:W-:Y:S02]  /*ce6c0*/  LOP3.LUT R61, R61, 0xffff, RZ, 0xc0, !PT ;  /* 0x0000ffff3d3d7812 */ /* 0x000fe400078ec0ff */
[----:B------:R-:W-:Y:S01]  /*ce6d0*/  LOP3.LUT R39, R50, 0xffff, RZ, 0xc0, !PT ;  /* 0x0000ffff32277812 */ /* 0x000fe200078ec0ff */
[----:B------:R0:W-:Y:S04]  /*ce6e0*/  STL [R1+0x450], R9 ;  /* 0x0004500901007387 */ /* 0x0001e80000100800 */
[----:B------:R1:W-:Y:S04]  /*ce6f0*/  STL [R1+0x110], R8 ;  /* 0x0001100801007387 */ /* 0x0003e80000100800 */
[----:B------:R-:W4:Y:S04]  /*ce700*/  LDL.LU R42, [R1+0x4d50] ;  /* 0x004d5000012a7983 */ /* 0x000f280000300800 */
[----:B------:R-:W4:Y:S01]  /*ce710*/  LDL.LU R58, [R1+0x4cd0] ;  /* 0x004cd000013a7983 */ /* 0x000f220000300800 */
[----:B0-----:R-:W-:-:S02]  /*ce720*/  PRMT R9, R40, 0x3340, R39 ;  /* 0x0000334028097816 */ /* 0x001fc40000000027 */
[----:B-1----:R-:W-:-:S04]  /*ce730*/  PRMT R8, R61, 0x3340, R0 ;  /* 0x000033403d087816 */ /* 0x002fc80000000000 */
[----:B------:R-:W-:-:S05]  /*ce740*/  PRMT R8, R9, 0x5410, R8 ;  /* 0x0000541009087816 */ /* 0x000fca0000000008 */
[----:B------:R0:W-:Y:S02]  /*ce750*/  STL [R1+0x1cdc], R8 ;  /* 0x001cdc0801007387 */ /* 0x0001e40000100800 */
        /* <DEDUP_REMOVED lines=9> */
[----:B------:R-:W-:Y:S02]  /*ce7f0*/  LOP3.LUT R44, R45, 0xffff, RZ, 0xc0, !PT ;  /* 0x0000ffff2d2c7812 */ /* 0x000fe400078ec0ff */
[----:B------:R-:W-:Y:S02]  /*ce800*/  PRMT R8, R8, 0x3340, R0 ;  /* 0x0000334008087816 */ /* 0x000fe40000000000 */
[----:B------:R-:W-:-:S03]  /*ce810*/  PRMT R50, R39, 0x3340, R9 ;  /* 0x0000334027327816 */ /* 0x000fc60000000009 */
[----:B------:R0:W-:Y:S01]  /*ce820*/  STL [R1+0x108], R8 ;  /* 0x0001080801007387 */ /* 0x0001e20000100800 */
[----:B--2---:R-:W-:-:S04]  /*ce830*/  LOP3.LUT R39, R43, 0xffff, RZ, 0xc0, !PT ;  /* 0x0000ffff2b277812 */ /* 0x004fc800078ec0ff */
[----:B0-----:R-:W-:Y:S02]  /*ce840*/  PRMT R8, R39, 0x3340, R0 ;  /* 0x0000334027087816 */ /* 0x001fe40000000000 */
[----:B---3--:R-:W-:-:S04]  /*ce850*/  LOP3.LUT R40, R56, 0xffff, RZ, 0xc0, !PT ;  /* 0x0000ffff38287812 */ /* 0x008fc800078ec0ff */
[----:B------:R-:W-:-:S04]  /*ce860*/  PRMT R9, R44, 0x3340, R40 ;  /* 0x000033402c097816 */ /* 0x000fc80000000028 */
[----:B------:R-:W-:Y:S02]  /*ce870*/  PRMT R43, R9, 0x5410, R8 ;  /* 0x00005410092b7816 */ /* 0x000fe40000000008 */
[----:B------:R-:W-:-:S05]  /*ce880*/  IADD3 R8, P1, PT, R3, R28, RZ ;  /* 0x0000001c03087210 */ /* 0x000fca0007f3e0ff */
[----:B------:R-:W-:Y:S01]  /*ce890*/  IMAD.X R9, R4, 0x1, R27, P1 ;  /* 0x0000000104097824 */ /* 0x000fe200008e061b */
[----:B------:R0:W-:Y:S04]  /*ce8a0*/  STL [R1+0x1cd8], R43 ;  /* 0x001cd82b01007387 */ /* 0x0001e80000100800 */
[----:B------:R-:W2:Y:S04]  /*ce8b0*/  LDL.LU R53, [R1+0x4d58] ;  /* 0x004d580001357983 */ /* 0x000ea80000300800 */
[----:B0-----:R-:W3:Y:S04]  /*ce8c0*/  LDL.LU R43, [R1+0x4d14] ;  /* 0x004d1400012b7983 */ /* 0x001ee80000300800 */
[----:B------:R0:W-:Y:S04]  /*ce8d0*/  STL.64 [R1+0xcf8], R8 ;  /* 0x000cf80801007387 */ /* 0x0001e80000100a00 */
[----:B------:R-:W2:Y:S01]  /*ce8e0*/  LDL.LU R56, [R1+0x4cdc] ;  /* 0x004cdc0001387983 */ /* 0x000ea20000300800 */
[----:B0-----:R-:W-:-:S02]  /*ce8f0*/  SHF.R.U32.HI R8, RZ, 0x8, R40 ;  /* 0x00000008ff087819 */ /* 0x001fc40000011628 */
[----:B------:R-:W-:Y:S02]  /*ce900*/  SHF.R.U32.HI R9, RZ, 0x8, R44 ;  /* 0x00000008ff097819 */ /* 0x000fe4000001162c */
[----:B------:R-:W-:Y:S02]  /*ce910*/  LOP3.LUT R8, R8, 0xffff, RZ, 0xc0, !PT ;  /* 0x0000ffff08087812 */ /* 0x000fe400078ec0ff */
[----:B------:R-:W-:-:S04]  /*ce920*/  LOP3.LUT R9, R9, 0xffff, RZ, 0xc0, !PT ;  /* 0x0000ffff09097812 */ /* 0x000fc800078ec0ff */
[----:B------:R-:W-:Y:S02]  /*ce930*/  PRMT R40, R9, 0x3340, R8 ;  /* 0x0000334009287816 */ /* 0x000fe40000000008 */
[----:B------:R-:W2:Y:S01]  /*ce940*/  LDL.LU R8, [R1+0x4d10] ;  /* 0x004d100001087983 */ /* 0x000ea20000300800 */
[----:B------:R-:W-:-:S04]  /*ce950*/  SHF.R.U32.HI R39, RZ, 0x8, R39 ;  /* 0x00000008ff277819 */ /* 0x000fc80000011627 */
[----:B------:R-:W-:Y:S01]  /*ce960*/  LOP3.LUT R39, R39, 0xffff, RZ, 0xc0, !PT ;  /* 0x0000ffff27277812 */ /* 0x000fe200078ec0ff */
[----:B------:R4:W-:Y:S03]  /*ce970*/  STL [R1+0x444], R40 ;  /* 0x0004442801007387 */ /* 0x0009e60000100800 */
[----:B------:R-:W-:Y:S02]  /*ce980*/  PRMT R9, R39, 0x3340, R0 ;  /* 0x0000334027097816 */ /* 0x000fe40000000000 */
[----:B----4-:R-:W-:Y:S02]  /*ce990*/  LOP3.LUT R40, R42, 0xffff, RZ, 0xc0, !PT ;  /* 0x0000ffff2a287812 */ /* 0x010fe400078ec0ff */
[----:B------:R-:W-:Y:S01]  /*ce9a0*/  LOP3.LUT R42, R58, 0xffff, RZ, 0xc0, !PT ;  /* 0x0000ffff3a2a7812 */ /* 0x000fe200078ec0ff */
[----:B------:R0:W-:Y:S04]  /*ce9b0*/  STL [R1+0x120], R9 ;  /* 0x0001200901007387 */ /* 0x0001e80000100800 */
[----:B------:R-:W4:Y:S04]  /*ce9c0*/  LDL.LU R44, [R1+0x1e3c] ;  /* 0x001e3c00012c7983 */ /* 0x000f280000300800 */
[----:B------:R-:W3:Y:S04]  /*ce9d0*/  LDL.LU R45, [R1+0x1cc8] ;  /* 0x001cc800012d7983 */ /* 0x000ee80000300800 */
[----:B------:R-:W3:Y:S01]  /*ce9e0*/  LDL.LU R58, [R1+0x1d8c] ;  /* 0x001d8c00013a7983 */ /* 0x000ee20000300800 */
[----:B--2---:R-:W-:-:S02]  /*ce9f0*/  LOP3.LUT R39, R8, 0xffff, RZ, 0xc0, !PT ;  /* 0x0000ffff08277812 */ /* 0x004fc400078ec0ff */
[----:B------:R-:W-:Y:S02]  /*cea00*/  PRMT R8, R42, 0x3340, R0 ;  /* 0x000033402a087816 */ /* 0x000fe40000000000 */
[----:B0-----:R-:W-:-:S04]  /*cea10*/  PRMT R9, R40, 0x3340, R39 ;  /* 0x0000334028097816 */ /* 0x001fc80000000027 */
[----:B------:R-:W-:Y:S02]  /*cea20*/  PRMT R9, R9, 0x5410, R8 ;  /* 0x0000541009097816 */ /* 0x000fe40000000008 */
[----:B------:R-:W-:-:S03]  /*cea30*/  IADD3 R8, P1, PT, R3, R26, RZ ;  /* 0x0000001a03087210 */ /* 0x000fc60007f3e0ff */
[----:B------:R0:W-:Y:S01]  /*cea40*/  STL [R1+0x1ccc], R9 ;  /* 0x001ccc0901007387 */ /* 0x0001e20000100800 */
[----:B------:R-:W-:Y:S01]  /*cea50*/  SHF.R.U32.HI R40, RZ, 0x8, R40 ;  /* 0x00000008ff287819 */ /* 0x000fe20000011628 */
[----:B0-----:R-:W-:-:S05]  /*cea60*/  IMAD.X R9, R4, 0x1, R25, P1 ;  /* 0x0000000104097824 */ /* 0x001fca00008e0619 */
        /* <DEDUP_REMOVED lines=9> */
[----:B------:R-:W-:Y:S04]  /*ceb00*/  STL [R1+0x114], R40 ;  /* 0x0001142801007387 */ /* 0x000fe80000100800 */
[----:B------:R3:W-:Y:S02]  /*ceb10*/  STL [R1+0x44c], R8 ;  /* 0x00044c0801007387 */ /* 0x0007e40000100800 */
[----:B---3--:R-:W-:Y:S02]  /*ceb20*/  LOP3.LUT R8, R43, 0xffff, RZ, 0xc0, !PT ;  /* 0x0000ffff2b087812 */ /* 0x008fe400078ec0ff */
[----:B------:R-:W3:Y:S01]  /*ceb30*/  LDL.LU R43, [R1+0x2b0] ;  /* 0x0002b000012b7983 */ /* 0x000ee20000300800 */
[----:B------:R-:W-:Y:S02]  /*ceb40*/  LOP3.LUT R9, R53, 0xffff, RZ, 0xc0, !PT ;  /* 0x0000ffff35097812 */ /* 0x000fe400078ec0ff */
[----:B------:R-:W-:-:S02]  /*ceb50*/  LOP3.LUT R53, R56, 0xffff, RZ, 0xc0, !PT ;  /* 0x0000ffff38357812 */ /* 0x000fc400078ec0ff */
[--C-:B------:R-:W-:Y:S02]  /*ceb60*/  PRMT R56, R9, 0x3340, R8.reuse ;  /* 0x0000334009387816 */ /* 0x100fe40000000008 */
[----:B------:R-:W-:Y:S02]  /*ceb70*/  SHF.R.U32.HI R40, RZ, 0x8, R9 ;  /* 0x00000008ff287819 */ /* 0x000fe40000011609 */
[----:B------:R-:W-:Y:S02]  /*ceb80*/  SHF.R.U32.HI R8, RZ, 0x8, R8 ;  /* 0x00000008ff087819 */ /* 0x000fe40000011608 */
[----:B------:R-:W-:Y:S02]  /*ceb90*/  SHF.R.U32.HI R39, RZ, 0x8, R53 ;  /* 0x00000008ff277819 */ /* 0x000fe40000011635 */
[----:B------:R-:W-:Y:S02]  /*ceba0*/  LOP3.LUT R9, R40, 0xffff, RZ, 0xc0, !PT ;  /* 0x0000ffff28097812 */ /* 0x000fe400078ec0ff */
[----:B------:R-:W-:-:S02]  /*cebb0*/  LOP3.LUT R8, R8, 0xffff, RZ, 0xc0, !PT ;  /* 0x0000ffff08087812 */ /* 0x000fc400078ec0ff */
[----:B------:R-:W-:Y:S02]  /*cebc0*/  LOP3.LUT R39, R39, 0xffff, RZ, 0xc0, !PT ;  /* 0x0000ffff27277812 */ /* 0x000fe400078ec0ff */
[----:B------:R-:W-:Y:S02]  /*cebd0*/  PRMT R8, R9, 0x3340, R8 ;  /* 0x0000334009087816 */ /* 0x000fe40000000008 */
[----:B------:R-:W-:Y:S02]  /*cebe0*/  PRMT R9, R39, 0x3340, R0 ;  /* 0x0000334027097816 */ /* 0x000fe40000000000 */
[----:B----4-:R-:W-:Y:S01]  /*cebf0*/  LOP3.LUT R40, R44, 0xffff, RZ, 0xc0, !PT ;  /* 0x0000ffff2c287812 */ /* 0x010fe200078ec0ff */
[----:B------:R0:W-:Y:S01]  /*cec00*/  STL [R1+0x440], R8 ;  /* 0x0004400801007387 */ /* 0x0001e20000100800 */
[----:B------:R-:W-:-:S03]  /*cec10*/  LOP3.LUT R39, R58, 0xffff, RZ, 0xc0, !PT ;  /* 0x0000ffff3a277812 */ /* 0x000fc600078ec0ff */
[----:B------:R1:W-:Y:S04]  /*cec20*/  STL [R1+0x170], R9 ;  /* 0x0001700901007387 */ /* 0x0003e80000100800 */
[----:B------:R-:W4:Y:S01]  /*cec30*/  LDL.LU R58, [R1+0x310] ;  /* 0x00031000013a7983 */ /* 0x000f220000300800 */
[----:B0-----:R-:W-:Y:S02]  /*cec40*/  LOP3.LUT R8, R45, 0xffff, RZ, 0xc0, !PT ;  /* 0x0000ffff2d087812 */ /* 0x001fe400078ec0ff */
[----:B-1----:R-:W-:-:S03]  /*cec50*/  PRMT R9, R40, 0x3340, R39 ;  /* 0x0000334028097816 */ /* 0x002fc60000000027 */
[----:B------:R0:W-:Y:S02]  /*cec60*/  STL [R1+0x4c54], R8 ;  /* 0x004c540801007387 */ /* 0x0001e40000100800 */
[----:B0-----:R-:W-:-:S04]  /*cec70*/  PRMT R8, R8, 0x3340, R0 ;  /* 0x0000334008087816 */ /* 0x001fc80000000000 */
[----:B------:R-:W-:Y:S02]  /*cec80*/  PRMT R8, R9, 0x5410, R8 ;  /* 0x0000541009087816 */ /* 0x000fe40000000008 */
[----:B------:R-:W-:Y:S02]  /*cec90*/  IADD3 R44, P1, PT, R3, R24, RZ ;  /* 0x00000018032c7210 */ /* 0x000fe40007f3e0ff */
[----:B------:R-:W-:Y:S01]  /*ceca0*/  SHF.R.U32.HI R40, RZ, 0x8, R40 ;  /* 0x00000008ff287819 */ /* 0x000fe20000011628 */
[----:B------:R0:W-:Y:S01]  /*cecb0*/  STL [R1+0x2024], R8 ;  /* 0x0020240801007387 */ /* 0x0001e20000100800 */
[----:B------:R-:W-:Y:S02]  /*cecc0*/  SHF.R.U32.HI R9, RZ, 0x8, R39 ;  /* 0x00000008ff097819 */ /* 0x000fe40000011627 */
[----:B------:R-:W-:Y:S01]  /*cecd0*/  LOP3.LUT R39, R40, 0xffff, RZ, 0xc0, !PT ;  /* 0x0000ffff28277812 */ /* 0x000fe200078ec0ff */
[----:B------:R-:W-:Y:S01]  /*cece0*/  IMAD.X R45, R4, 0x1, R23, P1 ;  /* 0x00000001042d7824 */ /* 0x000fe200008e0617 */
[----:B0-----:R-:W-:-:S02]  /*cecf0*/  SHF.R.U32.HI R8, RZ, 0x8, R42 ;  /* 0x00000008ff087819 */ /* 0x001fc4000001162a */
[----:B------:R-:W-:Y:S02]  /*ced00*/  LOP3.LUT R9, R9, 0xffff, RZ, 0xc0, !PT ;  /* 0x0000ffff09097812 */ /* 0x000fe400078ec0ff */
[----:B------:R-:W-:-:S04]  /*ced10*/  LOP3.LUT R8, R8, 0xffff, RZ, 0xc0, !PT ;  /* 0x0000ffff08087812 */ /* 0x000fc800078ec0ff */
[----:B------:R-:W-:Y:S02]  /*ced20*/  PRMT R40, R8, 0x3340, R0 ;  /* 0x0000334008287816 */ /* 0x000fe40000000000 */
[----:B------:R-:W-:Y:S01]  /*ced30*/  PRMT R8, R39, 0x3340, R9 ;  /* 0x0000334027087816 */ /* 0x000fe20000000009 */
[----:B------:R-:W-:Y:S04]  /*ced40*/  STL.64 [R1+0xce8], R44 ;  /* 0x000ce82c01007387 */ /* 0x000fe80000100a00 */
[----:B------:R0:W-:Y:S02]  /*ced50*/  STL [R1+0x124], R40 ;  /* 0x0001242801007387 */ /* 0x0001e40000100800 */
[----:B0-----:R-:W-:Y:S02]  /*ced60*/  LOP3.LUT R40, R48, 0xffff, RZ, 0xc0, !PT ;  /* 0x0000ffff30287812 */ /* 0x001fe400078ec0ff */
[----:B------:R-:W-:-:S05]  /*ced70*/  IADD3 R44, P1, PT, R3, R22, RZ ;  /* 0x00000016032c7210 */ /* 0x000fca0007f3e0ff */
[----:B------:R-:W-:Y:S01]  /*ced80*/  IMAD.X R45, R4, 0x1, R21, P1 ;  /* 0x00000001042d7824 */ /* 0x000fe200008e0615 */
[----:B--2---:R-:W-:Y:S02]  /*ced90*/  LOP3.LUT R42, R61, 0xffff, RZ, 0xc0, !PT ;  /* 0x0000ffff3d2a7812 */ /* 0x004fe400078ec0ff */
[----:B------:R-:W2:Y:S04]  /*ceda0*/  LDL.LU R61, [R1+0x2ec] ;  /* 0x0002ec00013d7983 */ /* 0x000ea80000300800 */
[----:B------:R0:W-:Y:S04]  /*cedb0*/  STL [R1+0x1f50], R8 ;  /* 0x001f500801007387 */ /* 0x0001e80000100800 */
[----:B------:R-:W2:Y:S01]  /*cedc0*/  LDL.LU R48, [R1+0x5828] ;  /* 0x0058280001307983 */ /* 0x000ea20000300800 */
[----:B0-----:R-:W-:-:S02]  /*cedd0*/  PRMT R8, R40, 0x3340, R0 ;  /* 0x0000334028087816 */ /* 0x001fc40000000000 */
[----:B---3--:R-:W-:-:S04]  /*cede0*/  LOP3.LUT R39, R43, 0xffff, RZ, 0xc0, !PT ;  /* 0x0000ffff2b277812 */ /* 0x008fc800078ec0ff */
[----:B------:R-:W-:-:S04]  /*cedf0*/  PRMT R9, R42, 0x3340, R39 ;  /* 0x000033402a097816 */ /* 0x000fc80000000027 */
[----:B------:R-:W-:Y:S02]  /*cee00*/  PRMT R8, R9, 0x5410, R8 ;  /* 0x0000541009087816 */ /* 0x000fe40000000008 */
[----:B------:R-:W-:-:S03]  /*cee10*/  SHF.R.U32.HI R9, RZ, 0x8, R42 ;  /* 0x00000008ff097819 */ /* 0x000fc6000001162a */
[----:B------:R0:W-:Y:S01]  /*cee20*/  STL [R1+0x1cc8], R8 ;  /* 0x001cc80801007387 */ /* 0x0001e20000100800 */
[----:B------:R-:W-:Y:S02]  /*cee30*/  LOP3.LUT R9, R9, 0xffff, RZ, 0xc0, !PT ;  /* 0x0000ffff09097812 */ /* 0x000fe400078ec0ff */
[----:B0-----:R-:W-:Y:S02]  /*cee40*/  SHF.R.U32.HI R8, RZ, 0x8, R39 ;  /* 0x00000008ff087819 */ /* 0x001fe40000011627 */
[----:B------:R-:W-:Y:S02]  /*cee50*/  SHF.R.U32.HI R39, RZ, 0x8, R40 ;  /* 0x00000008ff277819 */ /* 0x000fe40000011628 */
[----:B------:R-:W-:Y:S02]  /*cee60*/  LOP3.LUT R8, R8, 0xffff, RZ, 0xc0, !PT ;  /* 0x0000ffff08087812 */ /* 0x000fe400078ec0ff */
[----:B------:R-:W-:Y:S02]  /*cee70*/  LOP3.LUT R39, R39, 0xffff, RZ, 0xc0, !PT ;  /* 0x0000ffff27277812 */ /* 0x000fe400078ec0ff */
[----:B------:R-:W-:-:S02]  /*cee80*/  PRMT R9, R9, 0x3340, R8 ;  /* 0x0000334009097816 */ /* 0x000fc40000000008 */
[----:B------:R-:W-:Y:S01]  /*cee90*/  PRMT R8, R39, 0x3340, R0 ;  /* 0x0000334027087816 */ /* 0x000fe20000000000 */
[----:B------:R4:W-:Y:S04]  /*ceea0*/  STL.64 [R1+0xce0], R44 ;  /* 0x000ce02c01007387 */ /* 0x0009e80000100a00 */
[----:B------:R-:W-:Y:S01]  /*ceeb0*/  STL [R1+0x27c], R9 ;  /* 0x00027c0901007387 */ /* 0x000fe20000100800 */
[----:B------:R-:W-:-:S03]  /*ceec0*/  LOP3.LUT R40, R2, 0xffff, RZ, 0xc0, !PT ;  /* 0x0000ffff02287812 */ /* 0x000fc600078ec0ff */
[----:B------:R0:W-:Y:S04]  /*ceed0*/  STL [R1+0x12c], R8 ;  /* 0x00012c0801007387 */ /* 0x0001e80000100800 */
[----:B------:R-:W3:Y:S04]  /*ceee0*/  LDL.LU R2, [R1+0x5824] ;  /* 0x0058240001027983 */ /* 0x000ee80000300800 */
[----:B------:R-:W3:Y:S04]  /*ceef0*/  LDL.LU R42, [R1+0x4ac] ;  /* 0x0004ac00012a7983 */ /* 0x000ee80000300800 */
[----:B------:R-:W3:Y:S01]  /*cef00*/  LDL.LU R43, [R1+0x628] ;  /* 0x00062800012b7983 */ /* 0x000ee20000300800 */
[----:B----4-:R-:W-:-:S02]  /*cef10*/  LOP3.LUT R44, R58, 0xffff, RZ, 0xc0, !PT ;  /* 0x0000ffff3a2c7812 */ /* 0x010fc400078ec0ff */
[----:B0-----:R-:W-:Y:S02]  /*cef20*/  PRMT R8, R40, 0x3340, R0 ;  /* 0x0000334028087816 */ /* 0x001fe40000000000 */
[----:B--2---:R-:W-:-:S04]  /*cef30*/  LOP3.LUT R39, R48, 0xffff, RZ, 0xc0, !PT ;  /* 0x0000ffff30277812 */ /* 0x004fc800078ec0ff */
[----:B------:R-:W-:-:S04]  /*cef40*/  PRMT R9, R44, 0x3340, R39 ;  /* 0x000033402c097816 */ /* 0x000fc80000000027 */
[----:B------:R-:W-:-:S05]  /*cef50*/  PRMT R8, R9, 0x5410, R8 ;  /* 0x0000541009087816 */ /* 0x000fca0000000008 */
[----:B------:R0:W-:Y:S02]  /*cef60*/  STL [R1+0x1c88], R8 ;  /* 0x001c880801007387 */ /* 0x0001e40000100800 */
[----:B0-----:R-:W-:-:S05]  /*cef70*/  IADD3 R8, P1, PT, R3, R20, RZ ;  /* 0x0000001403087210 */ /* 0x001fca0007f3e0ff */
[----:B------:R-:W-:-:S05]  /*cef80*/  IMAD.X R9, R4, 0x1, R19, P1 ;  /* 0x0000000104097824 */ /* 0x000fca00008e0613 */
[----:B------:R0:W-:Y:S02]  /*cef90*/  STL.64 [R1+0xcd0], R8 ;  /* 0x000cd00801007387 */ /* 0x0001e40000100a00 */
[----:B0-----:R-:W-:Y:S02]  /*cefa0*/  SHF.R.U32.HI R9, RZ, 0x8, R44 ;  /* 0x00000008ff097819 */ /* 0x001fe4000001162c */
[----:B------:R-:W-:Y:S02]  /*cefb0*/  SHF.R.U32.HI R8, RZ, 0x8, R39 ;  /* 0x00000008ff087819 */ /* 0x000fe40000011627 */
[----:B------:R-:W-:Y:S02]  /*cefc0*/  LOP3.LUT R44, R49, 0xffff, RZ, 0xc0, !PT ;  /* 0x0000ffff312c7812 */ /* 0x000fe400078ec0ff */
[----:B------:R-:W2:Y:S01]  /*cefd0*/  LDL.LU R49, [R1+0x5820] ;  /* 0x0058200001317983 */ /* 0x000ea20000300800 */
[----:B---3--:R-:W-:-:S03]  /*cefe0*/  LOP3.LUT R39, R2, 0xffff, RZ, 0xc0, !PT ;  /* 0x0000ffff02277812 */ /* 0x008fc600078ec0ff */
[----:B------:R-:W3:Y:S01]  /*ceff0*/  LDL.LU R2, [R1+0x581c] ;  /* 0x00581c0001027983 */ /* 0x000ee20000300800 */
[----:B------:R-:W-:Y:S02]  /*cf000*/  LOP3.LUT R9, R9, 0xffff, RZ, 0xc0, !PT ;  /* 0x0000ffff09097812 */ /* 0x000fe400078ec0ff */
[----:B------:R-:W-:Y:S02]  /*cf010*/  LOP3.LUT R8, R8, 0xffff, RZ, 0xc0, !PT ;  /* 0x0000ffff08087812 */ /* 0x000fe400078ec0ff */
[----:B------:R-:W-:Y:S02]  /*cf020*/  LOP3.LUT R45, R61, 0xffff, RZ, 0xc0, !PT ;  /* 0x0000ffff3d2d7812 */ /* 0x000fe400078ec0ff */
[----:B------:R-:W-:Y:S02]  /*cf030*/  PRMT R48, R9, 0x3340, R8 ;  /* 0x0000334009307816 */ /* 0x000fe40000000008 */
[----:B------:R-:W-:Y:S02]  /*cf040*/  PRMT R8, R44, 0x3340, R0 ;  /* 0x000033402c087816 */ /* 0x000fe40000000000 */
[----:B------:R-:W-:-:S04]  /*cf050*/  PRMT R9, R45, 0x3340, R39 ;  /* 0x000033402d097816 */ /* 0x000fc80000000027 */
[----:B------:R-:W-:Y:S02]  /*cf060*/  PRMT R58, R9, 0x5410, R8 ;  /* 0x00005410093a7816 */ /* 0x000fe40000000008 */
[----:B------:R-:W-:-:S05]  /*cf070*/  IADD3 R8, P1, PT, R3, R18, RZ ;  /* 0x0000001203087210 */ /* 0x000fca0007f3e0ff */
[----:B------:R-:W-:Y:S01]  /*cf080*/  IMAD.X R9, R4, 0x1, R17, P1 ;  /* 0x0000000104097824 */ /* 0x000fe200008e0611 */
[----:B------:R0:W-:Y:S01]  /*cf090*/  STL [R1+0x1c7c], R58 ;  /* 0x001c7c3a01007387 */ /* 0x0001e20000100800 */
[----:B------:R-:W-:-:S03]  /*cf0a0*/  SHF.R.U32.HI R4, RZ, 0x8, R39 ;  /* 0x00000008ff047819 */ /* 0x000fc60000011627 */
[----:B------:R1:W-:Y:S01]  /*cf0b0*/  STL.64 [R1+0xcd8], R8 ;  /* 0x000cd80801007387 */ /* 0x0003e20000100a00 */
[----:B------:R-:W-:-:S03]  /*cf0c0*/  LOP3.LUT R4, R4, 0xffff, RZ, 0xc0, !PT ;  /* 0x0000ffff04047812 */ /* 0x000fc600078ec0ff */
[----:B0-----:R-:W4:Y:S01]  /*cf0d0*/  LDL.LU R58, [R1+0x300] ;  /* 0x00030000013a7983 */ /* 0x001f220000300800 */
[----:B-1----:R-:W-:-:S04]  /*cf0e0*/  SHF.R.U32.HI R8, RZ, 0x8, R45 ;  /* 0x00000008ff087819 */ /* 0x002fc8000001162d */
[----:B------:R-:W-:-:S04]  /*cf0f0*/  LOP3.LUT R8, R8, 0xffff, RZ, 0xc0, !PT ;  /* 0x0000ffff08087812 */ /* 0x000fc800078ec0ff */
[----:B------:R-:W-:Y:S02]  /*cf100*/  PRMT R8, R8, 0x3340, R4 ;  /* 0x0000334008087816 */ /* 0x000fe40000000004 */
[----:B------:R-:W-:-:S03]  /*cf110*/  SHF.R.U32.HI R4, RZ, 0x8, R44 ;  /* 0x00000008ff047819 */ /* 0x000fc6000001162c */
[----:B------:R0:W-:Y:S01]  /*cf120*/  STL [R1+0x438], R8 ;  /* 0x0004380801007387 */ /* 0x0001e20000100800 */
[----:B------:R-:W-:-:S03]  /*cf130*/  LOP3.LUT R4, R4, 0xffff, RZ, 0xc0, !PT ;  /* 0x0000ffff04047812 */ /* 0x000fc600078ec0ff */
[----:B------:R-:W2:Y:S01]  /*cf140*/  LDL.LU R61, [R1+0x5ac] ;  /* 0x0005ac00013d7983 */ /* 0x000ea20000300800 */
[----:B0-----:R-:W-:Y:S02]  /*cf150*/  SHF.R.U32.HI R8, RZ, 0x8, R40 ;  /* 0x00000008ff087819 */ /* 0x001fe40000011628 */
[----:B------:R-:W-:Y:S02]  /*cf160*/  PRMT R9, R4, 0x3340, R0 ;  /* 0x0000334004097816 */ /* 0x000fe40000000000 */
[----:B------:R-:W-:-:S04]  /*cf170*/  LOP3.LUT R8, R8, 0xffff, RZ, 0xc0, !PT ;  /* 0x0000ffff08087812 */ /* 0x000fc800078ec0ff */
[--C-:B------:R-:W-:Y:S01]  /*cf180*/  PRMT R4, R8, 0x3340, R0.reuse ;  /* 0x0000334008047816 */ /* 0x100fe20000000000 */
[----:B------:R-:W-:Y:S04]  /*cf190*/  STL [R1+0x134], R9 ;  /* 0x0001340901007387 */ /* 0x000fe80000100800 */
[----:B------:R0:W-:Y:S01]  /*cf1a0*/  STL [R1+0x130], R4 ;  /* 0x0001300401007387 */ /* 0x0001e20000100800 */
[----:B------:R-:W-:Y:S02]  /*cf1b0*/  LOP3.LUT R42, R42, 0xffff, RZ, 0xc0, !PT ;  /* 0x0000ffff2a2a7812 */ /* 0x000fe400078ec0ff */
[----:B------:R-:W-:Y:S01]  /*cf1c0*/  LOP3.LUT R39, R43, 0xffff, RZ, 0xc0, !PT ;  /* 0x0000ffff2b277812 */ /* 0x000fe200078ec0ff */
[----:B------:R-:W-:Y:S01]  /*cf1d0*/  VIADD R3, R3, UR6 ;  /* 0x0000000603037c36 */ /* 0x000fe20008000000 */
[----:B------:R-:W1:Y:S01]  /*cf1e0*/  LDCU UR6, c[0x0][0x3b8] ;  /* 0x00007700ff0677ac */ /* 0x000e620008000800 */
[----:B0-----:R-:W-:-:S02]  /*cf1f0*/  PRMT R4, R42, 0x3340, R0 ;  /* 0x000033402a047816 */ /* 0x001fc40000000000 */
[----:B------:R-:W-:Y:S02]  /*cf200*/  SHF.R.U32.HI R40, RZ, 0x8, R39 ;  /* 0x00000008ff287819 */ /* 0x000fe40000011627 */
[----:B------:R-:W-:Y:S02]  /*cf210*/  IADD3 R44, P1, PT, R3, R16, RZ ;  /* 0x00000010032c7210 */ /* 0x000fe40007f3e0ff */
[----:B---3--:R-:W-:Y:S02]  /*cf220*/  LOP3.LUT R9, R2, 0xffff, RZ, 0xc0, !PT ;  /* 0x0000ffff02097812 */ /* 0x008fe400078ec0ff */
[----:B------:R-:W3:Y:S02]  /*cf230*/  LDL.LU R2, [R1+0x5818] ;  /* 0x0058180001027983 */ /* 0x000ee40000300800 */
[----:B------:R-:W-:-:S04]  /*cf240*/  PRMT R8, R39, 0x3340, R9 ;  /* 0x0000334027087816 */ /* 0x000fc80000000009 */
[----:B------:R-:W-:Y:S02]  /*cf250*/  PRMT R8, R8, 0x5410, R4 ;  /* 0x0000541008087816 */ /* 0x000fe40000000004 */
[----:B------:R-:W-:Y:S02]  /*cf260*/  SHF.R.S32.HI R4, RZ, 0x1f, R3 ;  /* 0x0000001fff047819 */ /* 0x000fe40000011403 */
[----:B------:R-:W-:Y:S01]  /*cf270*/  SHF.R.U32.HI R39, RZ, 0x8, R42 ;  /* 0x00000008ff277819 */ /* 0x000fe2000001162a */
[----:B------:R0:W-:Y:S03]  /*cf280*/  STL [R1+0x1c78], R8 ;  /* 0x001c780801007387 */ /* 0x0001e60000100800 */
[----:B------:R-:W-:Y:S01]  /*cf290*/  LOP3.LUT R39, R39, 0xffff, RZ, 0xc0, !PT ;  /* 0x0000ffff27277812 */ /* 0x000fe200078ec0ff */
[----:B------:R-:W-:Y:S01]  /*cf2a0*/  IMAD.X R45, R4, 0x1, R38, P1 ;  /* 0x00000001042d7824 */ /* 0x000fe200008e0626 */
[----:B0-----:R-:W-:-:S02]  /*cf2b0*/  SHF.R.U32.HI R8, RZ, 0x8, R9 ;  /* 0x00000008ff087819 */ /* 0x001fc40000011609 */
[----:B------:R-:W-:Y:S02]  /*cf2c0*/  LOP3.LUT R9, R40, 0xffff, RZ, 0xc0, !PT ;  /* 0x0000ffff28097812 */ /* 0x000fe400078ec0ff */
[----:B------:R-:W-:Y:S01]  /*cf2d0*/  LOP3.LUT R8, R8, 0xffff, RZ, 0xc0, !PT ;  /* 0x0000ffff08087812 */ /* 0x000fe200078ec0ff */
[----:B------:R-:W-:Y:S04]  /*cf2e0*/  STL.64 [R1+0xcc8], R44 ;  /* 0x000cc82c01007387 */ /* 0x000fe80000100a00 */
[----:B------:R-:W3:Y:S01]  /*cf2f0*/  LDL.LU R43, [R1+0x5e0] ;  /* 0x0005e000012b7983 */ /* 0x000ee20000300800 */
[----:B------:R-:W-:Y:S02]  /*cf300*/  PRMT R8, R9, 0x3340, R8 ;  /* 0x0000334009087816 */ /* 0x000fe40000000008 */
[----:B------:R-:W-:-:S03]  /*cf310*/  PRMT R9, R39, 0x3340, R0 ;  /* 0x0000334027097816 */ /* 0x000fc60000000000 */
[----:B------:R0:W-:Y:S04]  /*cf320*/  STL [R1+0x430], R8 ;  /* 0x0004300801007387 */ /* 0x0001e80000100800 */
[----:B------:R1:W-:Y:S01]  /*cf330*/  STL [R1+0x13c], R9 ;  /* 0x00013c0901007387 */ /* 0x0003e20000100800 */
[----:B0-----:R-:W-:-:S03]  /*cf340*/  LOP3.LUT R8, R46, 0xffff, RZ, 0xc0, !PT ;  /* 0x0000ffff2e087812 */ /* 0x001fc600078ec0ff */
[----:B------:R-:W3:Y:S01]  /*cf350*/  LDL.LU R46, [R1+0x5814] ;  /* 0x00581400012e7983 */ /* 0x000ee20000300800 */
[----:B----4-:R-:W-:Y:S02]  /*cf360*/  LOP3.LUT R42, R58, 0xffff, RZ, 0xc0, !PT ;  /* 0x0000ffff3a2a7812 */ /* 0x010fe400078ec0ff */
[----:B------:R-:W-:Y:S02]  /*cf370*/  LOP3.LUT R40, R47, 0xffff, RZ, 0xc0, !PT ;  /* 0x0000ffff2f287812 */ /* 0x000fe400078ec0ff */
[----:B------:R-:W4:Y:S04]  /*cf380*/  LDL.LU R47, [R1+0x5810] ;  /* 0x00581000012f7983 */ /* 0x000f280000300800 */
[----:B------:R0:W-:Y:S01]  /*cf390*/  STL [R1+0x4c4c], R8 ;  /* 0x004c4c0801007387 */ /* 0x0001e20000100800 */
[----:B-1----:R-:W-:-:S02]  /*cf3a0*/  PRMT R9, R42, 0x3340, R40 ;  /* 0x000033402a097816 */ /* 0x002fc40000000028 */
[----:B--2---:R-:W-:Y:S02]  /*cf3b0*/  LOP3.LUT R49, R49, 0xffff, RZ, 0xc0, !PT ;  /* 0x0000ffff31317812 */ /* 0x004fe400078ec0ff */
[----:B------:R-:W-:Y:S02]  /*cf3c0*/  LOP3.LUT R39, R61, 0xffff, RZ, 0xc0, !PT ;  /* 0x0000ffff3d277812 */ /* 0x000fe400078ec0ff */
[----:B0-----:R-:W-:-:S04]  /*cf3d0*/  PRMT R8, R8, 0x3340, R0 ;  /* 0x0000334008087816 */ /* 0x001fc80000000000 */
[----:B------:R-:W-:Y:S02]  /*cf3e0*/  PRMT R44, R9, 0x5410, R8 ;  /* 0x00005410092c7816 */ /* 0x000fe40000000008 */
[----:B------:R-:W-:-:S03]  /*cf3f0*/  PRMT R8, R49, 0x3340, R0 ;  /* 0x0000334031087816 */ /* 0x000fc60000000000 */
[----:B------:R0:W-:Y:S02]  /*cf400*/  STL [R1+0x201c], R44 ;  /* 0x00201c2c01007387 */ /* 0x0001e40000100800 */
[----:B0-----:R-:W-:-:S05]  /*cf410*/  IADD3 R44, P1, PT, R3, R15, RZ ;  /* 0x0000000f032c7210 */ /* 0x001fca0007f3e0ff */
[----:B------:R-:W-:Y:S01]  /*cf420*/  IMAD.X R45, R4, 0x1, R37, P1 ;  /* 0x00000001042d7824 */ /* 0x000fe200008e0625 */
[----:B---3--:R-:W-:-:S04]  /*cf430*/  LOP3.LUT R2, R2, 0xffff, RZ, 0xc0, !PT ;  /* 0x0000ffff02027812 */ /* 0x008fc800078ec0ff */
[----:B------:R-:W-:-:S04]  /*cf440*/  PRMT R9, R2, 0x3340, R39 ;  /* 0x0000334002097816 */ /* 0x000fc80000000027 */
[----:B------:R-:W-:-:S05]  /*cf450*/  PRMT R8, R9, 0x5410, R8 ;  /* 0x0000541009087816 */ /* 0x000fca0000000008 */
[----:B------:R0:W-:Y:S04]  /*cf460*/  STL [R1+0x8fc], R8 ;  /* 0x0008fc0801007387 */ /* 0x0001e80000100800 */
[----:B------:R1:W-:Y:S01]  /*cf470*/  STL.64 [R1+0xcb8], R44 ;  /* 0x000cb82c01007387 */ /* 0x0003e20000100a00 */
[----:B0-----:R-:W-:-:S03]  /*cf480*/  SHF.R.U32.HI R8, RZ, 0x8, R40 ;  /* 0x00000008ff087819 */ /* 0x001fc60000011628 */
[----:B------:R-:W2:Y:S04]  /*cf490*/  LDL.LU R40, [R1+0x4cc0] ;  /* 0x004cc00001287983 */ /* 0x000ea80000300800 */
[----:B------:R-:W3:Y:S04]  /*cf4a0*/  LDL.LU R58, [R1+0x1d58] ;  /* 0x001d5800013a7983 */ /* 0x000ee80000300800 */
[----:B------:R-:W3:Y:S01]  /*cf4b0*/  LDL.LU R61, [R1+0x1e18] ;  /* 0x001e1800013d7983 */ /* 0x000ee20000300800 */
[----:B------:R-:W-:Y:S02]  /*cf4c0*/  SHF.R.U32.HI R9, RZ, 0x8, R42 ;  /* 0x00000008ff097819 */ /* 0x000fe4000001162a */
[----:B-1----:R-:W-:-:S02]  /*cf4d0*/  SHF.R.U32.HI R44, RZ, 0x8, R2 ;  /* 0x00000008ff2c7819 */ /* 0x002fc40000011602 */
[----:B------:R-:W-:Y:S02]  /*cf4e0*/  SHF.R.U32.HI R42, RZ, 0x8, R39 ;  /* 0x00000008ff2a7819 */ /* 0x000fe40000011627 */
[----:B------:R-:W-:Y:S02]  /*cf4f0*/  LOP3.LUT R39, R8, 0xffff, RZ, 0xc0, !PT ;  /* 0x0000ffff08277812 */ /* 0x000fe400078ec0ff */
[----:B------:R-:W-:Y:S02]  /*cf500*/  LOP3.LUT R2, R9, 0xffff, RZ, 0xc0, !PT ;  /* 0x0000ffff09027812 */ /* 0x000fe400078ec0ff */
[----:B------:R-:W-:Y:S02]  /*cf510*/  LOP3.LUT R9, R44, 0xffff, RZ, 0xc0, !PT ;  /* 0x0000ffff2c097812 */ /* 0x000fe400078ec0ff */
[----:B------:R-:W-:Y:S02]  /*cf520*/  LOP3.LUT R8, R42, 0xffff, RZ, 0xc0, !PT ;  /* 0x0000ffff2a087812 */ /* 0x000fe400078ec0ff */
[----:B------:R-:W-:-:S02]  /*cf530*/  PRMT R2, R2, 0x3340, R39 ;  /* 0x0000334002027816 */ /* 0x000fc40000000027 */
[----:B------:R-:W-:-:S03]  /*cf540*/  PRMT R8, R9, 0x3340, R8 ;  /* 0x0000334009087816 */ /* 0x000fc60000000008 */
[----:B------:R0:W-:Y:S04]  /*cf550*/  STL [R1+0x55e0], R2 ;  /* 0x0055e00201007387 */ /* 0x0001e80000100800 */
[----:B------:R1:W-:Y:S01]  /*cf560*/  STL [R1+0x42c], R8 ;  /* 0x00042c0801007387 */ /* 0x0003e20000100800 */
[----:B0-----:R-:W-:-:S03]  /*cf570*/  LOP3.LUT R2, R46, 0xffff, RZ, 0xc0, !PT ;  /* 0x0000ffff2e027812 */ /* 0x001fc600078ec0ff */
[----:B------:R-:W3:Y:S01]  /*cf580*/  LDL.LU R46, [R1+0x580c] ;  /* 0x00580c00012e7983 */ /* 0x000ee20000300800 */
[----:B------:R-:W-:Y:S02]  /*cf590*/  LOP3.LUT R42, R43, 0xffff, RZ, 0xc0, !PT ;  /* 0x0000ffff2b2a7812 */ /* 0x000fe400078ec0ff */
[----:B----4-:R-:W-:Y:S02]  /*cf5a0*/  LOP3.LUT R39, R47, 0xffff, RZ, 0xc0, !PT ;  /* 0x0000ffff2f277812 */ /* 0x010fe400078ec0ff */
[----:B-1----:R-:W-:Y:S02]  /*cf5b0*/  PRMT R8, R2, 0x3340, R0 ;  /* 0x0000334002087816 */ /* 0x002fe40000000000 */
[----:B------:R-:W-:-:S04]  /*cf5c0*/  PRMT R9, R42, 0x3340, R39 ;  /* 0x000033402a097816 */ /* 0x000fc80000000027 */
[----:B------:R-:W-:Y:S02]  /*cf5d0*/  PRMT R8, R9, 0x5410, R8 ;  /* 0x0000541009087816 */ /* 0x000fe40000000008 */
[----:B------:R-:W-:Y:S02]  /*cf5e0*/  IADD3 R44, P1, PT, R3, R14, RZ ;  /* 0x0000000e032c7210 */ /* 0x000fe40007f3e0ff */
[----:B------:R-:W-:Y:S01]  /*cf5f0*/  SHF.R.U32.HI R9, RZ, 0x8, R42 ;  /* 0x00000008ff097819 */ /* 0x000fe2000001162a */
[----:B------:R0:W-:Y:S02]  /*cf600*/  STL [R1+0x86c], R8 ;  /* 0x00086c0801007387 */ /* 0x0001e40000100800 */
[----:B------:R-:W-:Y:S01]  /*cf610*/  IMAD.X R45, R4, 0x1, R13, P1 ;  /* 0x00000001042d7824 */ /* 0x000fe200008e060d */
[----:B------:R-:W-:Y:S02]  /*cf620*/  LOP3.LUT R9, R9, 0xffff, RZ, 0xc0, !PT ;  /* 0x0000ffff09097812 */ /* 0x000fe400078ec0ff */
[----:B0-----:R-:W-:-:S02]  /*cf630*/  SHF.R.U32.HI R8, RZ, 0x8, R39 ;  /* 0x00000008ff087819 */ /* 0x001fc40000011627 */
[----:B------:R-:W-:Y:S02]  /*cf640*/  SHF.R.U32.HI R39, RZ, 0x8, R2 ;  /* 0x00000008ff277819 */ /* 0x000fe40000011602 */
[----:B------:R-:W-:Y:S02]  /*cf650*/  LOP3.LUT R8, R8, 0xffff, RZ, 0xc0, !PT ;  /* 0x0000ffff08087812 */ /* 0x000fe400078ec0ff */
[----:B------:R-:W-:Y:S01]  /*cf660*/  LOP3.LUT R39, R39, 0xffff, RZ, 0xc0, !PT ;  /* 0x0000ffff27277812 */ /* 0x000fe200078ec0ff */
[----:B------:R0:W-:Y:S01]  /*cf670*/  STL.64 [R1+0xca8], R44 ;  /* 0x000ca82c01007387 */ /* 0x0001e20000100a00 */
[----:B------:R-:W-:Y:S02]  /*cf680*/  PRMT R47, R9, 0x3340, R8 ;  /* 0x00003340092f7816 */ /* 0x000fe40000000008 */
[----:B------:R-:W-:Y:S01]  /*cf690*/  PRMT R8, R39, 0x3340, R0 ;  /* 0x0000334027087816 */ /* 0x000fe20000000000 */
[----:B0-----:R-:W4:Y:S04]  /*cf6a0*/  LDL.LU R44, [R1+0x4cc4] ;  /* 0x004cc400012c7983 */ /* 0x001f280000300800 */
[----:B------:R-:W4:Y:S04]  /*cf6b0*/  LDL.LU R43, [R1+0x1d68] ;  /* 0x001d6800012b7983 */ /* 0x000f280000300800 */
[----:B------:R-:W4:Y:S04]  /*cf6c0*/  LDL.LU R45, [R1+0x1e28] ;  /* 0x001e2800012d7983 */ /* 0x000f280000300800 */
[----:B------:R-:W4:Y:S04]  /*cf6d0*/  LDL.LU R42, [R1+0x5fc] ;  /* 0x0005fc00012a7983 */ /* 0x000f280000300800 */
[----:B------:R0:W-:Y:S01]  /*cf6e0*/  STL [R1+0x140], R8 ;  /* 0x0001400801007387 */ /* 0x0001e20000100800 */
[----:B--2---:R-:W-:-:S02]  /*cf6f0*/  LOP3.LUT R40, R40, 0xffff, RZ, 0xc0, !PT ;  /* 0x0000ffff28287812 */ /* 0x004fc400078ec0ff */
[----:B---3--:R-:W-:Y:S02]  /*cf700*/  LOP3.LUT R2, R58, 0xffff, RZ, 0xc0, !PT ;  /* 0x0000ffff3a027812 */ /* 0x008fe400078ec0ff */
[----:B------:R-:W-:Y:S02]  /*cf710*/  LOP3.LUT R39, R61, 0xffff, RZ, 0xc0, !PT ;  /* 0x0000ffff3d277812 */ /* 0x000fe400078ec0ff */
[----:B0-----:R-:W-:Y:S02]  /*cf720*/  PRMT R8, R2, 0x3340, R0 ;  /* 0x0000334002087816 */ /* 0x001fe40000000000 */
[----:B------:R-:W-:-:S04]  /*cf730*/  PRMT R9, R40, 0x3340, R39 ;  /* 0x0000334028097816 */ /* 0x000fc80000000027 */
[----:B------:R-:W-:Y:S02]  /*cf740*/  PRMT R58, R9, 0x5410, R8 ;  /* 0x00005410093a7816 */ /* 0x000fe40000000008 */
[----:B------:R-:W-:-:S05]  /*cf750*/  IADD3 R8, P1, PT, R3, R12, RZ ;  /* 0x0000000c03087210 */ /* 0x000fca0007f3e0ff */
[----:B------:R-:W-:Y:S01]  /*cf760*/  IMAD.X R9, R4, 0x1, R11, P1 ;  /* 0x0000000104097824 */ /* 0x000fe200008e060b */
[----:B------:R0:W-:Y:S04]  /*cf770*/  STL [R1+0x85c], R58 ;  /* 0x00085c3a01007387 */ /* 0x0001e80000100800 */
[----:B------:R1:W-:Y:S01]  /*cf780*/  STL.64 [R1+0xcc0], R8 ;  /* 0x000cc00801007387 */ /* 0x0003e20000100a00 */
[----:B------:R-:W-:-:S03]  /*cf790*/  SHF.R.U32.HI R40, RZ, 0x8, R40 ;  /* 0x00000008ff287819 */ /* 0x000fc60000011628 */
[----:B0-----:R-:W2:Y:S04]  /*cf7a0*/  LDL.LU R58, [R1+0x4c3c] ;  /* 0x004c3c00013a7983 */ /* 0x001ea80000300800 */
[----:B------:R-:W3:Y:S01]  /*cf7b0*/  LDL.LU R61, [R1+0x1d18] ;  /* 0x001d1800013d7983 */ /* 0x000ee20000300800 */
[----:B-1----:R-:W-:-:S04]  /*cf7c0*/  SHF.R.U32.HI R8, RZ, 0x8, R49 ;  /* 0x00000008ff087819 */ /* 0x002fc80000011631 */
[----:B------:R-:W-:Y:S02]  /*cf7d0*/  LOP3.LUT R8, R8, 0xffff, RZ, 0xc0, !PT ;  /* 0x0000ffff08087812 */ /* 0x000fe400078ec0ff */
[----:B------:R-:W-:Y:S02]  /*cf7e0*/  SHF.R.U32.HI R9, RZ, 0x8, R39 ;  /* 0x00000008ff097819 */ /* 0x000fe40000011627 */
[----:B------:R-:W-:Y:S02]  /*cf7f0*/  PRMT R8, R8, 0x3340, R0 ;  /* 0x0000334008087816 */ /* 0x000fe40000000000 */
[----:B------:R-:W-:Y:S02]  /*cf800*/  LOP3.LUT R39, R40, 0xffff, RZ, 0xc0, !PT ;  /* 0x0000ffff28277812 */ /* 0x000fe400078ec0ff */
[----:B------:R-:W-:Y:S01]  /*cf810*/  LOP3.LUT R9, R9, 0xffff, RZ, 0xc0, !PT ;  /* 0x0000ffff09097812 */ /* 0x000fe200078ec0ff */
[----:B------:R0:W-:Y:S03]  /*cf820*/  STL [R1+0x138], R8 ;  /* 0x0001380801007387 */ /* 0x0001e60000100800 */
[----:B------:R-:W-:-:S02]  /*cf830*/  PRMT R49, R39, 0x3340, R9 ;  /* 0x0000334027317816 */ /* 0x000fc40000000009 */
[----:B0-----:R-:W-:-:S03]  /*cf840*/  IADD3 R8, P1, PT, R3, R10, RZ ;  /* 0x0000000a03087210 */ /* 0x001fc60007f3e0ff */
[----:B------:R-:W-:Y:S02]  /*cf850*/  STL.64 [R1+0x57d0], R48 ;  /* 0x0057d03001007387 */ /* 0x000fe40000100a00 */
[----:B------:R-:W-:-:S05]  /*cf860*/  IMAD.X R9, R4, 0x1, R7, P1 ;  /* 0x0000000104097824 */ /* 0x000fca00008e0607 */
[----:B------:R0:W-:Y:S02]  /*cf870*/  STL.64 [R1+0xcb0], R8 ;  /* 0x000cb00801007387 */ /* 0x0001e40000100a00 */
[----:B0-----:R-:W-:-:S04]  /*cf880*/  SHF.R.U32.HI R8, RZ, 0x8, R2 ;  /* 0x00000008ff087819 */ /* 0x001fc80000011602 */
[----:B------:R-:W-:-:S04]  /*cf890*/  LOP3.LUT R8, R8, 0xffff, RZ, 0xc0, !PT ;  /* 0x0000ffff08087812 */ /* 0x000fc800078ec0ff */
[----:B------:R-:W-:Y:S02]  /*cf8a0*/  PRMT R2, R8, 0x3340, R0 ;  /* 0x0000334008027816 */ /* 0x000fe40000000000 */
[----:B------:R-:W-:-:S03]  /*cf8b0*/  LOP3.LUT R39, R46, 0xffff, RZ, 0xc0, !PT ;  /* 0x0000ffff2e277812 */ /* 0x000fc600078ec0ff */
[----:B------:R0:W-:Y:S04]  /*cf8c0*/  STL [R1+0x144], R2 ;  /* 0x0001440201007387 */ /* 0x0001e80000100800 */
[----:B------:R-:W3:Y:S01]  /*cf8d0*/  LDL.LU R46, [R1+0x5808] ;  /* 0x00580800012e7983 */ /* 0x000ee20000300800 */
[----:B----4-:R-:W-:Y:S02]  /*cf8e0*/  LOP3.LUT R49, R44, 0xffff, RZ, 0xc0, !PT ;  /* 0x0000ffff2c317812 */ /* 0x010fe400078ec0ff */
[----:B------:R-:W-:Y:S02]  /*cf8f0*/  LOP3.LUT R43, R43, 0xffff, RZ, 0xc0, !PT ;  /* 0x0000ffff2b2b7812 */ /* 0x000fe400078ec0ff */
[----:B------:R-:W-:Y:S02]  /*cf900*/  LOP3.LUT R48, R45, 0xffff, RZ, 0xc0, !PT ;  /* 0x0000ffff2d307812 */ /* 0x000fe400078ec0ff */
[----:B------:R-:W-:-:S02]  /*cf910*/  PRMT R8, R43, 0x3340, R0 ;  /* 0x000033402b087816 */ /* 0x000fc40000000000 */
[----:B------:R-:W-:Y:S02]  /*cf920*/  PRMT R9, R49, 0x3340, R48 ;  /* 0x0000334031097816 */ /* 0x000fe40000000030 */
[----:B------:R-:W-:Y:S02]  /*cf930*/  LOP3.LUT R40, R42, 0xffff, RZ, 0xc0, !PT ;  /* 0x0000ffff2a287812 */ /* 0x000fe400078ec0ff */
[----:B------:R-:W-:Y:S02]  /*cf940*/  PRMT R8, R9, 0x5410, R8 ;  /* 0x0000541009087816 */ /* 0x000fe40000000008 */
[----:B0-----:R-:W-:Y:S02]  /*cf950*/  SHF.R.U32.HI R2, RZ, 0x8, R40 ;  /* 0x00000008ff027819 */ /* 0x001fe40000011628 */
[--C-:B------:R-:W-:Y:S01]  /*cf960*/  PRMT R42, R40, 0x3340, R39.reuse ;  /* 0x00003340282a7816 */ /* 0x100fe20000000027 */
[----:B------:R0:W-:Y:S04]  /*cf970*/  STL [R1+0x84c], R8 ;  /* 0x00084c0801007387 */ /* 0x0001e80000100800 */
[----:B------:R-:W4:Y:S04]  /*cf980*/  LDL.LU R40, [R1+0x4de4] ;  /* 0x004de40001287983 */ /* 0x000f280000300800 */
[----:B------:R-:W4:Y:S04]  /*cf990*/  LDL.LU R44, [R1+0x4d74] ;  /* 0x004d7400012c7983 */ /* 0x000f280000300800 */
[----:B------:R-:W4:Y:S01]  /*cf9a0*/  LDL.LU R45, [R1+0x4da8] ;  /* 0x004da800012d7983 */ /* 0x000f220000300800 */
[----:B------:R-:W-:-:S02]  /*cf9b0*/  SHF.R.U32.HI R39, RZ, 0x8, R39 ;  /* 0x00000008ff277819 */ /* 0x000fc40000011627 */
[----:B------:R-:W-:Y:S02]  /*cf9c0*/  SHF.R.U32.HI R9, RZ, 0x8, R49 ;  /* 0x00000008ff097819 */ /* 0x000fe40000011631 */
[----:B------:R-:W-:Y:S02]  /*cf9d0*/  LOP3.LUT R2, R2, 0xffff, RZ, 0xc0, !PT ;  /* 0x0000ffff02027812 */ /* 0x000fe400078ec0ff */
[----:B------:R-:W-:Y:S02]  /*cf9e0*/  LOP3.LUT R39, R39, 0xffff, RZ, 0xc0, !PT ;  /* 0x0000ffff27277812 */ /* 0x000fe400078ec0ff */
[----:B0-----:R-:W-:Y:S02]  /*cf9f0*/  SHF.R.U32.HI R8, RZ, 0x8, R48 ;  /* 0x00000008ff087819 */ /* 0x001fe40000011630 */
[----:B------:R-:W-:Y:S02]  /*cfa00*/  LOP3.LUT R9, R9, 0xffff, RZ, 0xc0, !PT ;  /* 0x0000ffff09097812 */ /* 0x000fe400078ec0ff */
[----:B------:R-:W-:-:S02]  /*cfa10*/  PRMT R2, R2, 0x3340, R39 ;  /* 0x0000334002027816 */ /* 0x000fc40000000027 */
[----:B------:R-:W-:-:S03]  /*cfa20*/  LOP3.LUT R8, R8, 0xffff, RZ, 0xc0, !PT ;  /* 0x0000ffff08087812 */ /* 0x000fc600078ec0ff */
[----:B------:R3:W-:Y:S01]  /*cfa30*/  STL [R1+0x55e8], R2 ;  /* 0x0055e80201007387 */ /* 0x0007e20000100800 */
[----:B------:R-:W-:-:S05]  /*cfa40*/  PRMT R8, R9, 0x3340, R8 ;  /* 0x0000334009087816 */ /* 0x000fca0000000008 */
[----:B------:R0:W-:Y:S01]  /*cfa50*/  STL [R1+0x428], R8 ;  /* 0x0004280801007387 */ /* 0x0001e20000100800 */
[----:B--2---:R-:W-:Y:S02]  /*cfa60*/  LOP3.LUT R48, R58, 0xffff, RZ, 0xc0, !PT ;  /* 0x0000ffff3a307812 */ /* 0x004fe400078ec0ff */
[----:B---3--:R-:W-:-:S04]  /*cfa70*/  LOP3.LUT R2, R61, 0xffff, RZ, 0xc0, !PT ;  /* 0x0000ffff3d027812 */ /* 0x008fc800078ec0ff */
[----:B0-----:R-:W-:Y:S02]  /*cfa80*/  PRMT R8, R2, 0x3340, R0 ;  /* 0x0000334002087816 */ /* 0x001fe40000000000 */
[----:B------:R-:W-:Y:S02]  /*cfa90*/  LOP3.LUT R39, R46, 0xffff, RZ, 0xc0, !PT ;  /* 0x0000ffff2e277812 */ /* 0x000fe400078ec0ff */
[----:B------:R-:W2:Y:S04]  /*cfaa0*/  LDL.LU R46, [R1+0x4dec] ;  /* 0x004dec00012e7983 */ /* 0x000ea80000300800 */
[----:B------:R-:W3:Y:S01]  /*cfab0*/  LDL.LU R58, [R1+0x4d80] ;  /* 0x004d8000013a7983 */ /* 0x000ee20000300800 */
[----:B------:R-:W-:-:S04]  /*cfac0*/  PRMT R9, R48, 0x3340, R39 ;  /* 0x0000334030097816 */ /* 0x000fc80000000027 */
[----:B------:R-:W-:-:S05]  /*cfad0*/  PRMT R8, R9, 0x5410, R8 ;  /* 0x0000541009087816 */ /* 0x000fca0000000008 */
[----:B------:R0:W-:Y:S04]  /*cfae0*/  STL [R1+0x81c], R8 ;  /* 0x00081c0801007387 */ /* 0x0001e80000100800 */
[----:B------:R-:W3:Y:S01]  /*cfaf0*/  LDL.LU R61, [R1+0x4dac] ;  /* 0x004dac00013d7983 */ /* 0x000ee20000300800 */
[----:B0-----:R-:W-:-:S05]  /*cfb00*/  IADD3 R8, P1, PT, R3, R6, RZ ;  /* 0x0000000603087210 */ /* 0x001fca0007f3e0ff */
[----:B------:R-:W-:-:S05]  /*cfb10*/  IMAD.X R9, R4, 0x1, R5, P1 ;  /* 0x0000000104097824 */ /* 0x000fca00008e0605 */
[----:B------:R0:W-:Y:S01]  /*cfb20*/  STL.64 [R1+0xca0], R8 ;  /* 0x000ca00801007387 */ /* 0x0001e20000100a00 */
[----:B----4-:R-:W-:Y:S02]  /*cfb30*/  LOP3.LUT R49, R44, 0xffff, RZ, 0xc0, !PT ;  /* 0x0000ffff2c317812 */ /* 0x010fe400078ec0ff */
        /* <DEDUP_REMOVED lines=31> */
[----:B------:R1:W-:Y:S04]  /*cfd30*/  STL [R1+0x408], R2 ;  /* 0x0004080201007387 */ /* 0x0003e80000100800 */
[----:B------:R-:W4:Y:S01]  /*cfd40*/  LDL.LU R43, [R1+0x4ddc] ;  /* 0x004ddc00012b7983 */ /* 0x000f220000300800 */
[----:B--2---:R-:W-:Y:S02]  /*cfd50*/  LOP3.LUT R46, R46, 0xffff, RZ, 0xc0, !PT ;  /* 0x0000ffff2e2e7812 */ /* 0x004fe400078ec0ff */
[----:B---3--:R-:W-:-:S02]  /*cfd60*/  LOP3.LUT R39, R58, 0xffff, RZ, 0xc0, !PT ;  /* 0x0000ffff3a277812 */ /* 0x008fc400078ec0ff */
[----:B------:R-:W2:Y:S02]  /*cfd70*/  LDL.LU R58, [R1+0x4d5c] ;  /* 0x004d5c00013a7983 */ /* 0x000ea40000300800 */
[----:B0-----:R-:W-:Y:S02]  /*cfd80*/  PRMT R8, R39, 0x3340, R0 ;  /* 0x0000334027087816 */ /* 0x001fe40000000000 */
[----:B-1----:R-:W-:-:S04]  /*cfd90*/  LOP3.LUT R2, R61, 0xffff, RZ, 0xc0, !PT ;  /* 0x0000ffff3d027812 */ /* 0x002fc800078ec0ff */
[----:B------:R-:W-:-:S04]  /*cfda0*/  PRMT R9, R46, 0x3340, R2 ;  /* 0x000033402e097816 */ /* 0x000fc80000000002 */
[----:B------:R-:W-:-:S05]  /*cfdb0*/  PRMT R8, R9, 0x5410, R8 ;  /* 0x0000541009087816 */ /* 0x000fca0000000008 */
[----:B------:R0:W-:Y:S04]  /*cfdc0*/  STL [R1+0x7ac], R8 ;  /* 0x0007ac0801007387 */ /* 0x0001e80000100800 */
[----:B------:R-:W3:Y:S01]  /*cfdd0*/  LDL.LU R61, [R1+0x4da0] ;  /* 0x004da000013d7983 */ /* 0x000ee20000300800 */
[----:B0-----:R-:W-:-:S05]  /*cfde0*/  IADD3 R8, P1, PT, R3, R34, RZ ;  /* 0x0000002203087210 */ /* 0x001fca0007f3e0ff */
[----:B------:R-:W-:Y:S01]  /*cfdf0*/  IMAD.X R9, R4, 0x1, R33, P1 ;  /* 0x0000000104097824 */ /* 0x000fe200008e0621 */
[----:B------:R-:W-:-:S04]  /*cfe00*/  SHF.R.U32.HI R39, RZ, 0x8, R39 ;  /* 0x00000008ff277819 */ /* 0x000fc80000011627 */
[----:B------:R0:W-:Y:S01]  /*cfe10*/  STL.64 [R1+0xc90], R8 ;  /* 0x000c900801007387 */ /* 0x0001e20000100a00 */
[----:B------:R-:W-:Y:S02]  /*cfe20*/  LOP3.LUT R39, R39, 0xffff, RZ, 0xc0, !PT ;  /* 0x0000ffff27277812 */ /* 0x000fe400078ec0ff */
[----:B0-----:R-:W-:Y:S02]  /*cfe30*/  SHF.R.U32.HI R9, RZ, 0x8, R46 ;  /* 0x00000008ff097819 */ /* 0x001fe4000001162e */
[----:B------:R-:W-:Y:S02]  /*cfe40*/  SHF.R.U32.HI R8, RZ, 0x8, R2 ;  /* 0x00000008ff087819 */ /* 0x000fe40000011602 */
[----:B------:R-:W-:Y:S02]  /*cfe50*/  LOP3.LUT R9, R9, 0xffff, RZ, 0xc0, !PT ;  /* 0x0000ffff09097812 */ /* 0x000fe400078ec0ff */
[----:B------:R-:W-:Y:S02]  /*cfe60*/  LOP3.LUT R8, R8, 0xffff, RZ, 0xc0, !PT ;  /* 0x0000ffff08087812 */ /* 0x000fe400078ec0ff */
[----:B----4-:R-:W-:-:S02]  /*cfe70*/  LOP3.LUT R2, R40, 0xffff, RZ, 0xc0, !PT ;  /* 0x0000ffff28027812 */ /* 0x010fc400078ec0ff */
[----:B------:R-:W-:Y:S02]  /*cfe80*/  PRMT R46, R9, 0x3340, R8 ;  /* 0x00003340092e7816 */ /* 0x000fe40000000008 */
[----:B------:R-:W-:Y:S02]  /*cfe90*/  PRMT R8, R39, 0x3340, R0 ;  /* 0x0000334027087816 */ /* 0x000fe40000000000 */
[----:B------:R-:W-:-:S03]  /*cfea0*/  LOP3.LUT R48, R44, 0xffff, RZ, 0xc0, !PT ;  /* 0x0000ffff2c307812 */ /* 0x000fc600078ec0ff */
[----:B------:R0:W-:Y:S04]  /*cfeb0*/  STL [R1+0x16c], R8 ;  /* 0x00016c0801007387 */ /* 0x0001e80000100800 */
[----:B------:R-:W4:Y:S04]  /*cfec0*/  LDL.LU R40, [R1+0x3bc] ;  /* 0x0003bc0001287983 */ /* 0x000f280000300800 */
[----:B------:R-:W4:Y:S01]  /*cfed0*/  LDL.LU R44, [R1+0x280] ;  /* 0x00028000012c7983 */ /* 0x000f220000300800 */
[----:B------:R-:W-:Y:S02]  /*cfee0*/  LOP3.LUT R39, R45, 0xffff, RZ, 0xc0, !PT ;  /* 0x0000ffff2d277812 */ /* 0x000fe400078ec0ff */
[----:B0-----:R-:W-:-:S02]  /*cfef0*/  PRMT R8, R48, 0x3340, R0 ;  /* 0x0000334030087816 */ /* 0x001fc40000000000 */
        /* <DEDUP_REMOVED lines=15> */
[----:B------:R-:W-:Y:S01]  /*cfff0*/  LOP3.LUT R49, R43, 0xffff, RZ, 0xc0, !PT ;  /* 0x0000ffff2b317812 */ /* 0x000fe200078ec0ff */
[----:B------:R0:W-:Y:S04]  /*d0000*/  STL [R1+0x168], R8 ;  /* 0x0001680801007387 */ /* 0x0001e80000100800 */
[----:B------:R3:W-:Y:S04]  /*d0010*/  STL [R1+0x270], R2 ;  /* 0x0002700201007387 */ /* 0x0007e80000100800 */
[----:B------:R-:W4:Y:S01]  /*d0020*/  LDL.LU R43, [R1+0x3c0] ;  /* 0x0003c000012b7983 */ /* 0x000f220000300800 */
[----:B--2---:R-:W-:-:S03]  /*d0030*/  LOP3.LUT R39, R58, 0xffff, RZ, 0xc0, !PT ;  /* 0x0000ffff3a277812 */ /* 0x004fc600078ec0ff */
[----:B------:R-:W2:Y:S01]  /*d0040*/  LDL.LU R58, [R1+0x284] ;  /* 0x00028400013a7983 */ /* 0x000ea20000300800 */
[----:B0-----:R-:W-:Y:S02]  /*d0050*/  PRMT R8, R39, 0x3340, R0 ;  /* 0x0000334027087816 */ /* 0x001fe40000000000 */
[----:B---3--:R-:W-:-:S04]  /*d0060*/  LOP3.LUT R2, R61, 0xffff, RZ, 0xc0, !PT ;  /* 0x0000ffff3d027812 */ /* 0x008fc800078ec0ff */
        /* <DEDUP_REMOVED lines=16> */
[----:B------:R-:W-:Y:S01]  /*d0170*/  LOP3.LUT R44, R44, 0xffff, RZ, 0xc0, !PT ;  /* 0x0000ffff2c2c7812 */ /* 0x000fe200078ec0ff */
[----:B------:R-:W-:Y:S04]  /*d0180*/  STL [R1+0x26c], R9 ;  /* 0x00026c0901007387 */ /* 0x000fe80000100800 */
[----:B------:R0:W-:Y:S04]  /*d0190*/  STL [R1+0x164], R8 ;  /* 0x0001640801007387 */ /* 0x0001e80000100800 */
[----:B------:R-:W4:Y:S04]  /*d01a0*/  LDL.LU R40, [R1+0x65c] ;  /* 0x00065c0001287983 */ /* 0x000f280000300800 */
[----:B------:R-:W4:Y:S01]  /*d01b0*/  LDL.LU R49, [R1+0x580] ;  /* 0x0005800001317983 */ /* 0x000f220000300800 */
[----:B------:R-:W-:-:S02]  /*d01c0*/  LOP3.LUT R39, R45, 0xffff, RZ, 0xc0, !PT ;  /* 0x0000ffff2d277812 */ /* 0x000fc400078ec0ff */
[----:B0-----:R-:W-:Y:S02]  /*d01d0*/  PRMT R8, R44, 0x3340, R0 ;  /* 0x000033402c087816 */ /* 0x001fe40000000000 */
        /* <DEDUP_REMOVED lines=19> */
[----:B---3--:R-:W-:-:S03]  /*d0310*/  LOP3.LUT R39, R61, 0xffff, RZ, 0xc0, !PT ;  /* 0x0000ffff3d277812 */ /* 0x008fc600078ec0ff */
[----:B------:R-:W3:Y:S01]  /*d0320*/  LDL.LU R61, [R1+0x24c] ;  /* 0x00024c00013d7983 */ /* 0x000ee20000300800 */
[----:B--2---:R-:W-:Y:S02]  /*d0330*/  LOP3.LUT R2, R58, 0xffff, RZ, 0xc0, !PT ;  /* 0x0000ffff3a027812 */ /* 0x004fe400078ec0ff */
[----:B------:R-:W-:Y:S01]  /*d0340*/  PRMT R9, R48, 0x3340, R39 ;  /* 0x0000334030097816 */ /* 0x000fe20000000027 */
[----:B------:R-:W2:Y:S01]  /*d0350*/  LDL.LU R58, [R1+0x2b8] ;  /* 0x0002b800013a7983 */ /* 0x000ea20000300800 */
[----:B0-----:R-:W-:-:S04]  /*d0360*/  PRMT R8, R2, 0x3340, R0 ;  /* 0x0000334002087816 */ /* 0x001fc80000000000 */
[----:B------:R-:W-:Y:S02]  /*d0370*/  PRMT R9, R9, 0x5410, R8 ;  /* 0x0000541009097816 */ /* 0x000fe40000000008 */
[----:B------:R-:W-:-:S03]  /*d0380*/  IADD3 R8, P1, PT, R3, R26, RZ ;  /* 0x0000001a03087210 */ /* 0x000fc60007f3e0ff */
[----:B------:R0:W-:Y:S02]  /*d0390*/  STL [R1+0x71c], R9 ;  /* 0x00071c0901007387 */ /* 0x0001e40000100800 */
[----:B0-----:R-:W-:-:S05]  /*d03a0*/  IMAD.X R9, R4, 0x1, R25, P1 ;  /* 0x0000000104097824 */ /* 0x001fca00008e0619 */
        /* <DEDUP_REMOVED lines=10> */
[----:B------:R0:W-:Y:S04]  /*d0450*/  STL [R1+0x3f8], R2 ;  /* 0x0003f80201007387 */ /* 0x0001e80000100800 */
[----:B------:R1:W-:Y:S01]  /*d0460*/  STL [R1+0x158], R8 ;  /* 0x0001580801007387 */ /* 0x0003e20000100800 */
[----:B0-----:R-:W-:-:S02]  /*d0470*/  LOP3.LUT R2, R49, 0xffff, RZ, 0xc0, !PT ;  /* 0x0000ffff31027812 */ /* 0x001fc400078ec0ff */
[----:B------:R-:W-:Y:S02]  /*d0480*/  LOP3.LUT R39, R45, 0xffff, RZ, 0xc0, !PT ;  /* 0x0000ffff2d277812 */ /* 0x000fe400078ec0ff */
[----:B-1----:R-:W-:Y:S02]  /*d0490*/  PRMT R8, R2, 0x3340, R0 ;  /* 0x0000334002087816 */ /* 0x002fe40000000000 */
[----:B------:R-:W-:-:S04]  /*d04a0*/  PRMT R9, R40, 0x3340, R39 ;  /* 0x0000334028097816 */ /* 0x000fc80000000027 */
        /* <DEDUP_REMOVED lines=14> */
[----:B------:R0:W-:Y:S04]  /*d0590*/  STL [R1+0x3f4], R8 ;  /* 0x0003f40801007387 */ /* 0x0001e80000100800 */
[----:B------:R-:W4:Y:S04]  /*d05a0*/  LDL.LU R44, [R1+0x25c] ;  /* 0x00025c00012c7983 */ /* 0x000f280000300800 */
[----:B------:R-:W4:Y:S01]  /*d05b0*/  LDL.LU R45, [R1+0x328] ;  /* 0x00032800012d7983 */ /* 0x000f220000300800 */
[----:B---3--:R-:W-:-:S03]  /*d05c0*/  LOP3.LUT R40, R61, 0xffff, RZ, 0xc0, !PT ;  /* 0x0000ffff3d287812 */ /* 0x008fc600078ec0ff */
[----:B------:R-:W3:Y:S01]  /*d05d0*/  LDL.LU R61, [R1+0x2bc] ;  /* 0x0002bc00013d7983 */ /* 0x000ee20000300800 */
[----:B------:R-:W-:Y:S02]  /*d05e0*/  LOP3.LUT R43, R43, 0xffff, RZ, 0xc0, !PT ;  /* 0x0000ffff2b2b7812 */ /* 0x000fe400078ec0ff */
[----:B--2---:R-:W-:Y:S02]  /*d05f0*/  LOP3.LUT R39, R58, 0xffff, RZ, 0xc0, !PT ;  /* 0x0000ffff3a277812 */ /* 0x004fe400078ec0ff */
[----:B0-----:R-:W-:Y:S02]  /*d0600*/  PRMT R8, R40, 0x3340, R0 ;  /* 0x0000334028087816 */ /* 0x001fe40000000000 */
[----:B------:R-:W-:Y:S02]  /*d0610*/  PRMT R9, R43, 0x3340, R39 ;  /* 0x000033402b097816 */ /* 0x000fe40000000027 */
[----:B------:R-:W-:Y:S02]  /*d0620*/  IADD3 R48, P1, PT, R3, R22, RZ ;  /* 0x0000001603307210 */ /* 0x000fe40007f3e0ff */
[----:B------:R-:W-:-:S02]  /*d0630*/  PRMT R8, R9, 0x5410, R8 ;  /* 0x0000541009087816 */ /* 0x000fc40000000008 */
[----:B------:R-:W-:Y:S01]  /*d0640*/  SHF.R.U32.HI R9, RZ, 0x8, R43 ;  /* 0x00000008ff097819 */ /* 0x000fe2000001162b */
[----:B------:R-:W-:Y:S02]  /*d0650*/  IMAD.X R49, R4, 0x1, R21, P1 ;  /* 0x0000000104317824 */ /* 0x000fe400008e0615 */
[----:B------:R0:W-:Y:S04]  /*d0660*/  STL [R1+0x6dc], R8 ;  /* 0x0006dc0801007387 */ /* 0x0001e80000100800 */
[----:B------:R-:W2:Y:S04]  /*d0670*/  LDL.LU R43, [R1+0x4b8] ;  /* 0x0004b800012b7983 */ /* 0x000ea80000300800 */
[----:B------:R1:W-:Y:S01]  /*d0680*/  STL.64 [R1+0xc58], R48 ;  /* 0x000c583001007387 */ /* 0x0003e20000100a00 */
[----:B------:R-:W-:-:S02]  /*d0690*/  LOP3.LUT R9, R9, 0xffff, RZ, 0xc0, !PT ;  /* 0x0000ffff09097812 */ /* 0x000fc400078ec0ff */
[----:B0-----:R-:W-:-:S04]  /*d06a0*/  SHF.R.U32.HI R8, RZ, 0x8, R39 ;  /* 0x00000008ff087819 */ /* 0x001fc80000011627 */
[----:B------:R-:W-:Y:S02]  /*d06b0*/  LOP3.LUT R8, R8, 0xffff, RZ, 0xc0, !PT ;  /* 0x0000ffff08087812 */ /* 0x000fe400078ec0ff */
[----:B-1----:R-:W-:Y:S02]  /*d06c0*/  IADD3 R48, P1, PT, R3, R20, RZ ;  /* 0x0000001403307210 */ /* 0x002fe40007f3e0ff */
[----:B------:R-:W-:-:S03]  /*d06d0*/  PRMT R8, R9, 0x3340, R8 ;  /* 0x0000334009087816 */ /* 0x000fc60000000008 */
[----:B------:R-:W-:Y:S02]  /*d06e0*/  IMAD.X R49, R4, 0x1, R19, P1 ;  /* 0x0000000104317824 */ /* 0x000fe400008e0613 */
[----:B------:R-:W-:Y:S04]  /*d06f0*/  STL [R1+0x3f0], R8 ;  /* 0x0003f00801007387 */ /* 0x000fe80000100800 */
[----:B------:R-:W2:Y:S04]  /*d0700*/  LDL.LU R58, [R1+0x4b4] ;  /* 0x0004b400013a7983 */ /* 0x000ea80000300800 */
[----:B------:R0:W-:Y:S01]  /*d0710*/  STL.64 [R1+0xc50], R48 ;  /* 0x000c503001007387 */ /* 0x0001e20000100a00 */
[----:B------:R-:W-:-:S02]  /*d0720*/  PRMT R9, R53, 0x3340, R0 ;  /* 0x0000334035097816 */ /* 0x000fc40000000000 */
[----:B0-----:R-:W-:Y:S02]  /*d0730*/  PRMT R48, R41, 0x3340, R52 ;  /* 0x0000334029307816 */ /* 0x001fe40000000034 */
[----:B------:R-:W-:Y:S02]  /*d0740*/  IADD3 R52, P1, PT, R3, R18, RZ ;  /* 0x0000001203347210 */ /* 0x000fe40007f3e0ff */
[----:B------:R-:W-:-:S03]  /*d0750*/  SHF.R.U32.HI R8, RZ, 0x8, R2 ;  /* 0x00000008ff087819 */ /* 0x000fc60000011602 */
[----:B------:R-:W-:Y:S01]  /*d0760*/  IMAD.X R53, R4, 0x1, R17, P1 ;  /* 0x0000000104357824 */ /* 0x000fe200008e0611 */
[----:B------:R-:W-:Y:S02]  /*d0770*/  SHF.R.U32.HI R4, RZ, 0x8, R40 ;  /* 0x00000008ff047819 */ /* 0x000fe40000011628 */
[----:B------:R-:W-:Y:S02]  /*d0780*/  LOP3.LUT R8, R8, 0xffff, RZ, 0xc0, !PT ;  /* 0x0000ffff08087812 */ /* 0x000fe400078ec0ff */
[----:B------:R-:W-:Y:S02]  /*d0790*/  LOP3.LUT R4, R4, 0xffff, RZ, 0xc0, !PT ;  /* 0x0000ffff04047812 */ /* 0x000fe400078ec0ff */
[--C-:B------:R-:W-:Y:S01]  /*d07a0*/  PRMT R2, R8, 0x3340, R0.reuse ;  /* 0x0000334008027816 */ /* 0x100fe20000000000 */
[----:B------:R0:W-:Y:S01]  /*d07b0*/  STL.64 [R1+0xc68], R52 ;  /* 0x000c683401007387 */ /* 0x0001e20000100a00 */
[--C-:B------:R-:W-:Y:S02]  /*d07c0*/  PRMT R39, R4, 0x3340, R0.reuse ;  /* 0x0000334004277816 */ /* 0x100fe40000000000 */
[----:B------:R-:W-:Y:S01]  /*d07d0*/  PRMT R41, R59, 0x3340, R0 ;  /* 0x000033403b297816 */ /* 0x000fe20000000000 */
[----:B------:R-:W-:Y:S01]  /*d07e0*/  VIADD R3, R3, UR6 ;  /* 0x0000000603037c36 */ /* 0x000fe20008000000 */
[----:B------:R-:W-:Y:S01]  /*d07f0*/  PRMT R9, R56, 0x5410, R9 ;  /* 0x0000541038097816 */ /* 0x000fe20000000009 */
[----:B------:R-:W1:Y:S01]  /*d0800*/  LDCU UR6, c[0x0][0x3b8] ;  /* 0x00007700ff0677ac */ /* 0x000e620008000800 */
[----:B0-----:R-:W2:Y:S04]  /*d0810*/  LDL.LU.64 R52, [R1+0x5800] ;  /* 0x0058000001347983 */ /* 0x001ea80000300a00 */
[----:B------:R-:W2:Y:S04]  /*d0820*/  LDL.LU R59, [R1+0x4b0] ;  /* 0x0004b000013b7983 */ /* 0x000ea80000300800 */
[----:B------:R-:W-:Y:S04]  /*d0830*/  STL [R1+0x150], R39 ;  /* 0x0001502701007387 */ /* 0x000fe80000100800 */
[----:B------:R-:W-:Y:S01]  /*d0840*/  STL [R1+0x148], R2 ;  /* 0x0001480201007387 */ /* 0x000fe20000100800 */
[----:B----4-:R-:W-:-:S02]  /*d0850*/  LOP3.LUT R4, R44, 0xffff, RZ, 0xc0, !PT ;  /* 0x0000ffff2c047812 */ /* 0x010fc400078ec0ff */
[----:B------:R-:W-:-:S03]  /*d0860*/  LOP3.LUT R40, R45, 0xffff, RZ, 0xc0, !PT ;  /* 0x0000ffff2d287812 */ /* 0x000fc600078ec0ff */
[----:B------:R0:W-:Y:S01]  /*d0870*/  STL [R1+0x23ac], R4 ;  /* 0x0023ac0401007387 */ /* 0x0001e20000100800 */
[----:B------:R-:W-:Y:S02]  /*d0880*/  IADD3 R44, P1, PT, R3, R16, RZ ;  /* 0x00000010032c7210 */ /* 0x000fe40007f3e0ff */
[----:B0-----:R-:W-:Y:S02]  /*d0890*/  PRMT R4, R4, 0x3340, R0 ;  /* 0x0000334004047816 */ /* 0x001fe40000000000 */
[----:B---3--:R-:W-:Y:S02]  /*d08a0*/  LOP3.LUT R2, R61, 0xffff, RZ, 0xc0, !PT ;  /* 0x0000ffff3d027812 */ /* 0x008fe400078ec0ff */
[----:B------:R-:W3:Y:S02]  /*d08b0*/  LDL.LU R61, [R1+0x4a8] ;  /* 0x0004a800013d7983 */ /* 0x000ee40000300800 */
[----:B------:R-:W-:-:S04]  /*d08c0*/  PRMT R8, R40, 0x3340, R2 ;  /* 0x0000334028087816 */ /* 0x000fc80000000002 */
[----:B------:R-:W-:Y:S02]  /*d08d0*/  PRMT R8, R8, 0x5410, R4 ;  /* 0x0000541008087816 */ /* 0x000fe40000000004 */
[----:B------:R-:W-:-:S05]  /*d08e0*/  SHF.R.S32.HI R4, RZ, 0x1f, R3 ;  /* 0x0000001fff047819 */ /* 0x000fca0000011403 */
[----:B------:R-:W-:Y:S01]  /*d08f0*/  IMAD.X R45, R4, 0x1, R38, P1 ;  /* 0x00000001042d7824 */ /* 0x000fe200008e0626 */
[----:B------:R-:W-:Y:S04]  /*d0900*/  STL [R1+0x1fa8], R8 ;  /* 0x001fa80801007387 */ /* 0x000fe80000100800 */
[----:B------:R0:W-:Y:S04]  /*d0910*/  STL.64 [R1+0xc48], R44 ;  /* 0x000c482c01007387 */ /* 0x0001e80000100a00 */
[----:B0-----:R-:W4:Y:S01]  /*d0920*/  LDL.LU.64 R44, [R1+0x57f8] ;  /* 0x0057f800012c7983 */ /* 0x001f220000300a00 */
[----:B--2---:R-:W-:-:S05]  /*d0930*/  LOP3.LUT R8, R43, 0xffff, RZ, 0xc0, !PT ;  /* 0x0000ffff2b087812 */ /* 0x004fca00078ec0ff */
[----:B------:R0:W-:Y:S02]  /*d0940*/  STL [R1+0x23b0], R8 ;  /* 0x0023b00801007387 */ /* 0x0001e40000100800 */
[----:B0-----:R-:W-:-:S04]  /*d0950*/  PRMT R8, R8, 0x3340, R0 ;  /* 0x0000334008087816 */ /* 0x001fc80000000000 */
[----:B------:R-:W-:Y:S02]  /*d0960*/  PRMT R8, R42, 0x5410, R8 ;  /* 0x000054102a087816 */ /* 0x000fe40000000008 */
[----:B------:R-:W-:Y:S02]  /*d0970*/  IADD3 R42, P1, PT, R3, R15, RZ ;  /* 0x0000000f032a7210 */ /* 0x000fe40007f3e0ff */
[----:B----4-:R-:W-:Y:S02]  /*d0980*/  PRMT R39, R45, 0x3340, R0 ;  /* 0x000033402d277816 */ /* 0x010fe40000000000 */
[----:B------:R-:W2:Y:S01]  /*d0990*/  LDL.LU R45, [R1+0x57f0] ;  /* 0x0057f000012d7983 */ /* 0x000ea20000300800 */
[----:B------:R-:W-:-:S03]  /*d09a0*/  IMAD.X R43, R4, 0x1, R37, P1 ;  /* 0x00000001042b7824 */ /* 0x000fc600008e0625 */
[----:B------:R0:W-:Y:S04]  /*d09b0*/  STL [R1+0x1fb8], R8 ;  /* 0x001fb80801007387 */ /* 0x0001e80000100800 */
[----:B------:R4:W-:Y:S01]  /*d09c0*/  STL.64 [R1+0xc40], R42 ;  /* 0x000c402a01007387 */ /* 0x0009e20000100a00 */
[----:B0-----:R-:W-:-:S03]  /*d09d0*/  LOP3.LUT R8, R58, 0xffff, RZ, 0xc0, !PT ;  /* 0x0000ffff3a087812 */ /* 0x001fc600078ec0ff */
[----:B----4-:R-:W4:Y:S04]  /*d09e0*/  LDL.LU.64 R42, [R1+0x57e8] ;  /* 0x0057e800012a7983 */ /* 0x010f280000300a00 */
[----:B------:R0:W-:Y:S04]  /*d09f0*/  STL [R1+0x23c4], R8 ;  /* 0x0023c40801007387 */ /* 0x0001e80000100800 */
[----:B------:R2:W-:Y:S01]  /*d0a00*/  STL [R1+0x1fc8], R9 ;  /* 0x001fc80901007387 */ /* 0x0005e20000100800 */
[----:B0-----:R-:W-:-:S04]  /*d0a10*/  PRMT R8, R8, 0x3340, R0 ;  /* 0x0000334008087816 */ /* 0x001fc80000000000 */
[----:B------:R-:W-:-:S05]  /*d0a20*/  PRMT R8, R48, 0x5410, R8 ;  /* 0x0000541030087816 */ /* 0x000fca0000000008 */
[----:B------:R0:W-:Y:S01]  /*d0a30*/  STL [R1+0x1fd8], R8 ;  /* 0x001fd80801007387 */ /* 0x0001e20000100800 */
[----:B------:R-:W-:Y:S02]  /*d0a40*/  IADD3 R48, P1, PT, R3, R14, RZ ;  /* 0x0000000e03307210 */ /* 0x000fe40007f3e0ff */
[----:B--2---:R-:W-:Y:S02]  /*d0a50*/  LOP3.LUT R9, R45, 0xffff, RZ, 0xc0, !PT ;  /* 0x0000ffff2d097812 */ /* 0x004fe400078ec0ff */
[----:B------:R-:W2:Y:S01]  /*d0a60*/  LDL.LU R45, [R1+0x57e4] ;  /* 0x0057e400012d7983 */ /* 0x000ea20000300800 */
[----:B------:R-:W-:Y:S01]  /*d0a70*/  IMAD.X R49, R4, 0x1, R13, P1 ;  /* 0x0000000104317824 */ /* 0x000fe200008e060d */
[----:B0-----:R-:W-:-:S04]  /*d0a80*/  LOP3.LUT R8, R59, 0xffff, RZ, 0xc0, !PT ;  /* 0x0000ffff3b087812 */ /* 0x001fc800078ec0ff */
[----:B------:R-:W-:Y:S04]  /*d0a90*/  STL.64 [R1+0xc38], R48 ;  /* 0x000c383001007387 */ /* 0x000fe80000100a00 */
[----:B------:R0:W-:Y:S04]  /*d0aa0*/  STL [R1+0x23b8], R9 ;  /* 0x0023b80901007387 */ /* 0x0001e80000100800 */
[----:B------:R1:W-:Y:S01]  /*d0ab0*/  STL [R1+0x23d8], R8 ;  /* 0x0023d80801007387 */ /* 0x0003e20000100800 */
[--C-:B0-----:R-:W-:Y:S02]  /*d0ac0*/  PRMT R9, R9, 0x3340, R0.reuse ;  /* 0x0000334009097816 */ /* 0x101fe40000000000 */
[----:B-1----:R-:W-:-:S02]  /*d0ad0*/  PRMT R8, R8, 0x3340, R0 ;  /* 0x0000334008087816 */ /* 0x002fc40000000000 */
[----:B------:R-:W-:Y:S02]  /*d0ae0*/  PRMT R9, R54, 0x5410, R9 ;  /* 0x0000541036097816 */ /* 0x000fe40000000009 */
[----:B------:R-:W-:Y:S02]  /*d0af0*/  PRMT R8, R52, 0x5410, R8 ;  /* 0x0000541034087816 */ /* 0x000fe40000000008 */
[----:B------:R-:W2:Y:S04]  /*d0b00*/  LDL.LU R52, [R1+0x670] ;  /* 0x0006700001347983 */ /* 0x000ea80000300800 */
[----:B------:R-:W-:Y:S04]  /*d0b10*/  STL [R1+0x1fcc], R9 ;  /* 0x001fcc0901007387 */ /* 0x000fe80000100800 */
[----:B------:R-:W2:Y:S04]  /*d0b20*/  LDL.LU R54, [R1+0x584] ;  /* 0x0005840001367983 */ /* 0x000ea80000300800 */
[----:B------:R4:W-:Y:S01]  /*d0b30*/  STL [R1+0x1fec], R8 ;  /* 0x001fec0801007387 */ /* 0x0009e20000100800 */
[----:B------:R-:W-:-:S03]  /*d0b40*/  IADD3 R48, P1, PT, R3, R12, RZ ;  /* 0x0000000c03307210 */ /* 0x000fc60007f3e0ff */
[----:B------:R-:W2:Y:S02]  /*d0b50*/  LDL.LU R56, [R1+0x614] ;  /* 0x0006140001387983 */ /* 0x000ea40000300800 */
[----:B------:R-:W-:Y:S01]  /*d0b60*/  IMAD.X R49, R4, 0x1, R11, P1 ;  /* 0x0000000104317824 */ /* 0x000fe200008e060b */
[----:B----4-:R-:W-:Y:S02]  /*d0b70*/  LOP3.LUT R8, R43, 0xffff, RZ, 0xc0, !PT ;  /* 0x0000ffff2b087812 */ /* 0x010fe400078ec0ff */
[----:B------:R-:W4:Y:S04]  /*d0b80*/  LDL.LU R43, [R1+0x57e0] ;  /* 0x0057e000012b7983 */ /* 0x000f280000300800 */
[----:B------:R0:W-:Y:S01]  /*d0b90*/  STL [R1+0x23e4], R8 ;  /* 0x0023e40801007387 */ /* 0x0001e20000100800 */
[----:B------:R-:W-:-:S03]  /*d0ba0*/  PRMT R9, R53, 0x5410, R41 ;  /* 0x0000541035097816 */ /* 0x000fc60000000029 */
[----:B------:R1:W-:Y:S01]  /*d0bb0*/  STL.64 [R1+0xc30], R48 ;  /* 0x000c303001007387 */ /* 0x0003e20000100a00 */
[----:B0-----:R-:W-:-:S03]  /*d0bc0*/  PRMT R8, R8, 0x3340, R0 ;  /* 0x0000334008087816 */ /* 0x001fc60000000000 */
[----:B------:R3:W-:Y:S01]  /*d0bd0*/  STL [R1+0x1ff4], R9 ;  /* 0x001ff40901007387 */ /* 0x0007e20000100800 */
[----:B------:R-:W-:Y:S02]  /*d0be0*/  PRMT R8, R51, 0x5410, R8 ;  /* 0x0000541033087816 */ /* 0x000fe40000000008 */
[----:B-1----:R-:W-:-:S03]  /*d0bf0*/  IADD3 R48, P1, PT, R3, R10, RZ ;  /* 0x0000000a03307210 */ /* 0x002fc60007f3e0ff */
[----:B------:R-:W-:Y:S02]  /*d0c00*/  STL [R1+0x1ff8], R8 ;  /* 0x001ff80801007387 */ /* 0x000fe40000100800 */
[----:B------:R-:W-:Y:S01]  /*d0c10*/  IMAD.X R49, R4, 0x1, R7, P1 ;  /* 0x0000000104317824 */ /* 0x000fe200008e0607 */
[----:B---3--:R-:W-:-:S05]  /*d0c20*/  LOP3.LUT R9, R61, 0xffff, RZ, 0xc0, !PT ;  /* 0x0000ffff3d097812 */ /* 0x008fca00078ec0ff */
[----:B------:R0:W-:Y:S04]  /*d0c30*/  STL [R1+0x4c3c], R9 ;  /* 0x004c3c0901007387 */ /* 0x0001e80000100800 */
[----:B------:R-:W-:Y:S01]  /*d0c40*/  STL.64 [R1+0xc28], R48 ;  /* 0x000c283001007387 */ /* 0x000fe20000100a00 */
[----:B0-----:R-:W-:-:S04]  /*d0c50*/  PRMT R9, R9, 0x3340, R0 ;  /* 0x0000334009097816 */ /* 0x001fc80000000000 */
[----:B------:R-:W-:Y:S02]  /*d0c60*/  PRMT R9, R44, 0x5410, R9 ;  /* 0x000054102c097816 */ /* 0x000fe40000000009 */
[----:B--2---:R-:W-:-:S05]  /*d0c70*/  LOP3.LUT R8, R45, 0xffff, RZ, 0xc0, !PT ;  /* 0x0000ffff2d087812 */ /* 0x004fca00078ec0ff */
[----:B------:R0:W-:Y:S04]  /*d0c80*/  STL [R1+0x4c44], R8 ;  /* 0x004c440801007387 */ /* 0x0001e80000100800 */
[----:B------:R-:W2:Y:S04]  /*d0c90*/  LDL.LU R58, [R1+0x644] ;  /* 0x00064400013a7983 */ /* 0x000ea80000300800 */
[----:B------:R1:W-:Y:S04]  /*d0ca0*/  STL [R1+0x2008], R9 ;  /* 0x0020080901007387 */ /* 0x0003e80000100800 */
[----:B------:R-:W3:Y:S01]  /*d0cb0*/  LDL.LU R59, [R1+0x4d8] ;  /* 0x0004d800013b7983 */ /* 0x000ee20000300800 */
[----:B0-----:R-:W-:-:S04]  /*d0cc0*/  PRMT R8, R8, 0x3340, R0 ;  /* 0x0000334008087816 */ /* 0x001fc80000000000 */
[----:B------:R-:W-:-:S05]  /*d0cd0*/  PRMT R8, R42, 0x5410, R8 ;  /* 0x000054102a087816 */ /* 0x000fca0000000008 */
[----:B------:R0:W-:Y:S04]  /*d0ce0*/  STL [R1+0x200c], R8 ;  /* 0x00200c0801007387 */ /* 0x0001e80000100800 */
[----:B------:R-:W2:Y:S04]  /*d0cf0*/  LDL.LU R44, [R1+0x59c] ;  /* 0x00059c00012c7983 */ /* 0x000ea80000300800 */
[----:B------:R-:W2:Y:S04]  /*d0d00*/  LDL.LU R45, [R1+0x4d40] ;  /* 0x004d4000012d7983 */ /* 0x000ea80000300800 */
[----:B------:R-:W2:Y:S04]  /*d0d10*/  LDL.LU R42, [R1+0x4c38] ;  /* 0x004c3800012a7983 */ /* 0x000ea80000300800 */
[----:B------:R-:W3:Y:S01]  /*d0d20*/  LDL.LU R61, [R1+0x4cfc] ;  /* 0x004cfc00013d7983 */ /* 0x000ee20000300800 */
[----:B-1----:R-:W-:-:S02]  /*d0d30*/  SHF.R.U32.HI R9, RZ, 0x8, R40 ;  /* 0x00000008ff097819 */ /* 0x002fc40000011628 */
[----:B------:R-:W-:Y:S02]  /*d0d40*/  IADD3 R48, P1, PT, R3, R6, RZ ;  /* 0x0000000603307210 */ /* 0x000fe40007f3e0ff */
[----:B0-----:R-:W-:Y:S02]  /*d0d50*/  SHF.R.U32.HI R8, RZ, 0x8, R2 ;  /* 0x00000008ff087819 */ /* 0x001fe40000011602 */
[----:B------:R-:W-:Y:S02]  /*d0d60*/  LOP3.LUT R9, R9, 0xffff, RZ, 0xc0, !PT ;  /* 0x0000ffff09097812 */ /* 0x000fe400078ec0ff */
[----:B------:R-:W-:Y:S01]  /*d0d70*/  LOP3.LUT R8, R8, 0xffff, RZ, 0xc0, !PT ;  /* 0x0000ffff08087812 */ /* 0x000fe200078ec0ff */
[----:B------:R-:W-:Y:S01]  /*d0d80*/  IMAD.X R49, R4, 0x1, R5, P1 ;  /* 0x0000000104317824 */ /* 0x000fe200008e0605 */
[----:B------:R-:W-:Y:S02]  /*d0d90*/  PRMT R2, R60, 0x5410, R39 ;  /* 0x000054103c027816 */ /* 0x000fe40000000027 */
[----:B------:R-:W-:-:S02]  /*d0da0*/  PRMT R60, R9, 0x3340, R8 ;  /* 0x00003340093c7816 */ /* 0x000fc40000000008 */
[----:B------:R-:W-:Y:S04]  /*d0db0*/  STL.64 [R1+0xc20], R48 ;  /* 0x000c203001007387 */ /* 0x000fe80000100a00 */
[----:B------:R-:W-:Y:S04]  /*d0dc0*/  STL [R1+0x55f4], R60 ;  /* 0x0055f43c01007387 */ /* 0x000fe80000100800 */
[----:B------:R0:W-:Y:S01]  /*d0dd0*/  STL [R1+0x2018], R2 ;  /* 0x0020180201007387 */ /* 0x0001e20000100800 */
[----:B------:R-:W-:Y:S02]  /*d0de0*/  LOP3.LUT R40, R52, 0xffff, RZ, 0xc0, !PT ;  /* 0x0000ffff34287812 */ /* 0x000fe400078ec0ff */
[----:B------:R-:W-:-:S04]  /*d0df0*/  LOP3.LUT R39, R56, 0xffff, RZ, 0xc0, !PT ;  /* 0x0000ffff38277812 */ /* 0x000fc800078ec0ff */
[----:B------:R-:W-:Y:S02]  /*d0e00*/  PRMT R9, R40, 0x3340, R39 ;  /* 0x0000334028097816 */ /* 0x000fe40000000027 */
[----:B0-----:R-:W-:-:S04]  /*d0e10*/  LOP3.LUT R2, R54, 0xffff, RZ, 0xc0, !PT ;  /* 0x0000ffff36027812 */ /* 0x001fc800078ec0ff */
[----:B------:R-:W-:-:S04]  /*d0e20*/  PRMT R8, R2, 0x3340, R0 ;  /* 0x0000334002087816 */ /* 0x000fc80000000000 */
[----:B------:R-:W-:Y:S02]  /*d0e30*/  PRMT R8, R9, 0x5410, R8 ;  /* 0x0000541009087816 */ /* 0x000fe40000000008 */
[----:B------:R-:W-:Y:S02]  /*d0e40*/  SHF.R.U32.HI R9, RZ, 0x8, R40 ;  /* 0x00000008ff097819 */ /* 0x000fe40000011628 */
[----:B------:R-:W-:Y:S01]  /*d0e50*/  IADD3 R48, P1, PT, R3, R36, RZ ;  /* 0x0000002403307210 */ /* 0x000fe20007f3e0ff */
[----:B------:R0:W-:Y:S01]  /*d0e60*/  STL [R1+0x65c], R8 ;  /* 0x00065c0801007387 */ /* 0x0001e20000100800 */
[----:B------:R-:W-:-:S03]  /*d0e70*/  LOP3.LUT R9, R9, 0xffff, RZ, 0xc0, !PT ;  /* 0x0000ffff09097812 */ /* 0x000fc600078ec0ff */
[----:B------:R-:W-:Y:S01]  /*d0e80*/  IMAD.X R49, R4, 0x1, R35, P1 ;  /* 0x0000000104317824 */ /* 0x000fe200008e0623 */
[----:B0-----:R-:W-:Y:S02]  /*d0e90*/  SHF.R.U32.HI R8, RZ, 0x8, R39 ;  /* 0x00000008ff087819 */ /* 0x001fe40000011627 */
[----:B------:R-:W-:Y:S02]  /*d0ea0*/  SHF.R.U32.HI R39, RZ, 0x8, R2 ;  /* 0x00000008ff277819 */ /* 0x000fe40000011602 */
[----:B------:R-:W-:Y:S02]  /*d0eb0*/  LOP3.LUT R8, R8, 0xffff, RZ, 0xc0, !PT ;  /* 0x0000ffff08087812 */ /* 0x000fe400078ec0ff */
[----:B------:R-:W-:Y:S02]  /*d0ec0*/  LOP3.LUT R39, R39, 0xffff, RZ, 0xc0, !PT ;  /* 0x0000ffff27277812 */ /* 0x000fe400078ec0ff */
[----:B------:R-:W-:Y:S02]  /*d0ed0*/  PRMT R8, R9, 0x3340, R8 ;  /* 0x0000334009087816 */ /* 0x000fe40000000008 */
[----:B------:R-:W-:Y:S01]  /*d0ee0*/  PRMT R2, R39, 0x3340, R0 ;  /* 0x0000334027027816 */ /* 0x000fe20000000000 */
[----:B------:R-:W-:Y:S04]  /*d0ef0*/  STL.64 [R1+0xc18], R48 ;  /* 0x000c183001007387 */ /* 0x000fe80000100a00 */
[----:B------:R-:W-:Y:S04]  /*d0f00*/  STL [R1+0x3ec], R8 ;  /* 0x0003ec0801007387 */ /* 0x000fe80000100800 */
[----:B------:R2:W-:Y:S02]  /*d0f10*/  STL [R1+0x128], R2 ;  /* 0x0001280201007387 */ /* 0x0005e40000100800 */
[----:B--2---:R-:W-:-:S02]  /*d0f20*/  LOP3.LUT R2, R42, 0xffff, RZ, 0xc0, !PT ;  /* 0x0000ffff2a027812 */ /* 0x004fc400078ec0ff */
[----:B------:R-:W2:Y:S01]  /*d0f30*/  LDL.LU R42, [R1+0x4d4c] ;  /* 0x004d4c00012a7983 */ /* 0x000ea20000300800 */
[----:B------:R-:W-:Y:S02]  /*d0f40*/  LOP3.LUT R41, R58, 0xffff, RZ, 0xc0, !PT ;  /* 0x0000ffff3a297812 */ /* 0x000fe400078ec0ff */
[----:B---3--:R-:W-:Y:S02]  /*d0f50*/  LOP3.LUT R40, R59, 0xffff, RZ, 0xc0, !PT ;  /* 0x0000ffff3b287812 */ /* 0x008fe400078ec0ff */
[----:B------:R-:W-:Y:S01]  /*d0f60*/  LOP3.LUT R44, R44, 0xffff, RZ, 0xc0, !PT ;  /* 0x0000ffff2c2c7812 */ /* 0x000fe200078ec0ff */
[----:B------:R-:W3:Y:S04]  /*d0f70*/  LDL.LU R52, [R1+0x4cbc] ;  /* 0x004cbc0001347983 */ /* 0x000ee80000300800 */
[----:B------:R-:W3:Y:S01]  /*d0f80*/  LDL.LU R54, [R1+0x4d0c] ;  /* 0x004d0c0001367983 */ /* 0x000ee20000300800 */
[----:B------:R-:W-:-:S02]  /*d0f90*/  PRMT R8, R40, 0x3340, R0 ;  /* 0x0000334028087816 */ /* 0x000fc40000000000 */
[----:B------:R-:W-:-:S04]  /*d0fa0*/  PRMT R9, R41, 0x3340, R44 ;  /* 0x0000334029097816 */ /* 0x000fc8000000002c */
[----:B------:R-:W-:Y:S02]  /*d0fb0*/  PRMT R8, R9, 0x5410, R8 ;  /* 0x0000541009087816 */ /* 0x000fe40000000008 */
[----:B------:R-:W-:-:S03]  /*d0fc0*/  LOP3.LUT R39, R61, 0xffff, RZ, 0xc0, !PT ;  /* 0x0000ffff3d277812 */ /* 0x000fc600078ec0ff */
[----:B------:R0:W-:Y:S04]  /*d0fd0*/  STL [R1+0x650], R8 ;  /* 0x0006500801007387 */ /* 0x0001e80000100800 */
[----:B------:R-:W4:Y:S04]  /*d0fe0*/  LDL.LU R58, [R1+0x648] ;  /* 0x00064800013a7983 */ /* 0x000f280000300800 */
[----:B------:R-:W4:Y:S04]  /*d0ff0*/  LDL.LU R59, [R1+0x570] ;  /* 0x00057000013b7983 */ /* 0x000f280000300800 */
[----:B------:R-:W4:Y:S01]  /*d1000*/  LDL.LU R61, [R1+0x5d4] ;  /* 0x0005d400013d7983 */ /* 0x000f220000300800 */
[----:B------:R-:W-:-:S04]  /*d1010*/  LOP3.LUT R45, R45, 0xffff, RZ, 0xc0, !PT ;  /* 0x0000ffff2d2d7812 */ /* 0x000fc800078ec0ff */
[----:B------:R-:W-:Y:S02]  /*d1020*/  PRMT R9, R45, 0x3340, R39 ;  /* 0x000033402d097816 */ /* 0x000fe40000000027 */
[----:B0-----:R-:W-:-:S04]  /*d1030*/  PRMT R8, R2, 0x3340, R0 ;  /* 0x0000334002087816 */ /* 0x001fc80000000000 */
[----:B------:R-:W-:Y:S02]  /*d1040*/  PRMT R8, R9, 0x5410, R8 ;  /* 0x0000541009087816 */ /* 0x000fe40000000008 */
[----:B------:R-:W-:-:S03]  /*d1050*/  SHF.R.U32.HI R9, RZ, 0x8, R45 ;  /* 0x00000008ff097819 */ /* 0x000fc6000001162d */
[----:B------:R0:W-:Y:S01]  /*d1060*/  STL [R1+0x64c], R8 ;  /* 0x00064c0801007387 */ /* 0x0001e20000100800 */
[----:B------:R-:W-:Y:S02]  /*d1070*/  IADD3 R48, P1, PT, R3, R34, RZ ;  /* 0x0000002203307210 */ /* 0x000fe40007f3e0ff */
[----:B------:R-:W-:Y:S02]  /*d1080*/  LOP3.LUT R9, R9, 0xffff, RZ, 0xc0, !PT ;  /* 0x0000ffff09097812 */ /* 0x000fe400078ec0ff */
[----:B0-----:R-:W-:Y:S02]  /*d1090*/  SHF.R.U32.HI R8, RZ, 0x8, R39 ;  /* 0x00000008ff087819 */ /* 0x001fe40000011627 */
[----:B------:R-:W-:Y:S02]  /*d10a0*/  SHF.R.U32.HI R39, RZ, 0x8, R44 ;  /* 0x00000008ff277819 */ /* 0x000fe4000001162c */
[----:B------:R-:W-:Y:S01]  /*d10b0*/  LOP3.LUT R8, R8, 0xffff, RZ, 0xc0, !PT ;  /* 0x0000ffff08087812 */ /* 0x000fe200078ec0ff */
[----:B------:R-:W-:-:S03]  /*d10c0*/  IMAD.X R49, R4, 0x1, R33, P1 ;  /* 0x0000000104317824 */ /* 0x000fc600008e0621 */
[----:B------:R-:W-:Y:S02]  /*d10d0*/  PRMT R44, R9, 0x3340, R8 ;  /* 0x00003340092c7816 */ /* 0x000fe40000000008 */
[----:B------:R-:W-:Y:S01]  /*d10e0*/  IADD3 R8, P1, PT, R3, R32, RZ ;  /* 0x0000002003087210 */ /* 0x000fe20007f3e0ff */
[----:B------:R-:W-:Y:S04]  /*d10f0*/  STL.64 [R1+0xc10], R48 ;  /* 0x000c103001007387 */ /* 0x000fe80000100a00 */
[----:B------:R-:W-:Y:S01]  /*d1100*/  IMAD.X R9, R4, 0x1, R31, P1 ;  /* 0x0000000104097824 */ /* 0x000fe200008e061f */
[----:B------:R-:W-:Y:S04]  /*d1110*/  STL [R1+0x3e8], R44 ;  /* 0x0003e82c01007387 */ /* 0x000fe80000100800 */
[----:B------:R0:W-:Y:S02]  /*d1120*/  STL.64 [R1+0xc08], R8 ;  /* 0x000c080801007387 */ /* 0x0001e40000100a00 */
[----:B0-----:R-:W-:-:S02]  /*d1130*/  SHF.R.U32.HI R8, RZ, 0x8, R40 ;  /* 0x00000008ff087819 */ /* 0x001fc40000011628 */
[----:B------:R-:W-:Y:S02]  /*d1140*/  SHF.R.U32.HI R9, RZ, 0x8, R2 ;  /* 0x00000008ff097819 */ /* 0x000fe40000011602 */
[----:B------:R-:W-:Y:S02]  /*d1150*/  LOP3.LUT R8, R8, 0xffff, RZ, 0xc0, !PT ;  /* 0x0000ffff08087812 */ /* 0x000fe400078ec0ff */
[----:B------:R-:W-:Y:S02]  /*d1160*/  LOP3.LUT R9, R9, 0xffff, RZ, 0xc0, !PT ;  /* 0x0000ffff09097812 */ /* 0x000fe400078ec0ff */
[--C-:B------:R-:W-:Y:S02]  /*d1170*/  PRMT R8, R8, 0x3340, R0.reuse ;  /* 0x0000334008087816 */ /* 0x100fe40000000000 */
[----:B------:R-:W-:-:S03]  /*d1180*/  PRMT R2, R9, 0x3340, R0 ;  /* 0x0000334009027816 */ /* 0x000fc60000000000 */
[----:B------:R0:W-:Y:S04]  /*d1190*/  STL [R1+0x11c], R8 ;  /* 0x00011c0801007387 */ /* 0x0001e80000100800 */
[----:B------:R-:W4:Y:S04]  /*d11a0*/  LDL.LU R56, [R1+0x4d3c] ;  /* 0x004d3c0001387983 */ /* 0x000f280000300800 */
[----:B------:R4:W-:Y:S04]  /*d11b0*/  STL [R1+0x118], R2 ;  /* 0x0001180201007387 */ /* 0x0009e80000100800 */
[----:B------:R-:W4:Y:S01]  /*d11c0*/  LDL.LU R44, [R1+0x4c34] ;  /* 0x004c3400012c7983 */ /* 0x000f220000300800 */
[----:B--2---:R-:W-:-:S03]  /*d11d0*/  LOP3.LUT R48, R42, 0xffff, RZ, 0xc0, !PT ;  /* 0x0000ffff2a307812 */ /* 0x004fc600078ec0ff */
[----:B------:R-:W2:Y:S01]  /*d11e0*/  LDL.LU R42, [R1+0x4ce8] ;  /* 0x004ce800012a7983 */ /* 0x000ea20000300800 */
[----:B------:R-:W-:Y:S02]  /*d11f0*/  SHF.R.U32.HI R41, RZ, 0x8, R41 ;  /* 0x00000008ff297819 */ /* 0x000fe40000011629 */
[----:B------:R-:W-:Y:S02]  /*d1200*/  LOP3.LUT R39, R39, 0xffff, RZ, 0xc0, !PT ;  /* 0x0000ffff27277812 */ /* 0x000fe400078ec0ff */
[----:B------:R-:W-:Y:S02]  /*d1210*/  LOP3.LUT R41, R41, 0xffff, RZ, 0xc0, !PT ;  /* 0x0000ffff29297812 */ /* 0x000fe400078ec0ff */
[----:B---3--:R-:W-:Y:S02]  /*d1220*/  LOP3.LUT R40, R52, 0xffff, RZ, 0xc0, !PT ;  /* 0x0000ffff34287812 */ /* 0x008fe400078ec0ff */
[----:B------:R-:W-:Y:S02]  /*d1230*/  PRMT R45, R41, 0x3340, R39 ;  /* 0x00003340292d7816 */ /* 0x000fe40000000027 */
[----:B------:R-:W-:-:S02]  /*d1240*/  LOP3.LUT R41, R54, 0xffff, RZ, 0xc0, !PT ;  /* 0x0000ffff36297812 */ /* 0x000fc400078ec0ff */
[----:B0-----:R-:W-:Y:S02]  /*d1250*/  PRMT R8, R40, 0x3340, R0 ;  /* 0x0000334028087816 */ /* 0x001fe40000000000 */
[----:B------:R-:W-:Y:S02]  /*d1260*/  PRMT R9, R48, 0x3340, R41 ;  /* 0x0000334030097816 */ /* 0x000fe40000000029 */
[----:B----4-:R-:W-:Y:S02]  /*d1270*/  LOP3.LUT R2, R59, 0xffff, RZ, 0xc0, !PT ;  /* 0x0000ffff3b027812 */ /* 0x010fe400078ec0ff */
[----:B------:R-:W-:Y:S02]  /*d1280*/  PRMT R9, R9, 0x5410, R8 ;  /* 0x0000541009097816 */ /* 0x000fe40000000008 */
[----:B------:R-:W-:Y:S02]  /*d1290*/  LOP3.LUT R49, R58, 0xffff, RZ, 0xc0, !PT ;  /* 0x0000ffff3a317812 */ /* 0x000fe400078ec0ff */
[----:B------:R-:W-:Y:S01]  /*d12a0*/  LOP3.LUT R39, R61, 0xffff, RZ, 0xc0, !PT ;  /* 0x0000ffff3d277812 */ /* 0x000fe200078ec0ff */
[----:B------:R-:W-:Y:S04]  /*d12b0*/  STL [R1+0x56f4], R2 ;  /* 0x0056f40201007387 */ /* 0x000fe80000100800 */
[----:B------:R0:W-:Y:S01]  /*d12c0*/  STL [R1+0x584], R9 ;  /* 0x0005840901007387 */ /* 0x0001e20000100800 */
[----:B------:R-:W-:-:S02]  /*d12d0*/  PRMT R8, R2, 0x3340, R0 ;  /* 0x0000334002087816 */ /* 0x000fc40000000000 */
[----:B------:R-:W-:Y:S02]  /*d12e0*/  IADD3 R52, P1, PT, R3, R30, RZ ;  /* 0x0000001e03347210 */ /* 0x000fe40007f3e0ff */
[----:B0-----:R-:W-:-:S03]  /*d12f0*/  PRMT R9, R49, 0x3340, R39 ;  /* 0x0000334031097816 */ /* 0x001fc60000000027 */
[----:B------:R-:W-:Y:S01]  /*d1300*/  IMAD.X R53, R4, 0x1, R29, P1 ;  /* 0x0000000104357824 */ /* 0x000fe200008e061d */
[----:B------:R-:W-:-:S05]  /*d1310*/  PRMT R2, R9, 0x5410, R8 ;  /* 0x0000541009027816 */ /* 0x000fca0000000008 */
[----:B------:R0:W-:Y:S04]  /*d1320*/  STL [R1+0x1f78], R2 ;  /* 0x001f780201007387 */ /* 0x0001e80000100800 */
[----:B------:R-:W3:Y:S04]  /*d1330*/  LDL.LU R58, [R1+0x4e78] ;  /* 0x004e7800013a7983 */ /* 0x000ee80000300800 */
[----:B------:R-:W4:Y:S04]  /*d1340*/  LDL.LU R59, [R1+0x4df8] ;  /* 0x004df800013b7983 */ /* 0x000f280000300800 */
[----:B------:R-:W-:Y:S04]  /*d1350*/  STL.64 [R1+0xc00], R52 ;  /* 0x000c003401007387 */ /* 0x000fe80000100a00 */
[----:B------:R-:W4:Y:S01]  /*d1360*/  LDL.LU R61, [R1+0x4e20] ;  /* 0x004e2000013d7983 */ /* 0x000f220000300800 */
[----:B------:R-:W-:-:S02]  /*d1370*/  SHF.R.U32.HI R8, RZ, 0x8, R49 ;  /* 0x00000008ff087819 */ /* 0x000fc40000011631 */
[----:B------:R-:W-:Y:S02]  /*d1380*/  SHF.R.U32.HI R39, RZ, 0x8, R39 ;  /* 0x00000008ff277819 */ /* 0x000fe40000011627 */
[----:B------:R-:W-:Y:S02]  /*d1390*/  SHF.R.U32.HI R9, RZ, 0x8, R48 ;  /* 0x00000008ff097819 */ /* 0x000fe40000011630 */
[----:B------:R-:W-:Y:S02]  /*d13a0*/  SHF.R.U32.HI R41, RZ, 0x8, R41 ;  /* 0x00000008ff297819 */ /* 0x000fe40000011629 */
[----:B0-----:R-:W-:Y:S02]  /*d13b0*/  LOP3.LUT R2, R8, 0xffff, RZ, 0xc0, !PT ;  /* 0x0000ffff08027812 */ /* 0x001fe400078ec0ff */
[----:B------:R-:W-:Y:S02]  /*d13c0*/  LOP3.LUT R39, R39, 0xffff, RZ, 0xc0, !PT ;  /* 0x0000ffff27277812 */ /* 0x000fe400078ec0ff */
[----:B------:R-:W-:-:S02]  /*d13d0*/  LOP3.LUT R9, R9, 0xffff, RZ, 0xc0, !PT ;  /* 0x0000ffff09097812 */ /* 0x000fc400078ec0ff */
[----:B------:R-:W-:Y:S02]  /*d13e0*/  LOP3.LUT R8, R41, 0xffff, RZ, 0xc0, !PT ;  /* 0x0000ffff29087812 */ /* 0x000fe400078ec0ff */
[----:B------:R-:W-:Y:S02]  /*d13f0*/  PRMT R60, R2, 0x3340, R39 ;  /* 0x00003340023c7816 */ /* 0x000fe40000000027 */
[----:B------:R-:W-:-:S03]  /*d1400*/  PRMT R2, R9, 0x3340, R8 ;  /* 0x0000334009027816 */ /* 0x000fc60000000008 */
[----:B------:R-:W-:Y:S04]  /*d1410*/  STL [R1+0x55fc], R60 ;  /* 0x0055fc3c01007387 */ /* 0x000fe80000100800 */
[----:B------:R2:W-:Y:S01]  /*d1420*/  STL [R1+0x3e0], R2 ;  /* 0x0003e00201007387 */ /* 0x0005e20000100800 */
[----:B------:R-:W-:Y:S02]  /*d1430*/  LOP3.LUT R41, R56, 0xffff, RZ, 0xc0, !PT ;  /* 0x0000ffff38297812 */ /* 0x000fe400078ec0ff */
[----:B------:R-:W-:Y:S01]  /*d1440*/  LOP3.LUT R39, R44, 0xffff, RZ, 0xc0, !PT ;  /* 0x0000ffff2c277812 */ /* 0x000fe200078ec0ff */
[----:B------:R-:W4:Y:S04]  /*d1450*/  LDL.LU R56, [R1+0x4e80] ;  /* 0x004e800001387983 */ /* 0x000f280000300800 */
[----:B------:R-:W4:Y:S01]  /*d1460*/  LDL.LU R44, [R1+0x4e04] ;  /* 0x004e0400012c7983 */ /* 0x000f220000300800 */
[----:B------:R-:W-:-:S02]  /*d1470*/  PRMT R8, R39, 0x3340, R0 ;  /* 0x0000334027087816 */ /* 0x000fc40000000000 */
[----:B--2---:R-:W-:-:S04]  /*d1480*/  LOP3.LUT R2, R42, 0xffff, RZ, 0xc0, !PT ;  /* 0x0000ffff2a027812 */ /* 0x004fc800078ec0ff */
[----:B------:R-:W-:-:S04]  /*d1490*/  PRMT R9, R41, 0x3340, R2 ;  /* 0x0000334029097816 */ /* 0x000fc80000000002 */
[----:B------:R-:W-:-:S05]  /*d14a0*/  PRMT R8, R9, 0x5410, R8 ;  /* 0x0000541009087816 */ /* 0x000fca0000000008 */
[----:B------:R0:W-:Y:S04]  /*d14b0*/  STL [R1+0x580], R8 ;  /* 0x0005800801007387 */ /* 0x0001e80000100800 */
[----:B------:R-:W2:Y:S01]  /*d14c0*/  LDL.LU R42, [R1+0x4e30] ;  /* 0x004e3000012a7983 */ /* 0x000ea20000300800 */
[----:B------:R-:W-:Y:S02]  /*d14d0*/  SHF.R.U32.HI R9, RZ, 0x8, R41 ;  /* 0x00000008ff097819 */ /* 0x000fe40000011629 */
[----:B------:R-:W-:Y:S02]  /*d14e0*/  SHF.R.U32.HI R39, RZ, 0x8, R39 ;  /* 0x00000008ff277819 */ /* 0x000fe40000011627 */
[----:B------:R-:W-:Y:S02]  /*d14f0*/  IADD3 R48, P1, PT, R3, R28, RZ ;  /* 0x0000001c03307210 */ /* 0x000fe40007f3e0ff */
[----:B------:R-:W-:-:S02]  /*d1500*/  LOP3.LUT R9, R9, 0xffff, RZ, 0xc0, !PT ;  /* 0x0000ffff09097812 */ /* 0x000fc400078ec0ff */
[----:B0-----:R-:W-:Y:S02]  /*d1510*/  SHF.R.U32.HI R8, RZ, 0x8, R2 ;  /* 0x00000008ff087819 */ /* 0x001fe40000011602 */
[----:B------:R-:W-:Y:S02]  /*d1520*/  LOP3.LUT R39, R39, 0xffff, RZ, 0xc0, !PT ;  /* 0x0000ffff27277812 */ /* 0x000fe400078ec0ff */
[----:B------:R-:W-:Y:S01]  /*d1530*/  LOP3.LUT R8, R8, 0xffff, RZ, 0xc0, !PT ;  /* 0x0000ffff08087812 */ /* 0x000fe200078ec0ff */
[----:B------:R-:W-:-:S03]  /*d1540*/  IMAD.X R49, R4, 0x1, R27, P1 ;  /* 0x0000000104317824 */ /* 0x000fc600008e061b */
[----:B------:R-:W-:Y:S02]  /*d1550*/  PRMT R9, R9, 0x3340, R8 ;  /* 0x0000334009097816 */ /* 0x000fe40000000008 */
[----:B------:R-:W-:Y:S01]  /*d1560*/  PRMT R8, R39, 0x3340, R0 ;  /* 0x0000334027087816 */ /* 0x000fe20000000000 */
[----:B------:R-:W-:Y:S04]  /*d1570*/  STL.64 [R1+0xbf8], R48 ;  /* 0x000bf83001007387 */ /* 0x000fe80000100a00 */
[----:B------:R-:W-:Y:S04]  /*d1580*/  STL [R1+0x3c4], R9 ;  /* 0x0003c40901007387 */ /* 0x000fe80000100800 */
[----:B------:R0:W-:Y:S01]  /*d1590*/  STL [R1+0x10c], R8 ;  /* 0x00010c0801007387 */ /* 0x0001e20000100800 */
[----:B---3--:R-:W-:-:S02]  /*d15a0*/  LOP3.LUT R2, R58, 0xffff, RZ, 0xc0, !PT ;  /* 0x0000ffff3a027812 */ /* 0x008fc400078ec0ff */
[----:B----4-:R-:W-:Y:S01]  /*d15b0*/  LOP3.LUT R41, R59, 0xffff, RZ, 0xc0, !PT ;  /* 0x0000ffff3b297812 */ /* 0x010fe200078ec0ff */
[----:B------:R-:W3:Y:S01]  /*d15c0*/  LDL.LU R58, [R1+0x4e6c] ;  /* 0x004e6c00013a7983 */ /* 0x000ee20000300800 */
[----:B------:R-:W-:-:S03]  /*d15d0*/  LOP3.LUT R39, R61, 0xffff, RZ, 0xc0, !PT ;  /* 0x0000ffff3d277812 */ /* 0x000fc600078ec0ff */
[----:B------:R-:W4:Y:S01]  /*d15e0*/  LDL.LU R59, [R1+0x4de8] ;  /* 0x004de800013b7983 */ /* 0x000f220000300800 */
[----:B0-----:R-:W-:Y:S02]  /*d15f0*/  PRMT R8, R41, 0x3340, R0 ;  /* 0x0000334029087816 */ /* 0x001fe40000000000 */
[----:B------:R-:W-:-:S04]  /*d1600*/  PRMT R9, R2, 0x3340, R39 ;  /* 0x0000334002097816 */ /* 0x000fc80000000027 */
[----:B------:R-:W-:-:S05]  /*d1610*/  PRMT R8, R9, 0x5410, R8 ;  /* 0x0000541009087816 */ /* 0x000fca0000000008 */
[----:B------:R0:W-:Y:S04]  /*d1620*/  STL [R1+0x654], R8 ;  /* 0x0006540801007387 */ /* 0x0001e80000100800 */
[----:B------:R-:W4:Y:S01]  /*d1630*/  LDL.LU R61, [R1+0x4e10] ;  /* 0x004e1000013d7983 */ /* 0x000f220000300800 */
[----:B------:R-:W-:Y:S02]  /*d1640*/  SHF.R.U32.HI R2, RZ, 0x8, R2 ;  /* 0x00000008ff027819 */ /* 0x000fe40000011602 */
[----:B------:R-:W-:Y:S02]  /*d1650*/  SHF.R.U32.HI R9, RZ, 0x8, R39 ;  /* 0x00000008ff097819 */ /* 0x000fe40000011627 */
[----:B------:R-:W-:Y:S02]  /*d1660*/  IADD3 R48, P1, PT, R3, R26, RZ ;  /* 0x0000001a03307210 */ /* 0x000fe40007f3e0ff */
[----:B0-----:R-:W-:-:S02]  /*d1670*/  SHF.R.U32.HI R8, RZ, 0x8, R40 ;  /* 0x00000008ff087819 */ /* 0x001fc40000011628 */
[----:B------:R-:W-:Y:S02]  /*d1680*/  LOP3.LUT R39, R2, 0xffff, RZ, 0xc0, !PT ;  /* 0x0000ffff02277812 */ /* 0x000fe400078ec0ff */
[----:B------:R-:W-:Y:S02]  /*d1690*/  LOP3.LUT R9, R9, 0xffff, RZ, 0xc0, !PT ;  /* 0x0000ffff09097812 */ /* 0x000fe400078ec0ff */
[----:B------:R-:W-:Y:S01]  /*d16a0*/  LOP3.LUT R8, R8, 0xffff, RZ, 0xc0, !PT ;  /* 0x0000ffff08087812 */ /* 0x000fe200078ec0ff */
[----:B------:R-:W-:Y:S01]  /*d16b0*/  IMAD.X R49, R4, 0x1, R25, P1 ;  /* 0x0000000104317824 */ /* 0x000fe200008e0619 */
[----:B------:R-:W-:Y:S02]  /*d16c0*/  PRMT R2, R39, 0x3340, R9 ;  /* 0x0000334027027816 */ /* 0x000fe40000000009 */
[----:B------:R-:W-:Y:S02]  /*d16d0*/  PRMT R8, R8, 0x3340, R0 ;  /* 0x0000334008087816 */ /* 0x000fe40000000000 */
[----:B------:R-:W-:Y:S04]  /*d16e0*/  STL.64 [R1+0xbf0], R48 ;  /* 0x000bf03001007387 */ /* 0x000fe80000100a00 */
[----:B------:R0:W-:Y:S04]  /*d16f0*/  STL [R1+0xf8], R8 ;  /* 0x0000f80801007387 */ /* 0x0001e80000100800 */
[----:B------:R2:W-:Y:S01]  /*d1700*/  STL [R1+0x3c8], R2 ;  /* 0x0003c80201007387 */ /* 0x0005e20000100800 */
[----:B------:R-:W-:-:S02]  /*d1710*/  LOP3.LUT R40, R56, 0xffff, RZ, 0xc0, !PT ;  /* 0x0000ffff38287812 */ /* 0x000fc400078ec0ff */
[----:B------:R-:W-:Y:S01]  /*d1720*/  LOP3.LUT R39, R44, 0xffff, RZ, 0xc0, !PT ;  /* 0x0000ffff2c277812 */ /* 0x000fe200078ec0ff */
[----:B------:R-:W4:Y:S04]  /*d1730*/  LDL.LU R56, [R1+0x4e74] ;  /* 0x004e740001387983 */ /* 0x000f280000300800 */
[----:B------:R-:W4:Y:S01]  /*d1740*/  LDL.LU R44, [R1+0x4df0] ;  /* 0x004df000012c7983 */ /* 0x000f220000300800 */
[----:B0-----:R-:W-:Y:S02]  /*d1750*/  PRMT R8, R39, 0x3340, R0 ;  /* 0x0000334027087816 */ /* 0x001fe40000000000 */
[----:B--2---:R-:W-:-:S04]  /*d1760*/  LOP3.LUT R2, R42, 0xffff, RZ, 0xc0, !PT ;  /* 0x0000ffff2a027812 */ /* 0x004fc800078ec0ff */
[----:B------:R-:W-:-:S04]  /*d1770*/  PRMT R9, R40, 0x3340, R2 ;  /* 0x0000334028097816 */ /* 0x000fc80000000002 */
[----:B------:R-:W-:-:S05]  /*d1780*/  PRMT R8, R9, 0x5410, R8 ;  /* 0x0000541009087816 */ /* 0x000fca0000000008 */
[----:B------:R0:W-:Y:S04]  /*d1790*/  STL [R1+0x658], R8 ;  /* 0x0006580801007387 */ /* 0x0001e80000100800 */
[----:B------:R-:W2:Y:S01]  /*d17a0*/  LDL.LU R42, [R1+0x4e1c] ;  /* 0x004e1c00012a7983 */ /* 0x000ea20000300800 */
[----:B------:R-:W-:Y:S02]  /*d17b0*/  SHF.R.U32.HI R9, RZ, 0x8, R40 ;  /* 0x00000008ff097819 */ /* 0x000fe40000011628 */
[----:B------:R-:W-:Y:S02]  /*d17c0*/  IADD3 R48, P1, PT, R3, R24, RZ ;  /* 0x0000001803307210 */ /* 0x000fe40007f3e0ff */
[----:B------:R-:W-:Y:S02]  /*d17d0*/  SHF.R.U32.HI R39, RZ, 0x8, R39 ;  /* 0x00000008ff277819 */ /* 0x000fe40000011627 */
[----:B------:R-:W-:-:S02]  /*d17e0*/  LOP3.LUT R9, R9, 0xffff, RZ, 0xc0, !PT ;  /* 0x0000ffff09097812 */ /* 0x000fc400078ec0ff */
[----:B0-----:R-:W-:Y:S01]  /*d17f0*/  SHF.R.U32.HI R8, RZ, 0x8, R2 ;  /* 0x00000008ff087819 */ /* 0x001fe20000011602 */
[----:B------:R-:W-:-:S03]  /*d1800*/  IMAD.X R49, R4, 0x1, R23, P1 ;  /* 0x0000000104317824 */ /* 0x000fc600008e0617 */
[----:B------:R-:W-:Y:S02]  /*d1810*/  LOP3.LUT R8, R8, 0xffff, RZ, 0xc0, !PT ;  /* 0x0000ffff08087812 */ /* 0x000fe400078ec0ff */
[----:B------:R-:W-:Y:S02]  /*d1820*/  LOP3.LUT R39, R39, 0xffff, RZ, 0xc0, !PT ;  /* 0x0000ffff27277812 */ /* 0x000fe400078ec0ff */
[----:B------:R-:W-:Y:S01]  /*d1830*/  PRMT R2, R9, 0x3340, R8 ;  /* 0x0000334009027816 */ /* 0x000fe20000000008 */
[----:B------:R-:W-:Y:S01]  /*d1840*/  STL.64 [R1+0xbe8], R48 ;  /* 0x000be83001007387 */ /* 0x000fe20000100a00 */
[----:B------:R-:W-:Y:S02]  /*d1850*/  PRMT R8, R39, 0x3340, R0 ;  /* 0x0000334027087816 */ /* 0x000fe40000000000 */
[----:B---3--:R-:W-:Y:S01]  /*d1860*/  LOP3.LUT R40, R58, 0xffff, RZ, 0xc0, !PT ;  /* 0x0000ffff3a287812 */ /* 0x008fe200078ec0ff */
[----:B------:R0:W-:Y:S04]  /*d1870*/  STL [R1+0x3bc], R2 ;  /* 0x0003bc0201007387 */ /* 0x0001e80000100800 */
[----:B------:R1:W-:Y:S01]  /*d1880*/  STL [R1+0xf4], R8 ;  /* 0x0000f40801007387 */ /* 0x0003e20000100800 */
[----:B----4-:R-:W-:-:S02]  /*d1890*/  LOP3.LUT R39, R61, 0xffff, RZ, 0xc0, !PT ;  /* 0x0000ffff3d277812 */ /* 0x010fc400078ec0ff */
[----:B0-----:R-:W-:Y:S02]  /*d18a0*/  LOP3.LUT R2, R59, 0xffff, RZ, 0xc0, !PT ;  /* 0x0000ffff3b027812 */ /* 0x001fe400078ec0ff */
[----:B------:R-:W-:Y:S02]  /*d18b0*/  PRMT R9, R40, 0x3340, R39 ;  /* 0x0000334028097816 */ /* 0x000fe40000000027 */
[----:B-1----:R-:W-:-:S04]  /*d18c0*/  PRMT R8, R2, 0x3340, R0 ;  /* 0x0000334002087816 */ /* 0x002fc80000000000 */
[----:B------:R-:W-:-:S05]  /*d18d0*/  PRMT R8, R9, 0x5410, R8 ;  /* 0x0000541009087816 */ /* 0x000fca0000000008 */
[----:B------:R0:W-:Y:S04]  /*d18e0*/  STL [R1+0x1f5c], R8 ;  /* 0x001f5c0801007387 */ /* 0x0001e80000100800 */
[----:B------:R-:W3:Y:S04]  /*d18f0*/  LDL.LU R58, [R1+0x418] ;  /* 0x00041800013a7983 */ /* 0x000ee80000300800 */
[----:B------:R-:W4:Y:S04]  /*d1900*/  LDL.LU R59, [R1+0x2c0] ;  /* 0x0002c000013b7983 */ /* 0x000f280000300800 */
        /* <DEDUP_REMOVED lines=8> */
[----:B------:R-:W-:-:S03]  /*d1990*/  IMAD.X R49, R4, 0x1, R21, P1 ;  /* 0x0000000104317824 */ /* 0x000fc600008e0615 */
[----:B------:R-:W-:Y:S02]  /*d19a0*/  PRMT R40, R8, 0x3340, R0 ;  /* 0x0000334008287816 */ /* 0x000fe40000000000 */
[----:B------:R-:W-:Y:S01]  /*d19b0*/  PRMT R8, R39, 0x3340, R9 ;  /* 0x0000334027087816 */ /* 0x000fe20000000009 */
[----:B------:R-:W-:Y:S04]  /*d19c0*/  STL.64 [R1+0xbe0], R48 ;  /* 0x000be03001007387 */ /* 0x000fe80000100a00 */
[----:B------:R0:W-:Y:S04]  /*d19d0*/  STL [R1+0xf0], R40 ;  /* 0x0000f02801007387 */ /* 0x0001e80000100800 */
[----:B------:R1:W-:Y:S01]  /*d19e0*/  STL [R1+0x3c0], R8 ;  /* 0x0003c00801007387 */ /* 0x0003e20000100800 */
[----:B0-----:R-:W-:-:S03]  /*d19f0*/  LOP3.LUT R40, R44, 0xffff, RZ, 0xc0, !PT ;  /* 0x0000ffff2c287812 */ /* 0x001fc600078ec0ff */
[----:B------:R-:W4:Y:S01]  /*d1a00*/  LDL.LU R44, [R1+0x3d4] ;  /* 0x0003d400012c7983 */ /* 0x000f220000300800 */
[----:B--2---:R-:W-:-:S03]  /*d1a10*/  LOP3.LUT R39, R42, 0xffff, RZ, 0xc0, !PT ;  /* 0x0000ffff2a277812 */ /* 0x004fc600078ec0ff */
[----:B------:R-:W2:Y:S01]  /*d1a20*/  LDL.LU R42, [R1+0x2fc] ;  /* 0x0002fc00012a7983 */ /* 0x000ea20000300800 */
[----:B------:R-:W-:Y:S02]  /*d1a30*/  LOP3.LUT R41, R56, 0xffff, RZ, 0xc0, !PT ;  /* 0x0000ffff38297812 */ /* 0x000fe400078ec0ff */
[----:B-1----:R-:W-:Y:S02]  /*d1a40*/  PRMT R8, R40, 0x3340, R0 ;  /* 0x0000334028087816 */ /* 0x002fe40000000000 */
[----:B------:R-:W-:Y:S02]  /*d1a50*/  IADD3 R48, P1, PT, R3, R20, RZ ;  /* 0x0000001403307210 */ /* 0x000fe40007f3e0ff */
[----:B------:R-:W-:-:S03]  /*d1a60*/  PRMT R9, R41, 0x3340, R39 ;  /* 0x0000334029097816 */ /* 0x000fc60000000027 */
[----:B------:R-:W-:Y:S01]  /*d1a70*/  IMAD.X R49, R4, 0x1, R19, P1 ;  /* 0x0000000104317824 */ /* 0x000fe200008e0613 */
[----:B------:R-:W-:-:S05]  /*d1a80*/  PRMT R8, R9, 0x5410, R8 ;  /* 0x0000541009087816 */ /* 0x000fca0000000008 */
[----:B------:R-:W-:Y:S04]  /*d1a90*/  STL [R1+0x648], R8 ;  /* 0x0006480801007387 */ /* 0x000fe80000100800 */
[----:B------:R0:W-:Y:S01]  /*d1aa0*/  STL.64 [R1+0xbd0], R48 ;  /* 0x000bd03001007387 */ /* 0x0001e20000100a00 */
[----:B------:R-:W-:Y:S02]  /*d1ab0*/  SHF.R.U32.HI R9, RZ, 0x8, R41 ;  /* 0x00000008ff097819 */ /* 0x000fe40000011629 */
[----:B0-----:R-:W-:Y:S02]  /*d1ac0*/  IADD3 R48, P1, PT, R3, R18, RZ ;  /* 0x0000001203307210 */ /* 0x001fe40007f3e0ff */
[----:B------:R-:W-:Y:S02]  /*d1ad0*/  SHF.R.U32.HI R8, RZ, 0x8, R39 ;  /* 0x00000008ff087819 */ /* 0x000fe40000011627 */
[----:B------:R-:W-:Y:S01]  /*d1ae0*/  LOP3.LUT R9, R9, 0xffff, RZ, 0xc0, !PT ;  /* 0x0000ffff09097812 */ /* 0x000fe200078ec0ff */
[----:B------:R-:W-:Y:S01]  /*d1af0*/  IMAD.X R49, R4, 0x1, R17, P1 ;  /* 0x0000000104317824 */ /* 0x000fe200008e0611 */
[----:B------:R-:W-:-:S02]  /*d1b00*/  SHF.R.U32.HI R4, RZ, 0x8, R40 ;  /* 0x00000008ff047819 */ /* 0x000fc40000011628 */
[----:B------:R-:W-:Y:S02]  /*d1b10*/  LOP3.LUT R8, R8, 0xffff, RZ, 0xc0, !PT ;  /* 0x0000ffff08087812 */ /* 0x000fe400078ec0ff */
[----:B------:R-:W-:Y:S02]  /*d1b20*/  LOP3.LUT R4, R4, 0xffff, RZ, 0xc0, !PT ;  /* 0x0000ffff04047812 */ /* 0x000fe400078ec0ff */
[----:B------:R-:W-:Y:S02]  /*d1b30*/  PRMT R8, R9, 0x3340, R8 ;  /* 0x0000334009087816 */ /* 0x000fe40000000008 */
[----:B------:R-:W-:-:S03]  /*d1b40*/  PRMT R4, R4, 0x3340, R0 ;  /* 0x0000334004047816 */ /* 0x000fc60000000000 */
[----:B------:R0:W-:Y:S01]  /*d1b50*/  STL [R1+0x260], R8 ;  /* 0x0002600801007387 */ /* 0x0001e20000100800 */
[----:B---3--:R-:W-:Y:S02]  /*d1b60*/  LOP3.LUT R39, R58, 0xffff, RZ, 0xc0, !PT ;  /* 0x0000ffff3a277812 */ /* 0x008fe400078ec0ff */
[----:B----4-:R-:W-:Y:S02]  /*d1b70*/  LOP3.LUT R41, R59, 0xffff, RZ, 0xc0, !PT ;  /* 0x0000ffff3b297812 */ /* 0x010fe400078ec0ff */
[----:B------:R-:W-:Y:S01]  /*d1b80*/  LOP3.LUT R9, R61, 0xffff, RZ, 0xc0, !PT ;  /* 0x0000ffff3d097812 */ /* 0x000fe200078ec0ff */
[----:B------:R-:W-:Y:S04]  /*d1b90*/  STL.64 [R1+0xbd8], R48 ;  /* 0x000bd83001007387 */ /* 0x000fe80000100a00 */
[----:B------:R1:W-:Y:S01]  /*d1ba0*/  STL [R1+0xe8], R4 ;  /* 0x0000e80401007387 */ /* 0x0003e20000100800 */
[----:B0-----:R-:W-:-:S02]  /*d1bb0*/  PRMT R8, R39, 0x3340, R9 ;  /* 0x0000334027087816 */ /* 0x001fc40000000009 */
[----:B-1----:R-:W-:-:S04]  /*d1bc0*/  PRMT R4, R41, 0x3340, R0 ;  /* 0x0000334029047816 */ /* 0x002fc80000000000 */
[----:B------:R-:W-:Y:S02]  /*d1bd0*/  PRMT R8, R8, 0x5410, R4 ;  /* 0x0000541008087816 */ /* 0x000fe40000000004 */
[----:B------:R-:W-:-:S04]  /*d1be0*/  SHF.R.U32.HI R4, RZ, 0x8, R2 ;  /* 0x00000008ff047819 */ /* 0x000fc80000011602 */
[----:B------:R-:W-:Y:S01]  /*d1bf0*/  LOP3.LUT R4, R4, 0xffff, RZ, 0xc0, !PT ;  /* 0x0000ffff04047812 */ /* 0x000fe200078ec0ff */
[----:B------:R0:W-:Y:S04]  /*d1c00*/  STL [R1+0x638], R8 ;  /* 0x0006380801007387 */ /* 0x0001e80000100800 */
[----:B------:R-:W3:Y:S04]  /*d1c10*/  LDL.LU R58, [R1+0x424] ;  /* 0x00042400013a7983 */ /* 0x000ee80000300800 */
[----:B------:R-:W4:Y:S01]  /*d1c20*/  LDL.LU R59, [R1+0x338] ;  /* 0x00033800013b7983 */ /* 0x000f220000300800 */
[----:B------:R-:W-:-:S02]  /*d1c30*/  PRMT R4, R4, 0x3340, R0 ;  /* 0x0000334004047816 */ /* 0x000fc40000000000 */
[----:B------:R-:W-:-:S03]  /*d1c40*/  LOP3.LUT R40, R43, 0xffff, RZ, 0xc0, !PT ;  /* 0x0000ffff2b287812 */ /* 0x000fc600078ec0ff */
[----:B------:R1:W-:Y:S04]  /*d1c50*/  STL [R1+0xdc], R4 ;  /* 0x0000dc0401007387 */ /* 0x0003e80000100800 */
[----:B------:R-:W4:Y:S01]  /*d1c60*/  LDL.LU R43, [R1+0x57dc] ;  /* 0x0057dc00012b7983 */ /* 0x000f220000300800 */
[----:B------:R-:W-:Y:S02]  /*d1c70*/  SHF.R.U32.HI R39, RZ, 0x8, R39 ;  /* 0x00000008ff277819 */ /* 0x000fe40000011627 */
[----:B0-----:R-:W-:Y:S02]  /*d1c80*/  SHF.R.U32.HI R8, RZ, 0x8, R9 ;  /* 0x00000008ff087819 */ /* 0x001fe40000011609 */
[----:B------:R-:W-:Y:S02]  /*d1c90*/  LOP3.LUT R9, R39, 0xffff, RZ, 0xc0, !PT ;  /* 0x0000ffff27097812 */ /* 0x000fe400078ec0ff */
[----:B------:R-:W-:-:S04]  /*d1ca0*/  LOP3.LUT R8, R8, 0xffff, RZ, 0xc0, !PT ;  /* 0x0000ffff08087812 */ /* 0x000fc800078ec0ff */
[----:B------:R-:W-:Y:S02]  /*d1cb0*/  PRMT R2, R9, 0x3340, R8 ;  /* 0x0000334009027816 */ /* 0x000fe40000000008 */
[----:B------:R-:W-:-:S03]  /*d1cc0*/  LOP3.LUT R39, R44, 0xffff, RZ, 0xc0, !PT ;  /* 0x0000ffff2c277812 */ /* 0x000fc600078ec0ff */
[----:B------:R0:W-:Y:S04]  /*d1cd0*/  STL [R1+0x3b8], R2 ;  /* 0x0003b80201007387 */ /* 0x0001e80000100800 */
[----:B------:R-:W4:Y:S04]  /*d1ce0*/  LDL.LU R61, [R1+0x1c98] ;  /* 0x001c9800013d7983 */ /* 0x000f280000300800 */
[----:B------:R-:W4:Y:S01]  /*d1cf0*/  LDL.LU R44, [R1+0x588] ;  /* 0x00058800012c7983 */ /* 0x000f220000300800 */
[----:B--2---:R-:W-:-:S03]  /*d1d00*/  LOP3.LUT R9, R42, 0xffff, RZ, 0xc0, !PT ;  /* 0x0000ffff2a097812 */ /* 0x004fc600078ec0ff */
[----:B------:R-:W2:Y:S01]  /*d1d10*/  LDL.LU R42, [R1+0x63c] ;  /* 0x00063c00012a7983 */ /* 0x000ea20000300800 */
[----:B-1----:R-:W-:Y:S02]  /*d1d20*/  PRMT R4, R40, 0x3340, R0 ;  /* 0x0000334028047816 */ /* 0x002fe40000000000 */
[----:B------:R-:W-:Y:S01]  /*d1d30*/  PRMT R8, R39, 0x3340, R9 ;  /* 0x0000334027087816 */ /* 0x000fe20000000009 */
[----:B------:R-:W-:Y:S01]  /*d1d40*/  VIADD R3, R3, UR6 ;  /* 0x0000000603037c36 */ /* 0x000fe20008000000 */
[----:B------:R-:W-:Y:S02]  /*d1d50*/  SHF.R.U32.HI R39, RZ, 0x8, R39 ;  /* 0x00000008ff277819 */ /* 0x000fe40000011627 */
[----:B------:R-:W-:Y:S02]  /*d1d60*/  SHF.R.U32.HI R9, RZ, 0x8, R9 ;  /* 0x00000008ff097819 */ /* 0x000fe40000011609 */
[----:B0-----:R-:W-:Y:S02]  /*d1d70*/  PRMT R2, R8, 0x5410, R4 ;  /* 0x0000541008027816 */ /* 0x001fe40000000004 */
[----:B------:R-:W-:-:S02]  /*d1d80*/  SHF.R.U32.HI R8, RZ, 0x8, R41 ;  /* 0x00000008ff087819 */ /* 0x000fc40000011629 */
[----:B------:R-:W-:Y:S02]  /*d1d90*/  SHF.R.S32.HI R4, RZ, 0x1f, R3 ;  /* 0x0000001fff047819 */ /* 0x000fe40000011403 */
[----:B------:R-:W-:Y:S01]  /*d1da0*/  IADD3 R48, P1, PT, R3, R16, RZ ;  /* 0x0000001003307210 */ /* 0x000fe20007f3e0ff */
[----:B------:R-:W0:Y:S01]  /*d1db0*/  LDCU UR6, c[0x0][0x3b8] ;  /* 0x00007700ff0677ac */ /* 0x000e220008000800 */
[----:B------:R-:W-:Y:S01]  /*d1dc0*/  LOP3.LUT R8, R8, 0xffff, RZ, 0xc0, !PT ;  /* 0x0000ffff08087812 */ /* 0x000fe200078ec0ff */
[----:B------:R1:W-:Y:S02]  /*d1dd0*/  STL [R1+0x56f8], R2 ;  /* 0x0056f80201007387 */ /* 0x0003e40000100800 */
[----:B------:R-:W-:Y:S01]  /*d1de0*/  IMAD.X R49, R4, 0x1, R38, P1 ;  /* 0x0000000104317824 */ /* 0x000fe200008e0626 */
[----:B------:R-:W-:Y:S02]  /*d1df0*/  LOP3.LUT R39, R39, 0xffff, RZ, 0xc0, !PT ;  /* 0x0000ffff27277812 */ /* 0x000fe400078ec0ff */
[----:B------:R-:W-:-:S02]  /*d1e00*/  LOP3.LUT R9, R9, 0xffff, RZ, 0xc0, !PT ;  /* 0x0000ffff09097812 */ /* 0x000fc400078ec0ff */
[----:B-1----:R-:W-:Y:S01]  /*d1e10*/  PRMT R2, R8, 0x3340, R0 ;  /* 0x0000334008027816 */ /* 0x002fe20000000000 */
[----:B------:R1:W-:Y:S01]  /*d1e20*/  STL.64 [R1+0xbc8], R48 ;  /* 0x000bc83001007387 */ /* 0x0003e20000100a00 */
[----:B------:R-:W-:-:S03]  /*d1e30*/  PRMT R60, R39, 0x3340, R9 ;  /* 0x00003340273c7816 */ /* 0x000fc60000000009 */
[----:B------:R0:W-:Y:S01]  /*d1e40*/  STL [R1+0xd4], R2 ;  /* 0x0000d40201007387 */ /* 0x0001e20000100800 */
[----:B-1----:R-:W-:-:S05]  /*d1e50*/  IADD3 R48, P1, PT, R3, R15, RZ ;  /* 0x0000000f03307210 */ /* 0x002fca0007f3e0ff */
[----:B------:R-:W-:Y:S01]  /*d1e60*/  IMAD.X R49, R4, 0x1, R37, P1 ;  /* 0x0000000104317824 */ /* 0x000fe200008e0625 */
[----:B---3--:R-:W-:Y:S02]  /*d1e70*/  LOP3.LUT R41, R58, 0xffff, RZ, 0xc0, !PT ;  /* 0x0000ffff3a297812 */ /* 0x008fe400078ec0ff */
[----:B----4-:R-:W-:Y:S02]  /*d1e80*/  LOP3.LUT R39, R59, 0xffff, RZ, 0xc0, !PT ;  /* 0x0000ffff3b277812 */ /* 0x010fe400078ec0ff */
[----:B0-----:R-:W-:Y:S02]  /*d1e90*/  LOP3.LUT R2, R43, 0xffff, RZ, 0xc0, !PT ;  /* 0x0000ffff2b027812 */ /* 0x001fe400078ec0ff */
[----:B------:R-:W-:Y:S01]  /*d1ea0*/  PRMT R9, R41, 0x3340, R39 ;  /* 0x0000334029097816 */ /* 0x000fe20000000027 */
[----:B------:R-:W3:Y:S01]  /*d1eb0*/  LDL.LU R43, [R1+0x57d8] ;  /* 0x0057d800012b7983 */ /* 0x000ee20000300800 */
[----:B------:R-:W-:-:S04]  /*d1ec0*/  PRMT R8, R2, 0x3340, R0 ;  /* 0x0000334002087816 */ /* 0x000fc80000000000 */
[----:B------:R-:W-:Y:S02]  /*d1ed0*/  PRMT R8, R9, 0x5410, R8 ;  /* 0x0000541009087816 */ /* 0x000fe40000000008 */
[----:B------:R-:W-:-:S03]  /*d1ee0*/  SHF.R.U32.HI R9, RZ, 0x8, R41 ;  /* 0x00000008ff097819 */ /* 0x000fc60000011629 */
[----:B------:R0:W-:Y:S04]  /*d1ef0*/  STL [R1+0x620], R8 ;  /* 0x0006200801007387 */ /* 0x0001e80000100800 */
[----:B------:R-:W4:Y:S04]  /*d1f00*/  LDL.LU R52, [R1+0x3dc] ;  /* 0x0003dc0001347983 */ /* 0x000f280000300800 */
[----:B------:R-:W4:Y:S01]  /*d1f10*/  LDL.LU R54, [R1+0x2ac] ;  /* 0x0002ac0001367983 */ /* 0x000f220000300800 */
[----:B------:R-:W-:Y:S02]  /*d1f20*/  LOP3.LUT R9, R9, 0xffff, RZ, 0xc0, !PT ;  /* 0x0000ffff09097812 */ /* 0x000fe400078ec0ff */
[----:B0-----:R-:W-:-:S02]  /*d1f30*/  SHF.R.U32.HI R8, RZ, 0x8, R39 ;  /* 0x00000008ff087819 */ /* 0x001fc40000011627 */
[----:B------:R-:W-:Y:S02]  /*d1f40*/  SHF.R.U32.HI R39, RZ, 0x8, R2 ;  /* 0x00000008ff277819 */ /* 0x000fe40000011602 */
[----:B------:R-:W-:Y:S02]  /*d1f50*/  LOP3.LUT R8, R8, 0xffff, RZ, 0xc0, !PT ;  /* 0x0000ffff08087812 */ /* 0x000fe400078ec0ff */
[----:B------:R-:W-:Y:S02]  /*d1f60*/  LOP3.LUT R39, R39, 0xffff, RZ, 0xc0, !PT ;  /* 0x0000ffff27277812 */ /* 0x000fe400078ec0ff */
[----:B------:R-:W-:Y:S02]  /*d1f70*/  PRMT R9, R9, 0x3340, R8 ;  /* 0x0000334009097816 */ /* 0x000fe40000000008 */
[----:B------:R-:W-:Y:S02]  /*d1f80*/  PRMT R8, R39, 0x3340, R0 ;  /* 0x0000334027087816 */ /* 0x000fe40000000000 */
[----:B------:R-:W-:-:S02]  /*d1f90*/  LOP3.LUT R2, R61, 0xffff, RZ, 0xc0, !PT ;  /* 0x0000ffff3d027812 */ /* 0x000fc400078ec0ff */
[----:B------:R-:W-:Y:S01]  /*d1fa0*/  LOP3.LUT R41, R44, 0xffff, RZ, 0xc0, !PT ;  /* 0x0000ffff2c297812 */ /* 0x000fe200078ec0ff */
[----:B------:R-:W-:Y:S04]  /*d1fb0*/  STL.64 [R1+0xbc0], R48 ;  /* 0x000bc03001007387 */ /* 0x000fe80000100a00 */
[----:B------:R-:W-:Y:S04]  /*d1fc0*/  STL [R1+0x25c], R9 ;  /* 0x00025c0901007387 */ /* 0x000fe80000100800 */
[----:B------:R0:W-:Y:S02]  /*d1fd0*/  STL [R1+0xcc], R8 ;  /* 0x0000cc0801007387 */ /* 0x0001e40000100800 */
[----:B0-----:R-:W-:-:S02]  /*d1fe0*/  PRMT R8, R41, 0x3340, R0 ;  /* 0x0000334029087816 */ /* 0x001fc40000000000 */
[----:B------:R-:W-:-:S05]  /*d1ff0*/  IADD3 R48, P1, PT, R3, R14, RZ ;  /* 0x0000000e03307210 */ /* 0x000fca0007f3e0ff */
[----:B------:R-:W-:Y:S01]  /*d2000*/  IMAD.X R49, R4, 0x1, R13, P1 ;  /* 0x0000000104317824 */ /* 0x000fe200008e060d */
[----:B--2---:R-:W-:-:S04]  /*d2010*/  LOP3.LUT R39, R42, 0xffff, RZ, 0xc0, !PT ;  /* 0x0000ffff2a277812 */ /* 0x004fc800078ec0ff */
[----:B------:R-:W-:-:S04]  /*d2020*/  PRMT R9, R2, 0x3340, R39 ;  /* 0x0000334002097816 */ /* 0x000fc80000000027 */
[----:B------:R-:W-:-:S05]  /*d2030*/  PRMT R8, R9, 0x5410, R8 ;  /* 0x0000541009087816 */ /* 0x000fca0000000008 */
[----:B------:R0:W-:Y:S04]  /*d2040*/  STL [R1+0x628], R8 ;  /* 0x0006280801007387 */ /* 0x0001e80000100800 */
[----:B------:R-:W2:Y:S04]  /*d2050*/  LDL.LU R56, [R1+0x1cac] ;  /* 0x001cac0001387983 */ /* 0x000ea80000300800 */
[----:B------:R-:W2:Y:S04]  /*d2060*/  LDL.LU R58, [R1+0x58c] ;  /* 0x00058c00013a7983 */ /* 0x000ea80000300800 */
[----:B------:R1:W-:Y:S04]  /*d2070*/  STL.64 [R1+0xbb8], R48 ;  /* 0x000bb83001007387 */ /* 0x0003e80000100a00 */
[----:B------:R-:W2:Y:S04]  /*d2080*/  LDL.LU R59, [R1+0x640] ;  /* 0x00064000013b7983 */ /* 0x000ea80000300800 */
[----:B------:R-:W2:Y:S04]  /*d2090*/  LDL.LU R61, [R1+0x674] ;  /* 0x00067400013d7983 */ /* 0x000ea80000300800 */
[----:B------:R-:W2:Y:S04]  /*d20a0*/  LDL.LU R44, [R1+0x574] ;  /* 0x00057400012c7983 */ /* 0x000ea80000300800 */
[----:B------:R-:W2:Y:S01]  /*d20b0*/  LDL.LU R42, [R1+0x60c] ;  /* 0x00060c00012a7983 */ /* 0x000ea20000300800 */
        /* <DEDUP_REMOVED lines=12> */
[----:B---3--:R-:W-:Y:S02]  /*d2180*/  LOP3.LUT R39, R43, 0xffff, RZ, 0xc0, !PT ;  /* 0x0000ffff2b277812 */ /* 0x008fe400078ec0ff */
[----:B----4-:R-:W-:Y:S02]  /*d2190*/  LOP3.LUT R40, R52, 0xffff, RZ, 0xc0, !PT ;  /* 0x0000ffff34287812 */ /* 0x010fe400078ec0ff */
[----:B0-----:R-:W-:Y:S02]  /*d21a0*/  LOP3.LUT R2, R54, 0xffff, RZ, 0xc0, !PT ;  /* 0x0000ffff36027812 */ /* 0x001fe400078ec0ff */
[----:B------:R-:W-:Y:S02]  /*d21b0*/  PRMT R9, R40, 0x3340, R39 ;  /* 0x0000334028097816 */ /* 0x000fe40000000027 */
[----:B------:R-:W-:Y:S01]  /*d21c0*/  PRMT R8, R2, 0x3340, R0 ;  /* 0x0000334002087816 */ /* 0x000fe20000000000 */
[----:B------:R0:W-:Y:S03]  /*d21d0*/  STL [R1+0x56fc], R2 ;  /* 0x0056fc0201007387 */ /* 0x0001e60000100800 */
[----:B0-----:R-:W-:-:S02]  /*d21e0*/  PRMT R2, R9, 0x5410, R8 ;  /* 0x0000541009027816 */ /* 0x001fc40000000008 */
[----:B------:R-:W-:-:S03]  /*d21f0*/  SHF.R.U32.HI R9, RZ, 0x8, R39 ;  /* 0x00000008ff097819 */ /* 0x000fc60000011627 */
[----:B------:R0:W-:Y:S01]  /*d2200*/  STL [R1+0x1f40], R2 ;  /* 0x001f400201007387 */ /* 0x0001e20000100800 */
[----:B------:R-:W-:Y:S02]  /*d2210*/  LOP3.LUT R9, R9, 0xffff, RZ, 0xc0, !PT ;  /* 0x0000ffff09097812 */ /* 0x000fe400078ec0ff */
[----:B0-----:R-:W-:-:S04]  /*d2220*/  SHF.R.U32.HI R2, RZ, 0x8, R40 ;  /* 0x00000008ff027819 */ /* 0x001fc80000011628 */
[----:B------:R-:W-:Y:S02]  /*d2230*/  LOP3.LUT R39, R2, 0xffff, RZ, 0xc0, !PT ;  /* 0x0000ffff02277812 */ /* 0x000fe400078ec0ff */
[----:B------:R-:W-:Y:S02]  /*d2240*/  SHF.R.U32.HI R8, RZ, 0x8, R41 ;  /* 0x00000008ff087819 */ /* 0x000fe40000011629 */
[----:B------:R-:W-:Y:S01]  /*d2250*/  PRMT R43, R39, 0x3340, R9 ;  /* 0x00003340272b7816 */ /* 0x000fe20000000009 */
[----:B------:R-:W-:Y:S01]  /*d2260*/  STL.64 [R1+0xbb0], R48 ;  /* 0x000bb03001007387 */ /* 0x000fe20000100a00 */
[----:B------:R-:W-:-:S03]  /*d2270*/  LOP3.LUT R8, R8, 0xffff, RZ, 0xc0, !PT ;  /* 0x0000ffff08087812 */ /* 0x000fc600078ec0ff */
[----:B------:R0:W-:Y:S01]  /*d2280*/  STL [R1+0x560c], R43 ;  /* 0x00560c2b01007387 */ /* 0x0001e20000100800 */
[----:B------:R-:W-:-:S05]  /*d2290*/  PRMT R2, R8, 0x3340, R0 ;  /* 0x0000334008027816 */ /* 0x000fca0000000000 */
[----:B------:R1:W-:Y:S01]  /*d22a0*/  STL [R1+0xb4], R2 ;  /* 0x0000b40201007387 */ /* 0x0003e20000100800 */
[----:B--2---:R-:W-:Y:S02]  /*d22b0*/  LOP3.LUT R41, R56, 0xffff, RZ, 0xc0, !PT ;  /* 0x0000ffff38297812 */ /* 0x004fe400078ec0ff */
[----:B------:R-:W-:Y:S02]  /*d22c0*/  LOP3.LUT R40, R58, 0xffff, RZ, 0xc0, !PT ;  /* 0x0000ffff3a287812 */ /* 0x000fe400078ec0ff */
[----:B0-----:R-:W-:Y:S02]  /*d22d0*/  LOP3.LUT R43, R59, 0xffff, RZ, 0xc0, !PT ;  /* 0x0000ffff3b2b7812 */ /* 0x001fe400078ec0ff */
[----:B------:R-:W-:Y:S02]  /*d22e0*/  PRMT R8, R40, 0x3340, R0 ;  /* 0x0000334028087816 */ /* 0x000fe40000000000 */
[----:B------:R-:W-:Y:S02]  /*d22f0*/  PRMT R9, R41, 0x3340, R43 ;  /* 0x0000334029097816 */ /* 0x000fe4000000002b */
[----:B------:R-:W-:-:S02]  /*d2300*/  LOP3.LUT R48, R61, 0xffff, RZ, 0xc0, !PT ;  /* 0x0000ffff3d307812 */ /* 0x000fc400078ec0ff */
[----:B-1----:R-:W-:Y:S01]  /*d2310*/  LOP3.LUT R2, R44, 0xffff, RZ, 0xc0, !PT ;  /* 0x0000ffff2c027812 */ /* 0x002fe200078ec0ff */
        /* <DEDUP_REMOVED lines=15> */
[----:B0-----:R-:W-:Y:S02]  /*d2410*/  SHF.R.U32.HI R8, RZ, 0x8, R39 ;  /* 0x00000008ff087819 */ /* 0x001fe40000011627 */
[----:B------:R-:W-:Y:S02]  /*d2420*/  SHF.R.U32.HI R39, RZ, 0x8, R43 ;  /* 0x00000008ff277819 */ /* 0x000fe4000001162b */
[----:B------:R-:W-:Y:S02]  /*d2430*/  LOP3.LUT R8, R8, 0xffff, RZ, 0xc0, !PT ;  /* 0x0000ffff08087812 */ /* 0x000fe400078ec0ff */
[----:B------:R-:W-:Y:S01]  /*d2440*/  LOP3.LUT R39, R39, 0xffff, RZ, 0xc0, !PT ;  /* 0x0000ffff27277812 */ /* 0x000fe200078ec0ff */
[----:B------:R-:W-:Y:S01]  /*d2450*/  IMAD.X R53, R4, 0x1, R7, P1 ;  /* 0x0000000104357824 */ /* 0x000fe200008e0607 */
[----:B------:R-:W-:Y:S02]  /*d2460*/  PRMT R43, R9, 0x3340, R8 ;  /* 0x00003340092b7816 */ /* 0x000fe40000000008 */
[----:B------:R-:W-:-:S02]  /*d2470*/  PRMT R39, R41, 0x3340, R39 ;  /* 0x0000334029277816 */ /* 0x000fc40000000027 */
[----:B------:R-:W-:Y:S01]  /*d2480*/  IADD3 R8, P1, PT, R3, R6, RZ ;  /* 0x0000000603087210 */ /* 0x000fe20007f3e0ff */
[----:B------:R0:W-:Y:S04]  /*d2490*/  STL.64 [R1+0xba0], R52 ;  /* 0x000ba03401007387 */ /* 0x0001e80000100a00 */
[----:B------:R-:W-:Y:S01]  /*d24a0*/  STL [R1+0x33c], R43 ;  /* 0x00033c2b01007387 */ /* 0x000fe20000100800 */
[----:B------:R-:W-:-:S03]  /*d24b0*/  IMAD.X R9, R4, 0x1, R5, P1 ;  /* 0x0000000104097824 */ /* 0x000fc600008e0605 */
[----:B------:R-:W-:Y:S04]  /*d24c0*/  STL [R1+0x258], R39 ;  /* 0x0002582701007387 */ /* 0x000fe80000100800 */
[----:B0-----:R-:W4:Y:S04]  /*d24d0*/  LDL.LU R53, [R1+0x4dcc] ;  /* 0x004dcc0001357983 */ /* 0x001f280000300800 */
[----:B------:R-:W4:Y:S04]  /*d24e0*/  LDL.LU R52, [R1+0x4d38] ;  /* 0x004d380001347983 */ /* 0x000f280000300800 */
[----:B------:R-:W4:Y:S04]  /*d24f0*/  LDL.LU R54, [R1+0x4d8c] ;  /* 0x004d8c0001367983 */ /* 0x000f280000300800 */
[----:B------:R0:W-:Y:S04]  /*d2500*/  STL.64 [R1+0xba8], R8 ;  /* 0x000ba80801007387 */ /* 0x0001e80000100a00 */
[----:B------:R-:W4:Y:S04]  /*d2510*/  LDL.LU R56, [R1+0x684] ;  /* 0x0006840001387983 */ /* 0x000f280000300800 */
[----:B------:R-:W4:Y:S04]  /*d2520*/  LDL.LU R58, [R1+0x578] ;  /* 0x00057800013a7983 */ /* 0x000f280000300800 */
[----:B------:R-:W4:Y:S01]  /*d2530*/  LDL.LU R59, [R1+0x618] ;  /* 0x00061800013b7983 */ /* 0x000f220000300800 */
[----:B0-----:R-:W-:-:S02]  /*d2540*/  SHF.R.U32.HI R8, RZ, 0x8, R40 ;  /* 0x00000008ff087819 */ /* 0x001fc40000011628 */
[----:B------:R-:W-:Y:S02]  /*d2550*/  SHF.R.U32.HI R9, RZ, 0x8, R2 ;  /* 0x00000008ff097819 */ /* 0x000fe40000011602 */
[----:B------:R-:W-:Y:S02]  /*d2560*/  LOP3.LUT R8, R8, 0xffff, RZ, 0xc0, !PT ;  /* 0x0000ffff08087812 */ /* 0x000fe400078ec0ff */
[----:B------:R-:W-:Y:S02]  /*d2570*/  LOP3.LUT R9, R9, 0xffff, RZ, 0xc0, !PT ;  /* 0x0000ffff09097812 */ /* 0x000fe400078ec0ff */
[--C-:B------:R-:W-:Y:S02]  /*d2580*/  PRMT R8, R8, 0x3340, R0.reuse ;  /* 0x0000334008087816 */ /* 0x100fe40000000000 */
[----:B------:R-:W-:-:S03]  /*d2590*/  PRMT R2, R9, 0x3340, R0 ;  /* 0x0000334009027816 */ /* 0x000fc60000000000 */
[----:B------:R-:W-:Y:S04]  /*d25a0*/  STL [R1+0xac], R8 ;  /* 0x0000ac0801007387 */ /* 0x000fe80000100800 */
[----:B------:R4:W-:Y:S01]  /*d25b0*/  STL [R1+0xa4], R2 ;  /* 0x0000a40201007387 */ /* 0x0009e20000100800 */
[----:B--2---:R-:W-:Y:S02]  /*d25c0*/  LOP3.LUT R40, R61, 0xffff, RZ, 0xc0, !PT ;  /* 0x0000ffff3d287812 */ /* 0x004fe400078ec0ff */
[----:B---3--:R-:W-:Y:S02]  /*d25d0*/  LOP3.LUT R39, R44, 0xffff, RZ, 0xc0, !PT ;  /* 0x0000ffff2c277812 */ /* 0x008fe400078ec0ff */
[----:B----4-:R-:W-:Y:S02]  /*d25e0*/  LOP3.LUT R2, R42, 0xffff, RZ, 0xc0, !PT ;  /* 0x0000ffff2a027812 */ /* 0x010fe400078ec0ff */
[----:B------:R-:W-:-:S02]  /*d25f0*/  PRMT R8, R39, 0x3340, R0 ;  /* 0x0000334027087816 */ /* 0x000fc40000000000 */
[----:B------:R-:W-:-:S04]  /*d2600*/  PRMT R9, R40, 0x3340, R2 ;  /* 0x0000334028097816 */ /* 0x000fc80000000002 */
[----:B------:R-:W-:Y:S02]  /*d2610*/  PRMT R8, R9, 0x5410, R8 ;  /* 0x0000541009087816 */ /* 0x000fe40000000008 */
[----:B------:R-:W-:Y:S02]  /*d2620*/  SHF.R.U32.HI R9, RZ, 0x8, R40 ;  /* 0x00000008ff097819 */ /* 0x000fe40000011628 */
[----:B------:R-:W-:Y:S01]  /*d2630*/  IADD3 R42, P1, PT, R3, R36, RZ ;  /* 0x00000024032a7210 */ /* 0x000fe20007f3e0ff */
[----:B------:R0:W-:Y:S01]  /*d2640*/  STL [R1+0x5fc], R8 ;  /* 0x0005fc0801007387 */ /* 0x0001e20000100800 */
[----:B------:R-:W-:Y:S02]  /*d2650*/  SHF.R.U32.HI R39, RZ, 0x8, R39 ;  /* 0x00000008ff277819 */ /* 0x000fe40000011627 */
[----:B------:R-:W-:Y:S01]  /*d2660*/  LOP3.LUT R9, R9, 0xffff, RZ, 0xc0, !PT ;  /* 0x0000ffff09097812 */ /* 0x000fe200078ec0ff */
[----:B------:R-:W-:Y:S01]  /*d2670*/  IMAD.X R43, R4, 0x1, R35, P1 ;  /* 0x00000001042b7824 */ /* 0x000fe200008e0623 */
[----:B0-----:R-:W-:-:S02]  /*d2680*/  SHF.R.U32.HI R8, RZ, 0x8, R2 ;  /* 0x00000008ff087819 */ /* 0x001fc40000011602 */
[----:B------:R-:W-:Y:S02]  /*d2690*/  LOP3.LUT R39, R39, 0xffff, RZ, 0xc0, !PT ;  /* 0x0000ffff27277812 */ /* 0x000fe400078ec0ff */
[----:B------:R-:W-:Y:S02]  /*d26a0*/  LOP3.LUT R8, R8, 0xffff, RZ, 0xc0, !PT ;  /* 0x0000ffff08087812 */ /* 0x000fe400078ec0ff */
[----:B------:R-:W-:Y:S02]  /*d26b0*/  PRMT R2, R39, 0x3340, R0 ;  /* 0x0000334027027816 */ /* 0x000fe40000000000 */
[----:B------:R-:W-:Y:S01]  /*d26c0*/  PRMT R8, R9, 0x3340, R8 ;  /* 0x0000334009087816 */ /* 0x000fe20000000008 */
[----:B------:R0:W-:Y:S04]  /*d26d0*/  STL.64 [R1+0xb98], R42 ;  /* 0x000b982a01007387 */ /* 0x0001e80000100a00 */
[----:B------:R-:W2:Y:S04]  /*d26e0*/  LDL.LU R61, [R1+0x4dc0] ;  /* 0x004dc000013d7983 */ /* 0x000ea80000300800 */
[----:B------:R-:W-:Y:S04]  /*d26f0*/  STL [R1+0x338], R8 ;  /* 0x0003380801007387 */ /* 0x000fe80000100800 */
[----:B------:R-:W3:Y:S04]  /*d2700*/  LDL.LU R44, [R1+0x4d1c] ;  /* 0x004d1c00012c7983 */ /* 0x000ee80000300800 */
[----:B------:R1:W-:Y:S04]  /*d2710*/  STL [R1+0x9c], R2 ;  /* 0x00009c0201007387 */ /* 0x0003e80000100800 */
[----:B0-----:R-:W4:Y:S01]  /*d2720*/  LDL.LU R42, [R1+0x4d68] ;  /* 0x004d6800012a7983 */ /* 0x001f220000300800 */
[----:B------:R-:W-:-:S02]  /*d2730*/  LOP3.LUT R40, R53, 0xffff, RZ, 0xc0, !PT ;  /* 0x0000ffff35287812 */ /* 0x000fc400078ec0ff */
[----:B------:R-:W-:Y:S02]  /*d2740*/  LOP3.LUT R41, R52, 0xffff, RZ, 0xc0, !PT ;  /* 0x0000ffff34297812 */ /* 0x000fe400078ec0ff */
[----:B-1----:R-:W-:Y:S02]  /*d2750*/  LOP3.LUT R2, R54, 0xffff, RZ, 0xc0, !PT ;  /* 0x0000ffff36027812 */ /* 0x002fe400078ec0ff */
[----:B------:R-:W-:Y:S02]  /*d2760*/  LOP3.LUT R43, R56, 0xffff, RZ, 0xc0, !PT ;  /* 0x0000ffff382b7812 */ /* 0x000fe400078ec0ff */
[----:B------:R-:W-:Y:S02]  /*d2770*/  PRMT R8, R41, 0x3340, R0 ;  /* 0x0000334029087816 */ /* 0x000fe40000000000 */
[----:B------:R-:W-:Y:S02]  /*d2780*/  PRMT R9, R40, 0x3340, R2 ;  /* 0x0000334028097816 */ /* 0x000fe40000000002 */
[----:B------:R-:W-:-:S02]  /*d2790*/  LOP3.LUT R48, R58, 0xffff, RZ, 0xc0, !PT ;  /* 0x0000ffff3a307812 */ /* 0x000fc400078ec0ff */
[----:B------:R-:W-:Y:S02]  /*d27a0*/  LOP3.LUT R39, R59, 0xffff, RZ, 0xc0, !PT ;  /* 0x0000ffff3b277812 */ /* 0x000fe400078ec0ff */
[----:B------:R-:W-:Y:S02]  /*d27b0*/  PRMT R49, R9, 0x5410, R8 ;  /* 0x0000541009317816 */ /* 0x000fe40000000008 */
[----:B------:R-:W-:Y:S02]  /*d27c0*/  PRMT R8, R48, 0x3340, R0 ;  /* 0x0000334030087816 */ /* 0x000fe40000000000 */
[----:B------:R-:W-:Y:S01]  /*d27d0*/  PRMT R9, R43, 0x3340, R39 ;  /* 0x000033402b097816 */ /* 0x000fe20000000027 */
[----:B------:R0:W-:Y:S04]  /*d27e0*/  STL [R1+0x211c], R48 ;  /* 0x00211c3001007387 */ /* 0x0001e80000100800 */
[----:B------:R1:W-:Y:S01]  /*d27f0*/  STL [R1+0x5e8], R49 ;  /* 0x0005e83101007387 */ /* 0x0003e20000100800 */
[----:B------:R-:W-:-:S02]  /*d2800*/  PRMT R8, R9, 0x5410, R8 ;  /* 0x0000541009087816 */ /* 0x000fc40000000008 */
[----:B0-----:R-:W-:-:S03]  /*d2810*/  IADD3 R48, P1, PT, R3, R34, RZ ;  /* 0x0000002203307210 */ /* 0x001fc60007f3e0ff */
[----:B------:R0:W-:Y:S04]  /*d2820*/  STL [R1+0x1f1c], R8 ;  /* 0x001f1c0801007387 */ /* 0x0001e80000100800 */
[----:B------:R-:W4:Y:S01]  /*d2830*/  LDL.LU R56, [R1+0x4f10] ;  /* 0x004f100001387983 */ /* 0x000f220000300800 */
[----:B-1----:R-:W-:-:S03]  /*d2840*/  IMAD.X R49, R4, 0x1, R33, P1 ;  /* 0x0000000104317824 */ /* 0x002fc600008e0621 */
[----:B------:R-:W4:Y:S04]  /*d2850*/  LDL.LU R58, [R1+0x4e8c] ;  /* 0x004e8c00013a7983 */ /* 0x000f280000300800 */
[----:B------:R-:W-:Y:S04]  /*d2860*/  STL.64 [R1+0xb90], R48 ;  /* 0x000b903001007387 */ /* 0x000fe80000100a00 */
[----:B------:R-:W4:Y:S01]  /*d2870*/  LDL.LU R59, [R1+0x4ed0] ;  /* 0x004ed000013b7983 */ /* 0x000f220000300800 */
[----:B------:R-:W-:Y:S02]  /*d2880*/  SHF.R.U32.HI R39, RZ, 0x8, R39 ;  /* 0x00000008ff277819 */ /* 0x000fe40000011627 */
[----:B0-----:R-:W-:-:S02]  /*d2890*/  SHF.R.U32.HI R8, RZ, 0x8, R43 ;  /* 0x00000008ff087819 */ /* 0x001fc4000001162b */
[----:B------:R-:W-:Y:S02]  /*d28a0*/  SHF.R.U32.HI R9, RZ, 0x8, R40 ;  /* 0x00000008ff097819 */ /* 0x000fe40000011628 */
[----:B------:R-:W-:Y:S02]  /*d28b0*/  SHF.R.U32.HI R40, RZ, 0x8, R2 ;  /* 0x00000008ff287819 */ /* 0x000fe40000011602 */
[----:B------:R-:W-:Y:S02]  /*d28c0*/  LOP3.LUT R39, R39, 0xffff, RZ, 0xc0, !PT ;  /* 0x0000ffff27277812 */ /* 0x000fe400078ec0ff */
[----:B------:R-:W-:Y:S02]  /*d28d0*/  LOP3.LUT R2, R8, 0xffff, RZ, 0xc0, !PT ;  /* 0x0000ffff08027812 */ /* 0x000fe400078ec0ff */
[----:B------:R-:W-:Y:S02]  /*d28e0*/  LOP3.LUT R9, R9, 0xffff, RZ, 0xc0, !PT ;  /* 0x0000ffff09097812 */ /* 0x000fe400078ec0ff */
[----:B------:R-:W-:-:S02]  /*d28f0*/  LOP3.LUT R8, R40, 0xffff, RZ, 0xc0, !PT ;  /* 0x0000ffff28087812 */ /* 0x000fc400078ec0ff */
[----:B------:R-:W-:Y:S02]  /*d2900*/  PRMT R43, R2, 0x3340, R39 ;  /* 0x00003340022b7816 */ /* 0x000fe40000000027 */
[----:B------:R-:W-:-:S03]  /*d2910*/  PRMT R2, R9, 0x3340, R8 ;  /* 0x0000334009027816 */ /* 0x000fc60000000008 */
[----:B------:R-:W-:Y:S04]  /*d2920*/  STL [R1+0x5614], R43 ;  /* 0x0056142b01007387 */ /* 0x000fe80000100800 */
[----:B------:R4:W-:Y:S01]  /*d2930*/  STL [R1+0x32c], R2 ;  /* 0x00032c0201007387 */ /* 0x0009e20000100800 */
[----:B--2---:R-:W-:-:S03]  /*d2940*/  LOP3.LUT R40, R61, 0xffff, RZ, 0xc0, !PT ;  /* 0x0000ffff3d287812 */ /* 0x004fc600078ec0ff */
[----:B------:R-:W2:Y:S01]  /*d2950*/  LDL.LU R61, [R1+0x4f30] ;  /* 0x004f3000013d7983 */ /* 0x000ea20000300800 */
[----:B---3--:R-:W-:-:S03]  /*d2960*/  LOP3.LUT R39, R44, 0xffff, RZ, 0xc0, !PT ;  /* 0x0000ffff2c277812 */ /* 0x008fc600078ec0ff */
[----:B------:R-:W3:Y:S01]  /*d2970*/  LDL.LU R44, [R1+0x4e94] ;  /* 0x004e9400012c7983 */ /* 0x000ee20000300800 */
[----:B----4-:R-:W-:Y:S02]  /*d2980*/  LOP3.LUT R2, R42, 0xffff, RZ, 0xc0, !PT ;  /* 0x0000ffff2a027812 */ /* 0x010fe400078ec0ff */
        /* <DEDUP_REMOVED lines=14> */
[----:B------:R-:W-:Y:S02]  /*d2a70*/  PRMT R8, R39, 0x3340, R0 ;  /* 0x0000334027087816 */ /* 0x000fe40000000000 */
[----:B------:R-:W-:Y:S02]  /*d2a80*/  LOP3.LUT R2, R56, 0xffff, RZ, 0xc0, !PT ;  /* 0x0000ffff38027812 */ /* 0x000fe400078ec0ff */
[----:B------:R-:W-:Y:S01]  /*d2a90*/  LOP3.LUT R40, R58, 0xffff, RZ, 0xc0, !PT ;  /* 0x0000ffff3a287812 */ /* 0x000fe200078ec0ff */
[----:B------:R-:W-:Y:S04]  /*d2aa0*/  STL.64 [R1+0xb88], R48 ;  /* 0x000b883001007387 */ /* 0x000fe80000100a00 */
[----:B------:R0:W-:Y:S01]  /*d2ab0*/  STL [R1+0x24c], R9 ;  /* 0x00024c0901007387 */ /* 0x0001e20000100800 */
[----:B------:R-:W-:-:S03]  /*d2ac0*/  LOP3.LUT R39, R59, 0xffff, RZ, 0xc0, !PT ;  /* 0x0000ffff3b277812 */ /* 0x000fc600078ec0ff */
[----:B------:R1:W-:Y:S04]  /*d2ad0*/  STL [R1+0x88], R8 ;  /* 0x0000880801007387 */ /* 0x0003e80000100800 */
[----:B------:R-:W4:Y:S04]  /*d2ae0*/  LDL.LU R56, [R1+0x4eec] ;  /* 0x004eec0001387983 */ /* 0x000f280000300800 */
[----:B------:R-:W4:Y:S01]  /*d2af0*/  LDL.LU R58, [R1+0x4e7c] ;  /* 0x004e7c00013a7983 */ /* 0x000f220000300800 */
[----:B0-----:R-:W-:Y:S02]  /*d2b00*/  PRMT R9, R2, 0x3340, R39 ;  /* 0x0000334002097816 */ /* 0x001fe40000000027 */
[----:B-1----:R-:W-:-:S04]  /*d2b10*/  PRMT R8, R40, 0x3340, R0 ;  /* 0x0000334028087816 */ /* 0x002fc80000000000 */
        /* <DEDUP_REMOVED lines=16> */
[----:B--2---:R-:W-:-:S03]  /*d2c20*/  LOP3.LUT R41, R61, 0xffff, RZ, 0xc0, !PT ;  /* 0x0000ffff3d297812 */ /* 0x004fc600078ec0ff */
[----:B------:R-:W2:Y:S01]  /*d2c30*/  LDL.LU R61, [R1+0x4efc] ;  /* 0x004efc00013d7983 */ /* 0x000ea20000300800 */
[----:B---3--:R-:W-:-:S03]  /*d2c40*/  LOP3.LUT R39, R44, 0xffff, RZ, 0xc0, !PT ;  /* 0x0000ffff2c277812 */ /* 0x008fc600078ec0ff */
[----:B------:R-:W3:Y:S01]  /*d2c50*/  LDL.LU R44, [R1+0x4e88] ;  /* 0x004e8800012c7983 */ /* 0x000ee20000300800 */
[----:B0-----:R-:W-:Y:S02]  /*d2c60*/  PRMT R8, R39, 0x3340, R0 ;  /* 0x0000334027087816 */ /* 0x001fe40000000000 */
[----:B----4-:R-:W-:-:S04]  /*d2c70*/  LOP3.LUT R2, R42, 0xffff, RZ, 0xc0, !PT ;  /* 0x0000ffff2a027812 */ /* 0x010fc800078ec0ff */
        /* <DEDUP_REMOVED lines=40> */
[----:B--2---:R-:W-:-:S02]  /*d2f00*/  LOP3.LUT R40, R61, 0xffff, RZ, 0xc0, !PT ;  /* 0x0000ffff3d287812 */ /* 0x004fc400078ec0ff */
[----:B---3--:R-:W-:-:S04]  /*d2f10*/  LOP3.LUT R39, R44, 0xffff, RZ, 0xc0, !PT ;  /* 0x0000ffff2c277812 */ /* 0x008fc800078ec0ff */
[----:B0-----:R-:W-:Y:S02]  /*d2f20*/  PRMT R8, R39, 0x3340, R0 ;  /* 0x0000334027087816 */ /* 0x001fe40000000000 */
[----:B----4-:R-:W-:Y:S02]  /*d2f30*/  LOP3.LUT R2, R42, 0xffff, RZ, 0xc0, !PT ;  /* 0x0000ffff2a027812 */ /* 0x010fe400078ec0ff */
[----:B------:R-:W-:Y:S02]  /*d2f40*/  IADD3 R42, P1, PT, R3, R24, RZ ;  /* 0x00000018032a7210 */ /* 0x000fe40007f3e0ff */
[----:B------:R-:W-:-:S03]  /*d2f50*/  PRMT R9, R40, 0x3340, R2 ;  /* 0x0000334028097816 */ /* 0x000fc60000000002 */
[----:B------:R-:W-:Y:S01]  /*d2f60*/  IMAD.X R43, R4, 0x1, R23, P1 ;  /* 0x00000001042b7824 */ /* 0x000fe200008e0617 */
[----:B------:R-:W-:-:S05]  /*d2f70*/  PRMT R8, R9, 0x5410, R8 ;  /* 0x0000541009087816 */ /* 0x000fca0000000008 */
[----:B------:R-:W-:Y:S04]  /*d2f80*/  STL [R1+0x5cc], R8 ;  /* 0x0005cc0801007387 */ /* 0x000fe80000100800 */
[----:B------:R-:W2:Y:S04]  /*d2f90*/  LDL.LU R61, [R1+0x45c] ;  /* 0x00045c00013d7983 */ /* 0x000ea80000300800 */
[----:B------:R0:W-:Y:S04]  /*d2fa0*/  STL.64 [R1+0xb68], R42 ;  /* 0x000b682a01007387 */ /* 0x0001e80000100a00 */
[----:B------:R-:W3:Y:S04]  /*d2fb0*/  LDL.LU R44, [R1+0x2f8] ;  /* 0x0002f800012c7983 */ /* 0x000ee80000300800 */
[----:B0-----:R-:W4:Y:S01]  /*d2fc0*/  LDL.LU R42, [R1+0x3d0] ;  /* 0x0003d000012a7983 */ /* 0x001f220000300800 */
[----:B------:R-:W-:-:S02]  /*d2fd0*/  SHF.R.U32.HI R9, RZ, 0x8, R40 ;  /* 0x00000008ff097819 */ /* 0x000fc40000011628 */
[----:B------:R-:W-:Y:S02]  /*d2fe0*/  SHF.R.U32.HI R8, RZ, 0x8, R2 ;  /* 0x00000008ff087819 */ /* 0x000fe40000011602 */
[----:B------:R-:W-:Y:S02]  /*d2ff0*/  SHF.R.U32.HI R39, RZ, 0x8, R39 ;  /* 0x00000008ff277819 */ /* 0x000fe40000011627 */
[----:B------:R-:W-:Y:S02]  /*d3000*/  LOP3.LUT R9, R9, 0xffff, RZ, 0xc0, !PT ;  /* 0x0000ffff09097812 */ /* 0x000fe400078ec0ff */
[----:B------:R-:W-:Y:S02]  /*d3010*/  LOP3.LUT R8, R8, 0xffff, RZ, 0xc0, !PT ;  /* 0x0000ffff08087812 */ /* 0x000fe400078ec0ff */
[----:B------:R-:W-:Y:S02]  /*d3020*/  LOP3.LUT R39, R39, 0xffff, RZ, 0xc0, !PT ;  /* 0x0000ffff27277812 */ /* 0x000fe400078ec0ff */
[----:B------:R-:W-:-:S02]  /*d3030*/  PRMT R2, R9, 0x3340, R8 ;  /* 0x0000334009027816 */ /* 0x000fc40000000008 */
[----:B------:R-:W-:Y:S02]  /*d3040*/  PRMT R8, R39, 0x3340, R0 ;  /* 0x0000334027087816 */ /* 0x000fe40000000000 */
[----:B------:R-:W-:Y:S01]  /*d3050*/  LOP3.LUT R40, R56, 0xffff, RZ, 0xc0, !PT ;  /* 0x0000ffff38287812 */ /* 0x000fe200078ec0ff */
[----:B------:R0:W-:Y:S04]  /*d3060*/  STL [R1+0x1b8], R2 ;  /* 0x0001b80201007387 */ /* 0x0001e80000100800 */
[----:B------:R1:W-:Y:S01]  /*d3070*/  STL [R1+0x60], R8 ;  /* 0x0000600801007387 */ /* 0x0003e20000100800 */
[----:B------:R-:W-:Y:S02]  /*d3080*/  LOP3.LUT R39, R59, 0xffff, RZ, 0xc0, !PT ;  /* 0x0000ffff3b277812 */ /* 0x000fe400078ec0ff */
[----:B0-----:R-:W-:-:S02]  /*d3090*/  LOP3.LUT R2, R58, 0xffff, RZ, 0xc0, !PT ;  /* 0x0000ffff3a027812 */ /* 0x001fc400078ec0ff */
[----:B------:R-:W-:Y:S02]  /*d30a0*/  PRMT R9, R40, 0x3340, R39 ;  /* 0x0000334028097816 */ /* 0x000fe40000000027 */
[----:B------:R-:W-:Y:S02]  /*d30b0*/  IADD3 R48, P1, PT, R3, R22, RZ ;  /* 0x0000001603307210 */ /* 0x000fe40007f3e0ff */
[----:B-1----:R-:W-:-:S04]  /*d30c0*/  PRMT R8, R2, 0x3340, R0 ;  /* 0x0000334002087816 */ /* 0x002fc80000000000 */
[----:B------:R-:W-:Y:S01]  /*d30d0*/  PRMT R8, R9, 0x5410, R8 ;  /* 0x0000541009087816 */ /* 0x000fe20000000008 */
[----:B------:R-:W-:-:S04]  /*d30e0*/  IMAD.X R49, R4, 0x1, R21, P1 ;  /* 0x0000000104317824 */ /* 0x000fc800008e0615 */
[----:B------:R0:W-:Y:S04]  /*d30f0*/  STL [R1+0x1ed8], R8 ;  /* 0x001ed80801007387 */ /* 0x0001e80000100800 */
[----:B------:R-:W4:Y:S04]  /*d3100*/  LDL.LU R56, [R1+0x420] ;  /* 0x0004200001387983 */ /* 0x000f280000300800 */
[----:B------:R-:W4:Y:S04]  /*d3110*/  LDL.LU R58, [R1+0x2cc] ;  /* 0x0002cc00013a7983 */ /* 0x000f280000300800 */
[----:B------:R-:W-:Y:S04]  /*d3120*/  STL.64 [R1+0xb58], R48 ;  /* 0x000b583001007387 */ /* 0x000fe80000100a00 */
[----:B------:R-:W4:Y:S01]  /*d3130*/  LDL.LU R59, [R1+0x334] ;  /* 0x00033400013b7983 */ /* 0x000f220000300800 */
[----:B------:R-:W-:-:S02]  /*d3140*/  SHF.R.U32.HI R40, RZ, 0x8, R40 ;  /* 0x00000008ff287819 */ /* 0x000fc40000011628 */
[----:B------:R-:W-:Y:S02]  /*d3150*/  SHF.R.U32.HI R9, RZ, 0x8, R39 ;  /* 0x00000008ff097819 */ /* 0x000fe40000011627 */
[----:B0-----:R-:W-:Y:S02]  /*d3160*/  SHF.R.U32.HI R8, RZ, 0x8, R41 ;  /* 0x00000008ff087819 */ /* 0x001fe40000011629 */
[----:B------:R-:W-:Y:S02]  /*d3170*/  LOP3.LUT R39, R40, 0xffff, RZ, 0xc0, !PT ;  /* 0x0000ffff28277812 */ /* 0x000fe400078ec0ff */
[----:B------:R-:W-:Y:S02]  /*d3180*/  LOP3.LUT R9, R9, 0xffff, RZ, 0xc0, !PT ;  /* 0x0000ffff09097812 */ /* 0x000fe400078ec0ff */
[----:B------:R-:W-:-:S04]  /*d3190*/  LOP3.LUT R8, R8, 0xffff, RZ, 0xc0, !PT ;  /* 0x0000ffff08087812 */ /* 0x000fc800078ec0ff */
        /* <DEDUP_REMOVED lines=13> */
[----:B------:R-:W2:Y:S04]  /*d3270*/  LDL.LU R61, [R1+0x2c8] ;  /* 0x0002c800013d7983 */ /* 0x000ea80000300800 */
[----:B------:R-:W3:Y:S01]  /*d3280*/  LDL.LU R44, [R1+0x41c] ;  /* 0x00041c00012c7983 */ /* 0x000ee20000300800 */
[----:B----4-:R-:W-:-:S03]  /*d3290*/  LOP3.LUT R39, R42, 0xffff, RZ, 0xc0, !PT ;  /* 0x0000ffff2a277812 */ /* 0x010fc600078ec0ff */
        /* <DEDUP_REMOVED lines=14> */
[----:B------:R-:W-:Y:S02]  /*d3380*/  LOP3.LUT R39, R56, 0xffff, RZ, 0xc0, !PT ;  /* 0x0000ffff38277812 */ /* 0x000fe400078ec0ff */
[----:B------:R-:W-:Y:S02]  /*d3390*/  LOP3.LUT R2, R58, 0xffff, RZ, 0xc0, !PT ;  /* 0x0000ffff3a027812 */ /* 0x000fe400078ec0ff */
[----:B------:R-:W-:-:S02]  /*d33a0*/  LOP3.LUT R9, R59, 0xffff, RZ, 0xc0, !PT ;  /* 0x0000ffff3b097812 */ /* 0x000fc400078ec0ff */
[----:B0-----:R-:W-:Y:S02]  /*d33b0*/  PRMT R4, R2, 0x3340, R0 ;  /* 0x0000334002047816 */ /* 0x001fe40000000000 */
[----:B------:R-:W-:-:S04]  /*d33c0*/  PRMT R8, R39, 0x3340, R9 ;  /* 0x0000334027087816 */ /* 0x000fc80000000009 */
[----:B------:R-:W-:Y:S02]  /*d33d0*/  PRMT R8, R8, 0x5410, R4 ;  /* 0x0000541008087816 */ /* 0x000fe40000000004 */
[----:B------:R-:W-:-:S03]  /*d33e0*/  SHF.R.U32.HI R4, RZ, 0x8, R40 ;  /* 0x00000008ff047819 */ /* 0x000fc60000011628 */
[----:B------:R0:W-:Y:S04]  /*d33f0*/  STL [R1+0x1ec8], R8 ;  /* 0x001ec80801007387 */ /* 0x0001e80000100800 */
[----:B------:R-:W4:Y:S04]  /*d3400*/  LDL.LU R53, [R1+0x4d04] ;  /* 0x004d040001357983 */ /* 0x000f280000300800 */
[----:B------:R-:W4:Y:S04]  /*d3410*/  LDL.LU R52, [R1+0x5e4] ;  /* 0x0005e40001347983 */ /* 0x000f280000300800 */
[----:B------:R-:W4:Y:S01]  /*d3420*/  LDL.LU R54, [R1+0x4cb4] ;  /* 0x004cb40001367983 */ /* 0x000f220000300800 */
[----:B------:R-:W-:-:S02]  /*d3430*/  SHF.R.U32.HI R39, RZ, 0x8, R39 ;  /* 0x00000008ff277819 */ /* 0x000fc40000011627 */
[----:B------:R-:W-:Y:S02]  /*d3440*/  LOP3.LUT R4, R4, 0xffff, RZ, 0xc0, !PT ;  /* 0x0000ffff04047812 */ /* 0x000fe400078ec0ff */
[----:B0-----:R-:W-:Y:S02]  /*d3450*/  SHF.R.U32.HI R8, RZ, 0x8, R9 ;  /* 0x00000008ff087819 */ /* 0x001fe40000011609 */
[----:B------:R-:W-:Y:S02]  /*d3460*/  LOP3.LUT R9, R39, 0xffff, RZ, 0xc0, !PT ;  /* 0x0000ffff27097812 */ /* 0x000fe400078ec0ff */
[----:B------:R-:W-:Y:S02]  /*d3470*/  PRMT R39, R4, 0x3340, R0 ;  /* 0x0000334004277816 */ /* 0x000fe40000000000 */
[----:B------:R-:W-:-:S04]  /*d3480*/  LOP3.LUT R8, R8, 0xffff, RZ, 0xc0, !PT ;  /* 0x0000ffff08087812 */ /* 0x000fc800078ec0ff */
[----:B------:R-:W-:Y:S01]  /*d3490*/  PRMT R8, R9, 0x3340, R8 ;  /* 0x0000334009087816 */ /* 0x000fe20000000008 */
[----:B------:R3:W-:Y:S04]  /*d34a0*/  STL [R1+0x4c], R39 ;  /* 0x00004c2701007387 */ /* 0x0007e80000100800 */
[----:B------:R-:W-:Y:S01]  /*d34b0*/  STL [R1+0x194], R8 ;  /* 0x0001940801007387 */ /* 0x000fe20000100800 */
[----:B--2---:R-:W-:Y:S02]  /*d34c0*/  LOP3.LUT R4, R61, 0xffff, RZ, 0xc0, !PT ;  /* 0x0000ffff3d047812 */ /* 0x004fe400078ec0ff */
[----:B---3--:R-:W-:-:S03]  /*d34d0*/  LOP3.LUT R39, R44, 0xffff, RZ, 0xc0, !PT ;  /* 0x0000ffff2c277812 */ /* 0x008fc600078ec0ff */
[----:B------:R0:W-:Y:S04]  /*d34e0*/  STL [R1+0x640], R4 ;  /* 0x0006400401007387 */ /* 0x0001e80000100800 */
[----:B------:R-:W2:Y:S04]  /*d34f0*/  LDL.LU R56, [R1+0x4d08] ;  /* 0x004d080001387983 */ /* 0x000ea80000300800 */
[----:B------:R-:W3:Y:S01]  /*d3500*/  LDL.LU R58, [R1+0x5ec] ;  /* 0x0005ec00013a7983 */ /* 0x000ee20000300800 */
[----:B----4-:R-:W-:Y:S02]  /*d3510*/  LOP3.LUT R9, R42, 0xffff, RZ, 0xc0, !PT ;  /* 0x0000ffff2a097812 */ /* 0x010fe400078ec0ff */
[----:B0-----:R-:W-:-:S02]  /*d3520*/  PRMT R4, R4, 0x3340, R0 ;  /* 0x0000334004047816 */ /* 0x001fc40000000000 */
[----:B------:R-:W-:-:S04]  /*d3530*/  PRMT R8, R39, 0x3340, R9 ;  /* 0x0000334027087816 */ /* 0x000fc80000000009 */
[----:B------:R-:W-:-:S05]  /*d3540*/  PRMT R4, R8, 0x5410, R4 ;  /* 0x0000541008047816 */ /* 0x000fca0000000004 */
[----:B------:R0:W-:Y:S04]  /*d3550*/  STL [R1+0x1eac], R4 ;  /* 0x001eac0401007387 */ /* 0x0001e80000100800 */
[----:B------:R-:W4:Y:S04]  /*d3560*/  LDL.LU R59, [R1+0x4cb8] ;  /* 0x004cb800013b7983 */ /* 0x000f280000300800 */
[----:B------:R-:W4:Y:S04]  /*d3570*/  LDL.LU R42, [R1+0x4cd4] ;  /* 0x004cd400012a7983 */ /* 0x000f280000300800 */
[----:B------:R-:W4:Y:S04]  /*d3580*/  LDL.LU R61, [R1+0x57c] ;  /* 0x00057c00013d7983 */ /* 0x000f280000300800 */
[----:B------:R-:W4:Y:S01]  /*d3590*/  LDL.LU R44, [R1+0x4c30] ;  /* 0x004c3000012c7983 */ /* 0x000f220000300800 */
[----:B------:R-:W-:Y:S01]  /*d35a0*/  VIADD R3, R3, UR6 ;  /* 0x0000000603037c36 */ /* 0x000fe20008000000 */
[----:B------:R-:W-:-:S02]  /*d35b0*/  SHF.R.U32.HI R8, RZ, 0x8, R2 ;  /* 0x00000008ff087819 */ /* 0x000fc40000011602 */
[----:B------:R-:W-:Y:S02]  /*d35c0*/  SHF.R.U32.HI R39, RZ, 0x8, R39 ;  /* 0x00000008ff277819 */ /* 0x000fe40000011627 */
[----:B------:R-:W-:Y:S01]  /*d35d0*/  SHF.R.U32.HI R9, RZ, 0x8, R9 ;  /* 0x00000008ff097819 */ /* 0x000fe20000011609 */
[----:B------:R-:W1:Y:S01]  /*d35e0*/  LDCU UR6, c[0x0][0x3b8] ;  /* 0x00007700ff0677ac */ /* 0x000e620008000800 */
[----:B0-----:R-:W-:Y:S02]  /*d35f0*/  SHF.R.S32.HI R4, RZ, 0x1f, R3 ;  /* 0x0000001fff047819 */ /* 0x001fe40000011403 */
[----:B------:R-:W-:Y:S02]  /*d3600*/  IADD3 R40, P1, PT, R3, R16, RZ ;  /* 0x0000001003287210 */ /* 0x000fe40007f3e0ff */
[----:B------:R-:W-:Y:S02]  /*d3610*/  LOP3.LUT R8, R8, 0xffff, RZ, 0xc0, !PT ;  /* 0x0000ffff08087812 */ /* 0x000fe400078ec0ff */
[----:B------:R-:W-:-:S02]  /*d3620*/  LOP3.LUT R39, R39, 0xffff, RZ, 0xc0, !PT ;  /* 0x0000ffff27277812 */ /* 0x000fc400078ec0ff */
[----:B------:R-:W-:Y:S01]  /*d3630*/  LOP3.LUT R9, R9, 0xffff, RZ, 0xc0, !PT ;  /* 0x0000ffff09097812 */ /* 0x000fe200078ec0ff */
[----:B------:R-:W-:Y:S01]  /*d3640*/  IMAD.X R41, R4, 0x1, R38, P1 ;  /* 0x0000000104297824 */ /* 0x000fe200008e0626 */
[----:B------:R-:W-:Y:S02]  /*d3650*/  PRMT R8, R8, 0x3340, R0 ;  /* 0x0000334008087816 */ /* 0x000fe40000000000 */
[----:B------:R-:W-:Y:S02]  /*d3660*/  PRMT R2, R39, 0x3340, R9 ;  /* 0x0000334027027816 */ /* 0x000fe40000000009 */
[----:B------:R0:W-:Y:S04]  /*d3670*/  STL.64 [R1+0xb48], R40 ;  /* 0x000b482801007387 */ /* 0x0001e80000100a00 */
[----:B------:R-:W-:Y:S04]  /*d3680*/  STL [R1+0x48], R8 ;  /* 0x0000480801007387 */ /* 0x000fe80000100800 */
[----:B------:R0:W-:Y:S01]  /*d3690*/  STL [R1+0x618], R2 ;  /* 0x0006180201007387 */ /* 0x0001e20000100800 */
[----:B------:R-:W-:-:S02]  /*d36a0*/  IADD3 R48, P1, PT, R3, R15, RZ ;  /* 0x0000000f03307210 */ /* 0x000fc40007f3e0ff */
[----:B0-----:R-:W-:Y:S02]  /*d36b0*/  LOP3.LUT R40, R53, 0xffff, RZ, 0xc0, !PT ;  /* 0x0000ffff35287812 */ /* 0x001fe400078ec0ff */
[----:B------:R-:W-:Y:S02]  /*d36c0*/  LOP3.LUT R39, R52, 0xffff, RZ, 0xc0, !PT ;  /* 0x0000ffff34277812 */ /* 0x000fe400078ec0ff */
[----:B------:R-:W-:Y:S02]  /*d36d0*/  LOP3.LUT R2, R54, 0xffff, RZ, 0xc0, !PT ;  /* 0x0000ffff36027812 */ /* 0x000fe400078ec0ff */
[----:B------:R-:W-:Y:S02]  /*d36e0*/  PRMT R8, R39, 0x3340, R0 ;  /* 0x0000334027087816 */ /* 0x000fe40000000000 */
[----:B------:R-:W-:-:S04]  /*d36f0*/  PRMT R9, R40, 0x3340, R2 ;  /* 0x0000334028097816 */ /* 0x000fc80000000002 */
[----:B------:R-:W-:Y:S02]  /*d3700*/  PRMT R8, R9, 0x5410, R8 ;  /* 0x0000541009087816 */ /* 0x000fe40000000008 */
[----:B------:R-:W-:-:S03]  /*d3710*/  SHF.R.U32.HI R9, RZ, 0x8, R40 ;  /* 0x00000008ff097819 */ /* 0x000fc60000011628 */
[----:B------:R0:W-:Y:S01]  /*d3720*/  STL [R1+0x1e8c], R8 ;  /* 0x001e8c0801007387 */ /* 0x0001e20000100800 */
[----:B------:R-:W-:Y:S02]  /*d3730*/  SHF.R.U32.HI R39, RZ, 0x8, R39 ;  /* 0x00000008ff277819 */ /* 0x000fe40000011627 */
[----:B------:R-:W-:Y:S01]  /*d3740*/  LOP3.LUT R9, R9, 0xffff, RZ, 0xc0, !PT ;  /* 0x0000ffff09097812 */ /* 0x000fe200078ec0ff */
[----:B------:R-:W-:Y:S01]  /*d3750*/  IMAD.X R49, R4, 0x1, R37, P1 ;  /* 0x0000000104317824 */ /* 0x000fe200008e0625 */
[----:B0-----:R-:W-:-:S04]  /*d3760*/  SHF.R.U32.HI R8, RZ, 0x8, R2 ;  /* 0x00000008ff087819 */ /* 0x001fc80000011602 */
[----:B------:R-:W-:Y:S02]  /*d3770*/  LOP3.LUT R8, R8, 0xffff, RZ, 0xc0, !PT ;  /* 0x0000ffff08087812 */ /* 0x000fe400078ec0ff */
[----:B------:R-:W-:Y:S02]  /*d3780*/  LOP3.LUT R39, R39, 0xffff, RZ, 0xc0, !PT ;  /* 0x0000ffff27277812 */ /* 0x000fe400078ec0ff */
[----:B------:R-:W-:Y:S01]  /*d3790*/  PRMT R2, R9, 0x3340, R8 ;  /* 0x0000334009027816 */ /* 0x000fe20000000008 */
[----:B------:R-:W-:Y:S01]  /*d37a0*/  STL.64 [R1+0xb38], R48 ;  /* 0x000b383001007387 */ /* 0x000fe20000100a00 */
[----:B------:R-:W-:-:S03]  /*d37b0*/  PRMT R8, R39, 0x3340, R0 ;  /* 0x0000334027087816 */ /* 0x000fc60000000000 */
[----:B------:R3:W-:Y:S04]  /*d37c0*/  STL [R1+0x174], R2 ;  /* 0x0001740201007387 */ /* 0x0007e80000100800 */
[----:B------:R0:W-:Y:S01]  /*d37d0*/  STL [R1+0x44], R8 ;  /* 0x0000440801007387 */ /* 0x0001e20000100800 */
[----:B--2---:R-:W-:Y:S02]  /*d37e0*/  LOP3.LUT R41, R56, 0xffff, RZ, 0xc0, !PT ;  /* 0x0000ffff38297812 */ /* 0x004fe400078ec0ff */
[----:B---3--:R-:W-:-:S04]  /*d37f0*/  LOP3.LUT R2, R58, 0xffff, RZ, 0xc0, !PT ;  /* 0x0000ffff3a027812 */ /* 0x008fc800078ec0ff */
[----:B0-----:R-:W-:Y:S02]  /*d3800*/  PRMT R8, R2, 0x3340, R0 ;  /* 0x0000334002087816 */ /* 0x001fe40000000000 */
[----:B----4-:R-:W-:Y:S02]  /*d3810*/  LOP3.LUT R43, R59, 0xffff, RZ, 0xc0, !PT ;  /* 0x0000ffff3b2b7812 */ /* 0x010fe400078ec0ff */
[----:B------:R-:W-:Y:S01]  /*d3820*/  LOP3.LUT R40, R61, 0xffff, RZ, 0xc0, !PT ;  /* 0x0000ffff3d287812 */ /* 0x000fe200078ec0ff */
[----:B------:R-:W2:Y:S01]  /*d3830*/  LDL.LU R59, [R1+0x4e4c] ;  /* 0x004e4c00013b7983 */ /* 0x000ea20000300800 */
[----:B------:R-:W-:-:S03]  /*d3840*/  PRMT R9, R41, 0x3340, R43 ;  /* 0x0000334029097816 */ /* 0x000fc6000000002b */
[----:B------:R-:W3:Y:S01]  /*d3850*/  LDL.LU R61, [R1+0x4db4] ;  /* 0x004db400013d7983 */ /* 0x000ee20000300800 */
[----:B------:R-:W-:Y:S02]  /*d3860*/  PRMT R8, R9, 0x5410, R8 ;  /* 0x0000541009087816 */ /* 0x000fe40000000008 */
[----:B------:R-:W-:-:S03]  /*d3870*/  LOP3.LUT R39, R44, 0xffff, RZ, 0xc0, !PT ;  /* 0x0000ffff2c277812 */ /* 0x000fc600078ec0ff */
[----:B------:R0:W-:Y:S04]  /*d3880*/  STL [R1+0x1e7c], R8 ;  /* 0x001e7c0801007387 */ /* 0x0001e80000100800 */
[----:B------:R-:W4:Y:S01]  /*d3890*/  LDL.LU R44, [R1+0x4e00] ;  /* 0x004e0000012c7983 */ /* 0x000f220000300800 */
[----:B------:R-:W-:-:S04]  /*d38a0*/  LOP3.LUT R42, R42, 0xffff, RZ, 0xc0, !PT ;  /* 0x0000ffff2a2a7812 */ /* 0x000fc800078ec0ff */
[----:B------:R-:W-:Y:S02]  /*d38b0*/  PRMT R9, R42, 0x3340, R39 ;  /* 0x000033402a097816 */ /* 0x000fe40000000027 */
[----:B0-----:R-:W-:-:S04]  /*d38c0*/  PRMT R8, R40, 0x3340, R0 ;  /* 0x0000334028087816 */ /* 0x001fc80000000000 */
[----:B------:R-:W-:Y:S02]  /*d38d0*/  PRMT R8, R9, 0x5410, R8 ;  /* 0x0000541009087816 */ /* 0x000fe40000000008 */
[----:B------:R-:W-:Y:S02]  /*d38e0*/  SHF.R.U32.HI R41, RZ, 0x8, R41 ;  /* 0x00000008ff297819 */ /* 0x000fe40000011629 */
[----:B------:R-:W-:Y:S02]  /*d38f0*/  SHF.R.U32.HI R9, RZ, 0x8, R43 ;  /* 0x00000008ff097819 */ /* 0x000fe4000001162b */
[----:B------:R-:W-:Y:S01]  /*d3900*/  SHF.R.U32.HI R42, RZ, 0x8, R42 ;  /* 0x00000008ff2a7819 */ /* 0x000fe2000001162a */
[----:B------:R0:W-:Y:S01]  /*d3910*/  STL [R1+0x1e6c], R8 ;  /* 0x001e6c0801007387 */ /* 0x0001e20000100800 */
[----:B------:R-:W-:Y:S02]  /*d3920*/  IADD3 R48, P1, PT, R3, R14, RZ ;  /* 0x0000000e03307210 */ /* 0x000fe40007f3e0ff */
[----:B------:R-:W-:-:S02]  /*d3930*/  LOP3.LUT R41, R41, 0xffff, RZ, 0xc0, !PT ;  /* 0x0000ffff29297812 */ /* 0x000fc400078ec0ff */
[----:B0-----:R-:W-:Y:S02]  /*d3940*/  SHF.R.U32.HI R8, RZ, 0x8, R39 ;  /* 0x00000008ff087819 */ /* 0x001fe40000011627 */
[----:B------:R-:W-:Y:S02]  /*d3950*/  LOP3.LUT R39, R9, 0xffff, RZ, 0xc0, !PT ;  /* 0x0000ffff09277812 */ /* 0x000fe400078ec0ff */
[----:B------:R-:W-:Y:S02]  /*d3960*/  LOP3.LUT R9, R42, 0xffff, RZ, 0xc0, !PT ;  /* 0x0000ffff2a097812 */ /* 0x000fe400078ec0ff */
[----:B------:R-:W-:Y:S01]  /*d3970*/  LOP3.LUT R8, R8, 0xffff, RZ, 0xc0, !PT ;  /* 0x0000ffff08087812 */ /* 0x000fe200078ec0ff */
[----:B------:R-:W-:Y:S01]  /*d3980*/  IMAD.X R49, R4, 0x1, R13, P1 ;  /* 0x0000000104317824 */ /* 0x000fe200008e060d */
[----:B------:R-:W-:Y:S02]  /*d3990*/  PRMT R39, R41, 0x3340, R39 ;  /* 0x0000334029277816 */ /* 0x000fe40000000027 */
[----:B------:R-:W-:-:S02]  /*d39a0*/  PRMT R8, R9, 0x3340, R8 ;  /* 0x0000334009087816 */ /* 0x000fc40000000008 */
[----:B------:R-:W-:Y:S01]  /*d39b0*/  IADD3 R42, P1, PT, R3, R12, RZ ;  /* 0x0000000c032a7210 */ /* 0x000fe20007f3e0ff */
[----:B------:R-:W-:Y:S04]  /*d39c0*/  STL.64 [R1+0xb30], R48 ;  /* 0x000b303001007387 */ /* 0x000fe80000100a00 */
[----:B------:R-:W-:Y:S04]  /*d39d0*/  STL [R1+0x5c8], R39 ;  /* 0x0005c82701007387 */ /* 0x000fe80000100800 */
[----:B------:R0:W-:Y:S04]  /*d39e0*/  STL [R1+0x5bc], R8 ;  /* 0x0005bc0801007387 */ /* 0x0001e80000100800 */
[----:B------:R-:W4:Y:S04]  /*d39f0*/  LDL.LU R53, [R1+0x4e34] ;  /* 0x004e340001357983 */ /* 0x000f280000300800 */
[----:B------:R-:W4:Y:S01]  /*d3a00*/  LDL.LU R52, [R1+0x4d9c] ;  /* 0x004d9c0001347983 */ /* 0x000f220000300800 */
[----:B------:R-:W-:-:S03]  /*d3a10*/  IMAD.X R43, R4, 0x1, R11, P1 ;  /* 0x00000001042b7824 */ /* 0x000fc600008e060b */
[----:B------:R-:W4:Y:S01]  /*d3a20*/  LDL.LU R54, [R1+0x4de0] ;  /* 0x004de00001367983 */ /* 0x000f220000300800 */
[----:B------:R-:W-:-:S03]  /*d3a30*/  SHF.R.U32.HI R9, RZ, 0x8, R2 ;  /* 0x00000008ff097819 */ /* 0x000fc60000011602 */
[----:B------:R1:W-:Y:S01]  /*d3a40*/  STL.64 [R1+0xb28], R42 ;  /* 0x000b282a01007387 */ /* 0x0003e20000100a00 */
[----:B0-----:R-:W-:-:S04]  /*d3a50*/  SHF.R.U32.HI R8, RZ, 0x8, R40 ;  /* 0x00000008ff087819 */ /* 0x001fc80000011628 */
[----:B------:R-:W-:Y:S02]  /*d3a60*/  LOP3.LUT R8, R8, 0xffff, RZ, 0xc0, !PT ;  /* 0x0000ffff08087812 */ /* 0x000fe400078ec0ff */
[----:B------:R-:W-:Y:S01]  /*d3a70*/  LOP3.LUT R9, R9, 0xffff, RZ, 0xc0, !PT ;  /* 0x0000ffff09097812 */ /* 0x000fe200078ec0ff */
[----:B-1----:R-:W4:Y:S04]  /*d3a80*/  LDL.LU R42, [R1+0x4cf8] ;  /* 0x004cf800012a7983 */ /* 0x002f280000300800 */
[----:B------:R-:W4:Y:S04]  /*d3a90*/  LDL.LU R56, [R1+0x598] ;  /* 0x0005980001387983 */ /* 0x000f280000300800 */
[----:B------:R-:W4:Y:S01]  /*d3aa0*/  LDL.LU R58, [R1+0x4c40] ;  /* 0x004c4000013a7983 */ /* 0x000f220000300800 */
[----:B------:R-:W-:-:S02]  /*d3ab0*/  PRMT R39, R8, 0x3340, R0 ;  /* 0x0000334008277816 */ /* 0x000fc40000000000 */
[----:B------:R-:W-:-:S03]  /*d3ac0*/  PRMT R8, R9, 0x3340, R0 ;  /* 0x0000334009087816 */ /* 0x000fc60000000000 */
[----:B------:R3:W-:Y:S04]  /*d3ad0*/  STL [R1+0x310], R39 ;  /* 0x0003102701007387 */ /* 0x0007e80000100800 */
[----:B------:R0:W-:Y:S01]  /*d3ae0*/  STL [R1+0x30c], R8 ;  /* 0x00030c0801007387 */ /* 0x0001e20000100800 */
[----:B------:R-:W-:-:S05]  /*d3af0*/  IADD3 R48, P1, PT, R3, R10, RZ ;  /* 0x0000000a03307210 */ /* 0x000fca0007f3e0ff */
[----:B------:R-:W-:Y:S01]  /*d3b00*/  IMAD.X R49, R4, 0x1, R7, P1 ;  /* 0x0000000104317824 */ /* 0x000fe200008e0607 */
[----:B--2---:R-:W-:Y:S02]  /*d3b10*/  LOP3.LUT R2, R59, 0xffff, RZ, 0xc0, !PT ;  /* 0x0000ffff3b027812 */ /* 0x004fe400078ec0ff */
[----:B---3--:R-:W-:-:S04]  /*d3b20*/  LOP3.LUT R39, R61, 0xffff, RZ, 0xc0, !PT ;  /* 0x0000ffff3d277812 */ /* 0x008fc800078ec0ff */
[----:B0-----:R-:W-:Y:S02]  /*d3b30*/  PRMT R8, R39, 0x3340, R0 ;  /* 0x0000334027087816 */ /* 0x001fe40000000000 */
[----:B----4-:R-:W-:-:S04]  /*d3b40*/  LOP3.LUT R40, R44, 0xffff, RZ, 0xc0, !PT ;  /* 0x0000ffff2c287812 */ /* 0x010fc800078ec0ff */
        /* <DEDUP_REMOVED lines=9> */
[----:B------:R-:W-:Y:S01]  /*d3be0*/  PRMT R9, R39, 0x3340, R9 ;  /* 0x0000334027097816 */ /* 0x000fe20000000009 */
[----:B------:R-:W-:Y:S04]  /*d3bf0*/  STL.64 [R1+0xb18], R48 ;  /* 0x000b183001007387 */ /* 0x000fe80000100a00 */
[----:B------:R-:W2:Y:S01]  /*d3c00*/  LDL.LU R59, [R1+0x4e70] ;  /* 0x004e7000013b7983 */ /* 0x000ea20000300800 */
[----:B------:R-:W-:-:S03]  /*d3c10*/  PRMT R2, R8, 0x3340, R0 ;  /* 0x0000334008027816 */ /* 0x000fc60000000000 */
[----:B------:R-:W-:Y:S04]  /*d3c20*/  STL [R1+0x5c4], R9 ;  /* 0x0005c40901007387 */ /* 0x000fe80000100800 */
[----:B------:R-:W3:Y:S04]  /*d3c30*/  LDL.LU R61, [R1+0x4dc4] ;  /* 0x004dc400013d7983 */ /* 0x000ee80000300800 */
[----:B------:R0:W-:Y:S04]  /*d3c40*/  STL [R1+0x314], R2 ;  /* 0x0003140201007387 */ /* 0x0001e80000100800 */
[----:B------:R-:W4:Y:S01]  /*d3c50*/  LDL.LU R44, [R1+0x4e18] ;  /* 0x004e1800012c7983 */ /* 0x000f220000300800 */
[----:B------:R-:W-:-:S02]  /*d3c60*/  LOP3.LUT R41, R53, 0xffff, RZ, 0xc0, !PT ;  /* 0x0000ffff35297812 */ /* 0x000fc400078ec0ff */
[----:B------:R-:W-:Y:S02]  /*d3c70*/  LOP3.LUT R40, R52, 0xffff, RZ, 0xc0, !PT ;  /* 0x0000ffff34287812 */ /* 0x000fe400078ec0ff */
[----:B0-----:R-:W-:Y:S02]  /*d3c80*/  LOP3.LUT R2, R54, 0xffff, RZ, 0xc0, !PT ;  /* 0x0000ffff36027812 */ /* 0x001fe400078ec0ff */
[----:B------:R-:W-:Y:S02]  /*d3c90*/  PRMT R8, R40, 0x3340, R0 ;  /* 0x0000334028087816 */ /* 0x000fe40000000000 */
[----:B------:R-:W-:-:S04]  /*d3ca0*/  PRMT R9, R41, 0x3340, R2 ;  /* 0x0000334029097816 */ /* 0x000fc80000000002 */
[----:B------:R-:W-:Y:S02]  /*d3cb0*/  PRMT R9, R9, 0x5410, R8 ;  /* 0x0000541009097816 */ /* 0x000fe40000000008 */
[----:B------:R-:W-:Y:S02]  /*d3cc0*/  LOP3.LUT R43, R56, 0xffff, RZ, 0xc0, !PT ;  /* 0x0000ffff382b7812 */ /* 0x000fe400078ec0ff */
        /* <DEDUP_REMOVED lines=10> */
[----:B------:R-:W4:Y:S04]  /*d3d70*/  LDL.LU R56, [R1+0x4fdc] ;  /* 0x004fdc0001387983 */ /* 0x000f280000300800 */
[----:B------:R-:W4:Y:S04]  /*d3d80*/  LDL.LU R58, [R1+0x4f40] ;  /* 0x004f4000013a7983 */ /* 0x000f280000300800 */
[----:B------:R-:W-:Y:S01]  /*d3d90*/  STL.64 [R1+0xaf8], R48 ;  /* 0x000af83001007387 */ /* 0x000fe20000100a00 */
[----:B------:R-:W-:-:S02]  /*d3da0*/  SHF.R.U32.HI R39, RZ, 0x8, R39 ;  /* 0x00000008ff277819 */ /* 0x000fc40000011627 */
[----:B0-----:R-:W-:Y:S02]  /*d3db0*/  SHF.R.U32.HI R8, RZ, 0x8, R42 ;  /* 0x00000008ff087819 */ /* 0x001fe4000001162a */
[----:B------:R-:W4:Y:S01]  /*d3dc0*/  LDL.LU R42, [R1+0x4f64] ;  /* 0x004f6400012a7983 */ /* 0x000f220000300800 */
[----:B------:R-:W-:Y:S02]  /*d3dd0*/  SHF.R.U32.HI R9, RZ, 0x8, R41 ;  /* 0x00000008ff097819 */ /* 0x000fe40000011629 */
[----:B------:R-:W-:Y:S02]  /*d3de0*/  SHF.R.U32.HI R41, RZ, 0x8, R2 ;  /* 0x00000008ff297819 */ /* 0x000fe40000011602 */
[----:B------:R-:W-:Y:S02]  /*d3df0*/  LOP3.LUT R2, R8, 0xffff, RZ, 0xc0, !PT ;  /* 0x0000ffff08027812 */ /* 0x000fe400078ec0ff */
[----:B------:R-:W-:Y:S02]  /*d3e00*/  LOP3.LUT R39, R39, 0xffff, RZ, 0xc0, !PT ;  /* 0x0000ffff27277812 */ /* 0x000fe400078ec0ff */
[----:B------:R-:W-:-:S02]  /*d3e10*/  LOP3.LUT R9, R9, 0xffff, RZ, 0xc0, !PT ;  /* 0x0000ffff09097812 */ /* 0x000fc400078ec0ff */
[----:B------:R-:W-:Y:S02]  /*d3e20*/  LOP3.LUT R8, R41, 0xffff, RZ, 0xc0, !PT ;  /* 0x0000ffff29087812 */ /* 0x000fe400078ec0ff */
[----:B------:R-:W-:Y:S02]  /*d3e30*/  PRMT R39, R2, 0x3340, R39 ;  /* 0x0000334002277816 */ /* 0x000fe40000000027 */
[----:B------:R-:W-:-:S03]  /*d3e40*/  PRMT R8, R9, 0x3340, R8 ;  /* 0x0000334009087816 */ /* 0x000fc60000000008 */
[----:B------:R4:W-:Y:S04]  /*d3e50*/  STL [R1+0x5d0], R39 ;  /* 0x0005d02701007387 */ /* 0x0009e80000100800 */
        /* <DEDUP_REMOVED lines=24> */
[----:B------:R-:W-:Y:S02]  /*d3fe0*/  LOP3.LUT R2, R56, 0xffff, RZ, 0xc0, !PT ;  /* 0x0000ffff38027812 */ /* 0x000fe400078ec0ff */
[----:B0-----:R-:W-:Y:S01]  /*d3ff0*/  LOP3.LUT R40, R58, 0xffff, RZ, 0xc0, !PT ;  /* 0x0000ffff3a287812 */ /* 0x001fe200078ec0ff */
[----:B------:R-:W4:Y:S04]  /*d4000*/  LDL.LU R56, [R1+0x4fd0] ;  /* 0x004fd00001387983 */ /* 0x000f280000300800 */
[----:B------:R-:W4:Y:S01]  /*d4010*/  LDL.LU R58, [R1+0x4f28] ;  /* 0x004f2800013a7983 */ /* 0x000f220000300800 */
[----:B-1----:R-:W-:-:S02]  /*d4020*/  PRMT R8, R40, 0x3340, R0 ;  /* 0x0000334028087816 */ /* 0x002fc40000000000 */
[----:B------:R-:W-:-:S04]  /*d4030*/  LOP3.LUT R39, R42, 0xffff, RZ, 0xc0, !PT ;  /* 0x0000ffff2a277812 */ /* 0x000fc800078ec0ff */
        /* <DEDUP_REMOVED lines=15> */
[----:B------:R-:W-:Y:S04]  /*d4130*/  STL [R1+0x304], R41 ;  /* 0x0003042901007387 */ /* 0x000fe80000100800 */
        /* <DEDUP_REMOVED lines=16> */
[----:B------:R-:W-:Y:S01]  /*d4240*/  LOP3.LUT R39, R2, 0xffff, RZ, 0xc0, !PT ;  /* 0x0000ffff02277812 */ /* 0x000fe200078ec0ff */
[----:B------:R-:W-:Y:S01]  /*d4250*/  IMAD.X R49, R4, 0x1, R31, P1 ;  /* 0x0000000104317824 */ /* 0x000fe200008e061f */
[----:B------:R-:W-:Y:S02]  /*d4260*/  LOP3.LUT R8, R8, 0xffff, RZ, 0xc0, !PT ;  /* 0x0000ffff08087812 */ /* 0x000fe400078ec0ff */
[----:B------:R-:W-:Y:S02]  /*d4270*/  PRMT R9, R39, 0x3340, R9 ;  /* 0x0000334027097816 */ /* 0x000fe40000000009 */
[----:B------:R-:W-:Y:S01]  /*d4280*/  PRMT R8, R8, 0x3340, R0 ;  /* 0x0000334008087816 */ /* 0x000fe20000000000 */
[----:B------:R-:W-:Y:S04]  /*d4290*/  STL.64 [R1+0xae0], R48 ;  /* 0x000ae03001007387 */ /* 0x000fe80000100a00 */
[----:B------:R-:W-:Y:S04]  /*d42a0*/  STL [R1+0x5b0], R9 ;  /* 0x0005b00901007387 */ /* 0x000fe80000100800 */
[----:B------:R0:W-:Y:S01]  /*d42b0*/  STL [R1+0x308], R8 ;  /* 0x0003080801007387 */ /* 0x0001e20000100800 */
[----:B------:R-:W-:-:S02]  /*d42c0*/  LOP3.LUT R2, R56, 0xffff, RZ, 0xc0, !PT ;  /* 0x0000ffff38027812 */ /* 0x000fc400078ec0ff */
[----:B------:R-:W-:Y:S01]  /*d42d0*/  LOP3.LUT R41, R58, 0xffff, RZ, 0xc0, !PT ;  /* 0x0000ffff3a297812 */ /* 0x000fe200078ec0ff */
[----:B------:R-:W4:Y:S03]  /*d42e0*/  LDL.LU R56, [R1+0x49c] ;  /* 0x00049c0001387983 */ /* 0x000f260000300800 */
[----:B0-----:R-:W-:Y:S02]  /*d42f0*/  PRMT R8, R41, 0x3340, R0 ;  /* 0x0000334029087816 */ /* 0x001fe40000000000 */
[----:B------:R-:W-:Y:S02]  /*d4300*/  LOP3.LUT R39, R42, 0xffff, RZ, 0xc0, !PT ;  /* 0x0000ffff2a277812 */ /* 0x000fe400078ec0ff */
[----:B------:R-:W4:Y:S02]  /*d4310*/  LDL.LU R42, [R1+0x320] ;  /* 0x00032000012a7983 */ /* 0x000f240000300800 */
        /* <DEDUP_REMOVED lines=34> */
[----:B------:R-:W-:-:S03]  /*d4540*/  IMAD.X R49, R4, 0x1, R27, P1 ;  /* 0x0000000104317824 */ /* 0x000fc600008e061b */
[----:B------:R-:W-:Y:S02]  /*d4550*/  PRMT R41, R8, 0x3340, R0 ;  /* 0x0000334008297816 */ /* 0x000fe40000000000 */
[----:B------:R-:W-:Y:S02]  /*d4560*/  PRMT R8, R39, 0x3340, R9 ;  /* 0x0000334027087816 */ /* 0x000fe40000000009 */
[----:B------:R-:W-:Y:S01]  /*d4570*/  LOP3.LUT R2, R56, 0xffff, RZ, 0xc0, !PT ;  /* 0x0000ffff38027812 */ /* 0x000fe200078ec0ff */
[----:B------:R0:W-:Y:S04]  /*d4580*/  STL.64 [R1+0xac0], R48 ;  /* 0x000ac03001007387 */ /* 0x0001e80000100a00 */
[----:B------:R-:W-:Y:S04]  /*d4590*/  STL [R1+0x2f8], R41 ;  /* 0x0002f82901007387 */ /* 0x000fe80000100800 */
[----:B------:R1:W-:Y:S01]  /*d45a0*/  STL [R1+0x5a4], R8 ;  /* 0x0005a40801007387 */ /* 0x0003e20000100800 */
[----:B0-----:R-:W-:-:S02]  /*d45b0*/  IADD3 R48, P1, PT, R3, R26, RZ ;  /* 0x0000001a03307210 */ /* 0x001fc40007f3e0ff */
[----:B------:R-:W-:-:S04]  /*d45c0*/  LOP3.LUT R42, R42, 0xffff, RZ, 0xc0, !PT ;  /* 0x0000ffff2a2a7812 */ /* 0x000fc800078ec0ff */
[----:B-1----:R-:W-:Y:S02]  /*d45d0*/  PRMT R8, R42, 0x3340, R0 ;  /* 0x000033402a087816 */ /* 0x002fe40000000000 */
[----:B------:R-:W-:-:S04]  /*d45e0*/  LOP3.LUT R39, R58, 0xffff, RZ, 0xc0, !PT ;  /* 0x0000ffff3a277812 */ /* 0x000fc800078ec0ff */
[----:B------:R-:W-:Y:S01]  /*d45f0*/  PRMT R9, R2, 0x3340, R39 ;  /* 0x0000334002097816 */ /* 0x000fe20000000027 */
[----:B------:R-:W-:-:S03]  /*d4600*/  IMAD.X R49, R4, 0x1, R25, P1 ;  /* 0x0000000104317824 */ /* 0x000fc600008e0619 */
[----:B------:R-:W-:-:S05]  /*d4610*/  PRMT R8, R9, 0x5410, R8 ;  /* 0x0000541009087816 */ /* 0x000fca0000000008 */
[----:B------:R0:W-:Y:S04]  /*d4620*/  STL [R1+0x1e0c], R8 ;  /* 0x001e0c0801007387 */ /* 0x0001e80000100800 */
[----:B------:R1:W-:Y:S01]  /*d4630*/  STL.64 [R1+0xa90], R48 ;  /* 0x000a903001007387 */ /* 0x0003e20000100a00 */
[----:B------:R-:W-:Y:S02]  /*d4640*/  SHF.R.U32.HI R2, RZ, 0x8, R2 ;  /* 0x00000008ff027819 */ /* 0x000fe40000011602 */
[----:B------:R-:W-:Y:S02]  /*d4650*/  SHF.R.U32.HI R9, RZ, 0x8, R39 ;  /* 0x00000008ff097819 */ /* 0x000fe40000011627 */
[----:B0-----:R-:W-:Y:S01]  /*d4660*/  SHF.R.U32.HI R8, RZ, 0x8, R40 ;  /* 0x00000008ff087819 */ /* 0x001fe20000011628 */
[----:B-1----:R-:W4:Y:S04]  /*d4670*/  LDL.LU R49, [R1+0x4d60] ;  /* 0x004d600001317983 */ /* 0x002f280000300800 */
[----:B------:R-:W4:Y:S04]  /*d4680*/  LDL.LU R41, [R1+0x4cc8] ;  /* 0x004cc80001297983 */ /* 0x000f280000300800 */
[----:B------:R-:W4:Y:S01]  /*d4690*/  LDL.LU R51, [R1+0x4d18] ;  /* 0x004d180001337983 */ /* 0x000f220000300800 */
[----:B------:R-:W-:-:S02]  /*d46a0*/  LOP3.LUT R8, R8, 0xffff, RZ, 0xc0, !PT ;  /* 0x0000ffff08087812 */ /* 0x000fc400078ec0ff */
[----:B------:R-:W-:Y:S02]  /*d46b0*/  LOP3.LUT R39, R2, 0xffff, RZ, 0xc0, !PT ;  /* 0x0000ffff02277812 */ /* 0x000fe400078ec0ff */
[----:B------:R-:W-:Y:S02]  /*d46c0*/  LOP3.LUT R9, R9, 0xffff, RZ, 0xc0, !PT ;  /* 0x0000ffff09097812 */ /* 0x000fe400078ec0ff */
[----:B------:R-:W-:Y:S02]  /*d46d0*/  PRMT R40, R8, 0x3340, R0 ;  /* 0x0000334008287816 */ /* 0x000fe40000000000 */
        /* <DEDUP_REMOVED lines=10> */
[----:B------:R-:W-:-:S05]  /*d4780*/  PRMT R8, R9, 0x5410, R8 ;  /* 0x0000541009087816 */ /* 0x000fca0000000008 */
[----:B------:R-:W-:Y:S04]  /*d4790*/  STL [R1+0x1e08], R8 ;  /* 0x001e080801007387 */ /* 0x000fe80000100800 */
[----:B------:R0:W-:Y:S04]  /*d47a0*/  STL.64 [R1+0xa50], R52 ;  /* 0x000a503401007387 */ /* 0x0001e80000100a00 */
[----:B0-----:R-:W2:Y:S04]  /*d47b0*/  LDL.LU R53, [R1+0x264] ;  /* 0x0002640001357983 */ /* 0x001ea80000300800 */
[----:B------:R-:W2:Y:S04]  /*d47c0*/  LDL.LU R52, [R1+0x75c] ;  /* 0x00075c0001347983 */ /* 0x000ea80000300800 */
[----:B------:R-:W3:Y:S04]  /*d47d0*/  LDL.LU R54, [R1+0x254] ;  /* 0x0002540001367983 */ /* 0x000ee80000300800 */
[----:B------:R-:W3:Y:S01]  /*d47e0*/  LDL.LU R44, [R1+0x744] ;  /* 0x00074400012c7983 */ /* 0x000ee20000300800 */
[----:B------:R-:W-:-:S03]  /*d47f0*/  SHF.R.U32.HI R8, RZ, 0x8, R42 ;  /* 0x00000008ff087819 */ /* 0x000fc6000001162a */
[----:B------:R-:W4:Y:S04]  /*d4800*/  LDL.LU R56, [R1+0x250] ;  /* 0x0002500001387983 */ /* 0x000f280000300800 */
[----:B------:R-:W4:Y:S04]  /*d4810*/  LDL.LU R42, [R1+0x748] ;  /* 0x00074800012a7983 */ /* 0x000f280000300800 */
[----:B------:R-:W4:Y:S04]  /*d4820*/  LDL.LU R58, [R1+0x460] ;  /* 0x00046000013a7983 */ /* 0x000f280000300800 */
[----:B------:R-:W4:Y:S04]  /*d4830*/  LDL.LU R59, [R1+0x318] ;  /* 0x00031800013b7983 */ /* 0x000f280000300800 */
[----:B------:R-:W4:Y:S01]  /*d4840*/  LDL.LU R61, [R1+0x3d8] ;  /* 0x0003d800013d7983 */ /* 0x000f220000300800 */
[----:B------:R-:W-:-:S02]  /*d4850*/  SHF.R.U32.HI R2, RZ, 0x8, R2 ;  /* 0x00000008ff027819 */ /* 0x000fc40000011602 */
[----:B------:R-:W-:Y:S02]  /*d4860*/  SHF.R.U32.HI R9, RZ, 0x8, R39 ;  /* 0x00000008ff097819 */ /* 0x000fe40000011627 */
[----:B------:R-:W-:Y:S02]  /*d4870*/  LOP3.LUT R8, R8, 0xffff, RZ, 0xc0, !PT ;  /* 0x0000ffff08087812 */ /* 0x000fe400078ec0ff */
        /* <DEDUP_REMOVED lines=8> */
[----:B0-----:R-:W-:Y:S02]  /*d4900*/  LOP3.LUT R43, R41, 0xffff, RZ, 0xc0, !PT ;  /* 0x0000ffff292b7812 */ /* 0x001fe400078ec0ff */
[----:B------:R-:W-:-:S02]  /*d4910*/  LOP3.LUT R39, R51, 0xffff, RZ, 0xc0, !PT ;  /* 0x0000ffff33277812 */ /* 0x000fc400078ec0ff */
[----:B-1----:R-:W-:Y:S02]  /*d4920*/  PRMT R8, R43, 0x3340, R0 ;  /* 0x000033402b087816 */ /* 0x002fe40000000000 */
[----:B------:R-:W-:-:S04]  /*d4930*/  PRMT R9, R2, 0x3340, R39 ;  /* 0x0000334002097816 */ /* 0x000fc80000000027 */
[----:B------:R-:W-:Y:S02]  /*d4940*/  PRMT R8, R9, 0x5410, R8 ;  /* 0x0000541009087816 */ /* 0x000fe40000000008 */
[----:B------:R-:W-:-:S03]  /*d4950*/  SHF.R.U32.HI R2, RZ, 0x8, R2 ;  /* 0x00000008ff027819 */ /* 0x000fc60000011602 */
[----:B------:R0:W-:Y:S01]  /*d4960*/  STL [R1+0x1dec], R8 ;  /* 0x001dec0801007387 */ /* 0x0001e20000100800 */
[----:B------:R-:W-:Y:S01]  /*d4970*/  SHF.R.U32.HI R9, RZ, 0x8, R39 ;  /* 0x00000008ff097819 */ /* 0x000fe20000011627 */
[----:B------:R-:W-:Y:S01]  /*d4980*/  IMAD.X R49, R4, 0x1, R21, P1 ;  /* 0x0000000104317824 */ /* 0x000fe200008e0615 */
[----:B------:R-:W-:Y:S02]  /*d4990*/  LOP3.LUT R39, R2, 0xffff, RZ, 0xc0, !PT ;  /* 0x0000ffff02277812 */ /* 0x000fe400078ec0ff */
[----:B0-----:R-:W-:Y:S02]  /*d49a0*/  SHF.R.U32.HI R8, RZ, 0x8, R40 ;  /* 0x00000008ff087819 */ /* 0x001fe40000011628 */
[----:B------:R-:W-:Y:S02]  /*d49b0*/  LOP3.LUT R9, R9, 0xffff, RZ, 0xc0, !PT ;  /* 0x0000ffff09097812 */ /* 0x000fe400078ec0ff */
[----:B------:R-:W-:Y:S02]  /*d49c0*/  LOP3.LUT R8, R8, 0xffff, RZ, 0xc0, !PT ;  /* 0x0000ffff08087812 */ /* 0x000fe400078ec0ff */
[----:B------:R-:W-:-:S02]  /*d49d0*/  IADD3 R40, P1, PT, R3, R20, RZ ;  /* 0x0000001403287210 */ /* 0x000fc40007f3e0ff */
[----:B------:R-:W-:Y:S02]  /*d49e0*/  PRMT R8, R8, 0x3340, R0 ;  /* 0x0000334008087816 */ /* 0x000fe40000000000 */
[----:B------:R-:W-:Y:S01]  /*d49f0*/  PRMT R2, R39, 0x3340, R9 ;  /* 0x0000334027027816 */ /* 0x000fe20000000009 */
[----:B------:R-:W-:Y:S04]  /*d4a00*/  STL.64 [R1+0xa48], R48 ;  /* 0x000a483001007387 */ /* 0x000fe80000100a00 */
[----:B------:R0:W-:Y:S01]  /*d4a10*/  STL [R1+0x2f0], R8 ;  /* 0x0002f00801007387 */ /* 0x0001e20000100800 */
[----:B------:R-:W-:-:S03]  /*d4a20*/  IMAD.X R41, R4, 0x1, R19, P1 ;  /* 0x0000000104297824 */ /* 0x000fc600008e0613 */
[----:B------:R2:W-:Y:S01]  /*d4a30*/  STL [R1+0x594], R2 ;  /* 0x0005940201007387 */ /* 0x0005e20000100800 */
[----:B0-----:R-:W-:-:S03]  /*d4a40*/  IADD3 R8, P1, PT, R3, R18, RZ ;  /* 0x0000001203087210 */ /* 0x001fc60007f3e0ff */
[----:B------:R-:W-:Y:S02]  /*d4a50*/  STL.64 [R1+0xa10], R40 ;  /* 0x000a102801007387 */ /* 0x000fe40000100a00 */
[----:B------:R-:W-:Y:S01]  /*d4a60*/  IMAD.X R9, R4, 0x1, R17, P1 ;  /* 0x0000000104097824 */ /* 0x000fe200008e0611 */
[----:B--2---:R-:W-:Y:S02]  /*d4a70*/  PRMT R2, R52, 0x5410, R53 ;  /* 0x0000541034027816 */ /* 0x004fe40000000035 */
[----:B---3--:R-:W-:-:S03]  /*d4a80*/  PRMT R4, R44, 0x5410, R54 ;  /* 0x000054102c047816 */ /* 0x008fc60000000036 */
[----:B------:R-:W-:Y:S04]  /*d4a90*/  STL [R1+0x1cbc], R2 ;  /* 0x001cbc0201007387 */ /* 0x000fe80000100800 */
[----:B------:R-:W2:Y:S04]  /*d4aa0*/  LDL.LU R44, [R1+0x738] ;  /* 0x00073800012c7983 */ /* 0x000ea80000300800 */
[----:B------:R0:W-:Y:S01]  /*d4ab0*/  STL.64 [R1+0xa88], R8 ;  /* 0x000a880801007387 */ /* 0x0001e20000100a00 */
[----:B----4-:R-:W-:Y:S02]  /*d4ac0*/  LOP3.LUT R39, R58, 0xffff, RZ, 0xc0, !PT ;  /* 0x0000ffff3a277812 */ /* 0x010fe400078ec0ff */
[----:B------:R-:W-:Y:S01]  /*d4ad0*/  LOP3.LUT R48, R59, 0xffff, RZ, 0xc0, !PT ;  /* 0x0000ffff3b307812 */ /* 0x000fe200078ec0ff */
[----:B------:R1:W-:Y:S01]  /*d4ae0*/  STL [R1+0x1cb8], R4 ;  /* 0x001cb80401007387 */ /* 0x0003e20000100800 */
[----:B0-----:R-:W-:-:S02]  /*d4af0*/  LOP3.LUT R9, R61, 0xffff, RZ, 0xc0, !PT ;  /* 0x0000ffff3d097812 */ /* 0x001fc400078ec0ff */
[----:B-1----:R-:W-:Y:S02]  /*d4b00*/  PRMT R4, R48, 0x3340, R0 ;  /* 0x0000334030047816 */ /* 0x002fe40000000000 */
[----:B------:R-:W-:Y:S02]  /*d4b10*/  PRMT R2, R42, 0x5410, R56 ;  /* 0x000054102a027816 */ /* 0x000fe40000000038 */
[----:B------:R-:W-:Y:S01]  /*d4b20*/  PRMT R8, R39, 0x3340, R9 ;  /* 0x0000334027087816 */ /* 0x000fe20000000009 */
[----:B------:R-:W3:Y:S04]  /*d4b30*/  LDL.LU R42, [R1+0x244] ;  /* 0x00024400012a7983 */ /* 0x000ee80000300800 */
[----:B------:R0:W-:Y:S01]  /*d4b40*/  STL [R1+0x1cac], R2 ;  /* 0x001cac0201007387 */ /* 0x0001e20000100800 */
[----:B------:R-:W-:-:S02]  /*d4b50*/  PRMT R4, R8, 0x5410, R4 ;  /* 0x0000541008047816 */ /* 0x000fc40000000004 */
[----:B------:R-:W-:Y:S01]  /*d4b60*/  SHF.R.U32.HI R8, RZ, 0x8, R39 ;  /* 0x00000008ff087819 */ /* 0x000fe20000011627 */
[----:B0-----:R-:W4:Y:S04]  /*d4b70*/  LDL.LU R2, [R1+0x240] ;  /* 0x0002400001027983 */ /* 0x001f280000300800 */
[----:B------:R-:W4:Y:S04]  /*d4b80*/  LDL.LU R40, [R1+0x734] ;  /* 0x0007340001287983 */ /* 0x000f280000300800 */
[----:B------:R0:W-:Y:S04]  /*d4b90*/  STL [R1+0x1de8], R4 ;  /* 0x001de80401007387 */ /* 0x0001e80000100800 */
[----:B------:R-:W2:Y:S04]  /*d4ba0*/  LDL.LU R41, [R1+0x230] ;  /* 0x0002300001297983 */ /* 0x000ea80000300800 */
[----:B------:R-:W2:Y:S04]  /*d4bb0*/  LDL.LU R51, [R1+0x728] ;  /* 0x0007280001337983 */ /* 0x000ea80000300800 */
[----:B------:R-:W2:Y:S04]  /*d4bc0*/  LDL.LU R53, [R1+0x22c] ;  /* 0x00022c0001357983 */ /* 0x000ea80000300800 */
[----:B------:R-:W2:Y:S01]  /*d4bd0*/  LDL.LU R52, [R1+0x8] ;  /* 0x0000080001347983 */ /* 0x000ea20000300800 */
[----:B------:R-:W-:-:S03]  /*d4be0*/  LOP3.LUT R8, R8, 0xffff, RZ, 0xc0, !PT ;  /* 0x0000ffff08087812 */ /* 0x000fc600078ec0ff */
[----:B------:R-:W2:Y:S04]  /*d4bf0*/  LDL.LU R54, [R1+0x718] ;  /* 0x0007180001367983 */ /* 0x000ea80000300800 */
[----:B------:R-:W2:Y:S04]  /*d4c00*/  LDL.LU R58, [R1+0x4d90] ;  /* 0x004d9000013a7983 */ /* 0x000ea80000300800 */
[----:B------:R-:W2:Y:S04]  /*d4c10*/  LDL.LU R59, [R1+0x4ce0] ;  /* 0x004ce000013b7983 */ /* 0x000ea80000300800 */
[----:B------:R-:W2:Y:S01]  /*d4c20*/  LDL.LU R61, [R1+0x4d34] ;  /* 0x004d3400013d7983 */ /* 0x000ea20000300800 */
[----:B0-----:R-:W-:-:S03]  /*d4c30*/  SHF.R.U32.HI R4, RZ, 0x8, R9 ;  /* 0x00000008ff047819 */ /* 0x001fc60000011609 */
[----:B------:R-:W2:Y:S01]  /*d4c40*/  LDL.LU R9, [R1+0x238] ;  /* 0x0002380001097983 */ /* 0x000ea20000300800 */
[----:B------:R-:W-:-:S04]  /*d4c50*/  LOP3.LUT R4, R4, 0xffff, RZ, 0xc0, !PT ;  /* 0x0000ffff04047812 */ /* 0x000fc800078ec0ff */
[----:B------:R-:W-:Y:S02]  /*d4c60*/  PRMT R4, R8, 0x3340, R4 ;  /* 0x0000334008047816 */ /* 0x000fe40000000004 */
[----:B------:R-:W3:Y:S01]  /*d4c70*/  LDL.LU R8, [R1+0x740] ;  /* 0x0007400001087983 */ /* 0x000ee20000300800 */
[----:B------:R-:W-:-:S03]  /*d4c80*/  VIADD R3, R3, UR6 ;  /* 0x0000000603037c36 */ /* 0x000fc60008000000 */
[----:B------:R-:W2:Y:S01]  /*d4c90*/  LDL.LU R56, [R1+0x31c] ;  /* 0x00031c0001387983 */ /* 0x000ea20000300800 */
[----:B------:R-:W-:-:S03]  /*d4ca0*/  IMAD.MOV.U32 R39, RZ, RZ, R48 ;  /* 0x000000ffff277224 */ /* 0x000fc600078e0030 */
[----:B------:R0:W-:Y:S01]  /*d4cb0*/  STL [R1+0x590], R4 ;  /* 0x0005900401007387 */ /* 0x0001e20000100800 */
[----:B------:R-:W1:Y:S01]  /*d4cc0*/  LDCU UR6, c[0x0][0x3b8] ;  /* 0x00007700ff0677ac */ /* 0x000e620008000800 */
[----:B------:R-:W-:Y:S02]  /*d4cd0*/  IADD3 R48, P1, PT, R3, R16, RZ ;  /* 0x0000001003307210 */ /* 0x000fe40007f3e0ff */
[----:B0-----:R-:W-:-:S05]  /*d4ce0*/  SHF.R.S32.HI R4, RZ, 0x1f, R3 ;  /* 0x0000001fff047819 */ /* 0x001fca0000011403 */
[----:B------:R-:W-:-:S05]  /*d4cf0*/  IMAD.X R49, R4, 0x1, R38, P1 ;  /* 0x0000000104317824 */ /* 0x000fca00008e0626 */
[----:B------:R0:W-:Y:S04]  /*d4d00*/  STL.64 [R1+0x9f8], R48 ;  /* 0x0009f83001007387 */ /* 0x0001e80000100a00 */
[----:B0-----:R-:W4:Y:S01]  /*d4d10*/  LDL.LU.64 R48, [R1+0x57d0] ;  /* 0x0057d00001307983 */ /* 0x001f220000300a00 */
[----:B---3--:R-:W-:-:S03]  /*d4d20*/  PRMT R8, R8, 0x5410, R42 ;  /* 0x0000541008087816 */ /* 0x008fc6000000002a */
[----:B------:R-:W3:Y:S04]  /*d4d30*/  LDL.LU R42, [R1+0x57cc] ;  /* 0x0057cc00012a7983 */ /* 0x000ee80000300800 */
[----:B------:R0:W-:Y:S01]  /*d4d40*/  STL [R1+0x1ca8], R8 ;  /* 0x001ca80801007387 */ /* 0x0001e20000100800 */
[----:B--2---:R-:W-:Y:S02]  /*d4d50*/  PRMT R44, R44, 0x5410, R9 ;  /* 0x000054102c2c7816 */ /* 0x004fe40000000009 */
[----:B0-----:R-:W-:-:S03]  /*d4d60*/  IADD3 R8, P1, PT, R3, R15, RZ ;  /* 0x0000000f03087210 */ /* 0x001fc60007f3e0ff */
[----:B------:R0:W-:Y:S02]  /*d4d70*/  STL [R1+0x1c9c], R44 ;  /* 0x001c9c2c01007387 */ /* 0x0001e40000100800 */
[----:B------:R-:W-:Y:S02]  /*d4d80*/  IMAD.X R9, R4, 0x1, R37, P1 ;  /* 0x0000000104097824 */ /* 0x000fe400008e0625 */
[----:B0-----:R-:W2:Y:S04]  /*d4d90*/  LDL.LU R44, [R1+0x3e4] ;  /* 0x0003e400012c7983 */ /* 0x001ea80000300800 */
[----:B------:R0:W-:Y:S02]  /*d4da0*/  STL.64 [R1+0xa40], R8 ;  /* 0x000a400801007387 */ /* 0x0001e40000100a00 */
[----:B0-----:R-:W-:-:S02]  /*d4db0*/  SHF.R.U32.HI R8, RZ, 0x8, R39 ;  /* 0x00000008ff087819 */ /* 0x001fc40000011627 */
[----:B------:R-:W-:Y:S02]  /*d4dc0*/  SHF.R.U32.HI R9, RZ, 0x8, R43 ;  /* 0x00000008ff097819 */ /* 0x000fe4000001162b */
[----:B------:R-:W-:Y:S02]  /*d4dd0*/  LOP3.LUT R8, R8, 0xffff, RZ, 0xc0, !PT ;  /* 0x0000ffff08087812 */ /* 0x000fe400078ec0ff */
[----:B------:R-:W-:Y:S02]  /*d4de0*/  LOP3.LUT R9, R9, 0xffff, RZ, 0xc0, !PT ;  /* 0x0000ffff09097812 */ /* 0x000fe400078ec0ff */
[--C-:B------:R-:W-:Y:S02]  /*d4df0*/  PRMT R43, R8, 0x3340, R0.reuse ;  /* 0x00003340082b7816 */ /* 0x100fe40000000000 */
[----:B------:R-:W-:Y:S02]  /*d4e00*/  PRMT R39, R9, 0x3340, R0 ;  /* 0x0000334009277816 */ /* 0x000fe40000000000 */
[----:B------:R-:W-:Y:S01]  /*d4e10*/  IADD3 R8, P1, PT, R3, R14, RZ ;  /* 0x0000000e03087210 */ /* 0x000fe20007f3e0ff */
[----:B------:R-:W-:Y:S04]  /*d4e20*/  STL [R1+0x2e8], R43 ;  /* 0x0002e82b01007387 */ /* 0x000fe80000100800 */
[----:B------:R4:W-:Y:S01]  /*d4e30*/  STL [R1+0x2e4], R39 ;  /* 0x0002e42701007387 */ /* 0x0009e20000100800 */
[----:B------:R-:W-:-:S05]  /*d4e40*/  IMAD.X R9, R4, 0x1, R13, P1 ;  /* 0x0000000104097824 */ /* 0x000fca00008e060d */
[----:B------:R0:W-:Y:S01]  /*d4e50*/  STL.64 [R1+0x9f0], R8 ;  /* 0x0009f00801007387 */ /* 0x0001e20000100a00 */
[----:B----4-:R-:W-:Y:S02]  /*d4e60*/  PRMT R39, R40, 0x5410, R2 ;  /* 0x0000541028277816 */ /* 0x010fe40000000002 */
[----:B------:R-:W-:-:S03]  /*d4e70*/  PRMT R2, R51, 0x5410, R41 ;  /* 0x0000541033027816 */ /* 0x000fc60000000029 */
[----:B------:R-:W-:Y:S04]  /*d4e80*/  STL [R1+0x1c98], R39 ;  /* 0x001c982701007387 */ /* 0x000fe80000100800 */
[----:B------:R4:W-:Y:S01]  /*d4e90*/  STL [R1], R2 ;  /* 0x0000000201007387 */ /* 0x0009e20000100800 */
[----:B0-----:R-:W-:-:S05]  /*d4ea0*/  IADD3 R8, P1, PT, R3, R12, RZ ;  /* 0x0000000c03087210 */ /* 0x001fca0007f3e0ff */
[----:B------:R-:W-:Y:S01]  /*d4eb0*/  IMAD.X R9, R4, 0x1, R11, P1 ;  /* 0x0000000104097824 */ /* 0x000fe200008e060b */
[----:B----4-:R-:W-:Y:S02]  /*d4ec0*/  PRMT R2, R54, 0x5410, R52 ;  /* 0x0000541036027816 */ /* 0x010fe40000000034 */
[----:B------:R-:W-:Y:S02]  /*d4ed0*/  LOP3.LUT R51, R59, 0xffff, RZ, 0xc0, !PT ;  /* 0x0000ffff3b337812 */ /* 0x000fe400078ec0ff */
[----:B---3--:R-:W-:Y:S02]  /*d4ee0*/  PRMT R39, R42, 0x5410, R53 ;  /* 0x000054102a277816 */ /* 0x008fe40000000035 */
[----:B------:R-:W3:Y:S04]  /*d4ef0*/  LDL.LU R42, [R1+0x57c8] ;  /* 0x0057c800012a7983 */ /* 0x000ee80000300800 */
[----:B------:R0:W-:Y:S04]  /*d4f00*/  STL [R1+0x5780], R39 ;  /* 0x0057802701007387 */ /* 0x0001e80000100800 */
[----:B------:R-:W-:Y:S04]  /*d4f10*/  STL.64 [R1+0xa38], R8 ;  /* 0x000a380801007387 */ /* 0x000fe80000100a00 */
[----:B------:R4:W-:Y:S04]  /*d4f20*/  STL [R1+0x10], R2 ;  /* 0x0000100201007387 */ /* 0x0009e80000100800 */
[----:B------:R-:W3:Y:S01]  /*d4f30*/  LDL.LU R41, [R1+0x234] ;  /* 0x0002340001297983 */ /* 0x000ee20000300800 */
[----:B0-----:R-:W-:-:S03]  /*d4f40*/  LOP3.LUT R39, R58, 0xffff, RZ, 0xc0, !PT ;  /* 0x0000ffff3a277812 */ /* 0x001fc600078ec0ff */
[----:B------:R-:W3:Y:S01]  /*d4f50*/  LDL.LU R58, [R1+0x72c] ;  /* 0x00072c00013a7983 */ /* 0x000ee20000300800 */
[----:B----4-:R-:W-:-:S03]  /*d4f60*/  LOP3.LUT R2, R61, 0xffff, RZ, 0xc0, !PT ;  /* 0x0000ffff3d027812 */ /* 0x010fc600078ec0ff */
[----:B------:R-:W4:Y:S04]  /*d4f70*/  LDL.LU R59, [R1+0x228] ;  /* 0x00022800013b7983 */ /* 0x000f280000300800 */
[----:B------:R-:W4:Y:S04]  /*d4f80*/  LDL.LU R61, [R1+0x720] ;  /* 0x00072000013d7983 */ /* 0x000f280000300800 */
[----:B------:R-:W4:Y:S04]  /*d4f90*/  LDL.LU R52, [R1+0x4d70] ;  /* 0x004d700001347983 */ /* 0x000f280000300800 */
[----:B------:R-:W4:Y:S04]  /*d4fa0*/  LDL.LU R53, [R1+0x4ccc] ;  /* 0x004ccc0001357983 */ /* 0x000f280000300800 */
[----:B------:R-:W4:Y:S01]  /*d4fb0*/  LDL.LU R54, [R1+0x4d20] ;  /* 0x004d200001367983 */ /* 0x000f220000300800 */
[----:B------:R-:W-:-:S02]  /*d4fc0*/  PRMT R8, R51, 0x3340, R0 ;  /* 0x0000334033087816 */ /* 0x000fc40000000000 */
[----:B------:R-:W-:Y:S02]  /*d4fd0*/  PRMT R9, R39, 0x3340, R2 ;  /* 0x0000334027097816 */ /* 0x000fe40000000002 */
[----:B------:R-:W-:Y:S02]  /*d4fe0*/  LOP3.LUT R43, R56, 0xffff, RZ, 0xc0, !PT ;  /* 0x0000ffff382b7812 */ /* 0x000fe400078ec0ff */
[----:B--2---:R-:W-:Y:S02]  /*d4ff0*/  LOP3.LUT R40, R44, 0xffff, RZ, 0xc0, !PT ;  /* 0x0000ffff2c287812 */ /* 0x004fe400078ec0ff */
[----:B------:R-:W-:Y:S02]  /*d5000*/  PRMT R44, R9, 0x5410, R8 ;  /* 0x00005410092c7816 */ /* 0x000fe40000000008 */
[----:B------:R-:W-:Y:S01]  /*d5010*/  PRMT R8, R43, 0x3340, R0 ;  /* 0x000033402b087816 */ /* 0x000fe20000000000 */
[----:B------:R0:W-:Y:S04]  /*d5020*/  STL [R1+0x330], R43 ;  /* 0x0003302b01007387 */ /* 0x0001e80000100800 */
[----:B------:R2:W-:Y:S01]  /*d5030*/  STL [R1+0x1dd8], R44 ;  /* 0x001dd82c01007387 */ /* 0x0005e20000100800 */
[----:B---3--:R-:W-:-:S04]  /*d5040*/  LOP3.LUT R42, R42, 0xffff, RZ, 0xc0, !PT ;  /* 0x0000ffff2a2a7812 */ /* 0x008fc800078ec0ff */
[----:B------:R-:W-:-:S04]  /*d5050*/  PRMT R9, R42, 0x3340, R40 ;  /* 0x000033402a097816 */ /* 0x000fc80000000028 */
[----:B0-----:R-:W-:Y:S02]  /*d5060*/  PRMT R43, R9, 0x5410, R8 ;  /* 0x00005410092b7816 */ /* 0x001fe40000000008 */
[----:B------:R-:W-:-:S05]  /*d5070*/  IADD3 R8, P1, PT, R3, R10, RZ ;  /* 0x0000000a03087210 */ /* 0x000fca0007f3e0ff */
[----:B------:R-:W-:Y:S01]  /*d5080*/  IMAD.X R9, R4, 0x1, R7, P1 ;  /* 0x0000000104097824 */ /* 0x000fe200008e0607 */
[----:B------:R-:W-:Y:S04]  /*d5090*/  STL [R1+0x1ddc], R43 ;  /* 0x001ddc2b01007387 */ /* 0x000fe80000100800 */
[----:B------:R0:W-:Y:S04]  /*d50a0*/  STL.64 [R1+0x9e8], R8 ;  /* 0x0009e80801007387 */ /* 0x0001e80000100a00 */
[----:B------:R-:W3:Y:S04]  /*d50b0*/  LDL.LU R56, [R1+0x224] ;  /* 0x0002240001387983 */ /* 0x000ee80000300800 */
[----:B--2---:R-:W3:Y:S01]  /*d50c0*/  LDL.LU R44, [R1+0x714] ;  /* 0x00071400012c7983 */ /* 0x004ee20000300800 */
[----:B0-----:R-:W-:-:S02]  /*d50d0*/  SHF.R.U32.HI R9, RZ, 0x8, R42 ;  /* 0x00000008ff097819 */ /* 0x001fc4000001162a */
[----:B------:R-:W-:Y:S02]  /*d50e0*/  SHF.R.U32.HI R8, RZ, 0x8, R40 ;  /* 0x00000008ff087819 */ /* 0x000fe40000011628 */
        /* <DEDUP_REMOVED lines=10> */
[----:B0-----:R-:W-:Y:S02]  /*d5190*/  IADD3 R42, P1, PT, R3, R6, RZ ;  /* 0x00000006032a7210 */ /* 0x001fe40007f3e0ff */
[----:B--2---:R-:W-:Y:S02]  /*d51a0*/  PRMT R2, R58, 0x5410, R41 ;  /* 0x000054103a027816 */ /* 0x004fe40000000029 */
[----:B------:R-:W2:Y:S01]  /*d51b0*/  LDL.LU R58, [R1+0x218] ;  /* 0x00021800013a7983 */ /* 0x000ea20000300800 */
[----:B------:R-:W-:Y:S01]  /*d51c0*/  IMAD.X R43, R4, 0x1, R5, P1 ;  /* 0x00000001042b7824 */ /* 0x000fe200008e0605 */
[----:B----4-:R-:W-:-:S04]  /*d51d0*/  PRMT R61, R61, 0x5410, R59 ;  /* 0x000054103d3d7816 */ /* 0x010fc8000000003b */
[----:B------:R-:W-:Y:S04]  /*d51e0*/  STL.64 [R1+0xa30], R42 ;  /* 0x000a302a01007387 */ /* 0x000fe80000100a00 */
[----:B------:R0:W-:Y:S04]  /*d51f0*/  STL [R1+0x1c8c], R2 ;  /* 0x001c8c0201007387 */ /* 0x0001e80000100800 */
[----:B------:R-:W2:Y:S01]  /*d5200*/  LDL.LU R59, [R1+0x724] ;  /* 0x00072400013b7983 */ /* 0x000ea20000300800 */
[----:B------:R-:W-:Y:S02]  /*d5210*/  LOP3.LUT R52, R52, 0xffff, RZ, 0xc0, !PT ;  /* 0x0000ffff34347812 */ /* 0x000fe400078ec0ff */
[----:B0-----:R-:W-:-:S02]  /*d5220*/  LOP3.LUT R2, R53, 0xffff, RZ, 0xc0, !PT ;  /* 0x0000ffff35027812 */ /* 0x001fc400078ec0ff */
[----:B------:R-:W-:Y:S02]  /*d5230*/  LOP3.LUT R43, R54, 0xffff, RZ, 0xc0, !PT ;  /* 0x0000ffff362b7812 */ /* 0x000fe400078ec0ff */
[----:B------:R-:W-:Y:S02]  /*d5240*/  PRMT R8, R2, 0x3340, R0 ;  /* 0x0000334002087816 */ /* 0x000fe40000000000 */
[----:B------:R-:W-:-:S04]  /*d5250*/  PRMT R9, R52, 0x3340, R43 ;  /* 0x0000334034097816 */ /* 0x000fc8000000002b */
[----:B------:R-:W-:Y:S02]  /*d5260*/  PRMT R53, R9, 0x5410, R8 ;  /* 0x0000541009357816 */ /* 0x000fe40000000008 */
[----:B------:R-:W-:Y:S01]  /*d5270*/  IADD3 R8, P1, PT, R3, R36, RZ ;  /* 0x0000002403087210 */ /* 0x000fe20007f3e0ff */
[----:B------:R0:W-:Y:S04]  /*d5280*/  STL [R1+0x5784], R61 ;  /* 0x0057843d01007387 */ /* 0x0001e80000100800 */
[----:B------:R-:W-:Y:S01]  /*d5290*/  IMAD.X R9, R4, 0x1, R35, P1 ;  /* 0x0000000104097824 */ /* 0x000fe200008e0623 */
[----:B0-----:R-:W4:Y:S04]  /*d52a0*/  LDL.LU R61, [R1+0x14] ;  /* 0x00001400013d7983 */ /* 0x001f280000300800 */
[----:B------:R-:W4:Y:S04]  /*d52b0*/  LDL.LU R42, [R1+0x710] ;  /* 0x00071000012a7983 */ /* 0x000f280000300800 */
[----:B------:R-:W4:Y:S04]  /*d52c0*/  LDL.LU R39, [R1+0x4ef8] ;  /* 0x004ef80001277983 */ /* 0x000f280000300800 */
[----:B------:R-:W4:Y:S04]  /*d52d0*/  LDL.LU R40, [R1+0x4e44] ;  /* 0x004e440001287983 */ /* 0x000f280000300800 */
[----:B------:R-:W4:Y:S04]  /*d52e0*/  LDL.LU R41, [R1+0x4ea4] ;  /* 0x004ea40001297983 */ /* 0x000f280000300800 */
[----:B------:R-:W-:Y:S04]  /*d52f0*/  STL [R1+0x1dcc], R53 ;  /* 0x001dcc3501007387 */ /* 0x000fe80000100800 */
[----:B------:R0:W-:Y:S02]  /*d5300*/  STL.64 [R1+0xa08], R8 ;  /* 0x000a080801007387 */ /* 0x0001e40000100a00 */
[----:B0-----:R-:W-:-:S02]  /*d5310*/  SHF.R.U32.HI R9, RZ, 0x8, R52 ;  /* 0x00000008ff097819 */ /* 0x001fc40000011634 */
[----:B------:R-:W-:Y:S02]  /*d5320*/  SHF.R.U32.HI R8, RZ, 0x8, R43 ;  /* 0x00000008ff087819 */ /* 0x000fe4000001162b */
[----:B------:R-:W-:Y:S02]  /*d5330*/  LOP3.LUT R9, R9, 0xffff, RZ, 0xc0, !PT ;  /* 0x0000ffff09097812 */ /* 0x000fe400078ec0ff */
[----:B------:R-:W-:-:S04]  /*d5340*/  LOP3.LUT R8, R8, 0xffff, RZ, 0xc0, !PT ;  /* 0x0000ffff08087812 */ /* 0x000fc800078ec0ff */
[----:B------:R-:W-:Y:S02]  /*d5350*/  PRMT R43, R9, 0x3340, R8 ;  /* 0x00003340092b7816 */ /* 0x000fe40000000008 */
[----:B------:R-:W4:Y:S04]  /*d5360*/  LDL.LU R9, [R1+0x704] ;  /* 0x0007040001097983 */ /* 0x000f280000300800 */
[----:B------:R-:W-:Y:S01]  /*d5370*/  STL [R1+0x578], R43 ;  /* 0x0005782b01007387 */ /* 0x000fe20000100800 */
[----:B------:R-:W-:-:S05]  /*d5380*/  IADD3 R52, P1, PT, R3, R34, RZ ;  /* 0x0000002203347210 */ /* 0x000fca0007f3e0ff */
[----:B------:R-:W-:Y:S01]  /*d5390*/  IMAD.X R53, R4, 0x1, R33, P1 ;  /* 0x0000000104357824 */ /* 0x000fe200008e0621 */
[----:B---3--:R-:W-:-:S05]  /*d53a0*/  PRMT R8, R44, 0x5410, R56 ;  /* 0x000054102c087816 */ /* 0x008fca0000000038 */
[----:B------:R0:W-:Y:S04]  /*d53b0*/  STL [R1+0x4], R8 ;  /* 0x0000040801007387 */ /* 0x0001e80000100800 */
[----:B------:R-:W-:Y:S01]  /*d53c0*/  STL.64 [R1+0xa80], R52 ;  /* 0x000a803401007387 */ /* 0x000fe20000100a00 */
[----:B0-----:R-:W-:-:S04]  /*d53d0*/  SHF.R.U32.HI R8, RZ, 0x8, R2 ;  /* 0x00000008ff087819 */ /* 0x001fc80000011602 */
[----:B------:R-:W-:-:S04]  /*d53e0*/  LOP3.LUT R8, R8, 0xffff, RZ, 0xc0, !PT ;  /* 0x0000ffff08087812 */ /* 0x000fc800078ec0ff */
[----:B------:R-:W-:Y:S02]  /*d53f0*/  PRMT R2, R8, 0x3340, R0 ;  /* 0x0000334008027816 */ /* 0x000fe40000000000 */
[----:B------:R-:W3:Y:S04]  /*d5400*/  LDL.LU R8, [R1+0x1c] ;  /* 0x00001c0001087983 */ /* 0x000ee80000300800 */
[----:B------:R-:W3:Y:S04]  /*d5410*/  LDL.LU R43, [R1+0x18] ;  /* 0x00001800012b7983 */ /* 0x000ee80000300800 */
[----:B------:R0:W-:Y:S04]  /*d5420*/  STL [R1+0x2e0], R2 ;  /* 0x0002e00201007387 */ /* 0x0001e80000100800 */
[----:B0-----:R-:W3:Y:S04]  /*d5430*/  LDL.LU R2, [R1+0x700] ;  /* 0x0007000001027983 */ /* 0x001ee80000300800 */
[----:B------:R-:W3:Y:S04]  /*d5440*/  LDL.LU R53, [R1+0x1e8] ;  /* 0x0001e80001357983 */ /* 0x000ee80000300800 */
[----:B------:R-:W3:Y:S04]  /*d5450*/  LDL.LU R44, [R1+0x708] ;  /* 0x00070800012c7983 */ /* 0x000ee80000300800 */
[----:B------:R-:W3:Y:S04]  /*d5460*/  LDL.LU R52, [R1+0x4f18] ;  /* 0x004f180001347983 */ /* 0x000ee80000300800 */
[----:B------:R-:W3:Y:S01]  /*d5470*/  LDL.LU R54, [R1+0x4e5c] ;  /* 0x004e5c0001367983 */ /* 0x000ee20000300800 */
[----:B--2---:R-:W-:-:S05]  /*d5480*/  PRMT R56, R59, 0x5410, R58 ;  /* 0x000054103b387816 */ /* 0x004fca000000003a */
[----:B------:R0:W-:Y:S04]  /*d5490*/  STL [R1+0xc], R56 ;  /* 0x00000c3801007387 */ /* 0x0001e80000100800 */
[----:B0-----:R-:W2:Y:S01]  /*d54a0*/  LDL.LU R56, [R1+0x4ec0] ;  /* 0x004ec00001387983 */ /* 0x001ea20000300800 */
[----:B------:R-:W-:-:S05]  /*d54b0*/  IADD3 R58, P1, PT, R3, R32, RZ ;  /* 0x00000020033a7210 */ /* 0x000fca0007f3e0ff */
[----:B------:R-:W-:-:S05]  /*d54c0*/  IMAD.X R59, R4, 0x1, R31, P1 ;  /* 0x00000001043b7824 */ /* 0x000fca00008e061f */
[----:B------:R0:W-:Y:S01]  /*d54d0*/  STL.64 [R1+0xa28], R58 ;  /* 0x000a283a01007387 */ /* 0x0001e20000100a00 */
[----:B----4-:R-:W-:Y:S02]  /*d54e0*/  LOP3.LUT R39, R39, 0xffff, RZ, 0xc0, !PT ;  /* 0x0000ffff27277812 */ /* 0x010fe400078ec0ff */
[----:B------:R-:W-:Y:S02]  /*d54f0*/  LOP3.LUT R40, R40, 0xffff, RZ, 0xc0, !PT ;  /* 0x0000ffff28287812 */ /* 0x000fe400078ec0ff */
[----:B------:R-:W-:Y:S01]  /*d5500*/  LOP3.LUT R41, R41, 0xffff, RZ, 0xc0, !PT ;  /* 0x0000ffff29297812 */ /* 0x000fe200078ec0ff */
[----:B0-----:R-:W4:Y:S01]  /*d5510*/  LDL.LU.64 R58, [R1+0x57c0] ;  /* 0x0057c000013a7983 */ /* 0x001f220000300a00 */
[----:B---3--:R-:W-:Y:S02]  /*d5520*/  PRMT R9, R9, 0x5410, R8 ;  /* 0x0000541009097816 */ /* 0x008fe40000000008 */
[----:B------:R-:W-:-:S03]  /*d5530*/  PRMT R8, R42, 0x5410, R61 ;  /* 0x000054102a087816 */ /* 0x000fc6000000003d */
[----:B------:R0:W-:Y:S04]  /*d5540*/  STL [R1+0x1c], R9 ;  /* 0x00001c0901007387 */ /* 0x0001e80000100800 */
[----:B------:R3:W-:Y:S01]  /*d5550*/  STL [R1+0x14], R8 ;  /* 0x0000140801007387 */ /* 0x0007e20000100800 */
[----:B0-----:R-:W-:Y:S02]  /*d5560*/  PRMT R9, R39, 0x3340, R41 ;  /* 0x0000334027097816 */ /* 0x001fe40000000029 */
[----:B---3--:R-:W-:-:S04]  /*d5570*/  PRMT R8, R40, 0x3340, R0 ;  /* 0x0000334028087816 */ /* 0x008fc80000000000 */
[----:B------:R-:W-:Y:S02]  /*d5580*/  PRMT R42, R9, 0x5410, R8 ;  /* 0x00005410092a7816 */ /* 0x000fe40000000008 */
[----:B------:R-:W-:-:S05]  /*d5590*/  IADD3 R8, P1, PT, R3, R30, RZ ;  /* 0x0000001e03087210 */ /* 0x000fca0007f3e0ff */
[----:B------:R-:W-:Y:S01]  /*d55a0*/  IMAD.X R9, R4, 0x1, R29, P1 ;  /* 0x0000000104097824 */ /* 0x000fe200008e061d */
[----:B------:R-:W-:Y:S04]  /*d55b0*/  STL [R1+0x1dc8], R42 ;  /* 0x001dc82a01007387 */ /* 0x000fe80000100800 */
[----:B------:R0:W-:Y:S04]  /*d55c0*/  STL.64 [R1+0xa78], R8 ;  /* 0x000a780801007387 */ /* 0x0001e80000100a00 */
[----:B------:R-:W4:Y:S01]  /*d55d0*/  LDL.LU R61, [R1+0x20] ;  /* 0x00002000013d7983 */ /* 0x000f220000300800 */
[----:B------:R-:W-:-:S04]  /*d55e0*/  SHF.R.U32.HI R39, RZ, 0x8, R39 ;  /* 0x00000008ff277819 */ /* 0x000fc80000011627 */
[----:B------:R-:W-:Y:S02]  /*d55f0*/  LOP3.LUT R39, R39, 0xffff, RZ, 0xc0, !PT ;  /* 0x0000ffff27277812 */ /* 0x000fe400078ec0ff */
[----:B0-----:R-:W-:Y:S02]  /*d5600*/  SHF.R.U32.HI R8, RZ, 0x8, R51 ;  /* 0x00000008ff087819 */ /* 0x001fe40000011633 */
[----:B------:R-:W-:Y:S02]  /*d5610*/  SHF.R.U32.HI R9, RZ, 0x8, R41 ;  /* 0x00000008ff097819 */ /* 0x000fe40000011629 */
[----:B------:R-:W-:Y:S02]  /*d5620*/  LOP3.LUT R8, R8, 0xffff, RZ, 0xc0, !PT ;  /* 0x0000ffff08087812 */ /* 0x000fe400078ec0ff */
[----:B------:R-:W-:Y:S02]  /*d5630*/  LOP3.LUT R9, R9, 0xffff, RZ, 0xc0, !PT ;  /* 0x0000ffff09097812 */ /* 0x000fe400078ec0ff */
[----:B------:R-:W-:-:S02]  /*d5640*/  PRMT R41, R8, 0x3340, R0 ;  /* 0x0000334008297816 */ /* 0x000fc40000000000 */
[----:B------:R-:W-:-:S03]  /*d5650*/  PRMT R39, R39, 0x3340, R9 ;  /* 0x0000334027277816 */ /* 0x000fc60000000009 */
[----:B------:R0:W-:Y:S04]  /*d5660*/  STL [R1+0x2dc], R41 ;  /* 0x0002dc2901007387 */ /* 0x0001e80000100800 */
[----:B------:R3:W-:Y:S04]  /*d5670*/  STL [R1+0x574], R39 ;  /* 0x0005742701007387 */ /* 0x0007e80000100800 */
[----:B0-----:R-:W4:Y:S04]  /*d5680*/  LDL.LU R41, [R1+0x1f0] ;  /* 0x0001f00001297983 */ /* 0x001f280000300800 */
[----:B------:R-:W4:Y:S01]  /*d5690*/  LDL.LU R51, [R1+0x6f8] ;  /* 0x0006f80001337983 */ /* 0x000f220000300800 */
[----:B------:R-:W-:-:S02]  /*d56a0*/  IADD3 R8, P1, PT, R3, R28, RZ ;  /* 0x0000001c03087210 */ /* 0x000fc40007f3e0ff */
[----:B------:R-:W-:Y:S02]  /*d56b0*/  PRMT R44, R44, 0x5410, R53 ;  /* 0x000054102c2c7816 */ /* 0x000fe40000000035 */
[----:B------:R-:W-:Y:S01]  /*d56c0*/  PRMT R2, R2, 0x5410, R43 ;  /* 0x0000541002027816 */ /* 0x000fe2000000002b */
[----:B------:R-:W-:Y:S01]  /*d56d0*/  IMAD.X R9, R4, 0x1, R27, P1 ;  /* 0x0000000104097824 */ /* 0x000fe200008e061b */
[----:B---3--:R-:W-:Y:S02]  /*d56e0*/  LOP3.LUT R39, R52, 0xffff, RZ, 0xc0, !PT ;  /* 0x0000ffff34277812 */ /* 0x008fe400078ec0ff */
[----:B------:R-:W-:Y:S02]  /*d56f0*/  LOP3.LUT R42, R54, 0xffff, RZ, 0xc0, !PT ;  /* 0x0000ffff362a7812 */ /* 0x000fe400078ec0ff */
[----:B------:R-:W-:Y:S04]  /*d5700*/  STL.64 [R1+0xa20], R8 ;  /* 0x000a200801007387 */ /* 0x000fe80000100a00 */
[----:B------:R-:W-:Y:S04]  /*d5710*/  STL [R1+0x5764], R44 ;  /* 0x0057642c01007387 */ /* 0x000fe80000100800 */
[----:B------:R2:W-:Y:S04]  /*d5720*/  STL [R1+0x18], R2 ;  /* 0x0000180201007387 */ /* 0x0005e80000100800 */
[----:B------:R-:W3:Y:S01]  /*d5730*/  LDL.LU R53, [R1+0x34] ;  /* 0x0000340001357983 */ /* 0x000ee20000300800 */
[----:B--2---:R-:W-:-:S02]  /*d5740*/  LOP3.LUT R2, R56, 0xffff, RZ, 0xc0, !PT ;  /* 0x0000ffff38027812 */ /* 0x004fc400078ec0ff */
[----:B------:R-:W-:Y:S01]  /*d5750*/  PRMT R8, R42, 0x3340, R0 ;  /* 0x000033402a087816 */ /* 0x000fe20000000000 */
[----:B------:R-:W3:Y:S04]  /*d5760*/  LDL.LU R56, [R1+0x550] ;  /* 0x0005500001387983 */ /* 0x000ee80000300800 */
[----:B------:R-:W2:Y:S01]  /*d5770*/  LDL.LU R52, [R1+0x30] ;  /* 0x0000300001347983 */ /* 0x000ea20000300800 */
[----:B------:R-:W-:-:S03]  /*d5780*/  PRMT R9, R39, 0x3340, R2 ;  /* 0x0000334027097816 */ /* 0x000fc60000000002 */
[----:B------:R-:W2:Y:S01]  /*d5790*/  LDL.LU R54, [R1+0x6f0] ;  /* 0x0006f00001367983 */ /* 0x000ea20000300800 */
[----:B------:R-:W-:-:S05]  /*d57a0*/  PRMT R8, R9, 0x5410, R8 ;  /* 0x0000541009087816 */ /* 0x000fca0000000008 */
[----:B------:R0:W-:Y:S02]  /*d57b0*/  STL [R1+0x1dbc], R8 ;  /* 0x001dbc0801007387 */ /* 0x0001e40000100800 */
[----:B0-----:R-:W-:-:S05]  /*d57c0*/  IADD3 R8, P1, PT, R3, R26, RZ ;  /* 0x0000001a03087210 */ /* 0x001fca0007f3e0ff */
[----:B------:R-:W-:-:S05]  /*d57d0*/  IMAD.X R9, R4, 0x1, R25, P1 ;  /* 0x0000000104097824 */ /* 0x000fca00008e0619 */
[----:B------:R0:W-:Y:S02]  /*d57e0*/  STL.64 [R1+0xa70], R8 ;  /* 0x000a700801007387 */ /* 0x0001e40000100a00 */
[----:B0-----:R-:W-:Y:S02]  /*d57f0*/  SHF.R.U32.HI R9, RZ, 0x8, R39 ;  /* 0x00000008ff097819 */ /* 0x001fe40000011627 */
[----:B------:R-:W-:Y:S01]  /*d5800*/  SHF.R.U32.HI R8, RZ, 0x8, R2 ;  /* 0x00000008ff087819 */ /* 0x000fe20000011602 */
[----:B------:R-:W2:Y:S04]  /*d5810*/  LDL.LU R39, [R1+0x4ee4] ;  /* 0x004ee40001277983 */ /* 0x000ea80000300800 */
[----:B------:R-:W2:Y:S04]  /*d5820*/  LDL.LU R43, [R1+0x4e38] ;  /* 0x004e3800012b7983 */ /* 0x000ea80000300800 */
[----:B------:R-:W2:Y:S01]  /*d5830*/  LDL.LU R2, [R1+0x4e90] ;  /* 0x004e900001027983 */ /* 0x000ea20000300800 */
[----:B------:R-:W-:-:S02]  /*d5840*/  LOP3.LUT R9, R9, 0xffff, RZ, 0xc0, !PT ;  /* 0x0000ffff09097812 */ /* 0x000fc400078ec0ff */
[----:B------:R-:W-:-:S04]  /*d5850*/  LOP3.LUT R8, R8, 0xffff, RZ, 0xc0, !PT ;  /* 0x0000ffff08087812 */ /* 0x000fc800078ec0ff */
[----:B------:R-:W-:Y:S02]  /*d5860*/  PRMT R8, R9, 0x3340, R8 ;  /* 0x0000334009087816 */ /* 0x000fe40000000008 */
[----:B----4-:R-:W-:-:S05]  /*d5870*/  PRMT R58, R58, 0x5410, R61 ;  /* 0x000054103a3a7816 */ /* 0x010fca000000003d */
[----:B------:R-:W-:Y:S04]  /*d5880*/  STL [R1+0x5768], R58 ;  /* 0x0057683a01007387 */ /* 0x000fe80000100800 */
[----:B------:R0:W-:Y:S02]  /*d5890*/  STL [R1+0x570], R8 ;  /* 0x0005700801007387 */ /* 0x0001e40000100800 */
[----:B0-----:R-:W-:-:S05]  /*d58a0*/  IADD3 R8, P1, PT, R3, R24, RZ ;  /* 0x0000001803087210 */ /* 0x001fca0007f3e0ff */
[----:B------:R-:W-:-:S05]  /*d58b0*/  IMAD.X R9, R4, 0x1, R23, P1 ;  /* 0x0000000104097824 */ /* 0x000fca00008e0617 */
[----:B------:R0:W-:Y:S02]  /*d58c0*/  STL.64 [R1+0xa68], R8 ;  /* 0x000a680801007387 */ /* 0x0001e40000100a00 */
[----:B0-----:R-:W-:Y:S02]  /*d58d0*/  SHF.R.U32.HI R8, RZ, 0x8, R42 ;  /* 0x00000008ff087819 */ /* 0x001fe4000001162a */
[----:B------:R-:W-:Y:S02]  /*d58e0*/  PRMT R51, R51, 0x5410, R41 ;  /* 0x0000541033337816 */ /* 0x000fe40000000029 */
[----:B------:R-:W-:-:S04]  /*d58f0*/  LOP3.LUT R8, R8, 0xffff, RZ, 0xc0, !PT ;  /* 0x0000ffff08087812 */ /* 0x000fc800078ec0ff */
[----:B------:R-:W-:Y:S01]  /*d5900*/  PRMT R8, R8, 0x3340, R0 ;  /* 0x0000334008087816 */ /* 0x000fe20000000000 */
[----:B------:R-:W-:Y:S04]  /*d5910*/  STL [R1+0x576c], R51 ;  /* 0x00576c3301007387 */ /* 0x000fe80000100800 */
[----:B------:R0:W-:Y:S02]  /*d5920*/  STL [R1+0x2d8], R8 ;  /* 0x0002d80801007387 */ /* 0x0001e40000100800 */
[----:B0-----:R-:W-:-:S05]  /*d5930*/  IADD3 R8, P1, PT, R3, R22, RZ ;  /* 0x0000001603087210 */ /* 0x001fca0007f3e0ff */
[----:B------:R-:W-:-:S05]  /*d5940*/  IMAD.X R9, R4, 0x1, R21, P1 ;  /* 0x0000000104097824 */ /* 0x000fca00008e0615 */
[----:B------:R0:W-:Y:S02]  /*d5950*/  STL.64 [R1+0xaa8], R8 ;  /* 0x000aa80801007387 */ /* 0x0001e40000100a00 */
[----:B0-----:R-:W-:Y:S02]  /*d5960*/  SHF.R.U32.HI R8, RZ, 0x8, R40 ;  /* 0x00000008ff087819 */ /* 0x001fe40000011628 */
[----:B------:R-:W4:Y:S04]  /*d5970*/  LDL.LU R40, [R1+0x3c] ;  /* 0x00003c0001287983 */ /* 0x000f280000300800 */
[----:B------:R-:W4:Y:S01]  /*d5980*/  LDL.LU R41, [R1+0x38] ;  /* 0x0000380001297983 */ /* 0x000f220000300800 */
[----:B------:R-:W-:-:S04]  /*d5990*/  LOP3.LUT R8, R8, 0xffff, RZ, 0xc0, !PT ;  /* 0x0000ffff08087812 */ /* 0x000fc800078ec0ff */
[----:B------:R-:W-:Y:S02]  /*d59a0*/  PRMT R8, R8, 0x3340, R0 ;  /* 0x0000334008087816 */ /* 0x000fe40000000000 */
[----:B---3--:R-:W-:-:S03]  /*d59b0*/  PRMT R56, R56, 0x5410, R53 ;  /* 0x0000541038387816 */ /* 0x008fc60000000035 */
[----:B------:R0:W-:Y:S04]  /*d59c0*/  STL [R1+0x2d4], R8 ;  /* 0x0002d40801007387 */ /* 0x0001e80000100800 */
[----:B------:R3:W-:Y:S01]  /*d59d0*/  STL [R1+0x5770], R56 ;  /* 0x0057703801007387 */ /* 0x0007e20000100800 */
[----:B--2---:R-:W-:-:S03]  /*d59e0*/  PRMT R53, R54, 0x5410, R52 ;  /* 0x0000541036357816 */ /* 0x004fc60000000034 */
[----:B------:R-:W2:Y:S04]  /*d59f0*/  LDL.LU R61, [R1+0x1f8] ;  /* 0x0001f800013d7983 */ /* 0x000ea80000300800 */
[----:B------:R-:W2:Y:S01]  /*d5a00*/  LDL.LU R54, [R1+0x6e8] ;  /* 0x0006e80001367983 */ /* 0x000ea20000300800 */
[----:B0-----:R-:W-:-:S05]  /*d5a10*/  IADD3 R8, P1, PT, R3, R20, RZ ;  /* 0x0000001403087210 */ /* 0x001fca0007f3e0ff */
[----:B------:R-:W-:-:S05]  /*d5a20*/  IMAD.X R9, R4, 0x1, R19, P1 ;  /* 0x0000000104097824 */ /* 0x000fca00008e0613 */
[----:B------:R0:W-:Y:S04]  /*d5a30*/  STL.64 [R1+0xaa0], R8 ;  /* 0x000aa00801007387 */ /* 0x0001e80000100a00 */
[----:B------:R-:W2:Y:S04]  /*d5a40*/  LDL.LU R42, [R1+0x40] ;  /* 0x00004000012a7983 */ /* 0x000ea80000300800 */
[----:B------:R-:W2:Y:S04]  /*d5a50*/  LDL.LU R52, [R1+0x54c] ;  /* 0x00054c0001347983 */ /* 0x000ea80000300800 */
[----:B------:R0:W-:Y:S01]  /*d5a60*/  STL [R1+0x5774], R53 ;  /* 0x0057743501007387 */ /* 0x0001e20000100800 */
[----:B------:R-:W-:-:S02]  /*d5a70*/  LOP3.LUT R51, R2, 0xffff, RZ, 0xc0, !PT ;  /* 0x0000ffff02337812 */ /* 0x000fc400078ec0ff */
[----:B---3--:R-:W-:Y:S01]  /*d5a80*/  LOP3.LUT R56, R39, 0xffff, RZ, 0xc0, !PT ;  /* 0x0000ffff27387812 */ /* 0x008fe200078ec0ff */
[----:B------:R-:W3:Y:S01]  /*d5a90*/  LDL.LU R2, [R1+0x4f00] ;  /* 0x004f000001027983 */ /* 0x000ee20000300800 */
[----:B------:R-:W-:-:S03]  /*d5aa0*/  LOP3.LUT R44, R43, 0xffff, RZ, 0xc0, !PT ;  /* 0x0000ffff2b2c7812 */ /* 0x000fc600078ec0ff */
[----:B------:R-:W3:Y:S04]  /*d5ab0*/  LDL.LU R39, [R1+0x4e48] ;  /* 0x004e480001277983 */ /* 0x000ee80000300800 */
[----:B------:R-:W3:Y:S01]  /*d5ac0*/  LDL.LU R43, [R1+0x4ea8] ;  /* 0x004ea800012b7983 */ /* 0x000ee20000300800 */
[----:B0-----:R-:W-:Y:S02]  /*d5ad0*/  PRMT R8, R44, 0x3340, R0 ;  /* 0x000033402c087816 */ /* 0x001fe40000000000 */
[----:B------:R-:W-:-:S04]  /*d5ae0*/  PRMT R9, R56, 0x3340, R51 ;  /* 0x0000334038097816 */ /* 0x000fc80000000033 */
[----:B------:R-:W-:Y:S02]  /*d5af0*/  PRMT R53, R9, 0x5410, R8 ;  /* 0x0000541009357816 */ /* 0x000fe40000000008 */
[----:B------:R-:W-:-:S05]  /*d5b00*/  IADD3 R8, P1, PT, R3, R18, RZ ;  /* 0x0000001203087210 */ /* 0x000fca0007f3e0ff */
[----:B------:R-:W-:Y:S01]  /*d5b10*/  IMAD.X R9, R4, 0x1, R17, P1 ;  /* 0x0000000104097824 */ /* 0x000fe200008e0611 */
[----:B------:R-:W-:Y:S01]  /*d5b20*/  STL [R1+0x1db8], R53 ;  /* 0x001db83501007387 */ /* 0x000fe20000100800 */
[----:B------:R-:W-:-:S03]  /*d5b30*/  SHF.R.U32.HI R4, RZ, 0x8, R51 ;  /* 0x00000008ff047819 */ /* 0x000fc60000011633 */
[----:B------:R0:W-:Y:S01]  /*d5b40*/  STL.64 [R1+0xb00], R8 ;  /* 0x000b000801007387 */ /* 0x0001e20000100a00 */
[----:B------:R-:W-:Y:S02]  /*d5b50*/  LOP3.LUT R4, R4, 0xffff, RZ, 0xc0, !PT ;  /* 0x0000ffff04047812 */ /* 0x000fe400078ec0ff */
[----:B0-----:R-:W-:-:S04]  /*d5b60*/  SHF.R.U32.HI R8, RZ, 0x8, R56 ;  /* 0x00000008ff087819 */ /* 0x001fc80000011638 */
[----:B------:R-:W-:-:S04]  /*d5b70*/  LOP3.LUT R8, R8, 0xffff, RZ, 0xc0, !PT ;  /* 0x0000ffff08087812 */ /* 0x000fc800078ec0ff */
[----:B------:R-:W-:Y:S01]  /*d5b80*/  PRMT R4, R8, 0x3340, R4 ;  /* 0x0000334008047816 */ /* 0x000fe20000000004 */
[----:B-1----:R-:W-:Y:S01]  /*d5b90*/  VIADD R3, R3, UR6 ;  /* 0x0000000603037c36 */ /* 0x002fe20008000000 */
[----:B------:R-:W0:Y:S04]  /*d5ba0*/  LDCU UR6, c[0x0][0x3b8] ;  /* 0x00007700ff0677ac */ /* 0x000e280008000800 */
[----:B------:R-:W-:Y:S02]  /*d5bb0*/  IADD3 R8, P1, PT, R3, R16, RZ ;  /* 0x0000001003087210 */ /* 0x000fe40007f3e0ff */
[----:B----4-:R-:W-:Y:S02]  /*d5bc0*/  PRMT R59, R59, 0x5410, R40 ;  /* 0x000054103b3b7816 */ /* 0x010fe40000000028 */
[----:B------:R-:W-:-:S03]  /*d5bd0*/  PRMT R57, R57, 0x5410, R41 ;  /* 0x0000541039397816 */ /* 0x000fc60000000029 */
[----:B------:R-:W-:Y:S04]  /*d5be0*/  STL [R1+0x5778], R59 ;  /* 0x0057783b01007387 */ /* 0x000fe80000100800 */
[----:B------:R1:W-:Y:S04]  /*d5bf0*/  STL [R1+0x550], R4 ;  /* 0x0005500401007387 */ /* 0x0003e80000100800 */
[----:B------:R-:W4:Y:S04]  /*d5c00*/  LDL.LU R40, [R1+0x1e4] ;  /* 0x0001e40001287983 */ /* 0x000f280000300800 */
[----:B------:R-:W4:Y:S01]  /*d5c10*/  LDL.LU R41, [R1+0x6e0] ;  /* 0x0006e00001297983 */ /* 0x000f220000300800 */
[----:B-1----:R-:W-:-:S02]  /*d5c20*/  SHF.R.S32.HI R4, RZ, 0x1f, R3 ;  /* 0x0000001fff047819 */ /* 0x002fc40000011403 */
[----:B--2---:R-:W-:Y:S01]  /*d5c30*/  PRMT R54, R54, 0x5410, R61 ;  /* 0x0000541036367816 */ /* 0x004fe2000000003d */
[----:B------:R-:W-:Y:S02]  /*d5c40*/  STL [R1+0x577c], R57 ;  /* 0x00577c3901007387 */ /* 0x000fe40000100800 */
[----:B------:R-:W-:Y:S02]  /*d5c50*/  IMAD.X R9, R4, 0x1, R38, P1 ;  /* 0x0000000104097824 */ /* 0x000fe400008e0626 */
[----:B------:R1:W-:Y:S04]  /*d5c60*/  STL [R1+0x5788], R54 ;  /* 0x0057883601007387 */ /* 0x0003e80000100800 */
[----:B------:R2:W-:Y:S04]  /*d5c70*/  STL.64 [R1+0xad8], R8 ;  /* 0x000ad80801007387 */ /* 0x0005e80000100a00 */
[----:B------:R-:W4:Y:S04]  /*d5c80*/  LDL.LU R56, [R1+0x1d0] ;  /* 0x0001d00001387983 */ /* 0x000f280000300800 */
[----:B------:R-:W4:Y:S01]  /*d5c90*/  LDL.LU R51, [R1+0x6d8] ;  /* 0x0006d80001337983 */ /* 0x000f220000300800 */
[----:B------:R-:W-:-:S02]  /*d5ca0*/  PRMT R52, R52, 0x5410, R42 ;  /* 0x0000541034347816 */ /* 0x000fc4000000002a */
[----:B---3--:R-:W-:-:S03]  /*d5cb0*/  LOP3.LUT R2, R2, 0xffff, RZ, 0xc0, !PT ;  /* 0x0000ffff02027812 */ /* 0x008fc600078ec0ff */
[----:B------:R3:W-:Y:S04]  /*d5cc0*/  STL [R1+0x578c], R52 ;  /* 0x00578c3401007387 */ /* 0x0007e80000100800 */
[----:B------:R-:W4:Y:S01]  /*d5cd0*/  LDL.LU R61, [R1+0x1c4] ;  /* 0x0001c400013d7983 */ /* 0x000f220000300800 */
[----:B-1----:R-:W-:-:S03]  /*d5ce0*/  LOP3.LUT R54, R43, 0xffff, RZ, 0xc0, !PT ;  /* 0x0000ffff2b367812 */ /* 0x002fc600078ec0ff */
[----:B------:R-:W4:Y:S01]  /*d5cf0*/  LDL.LU R42, [R1+0x544] ;  /* 0x00054400012a7983 */ /* 0x000f220000300800 */
[----:B--2---:R-:W-:Y:S02]  /*d5d00*/  PRMT R9, R2, 0x3340, R54 ;  /* 0x0000334002097816 */ /* 0x004fe40000000036 */
[----:B---3--:R-:W-:Y:S02]  /*d5d10*/  LOP3.LUT R52, R39, 0xffff, RZ, 0xc0, !PT ;  /* 0x0000ffff27347812 */ /* 0x008fe400078ec0ff */
[----:B------:R-:W2:Y:S04]  /*d5d20*/  LDL.LU R39, [R1+0x1c0] ;  /* 0x0001c00001277983 */ /* 0x000ea80000300800 */
[----:B------:R-:W2:Y:S01]  /*d5d30*/  LDL.LU R43, [R1+0x6d0] ;  /* 0x0006d000012b7983 */ /* 0x000ea20000300800 */
[----:B------:R-:W-:-:S04]  /*d5d40*/  PRMT R8, R52, 0x3340, R0 ;  /* 0x0000334034087816 */ /* 0x000fc80000000000 */
[----:B------:R-:W-:Y:S01]  /*d5d50*/  PRMT R53, R9, 0x5410, R8 ;  /* 0x0000541009357816 */ /* 0x000fe20000000008 */
[----:B0-----:R-:W-:Y:S01]  /*d5d60*/  VIADD R8, R3, UR6 ;  /* 0x0000000603087c36 */ /* 0x001fe20008000000 */
[----:B------:R-:W0:Y:S04]  /*d5d70*/  LDCU UR6, c[0x0][0x398] ;  /* 0x00007300ff0677ac */ /* 0x000e280008000800 */
[----:B------:R-:W-:Y:S02]  /*d5d80*/  SHF.R.S32.HI R9, RZ, 0x1f, R8 ;  /* 0x0000001fff097819 */ /* 0x000fe40000011408 */
[----:B------:R-:W-:Y:S01]  /*d5d90*/  IADD3 R58, P1, PT, R8, R16, RZ ;  /* 0x00000010083a7210 */ /* 0x000fe20007f3e0ff */
[----:B------:R1:W-:Y:S04]  /*d5da0*/  STL [R1+0x1dac], R53 ;  /* 0x001dac3501007387 */ /* 0x0003e80000100800 */
[----:B------:R-:W-:Y:S01]  /*d5db0*/  IMAD.X R59, R9, 0x1, R38, P1 ;  /* 0x00000001093b7824 */ /* 0x000fe200008e0626 */
[----:B------:R-:W-:Y:S01]  /*d5dc0*/  SHF.R.U32.HI R38, RZ, 0x8, R2 ;  /* 0x00000008ff267819 */ /* 0x000fe20000011602 */
[----:B-1----:R-:W3:Y:S04]  /*d5dd0*/  LDL.LU R53, [R1+0x50a0] ;  /* 0x0050a00001357983 */ /* 0x002ee80000300800 */
[----:B------:R-:W2:Y:S01]  /*d5de0*/  LDL.LU R2, [R1+0x5030] ;  /* 0x0050300001027983 */ /* 0x000ea20000300800 */
[----:B------:R-:W-:-:S02]  /*d5df0*/  SHF.R.U32.HI R16, RZ, 0x8, R54 ;  /* 0x00000008ff107819 */ /* 0x000fc40000011636 */
[----:B------:R-:W-:Y:S02]  /*d5e00*/  LOP3.LUT R38, R38, 0xffff, RZ, 0xc0, !PT ;  /* 0x0000ffff26267812 */ /* 0x000fe400078ec0ff */
[----:B------:R-:W-:-:S04]  /*d5e10*/  LOP3.LUT R16, R16, 0xffff, RZ, 0xc0, !PT ;  /* 0x0000ffff10107812 */ /* 0x000fc800078ec0ff */
[----:B------:R-:W-:Y:S01]  /*d5e20*/  PRMT R38, R38, 0x3340, R16 ;  /* 0x0000334026267816 */ /* 0x000fe20000000010 */
[----:B------:R1:W-:Y:S04]  /*d5e30*/  STL.64 [R1+0xb40], R58 ;  /* 0x000b403a01007387 */ /* 0x0003e80000100a00 */
[----:B-1----:R-:W3:Y:S04]  /*d5e40*/  LDL.LU R58, [R1+0x505c] ;  /* 0x00505c00013a7983 */ /* 0x002ee80000300800 */
[----:B------:R-:W-:Y:S01]  /*d5e50*/  STL [R1+0x54c], R38 ;  /* 0x00054c2601007387 */ /* 0x000fe20000100800 */
[----:B----4-:R-:W-:-:S02]  /*d5e60*/  PRMT R16, R41, 0x5410, R40 ;  /* 0x0000541029107816 */ /* 0x010fc40000000028 */
[----:B------:R-:W-:-:S05]  /*d5e70*/  IADD3 R40, P1, PT, R3, R15, RZ ;  /* 0x0000000f03287210 */ /* 0x000fca0007f3e0ff */
[----:B------:R-:W-:Y:S01]  /*d5e80*/  IMAD.X R41, R4, 0x1, R37, P1 ;  /* 0x0000000104297824 */ /* 0x000fe200008e0625 */
[----:B------:R-:W-:Y:S04]  /*d5e90*/  STL [R1+0x94c], R16 ;  /* 0x00094c1001007387 */ /* 0x000fe80000100800 */
[----:B------:R1:W-:Y:S02]  /*d5ea0*/  STL.64 [R1+0xab8], R40 ;  /* 0x000ab82801007387 */ /* 0x0003e40000100a00 */
[----:B-1----:R-:W-:Y:S02]  /*d5eb0*/  IADD3 R40, P1, PT, R8, R15, RZ ;  /* 0x0000000f08287210 */ /* 0x002fe40007f3e0ff */
[----:B------:R-:W-:-:S04]  /*d5ec0*/  SHF.R.U32.HI R15, RZ, 0x8, R52 ;  /* 0x00000008ff0f7819 */ /* 0x000fc80000011634 */
[----:B------:R-:W-:Y:S01]  /*d5ed0*/  LOP3.LUT R15, R15, 0xffff, RZ, 0xc0, !PT ;  /* 0x0000ffff0f0f7812 */ /* 0x000fe200078ec0ff */
[----:B------:R-:W-:-:S03]  /*d5ee0*/  IMAD.X R41, R9, 0x1, R37, P1 ;  /* 0x0000000109297824 */ /* 0x000fc600008e0625 */
[----:B------:R-:W-:Y:S02]  /*d5ef0*/  PRMT R16, R15, 0x3340, R0 ;  /* 0x000033400f107816 */ /* 0x000fe40000000000 */
[----:B------:R-:W-:Y:S02]  /*d5f00*/  PRMT R15, R51, 0x5410, R56 ;  /* 0x00005410330f7816 */ /* 0x000fe40000000038 */
[-C--:B------:R-:W-:Y:S01]  /*d5f10*/  IADD3 R56, P1, PT, R3, R14.reuse, RZ ;  /* 0x0000000e03387210 */ /* 0x080fe20007f3e0ff */
[----:B------:R1:W-:Y:S04]  /*d5f20*/  STL.64 [R1+0xb20], R40 ;  /* 0x000b202801007387 */ /* 0x0003e80000100a00 */
[----:B------:R-:W-:Y:S01]  /*d5f30*/  IMAD.X R57, R4, 0x1, R13, P1 ;  /* 0x0000000104397824 */ /* 0x000fe200008e060d */
[----:B------:R-:W-:-:S02]  /*d5f40*/  IADD3 R14, P1, PT, R8, R14, RZ ;  /* 0x0000000e080e7210 */ /* 0x000fc40007f3e0ff */
[----:B------:R-:W-:Y:S01]  /*d5f50*/  PRMT R37, R42, 0x5410, R61 ;  /* 0x000054102a257816 */ /* 0x000fe2000000003d */
[----:B-1----:R-:W4:Y:S04]  /*d5f60*/  LDL.LU.64 R40, [R1+0x57b8] ;  /* 0x0057b80001287983 */ /* 0x002f280000300a00 */
[----:B------:R1:W-:Y:S04]  /*d5f70*/  STL [R1+0x5790], R15 ;  /* 0x0057900f01007387 */ /* 0x0003e80000100800 */
[----:B------:R-:W-:Y:S04]  /*d5f80*/  STL [R1+0x2d0], R16 ;  /* 0x0002d01001007387 */ /* 0x000fe80000100800 */
[----:B------:R0:W-:Y:S04]  /*d5f90*/  STL.64 [R1+0xa60], R56 ;  /* 0x000a603801007387 */ /* 0x0001e80000100a00 */
[----:B------:R-:W-:Y:S01]  /*d5fa0*/  STL [R1+0x5794], R37 ;  /* 0x0057942501007387 */ /* 0x000fe20000100800 */
[----:B-1----:R-:W-:-:S05]  /*d5fb0*/  IMAD.X R15, R9, 0x1, R13, P1 ;  /* 0x00000001090f7824 */ /* 0x002fca00008e060d */
[----:B------:R2:W-:Y:S04]  /*d5fc0*/  STL.64 [R1+0xb10], R14 ;  /* 0x000b100e01007387 */ /* 0x0005e80000100a00 */
[----:B0-----:R-:W4:Y:S04]  /*d5fd0*/  LDL.LU R56, [R1+0x1cc] ;  /* 0x0001cc0001387983 */ /* 0x001f280000300800 */
[----:B------:R-:W4:Y:S04]  /*d5fe0*/  LDL.LU R51, [R1+0x6c8] ;  /* 0x0006c80001337983 */ /* 0x000f280000300800 */
[----:B------:R-:W4:Y:S04]  /*d5ff0*/  LDL.LU R61, [R1+0x1a0] ;  /* 0x0001a000013d7983 */ /* 0x000f280000300800 */
[----:B------:R-:W4:Y:S01]  /*d6000*/  LDL.LU R42, [R1+0x540] ;  /* 0x00054000012a7983 */ /* 0x000f220000300800 */
[----:B--2---:R-:W-:-:S03]  /*d6010*/  PRMT R14, R43, 0x5410, R39 ;  /* 0x000054102b0e7816 */ /* 0x004fc60000000027 */
[----:B------:R-:W2:Y:S04]  /*d6020*/  LDL.LU R39, [R1+0x50b8] ;  /* 0x0050b80001277983 */ /* 0x000ea80000300800 */
[----:B------:R-:W2:Y:S04]  /*d6030*/  LDL.LU R43, [R1+0x5048] ;  /* 0x00504800012b7983 */ /* 0x000ea80000300800 */
[----:B------:R0:W-:Y:S02]  /*d6040*/  STL [R1+0x5798], R14 ;  /* 0x0057980e01007387 */ /* 0x0001e40000100800 */
[----:B0-----:R-:W-:-:S02]  /*d6050*/  LOP3.LUT R14, R2, 0xffff, RZ, 0xc0, !PT ;  /* 0x0000ffff020e7812 */ /* 0x001fc400078ec0ff */
[----:B------:R-:W2:Y:S01]  /*d6060*/  LDL.LU R2, [R1+0x5068] ;  /* 0x0050680001027983 */ /* 0x000ea20000300800 */
[----:B---3--:R-:W-:Y:S02]  /*d6070*/  LOP3.LUT R15, R53, 0xffff, RZ, 0xc0, !PT ;  /* 0x0000ffff350f7812 */ /* 0x008fe400078ec0ff */
[----:B------:R-:W-:Y:S02]  /*d6080*/  LOP3.LUT R38, R58, 0xffff, RZ, 0xc0, !PT ;  /* 0x0000ffff3a267812 */ /* 0x000fe400078ec0ff */
[-C--:B------:R-:W-:Y:S02]  /*d6090*/  IADD3 R52, P1, PT, R3, R12.reuse, RZ ;  /* 0x0000000c03347210 */ /* 0x080fe40007f3e0ff */
[----:B------:R-:W-:Y:S02]  /*d60a0*/  PRMT R13, R14, 0x3340, R13 ;  /* 0x000033400e0d7816 */ /* 0x000fe4000000000d */
[----:B------:R-:W-:Y:S01]  /*d60b0*/  PRMT R16, R15, 0x3340, R38 ;  /* 0x000033400f107816 */ /* 0x000fe20000000026 */
[----:B------:R-:W-:Y:S01]  /*d60c0*/  IMAD.X R53, R4, 0x1, R11, P1 ;  /* 0x0000000104357824 */ /* 0x000fe200008e060b */
[----:B------:R-:W-:-:S02]  /*d60d0*/  IADD3 R12, P1, PT, R8, R12, RZ ;  /* 0x0000000c080c7210 */ /* 0x000fc40007f3e0ff */
[----:B------:R-:W-:-:S05]  /*d60e0*/  PRMT R13, R16, 0x5410, R13 ;  /* 0x00005410100d7816 */ /* 0x000fca000000000d */
[----:B------:R0:W-:Y:S04]  /*d60f0*/  STL [R1+0x1da8], R13 ;  /* 0x001da80d01007387 */ /* 0x0001e80000100800 */
[----:B------:R1:W-:Y:S01]  /*d6100*/  STL.64 [R1+0xab0], R52 ;  /* 0x000ab03401007387 */ /* 0x0003e20000100a00 */
[----:B0-----:R-:W-:Y:S01]  /*d6110*/  IMAD.X R13, R9, 0x1, R11, P1 ;  /* 0x00000001090d7824 */ /* 0x001fe200008e060b */
[----:B------:R-:W-:-:S04]  /*d6120*/  SHF.R.U32.HI R11, RZ, 0x8, R44 ;  /* 0x00000008ff0b7819 */ /* 0x000fc8000001162c */
[----:B------:R0:W-:Y:S01]  /*d6130*/  STL.64 [R1+0xaf0], R12 ;  /* 0x000af00c01007387 */ /* 0x0001e20000100a00 */
[----:B------:R-:W-:Y:S02]  /*d6140*/  LOP3.LUT R11, R11, 0xffff, RZ, 0xc0, !PT ;  /* 0x0000ffff0b0b7812 */ /* 0x000fe400078ec0ff */
[----:B-1----:R-:W-:Y:S02]  /*d6150*/  IADD3 R52, P1, PT, R3, R10, RZ ;  /* 0x0000000a03347210 */ /* 0x002fe40007f3e0ff */
[----:B0-----:R-:W-:Y:S02]  /*d6160*/  SHF.R.U32.HI R13, RZ, 0x8, R15 ;  /* 0x00000008ff0d7819 */ /* 0x001fe4000001160f */
[----:B------:R-:W-:Y:S02]  /*d6170*/  SHF.R.U32.HI R12, RZ, 0x8, R38 ;  /* 0x00000008ff0c7819 */ /* 0x000fe40000011626 */
[----:B------:R-:W-:Y:S02]  /*d6180*/  LOP3.LUT R13, R13, 0xffff, RZ, 0xc0, !PT ;  /* 0x0000ffff0d0d7812 */ /* 0x000fe400078ec0ff */
[----:B------:R-:W-:-:S02]  /*d6190*/  LOP3.LUT R12, R12, 0xffff, RZ, 0xc0, !PT ;  /* 0x0000ffff0c0c7812 */ /* 0x000fc400078ec0ff */
[----:B------:R-:W-:Y:S01]  /*d61a0*/  PRMT R15, R11, 0x3340, R0 ;  /* 0x000033400b0f7816 */ /* 0x000fe20000000000 */
[--C-:B------:R-:W-:Y:S01]  /*d61b0*/  IMAD.X R53, R4, 0x1, R7.reuse, P1 ;  /* 0x0000000104357824 */ /* 0x100fe200008e0607 */
[----:B------:R-:W-:Y:S02]  /*d61c0*/  PRMT R11, R13, 0x3340, R12 ;  /* 0x000033400d0b7816 */ /* 0x000fe4000000000c */
[----:B------:R-:W-:Y:S01]  /*d61d0*/  IADD3 R12, P1, PT, R8, R10, RZ ;  /* 0x0000000a080c7210 */ /* 0x000fe20007f3e0ff */
[----:B------:R-:W-:Y:S04]  /*d61e0*/  STL [R1+0x2cc], R15 ;  /* 0x0002cc0f01007387 */ /* 0x000fe80000100800 */
[----:B------:R-:W-:Y:S01]  /*d61f0*/  STL [R1+0x544], R11 ;  /* 0x0005440b01007387 */ /* 0x000fe20000100800 */
[----:B------:R-:W-:-:S03]  /*d6200*/  IMAD.X R13, R9, 0x1, R7, P1 ;  /* 0x00000001090d7824 */ /* 0x000fc600008e0607 */
[----:B------:R-:W3:Y:S04]  /*d6210*/  LDL.LU R58, [R1+0x1c8] ;  /* 0x0001c800013a7983 */ /* 0x000ee80000300800 */
[----:B------:R0:W-:Y:S04]  /*d6220*/  STL.64 [R1+0xa58], R52 ;  /* 0x000a583401007387 */ /* 0x0001e80000100a00 */
[----:B------:R-:W3:Y:S04]  /*d6230*/  LDL.LU R44, [R1+0x6a8] ;  /* 0x0006a800012c7983 */ /* 0x000ee80000300800 */
[----:B------:R-:W-:Y:S04]  /*d6240*/  STL [R1+0x5654], R7 ;  /* 0x0056540701007387 */ /* 0x000fe80000100800 */
[----:B------:R4:W-:Y:S01]  /*d6250*/  STL.64 [R1+0xad0], R12 ;  /* 0x000ad00c01007387 */ /* 0x0009e20000100a00 */
[----:B0-----:R-:W-:-:S05]  /*d6260*/  IADD3 R52, P1, PT, R3, R6, RZ ;  /* 0x0000000603347210 */ /* 0x001fca0007f3e0ff */
[----:B------:R-:W-:Y:S01]  /*d6270*/  IMAD.X R53, R4, 0x1, R5, P1 ;  /* 0x0000000104357824 */ /* 0x000fe200008e0605 */
[----:B----4-:R-:W-:Y:S02]  /*d6280*/  PRMT R12, R51, 0x5410, R56 ;  /* 0x00005410330c7816 */ /* 0x010fe40000000038 */
[----:B------:R-:W-:Y:S02]  /*d6290*/  PRMT R38, R42, 0x5410, R61 ;  /* 0x000054102a267816 */ /* 0x000fe4000000003d */
[----:B--2---:R-:W-:Y:S02]  /*d62a0*/  LOP3.LUT R16, R39, 0xffff, RZ, 0xc0, !PT ;  /* 0x0000ffff27107812 */ /* 0x004fe400078ec0ff */
[----:B------:R-:W-:-:S04]  /*d62b0*/  LOP3.LUT R7, R43, 0xffff, RZ, 0xc0, !PT ;  /* 0x0000ffff2b077812 */ /* 0x000fc800078ec0ff */
[----:B------:R-:W-:Y:S02]  /*d62c0*/  PRMT R10, R7, 0x3340, R10 ;  /* 0x00003340070a7816 */ /* 0x000fe4000000000a */
[----:B------:R-:W-:-:S04]  /*d62d0*/  LOP3.LUT R13, R2, 0xffff, RZ, 0xc0, !PT ;  /* 0x0000ffff020d7812 */ /* 0x000fc800078ec0ff */
[----:B------:R-:W-:Y:S01]  /*d62e0*/  PRMT R11, R16, 0x3340, R13 ;  /* 0x00003340100b7816 */ /* 0x000fe2000000000d */
[----:B------:R-:W-:Y:S04]  /*d62f0*/  STL [R1+0x579c], R12 ;  /* 0x00579c0c01007387 */ /* 0x000fe80000100800 */
[----:B------:R-:W2:Y:S04]  /*d6300*/  LDL.LU R61, [R1+0x1e0] ;  /* 0x0001e000013d7983 */ /* 0x000ea80000300800 */
[----:B------:R-:W2:Y:S01]  /*d6310*/  LDL.LU R42, [R1+0x688] ;  /* 0x00068800012a7983 */ /* 0x000ea20000300800 */
[----:B------:R-:W-:-:S05]  /*d6320*/  PRMT R2, R11, 0x5410, R10 ;  /* 0x000054100b027816 */ /* 0x000fca000000000a */
        /* <DEDUP_REMOVED lines=8> */
[----:B------:R-:W4:Y:S01]  /*d63b0*/  LDL.LU R2, [R1+0x5050] ;  /* 0x0050500001027983 */ /* 0x000f220000300800 */
[----:B------:R-:W-:-:S03]  /*d63c0*/  IADD3 R10, P1, PT, R8, R6, RZ ;  /* 0x00000006080a7210 */ /* 0x000fc60007f3e0ff */
[----:B------:R-:W-:Y:S02]  /*d63d0*/  STL [R1+0x5648], R6 ;  /* 0x0056480601007387 */ /* 0x000fe40000100800 */
[----:B------:R-:W-:Y:S02]  /*d63e0*/  IMAD.X R11, R9, 0x1, R5, P1 ;  /* 0x00000001090b7824 */ /* 0x000fe400008e0605 */
[----:B------:R-:W-:Y:S04]  /*d63f0*/  STL [R1+0x5630], R5 ;  /* 0x0056300501007387 */ /* 0x000fe80000100800 */
[----:B------:R0:W-:Y:S01]  /*d6400*/  STL.64 [R1+0xa98], R10 ;  /* 0x000a980a01007387 */ /* 0x0001e20000100a00 */
[----:B------:R-:W-:Y:S02]  /*d6410*/  IADD3 R12, P1, PT, R3, R36, RZ ;  /* 0x00000024030c7210 */ /* 0x000fe40007f3e0ff */
[----:B0-----:R-:W-:-:S02]  /*d6420*/  SHF.R.U32.HI R11, RZ, 0x8, R16 ;  /* 0x00000008ff0b7819 */ /* 0x001fc40000011610 */
[----:B------:R-:W-:Y:S02]  /*d6430*/  SHF.R.U32.HI R10, RZ, 0x8, R13 ;  /* 0x00000008ff0a7819 */ /* 0x000fe4000001160d */
[----:B------:R-:W-:Y:S02]  /*d6440*/  LOP3.LUT R11, R11, 0xffff, RZ, 0xc0, !PT ;  /* 0x0000ffff0b0b7812 */ /* 0x000fe400078ec0ff */
[----:B------:R-:W-:Y:S01]  /*d6450*/  LOP3.LUT R10, R10, 0xffff, RZ, 0xc0, !PT ;  /* 0x0000ffff0a0a7812 */ /* 0x000fe200078ec0ff */
[----:B------:R-:W-:-:S03]  /*d6460*/  IMAD.X R13, R4, 0x1, R35, P1 ;  /* 0x00000001040d7824 */ /* 0x000fc600008e0623 */
[----:B------:R-:W-:Y:S02]  /*d6470*/  PRMT R5, R11, 0x3340, R10 ;  /* 0x000033400b057816 */ /* 0x000fe4000000000a */
[----:B------:R-:W-:-:S03]  /*d6480*/  SHF.R.U32.HI R10, RZ, 0x8, R7 ;  /* 0x00000008ff0a7819 */ /* 0x000fc60000011607 */
[----:B------:R-:W-:Y:S04]  /*d6490*/  STL [R1+0x540], R5 ;  /* 0x0005400501007387 */ /* 0x000fe80000100800 */
[----:B------:R0:W-:Y:S01]  /*d64a0*/  STL.64 [R1+0x9e0], R12 ;  /* 0x0009e00c01007387 */ /* 0x0001e20000100a00 */
[----:B------:R-:W-:Y:S02]  /*d64b0*/  LOP3.LUT R10, R10, 0xffff, RZ, 0xc0, !PT ;  /* 0x0000ffff0a0a7812 */ /* 0x000fe400078ec0ff */
[----:B0-----:R-:W-:-:S05]  /*d64c0*/  IADD3 R12, P1, PT, R8, R36, RZ ;  /* 0x00000024080c7210 */ /* 0x001fca0007f3e0ff */
[----:B------:R-:W-:Y:S01]  /*d64d0*/  IMAD.X R13, R9, 0x1, R35, P1 ;  /* 0x00000001090d7824 */ /* 0x000fe200008e0623 */
[----:B------:R-:W-:Y:S02]  /*d64e0*/  IADD3 R6, P1, PT, R3, R34, RZ ;  /* 0x0000002203067210 */ /* 0x000fe40007f3e0ff */
[----:B------:R-:W-:-:S03]  /*d64f0*/  PRMT R5, R10, 0x3340, R0 ;  /* 0x000033400a057816 */ /* 0x000fc60000000000 */
[----:B------:R-:W-:Y:S01]  /*d6500*/  IMAD.X R7, R4, 0x1, R33, P1 ;  /* 0x0000000104077824 */ /* 0x000fe200008e0621 */
[----:B------:R-:W-:Y:S04]  /*d6510*/  STL.64 [R1+0xa18], R12 ;  /* 0x000a180c01007387 */ /* 0x000fe80000100a00 */
[----:B------:R-:W-:Y:S04]  /*d6520*/  STL [R1+0x2c8], R5 ;  /* 0x0002c80501007387 */ /* 0x000fe80000100800 */
[----:B------:R0:W-:Y:S01]  /*d6530*/  STL.64 [R1+0x9d8], R6 ;  /* 0x0009d80601007387 */ /* 0x0001e20000100a00 */
[----:B---3--:R-:W-:-:S03]  /*d6540*/  PRMT R11, R44, 0x5410, R58 ;  /* 0x000054102c0b7816 */ /* 0x008fc6000000003a */
[----:B------:R-:W3:Y:S04]  /*d6550*/  LDL.LU R58, [R1+0x200] ;  /* 0x00020000013a7983 */ /* 0x000ee80000300800 */
[----:B------:R-:W3:Y:S01]  /*d6560*/  LDL.LU R44, [R1+0x534] ;  /* 0x00053400012c7983 */ /* 0x000ee20000300800 */
[----:B0-----:R-:W-:-:S05]  /*d6570*/  IADD3 R6, P1, PT, R8, R34, RZ ;  /* 0x0000002208067210 */ /* 0x001fca0007f3e0ff */
[----:B------:R-:W-:Y:S01]  /*d6580*/  IMAD.X R7, R9, 0x1, R33, P1 ;  /* 0x0000000109077824 */ /* 0x000fe200008e0621 */
[----:B--2---:R-:W-:Y:S02]  /*d6590*/  PRMT R35, R42, 0x5410, R61 ;  /* 0x000054102a237816 */ /* 0x004fe4000000003d */
[----:B------:R-:W2:Y:S04]  /*d65a0*/  LDL.LU R61, [R1+0x1fc] ;  /* 0x0001fc00013d7983 */ /* 0x000ea80000300800 */
[----:B------:R0:W-:Y:S04]  /*d65b0*/  STL.64 [R1+0x9d0], R6 ;  /* 0x0009d00601007387 */ /* 0x0001e80000100a00 */
[----:B------:R-:W2:Y:S01]  /*d65c0*/  LDL.LU R42, [R1+0x668] ;  /* 0x00066800012a7983 */ /* 0x000ea20000300800 */
[----:B----4-:R-:W-:-:S03]  /*d65d0*/  PRMT R33, R43, 0x5410, R39 ;  /* 0x000054102b217816 */ /* 0x010fc60000000027 */
[----:B------:R-:W4:Y:S04]  /*d65e0*/  LDL.LU R39, [R1+0x50b4] ;  /* 0x0050b40001277983 */ /* 0x000f280000300800 */
[----:B------:R-:W4:Y:S01]  /*d65f0*/  LDL.LU R43, [R1+0x5038] ;  /* 0x00503800012b7983 */ /* 0x000f220000300800 */
[----:B------:R-:W-:-:S03]  /*d6600*/  LOP3.LUT R16, R2, 0xffff, RZ, 0xc0, !PT ;  /* 0x0000ffff02107812 */ /* 0x000fc600078ec0ff */
[----:B------:R-:W4:Y:S01]  /*d6610*/  LDL.LU R2, [R1+0x5060] ;  /* 0x0050600001027983 */ /* 0x000f220000300800 */
[----:B------:R-:W-:Y:S02]  /*d6620*/  LOP3.LUT R36, R56, 0xffff, RZ, 0xc0, !PT ;  /* 0x0000ffff38247812 */ /* 0x000fe400078ec0ff */
[----:B------:R-:W-:Y:S02]  /*d6630*/  LOP3.LUT R5, R51, 0xffff, RZ, 0xc0, !PT ;  /* 0x0000ffff33057812 */ /* 0x000fe400078ec0ff */
[----:B0-----:R-:W-:Y:S02]  /*d6640*/  IADD3 R6, P1, PT, R3, R32, RZ ;  /* 0x0000002003067210 */ /* 0x001fe40007f3e0ff */
[----:B------:R-:W-:Y:S02]  /*d6650*/  PRMT R13, R36, 0x3340, R16 ;  /* 0x00003340240d7816 */ /* 0x000fe40000000010 */
[----:B------:R-:W-:Y:S01]  /*d6660*/  PRMT R10, R5, 0x3340, R0 ;  /* 0x00003340050a7816 */ /* 0x000fe20000000000 */
[----:B------:R-:W-:-:S03]  /*d6670*/  IMAD.X R7, R4, 0x1, R31, P1 ;  /* 0x0000000104077824 */ /* 0x000fc600008e061f */
[----:B------:R-:W-:-:S05]  /*d6680*/  PRMT R10, R13, 0x5410, R10 ;  /* 0x000054100d0a7816 */ /* 0x000fca000000000a */
[----:B------:R0:W-:Y:S04]  /*d6690*/  STL [R1+0x1d98], R10 ;  /* 0x001d980a01007387 */ /* 0x0001e80000100800 */
[----:B------:R1:W-:Y:S01]  /*d66a0*/  STL.64 [R1+0x9c8], R6 ;  /* 0x0009c80601007387 */ /* 0x0003e20000100a00 */
[----:B------:R-:W-:Y:S02]  /*d66b0*/  SHF.R.U32.HI R36, RZ, 0x8, R36 ;  /* 0x00000008ff247819 */ /* 0x000fe40000011624 */
[----:B------:R-:W-:Y:S02]  /*d66c0*/  SHF.R.U32.HI R13, RZ, 0x8, R16 ;  /* 0x00000008ff0d7819 */ /* 0x000fe40000011610 */
[----:B0-----:R-:W-:Y:S02]  /*d66d0*/  SHF.R.U32.HI R10, RZ, 0x8, R14 ;  /* 0x00000008ff0a7819 */ /* 0x001fe4000001160e */
[----:B-1----:R-:W-:-:S02]  /*d66e0*/  IADD3 R6, P1, PT, R8, R32, RZ ;  /* 0x0000002008067210 */ /* 0x002fc40007f3e0ff */
[----:B------:R-:W-:-:S03]  /*d66f0*/  LOP3.LUT R10, R10, 0xffff, RZ, 0xc0, !PT ;  /* 0x0000ffff0a0a7812 */ /* 0x000fc600078ec0ff */
[----:B------:R-:W-:Y:S01]  /*d6700*/  IMAD.X R7, R9, 0x1, R31, P1 ;  /* 0x0000000109077824 */ /* 0x000fe200008e061f */
[----:B------:R-:W-:Y:S02]  /*d6710*/  LOP3.LUT R16, R36, 0xffff, RZ, 0xc0, !PT ;  /* 0x0000ffff24107812 */ /* 0x000fe400078ec0ff */
[----:B------:R-:W-:Y:S02]  /*d6720*/  LOP3.LUT R13, R13, 0xffff, RZ, 0xc0, !PT ;  /* 0x0000ffff0d0d7812 */ /* 0x000fe400078ec0ff */
[----:B------:R0:W-:Y:S01]  /*d6730*/  STL.64 [R1+0x9c0], R6 ;  /* 0x0009c00601007387 */ /* 0x0001e20000100a00 */
[----:B------:R-:W-:-:S03]  /*d6740*/  PRMT R34, R53, 0x5410, R59 ;  /* 0x0000541035227816 */ /* 0x000fc6000000003b */
[----:B------:R-:W4:Y:S01]  /*d6750*/  LDL.LU R59, [R1+0x20c] ;  /* 0x00020c00013b7983 */ /* 0x000f220000300800 */
[----:B0-----:R-:W-:Y:S02]  /*d6760*/  PRMT R7, R10, 0x3340, R0 ;  /* 0x000033400a077816 */ /* 0x001fe40000000000 */
[----:B------:R-:W-:-:S03]  /*d6770*/  PRMT R6, R16, 0x3340, R13 ;  /* 0x0000334010067816 */ /* 0x000fc6000000000d */
[----:B------:R-:W-:Y:S04]  /*d6780*/  STL [R1+0x2c4], R7 ;  /* 0x0002c40701007387 */ /* 0x000fe80000100800 */
[----:B------:R-:W4:Y:S04]  /*d6790*/  LDL.LU R53, [R1+0x660] ;  /* 0x0006600001357983 */ /* 0x000f280000300800 */
[----:B------:R0:W-:Y:S02]  /*d67a0*/  STL [R1+0x53c], R6 ;  /* 0x00053c0601007387 */ /* 0x0001e40000100800 */
[----:B0-----:R-:W-:-:S05]  /*d67b0*/  IADD3 R6, P1, PT, R3, R30, RZ ;  /* 0x0000001e03067210 */ /* 0x001fca0007f3e0ff */
[----:B------:R-:W-:-:S05]  /*d67c0*/  IMAD.X R7, R4, 0x1, R29, P1 ;  /* 0x0000000104077824 */ /* 0x000fca00008e061d */
[----:B------:R0:W-:Y:S04]  /*d67d0*/  STL.64 [R1+0x9b8], R6 ;  /* 0x0009b80601007387 */ /* 0x0001e80000100a00 */
[----:B------:R-:W4:Y:S01]  /*d67e0*/  LDL.LU R56, [R1+0x214] ;  /* 0x0002140001387983 */ /* 0x000f220000300800 */
[----:B0-----:R-:W-:-:S05]  /*d67f0*/  IADD3 R6, P1, PT, R8, R30, RZ ;  /* 0x0000001e08067210 */ /* 0x001fca0007f3e0ff */
[----:B------:R-:W-:Y:S01]  /*d6800*/  IMAD.X R7, R9, 0x1, R29, P1 ;  /* 0x0000000109077824 */ /* 0x000fe200008e061d */
[----:B---3--:R-:W-:-:S04]  /*d6810*/  PRMT R13, R44, 0x5410, R58 ;  /* 0x000054102c0d7816 */ /* 0x008fc8000000003a */
[----:B------:R0:W-:Y:S04]  /*d6820*/  STL.64 [R1+0x9b0], R6 ;  /* 0x0009b00601007387 */ /* 0x0001e80000100a00 */
[----:B------:R-:W3:Y:S04]  /*d6830*/  LDL.LU R51, [R1+0x664] ;  /* 0x0006640001337983 */ /* 0x000ee80000300800 */
[----:B------:R-:W3:Y:S01]  /*d6840*/  LDL.LU R58, [R1+0x208] ;  /* 0x00020800013a7983 */ /* 0x000ee20000300800 */
[----:B--2---:R-:W-:-:S03]  /*d6850*/  PRMT R29, R42, 0x5410, R61 ;  /* 0x000054102a1d7816 */ /* 0x004fc6000000003d */
[----:B------:R-:W3:Y:S04]  /*d6860*/  LDL.LU R61, [R1+0x524] ;  /* 0x00052400013d7983 */ /* 0x000ee80000300800 */
[----:B------:R-:W2:Y:S01]  /*d6870*/  LDL.LU R42, [R1+0x204] ;  /* 0x00020400012a7983 */ /* 0x000ea20000300800 */
[----:B----4-:R-:W-:-:S03]  /*d6880*/  LOP3.LUT R31, R39, 0xffff, RZ, 0xc0, !PT ;  /* 0x0000ffff271f7812 */ /* 0x010fc600078ec0ff */
[----:B------:R-:W2:Y:S01]  /*d6890*/  LDL.LU R39, [R1+0x634] ;  /* 0x0006340001277983 */ /* 0x000ea20000300800 */
[----:B------:R-:W-:-:S03]  /*d68a0*/  LOP3.LUT R32, R43, 0xffff, RZ, 0xc0, !PT ;  /* 0x0000ffff2b207812 */ /* 0x000fc600078ec0ff */
[----:B------:R-:W4:Y:S04]  /*d68b0*/  LDL.LU R44, [R1+0x548] ;  /* 0x00054800012c7983 */ /* 0x000f280000300800 */
[----:B------:R-:W4:Y:S01]  /*d68c0*/  LDL.LU R43, [R1+0x434] ;  /* 0x00043400012b7983 */ /* 0x000f220000300800 */
[----:B------:R-:W-:-:S03]  /*d68d0*/  LOP3.LUT R30, R2, 0xffff, RZ, 0xc0, !PT ;  /* 0x0000ffff021e7812 */ /* 0x000fc600078ec0ff */
[----:B------:R-:W4:Y:S01]  /*d68e0*/  LDL.LU R2, [R1+0x4cc] ;  /* 0x0004cc0001027983 */ /* 0x000f220000300800 */
[----:B------:R-:W-:Y:S02]  /*d68f0*/  PRMT R10, R32, 0x3340, R0 ;  /* 0x00003340200a7816 */ /* 0x000fe40000000000 */
[----:B------:R-:W-:Y:S02]  /*d6900*/  PRMT R16, R31, 0x3340, R30 ;  /* 0x000033401f107816 */ /* 0x000fe4000000001e */
[----:B0-----:R-:W-:Y:S02]  /*d6910*/  IADD3 R6, P1, PT, R3, R28, RZ ;  /* 0x0000001c03067210 */ /* 0x001fe40007f3e0ff */
[----:B------:R-:W-:-:S03]  /*d6920*/  PRMT R10, R16, 0x5410, R10 ;  /* 0x00005410100a7816 */ /* 0x000fc6000000000a */
[----:B------:R-:W-:Y:S02]  /*d6930*/  IMAD.X R7, R4, 0x1, R27, P1 ;  /* 0x0000000104077824 */ /* 0x000fe400008e061b */
[----:B------:R-:W-:Y:S04]  /*d6940*/  STL [R1+0x1d8c], R10 ;  /* 0x001d8c0a01007387 */ /* 0x000fe80000100800 */
[----:B------:R0:W-:Y:S01]  /*d6950*/  STL.64 [R1+0x9a8], R6 ;  /* 0x0009a80601007387 */ /* 0x0001e20000100a00 */
[----:B------:R-:W-:Y:S02]  /*d6960*/  SHF.R.U32.HI R16, RZ, 0x8, R31 ;  /* 0x00000008ff107819 */ /* 0x000fe4000001161f */
[----:B0-----:R-:W-:Y:S02]  /*d6970*/  IADD3 R6, P1, PT, R8, R28, RZ ;  /* 0x0000001c08067210 */ /* 0x001fe40007f3e0ff */
[----:B------:R-:W-:-:S03]  /*d6980*/  SHF.R.U32.HI R10, RZ, 0x8, R30 ;  /* 0x00000008ff0a7819 */ /* 0x000fc6000001161e */
[----:B------:R-:W-:Y:S01]  /*d6990*/  IMAD.X R7, R9, 0x1, R27, P1 ;  /* 0x0000000109077824 */ /* 0x000fe200008e061b */
[----:B------:R-:W-:Y:S02]  /*d69a0*/  LOP3.LUT R16, R16, 0xffff, RZ, 0xc0, !PT ;  /* 0x0000ffff10107812 */ /* 0x000fe400078ec0ff */
[----:B------:R-:W-:Y:S02]  /*d69b0*/  LOP3.LUT R10, R10, 0xffff, RZ, 0xc0, !PT ;  /* 0x0000ffff0a0a7812 */ /* 0x000fe400078ec0ff */
[----:B------:R0:W-:Y:S02]  /*d69c0*/  STL.64 [R1+0x9a0], R6 ;  /* 0x0009a00601007387 */ /* 0x0001e40000100a00 */
[----:B------:R-:W-:Y:S02]  /*d69d0*/  PRMT R10, R16, 0x3340, R10 ;  /* 0x00003340100a7816 */ /* 0x000fe4000000000a */
[----:B0-----:R-:W-:-:S03]  /*d69e0*/  IADD3 R6, P1, PT, R3, R26, RZ ;  /* 0x0000001a03067210 */ /* 0x001fc60007f3e0ff */
[----:B------:R0:W-:Y:S02]  /*d69f0*/  STL [R1+0x534], R10 ;  /* 0x0005340a01007387 */ /* 0x0001e40000100800 */
[----:B------:R-:W-:-:S05]  /*d6a00*/  IMAD.X R7, R4, 0x1, R25, P1 ;  /* 0x0000000104077824 */ /* 0x000fca00008e0619 */
[----:B------:R1:W-:Y:S01]  /*d6a10*/  STL.64 [R1+0x998], R6 ;  /* 0x0009980601007387 */ /* 0x0003e20000100a00 */
[----:B0-----:R-:W-:Y:S02]  /*d6a20*/  SHF.R.U32.HI R10, RZ, 0x8, R32 ;  /* 0x00000008ff0a7819 */ /* 0x001fe40000011620 */
[----:B-1----:R-:W-:-:S05]  /*d6a30*/  IADD3 R6, P1, PT, R8, R26, RZ ;  /* 0x0000001a08067210 */ /* 0x002fca0007f3e0ff */
[----:B------:R-:W-:Y:S01]  /*d6a40*/  IMAD.X R7, R9, 0x1, R25, P1 ;  /* 0x0000000109077824 */ /* 0x000fe200008e0619 */
[----:B------:R-:W-:-:S04]  /*d6a50*/  LOP3.LUT R10, R10, 0xffff, RZ, 0xc0, !PT ;  /* 0x0000ffff0a0a7812 */ /* 0x000fc800078ec0ff */
[----:B------:R0:W-:Y:S01]  /*d6a60*/  STL.64 [R1+0x990], R6 ;  /* 0x0009900601007387 */ /* 0x0001e20000100a00 */
[----:B------:R-:W-:Y:S02]  /*d6a70*/  PRMT R10, R10, 0x3340, R0 ;  /* 0x000033400a0a7816 */ /* 0x000fe40000000000 */
[----:B0-----:R-:W-:-:S03]  /*d6a80*/  IADD3 R6, P1, PT, R3, R24, RZ ;  /* 0x0000001803067210 */ /* 0x001fc60007f3e0ff */
[----:B------:R-:W-:Y:S02]  /*d6a90*/  STL [R1+0x2c0], R10 ;  /* 0x0002c00a01007387 */ /* 0x000fe40000100800 */
[----:B------:R-:W-:-:S05]  /*d6aa0*/  IMAD.X R7, R4, 0x1, R23, P1 ;  /* 0x0000000104077824 */ /* 0x000fca00008e0617 */
[----:B------:R0:W-:Y:S02]  /*d6ab0*/  STL.64 [R1+0x988], R6 ;  /* 0x0009880601007387 */ /* 0x0001e40000100a00 */
[----:B0-----:R-:W-:-:S05]  /*d6ac0*/  IADD3 R6, P1, PT, R8, R24, RZ ;  /* 0x0000001808067210 */ /* 0x001fca0007f3e0ff */
[----:B------:R-:W-:Y:S01]  /*d6ad0*/  IMAD.X R7, R9, 0x1, R23, P1 ;  /* 0x0000000109077824 */ /* 0x000fe200008e0617 */
[----:B---3--:R-:W-:Y:S02]  /*d6ae0*/  PRMT R24, R61, 0x5410, R58 ;  /* 0x000054103d187816 */ /* 0x008fe4000000003a */
[----:B------:R-:W3:Y:S04]  /*d6af0*/  LDL.LU R61, [R1+0x78c] ;  /* 0x00078c00013d7983 */ /* 0x000ee80000300800 */
[----:B------:R0:W-:Y:S01]  /*d6b00*/  STL.64 [R1+0x980], R6 ;  /* 0x0009800601007387 */ /* 0x0001e20000100a00 */
[----:B--2---:R-:W-:-:S03]  /*d6b10*/  PRMT R23, R39, 0x5410, R42 ;  /* 0x0000541027177816 */ /* 0x004fc6000000002a */
[----:B------:R-:W3:Y:S04]  /*d6b20*/  LDL.LU R42, [R1+0x7dc] ;  /* 0x0007dc00012a7983 */ /* 0x000ee80000300800 */
[----:B------:R-:W2:Y:S01]  /*d6b30*/  LDL.LU R39, [R1+0x4d48] ;  /* 0x004d480001277983 */ /* 0x000ea20000300800 */
[----:B----4-:R-:W-:-:S03]  /*d6b40*/  LOP3.LUT R30, R43, 0xffff, RZ, 0xc0, !PT ;  /* 0x0000ffff2b1e7812 */ /* 0x010fc600078ec0ff */
[----:B------:R-:W4:Y:S01]  /*d6b50*/  LDL.LU R43, [R1+0x4d44] ;  /* 0x004d4400012b7983 */ /* 0x000f220000300800 */
[----:B------:R-:W-:-:S03]  /*d6b60*/  LOP3.LUT R27, R2, 0xffff, RZ, 0xc0, !PT ;  /* 0x0000ffff021b7812 */ /* 0x000fc600078ec0ff */
[----:B------:R-:W4:Y:S01]  /*d6b70*/  LDL.LU R2, [R1+0x77c] ;  /* 0x00077c0001027983 */ /* 0x000f220000300800 */
[----:B------:R-:W-:Y:S02]  /*d6b80*/  LOP3.LUT R28, R44, 0xffff, RZ, 0xc0, !PT ;  /* 0x0000ffff2c1c7812 */ /* 0x000fe400078ec0ff */
[----:B------:R-:W-:Y:S02]  /*d6b90*/  PRMT R10, R30, 0x3340, R0 ;  /* 0x000033401e0a7816 */ /* 0x000fe40000000000 */
[----:B0-----:R-:W-:Y:S02]  /*d6ba0*/  IADD3 R6, P1, PT, R3, R20, RZ ;  /* 0x0000001403067210 */ /* 0x001fe40007f3e0ff */
[----:B------:R-:W-:-:S03]  /*d6bb0*/  PRMT R26, R28, 0x3340, R27 ;  /* 0x000033401c1a7816 */ /* 0x000fc6000000001b */
[----:B------:R-:W-:Y:S01]  /*d6bc0*/  IMAD.X R7, R4, 0x1, R19, P1 ;  /* 0x0000000104077824 */ /* 0x000fe200008e0613 */
[----:B------:R-:W-:-:S05]  /*d6bd0*/  PRMT R10, R26, 0x5410, R10 ;  /* 0x000054101a0a7816 */ /* 0x000fca000000000a */
[----:B------:R-:W-:Y:S04]  /*d6be0*/  STL [R1+0x1d88], R10 ;  /* 0x001d880a01007387 */ /* 0x000fe80000100800 */
[----:B------:R0:W-:Y:S02]  /*d6bf0*/  STL.64 [R1+0x978], R6 ;  /* 0x0009780601007387 */ /* 0x0001e40000100a00 */
[----:B0-----:R-:W-:-:S05]  /*d6c00*/  IADD3 R6, P1, PT, R8, R20, RZ ;  /* 0x0000001408067210 */ /* 0x001fca0007f3e0ff */
[----:B------:R-:W-:-:S05]  /*d6c10*/  IMAD.X R7, R9, 0x1, R19, P1 ;  /* 0x0000000109077824 */ /* 0x000fca00008e0613 */
        /* <DEDUP_REMOVED lines=8> */
[----:B------:R-:W-:Y:S01]  /*d6ca0*/  IMAD.X R7, R9, 0x1, R17, P1 ;  /* 0x0000000109077824 */ /* 0x000fe200008e0611 */
[----:B------:R-:W-:-:S04]  /*d6cb0*/  IADD3 R18, P1, PT, R3, R18, RZ ;  /* 0x0000001203127210 */ /* 0x000fc80007f3e0ff */
[----:B------:R0:W-:Y:S01]  /*d6cc0*/  STL.64 [R1+0x958], R6 ;  /* 0x0009580601007387 */ /* 0x0001e20000100a00 */
[----:B------:R-:W-:Y:S01]  /*d6cd0*/  PRMT R16, R53, 0x5410, R59 ;  /* 0x0000541035107816 */ /* 0x000fe2000000003b */
[----:B------:R-:W-:Y:S02]  /*d6ce0*/  IMAD.X R19, R4, 0x1, R17, P1 ;  /* 0x0000000104137824 */ /* 0x000fe400008e0611 */
        /* <DEDUP_REMOVED lines=9> */
[----:B------:R-:W-:-:S02]  /*d6d80*/  PRMT R25, R51, 0x5410, R56 ;  /* 0x0000541033197816 */ /* 0x000fc40000000038 */
[----:B--2---:R-:W-:Y:S02]  /*d6d90*/  LOP3.LUT R3, R39, 0xffff, RZ, 0xc0, !PT ;  /* 0x0000ffff27037812 */ /* 0x004fe400078ec0ff */
[----:B---3--:R-:W-:-:S03]  /*d6da0*/  PRMT R4, R42, 0x3340, R61 ;  /* 0x000033402a047816 */ /* 0x008fc6000000003d */
[----:B------:R0:W-:Y:S01]  /*d6db0*/  STL [R1+0x5e4], R3 ;  /* 0x0005e40301007387 */ /* 0x0001e20000100800 */
[----:B----4-:R-:W-:-:S03]  /*d6dc0*/  LOP3.LUT R6, R43, 0xffff, RZ, 0xc0, !PT ;  /* 0x0000ffff2b067812 */ /* 0x010fc600078ec0ff */
[----:B------:R-:W-:Y:S01]  /*d6dd0*/  STL.64 [R1+0x950], R18 ;  /* 0x0009501201007387 */ /* 0x000fe20000100a00 */
[----:B0-----:R-:W-:-:S04]  /*d6de0*/  PRMT R3, R3, 0x3340, R0 ;  /* 0x0000334003037816 */ /* 0x001fc80000000000 */
[----:B------:R-:W-:Y:S01]  /*d6df0*/  PRMT R3, R4, 0x5410, R3 ;  /* 0x0000541004037816 */ /* 0x000fe20000000003 */
[----:B------:R-:W-:Y:S04]  /*d6e00*/  STL [R1+0x5ec], R6 ;  /* 0x0005ec0601007387 */ /* 0x000fe80000100800 */
[----:B------:R0:W-:Y:S04]  /*d6e10*/  STL [R1+0x1e38], R3 ;  /* 0x001e380301007387 */ /* 0x0001e80000100800 */
[----:B------:R-:W2:Y:S04]  /*d6e20*/  LDL.LU R56, [R1+0x1f4] ;  /* 0x0001f40001387983 */ /* 0x000ea80000300800 */
[----:B------:R-:W2:Y:S01]  /*d6e30*/  LDL.LU R51, [R1+0x61c] ;  /* 0x00061c0001337983 */ /* 0x000ea20000300800 */
[----:B0-----:R-:W-:-:S04]  /*d6e40*/  PRMT R3, R6, 0x3340, R0 ;  /* 0x0000334006037816 */ /* 0x001fc80000000000 */
[----:B------:R-:W-:-:S05]  /*d6e50*/  PRMT R2, R2, 0x5410, R3 ;  /* 0x0000541002027816 */ /* 0x000fca0000000003 */
[----:B------:R0:W-:Y:S04]  /*d6e60*/  STL [R1+0x1e58], R2 ;  /* 0x001e580201007387 */ /* 0x0001e80000100800 */
[----:B------:R-:W3:Y:S04]  /*d6e70*/  LDL.LU R58, [R1+0x1ec] ;  /* 0x0001ec00013a7983 */ /* 0x000ee80000300800 */
[----:B------:R-:W3:Y:S04]  /*d6e80*/  LDL.LU R44, [R1+0x624] ;  /* 0x00062400012c7983 */ /* 0x000ee80000300800 */
[----:B------:R-:W4:Y:S04]  /*d6e90*/  LDL.LU R61, [R1+0x1d4] ;  /* 0x0001d400013d7983 */ /* 0x000f280000300800 */
[----:B------:R-:W4:Y:S04]  /*d6ea0*/  LDL.LU R42, [R1+0x514] ;  /* 0x00051400012a7983 */ /* 0x000f280000300800 */
[----:B------:R-:W2:Y:S04]  /*d6eb0*/  LDL.LU R39, [R1+0x530] ;  /* 0x0005300001277983 */ /* 0x000ea80000300800 */
[----:B------:R-:W2:Y:S01]  /*d6ec0*/  LDL.LU R43, [R1+0x3fc] ;  /* 0x0003fc00012b7983 */ /* 0x000ea20000300800 */
[----:B------:R-:W-:-:S02]  /*d6ed0*/  SHF.R.U32.HI R3, RZ, 0x8, R5 ;  /* 0x00000008ff037819 */ /* 0x000fc40000011605 */
[----:B------:R-:W-:Y:S02]  /*d6ee0*/  SHF.R.U32.HI R8, RZ, 0x8, R28 ;  /* 0x00000008ff087819 */ /* 0x000fe4000001161c */
[----:B------:R-:W-:Y:S01]  /*d6ef0*/  SHF.R.U32.HI R4, RZ, 0x8, R27 ;  /* 0x00000008ff047819 */ /* 0x000fe2000001161b */
[----:B0-----:R-:W3:Y:S01]  /*d6f00*/  LDL.LU R2, [R1+0x490] ;  /* 0x0004900001027983 */ /* 0x001ee20000300800 */
[----:B------:R-:W-:Y:S02]  /*d6f10*/  LOP3.LUT R3, R3, 0xffff, RZ, 0xc0, !PT ;  /* 0x0000ffff03037812 */ /* 0x000fe400078ec0ff */
[----:B------:R-:W-:Y:S02]  /*d6f20*/  LOP3.LUT R8, R8, 0xffff, RZ, 0xc0, !PT ;  /* 0x0000ffff08087812 */ /* 0x000fe400078ec0ff */
[----:B------:R-:W-:Y:S02]  /*d6f30*/  LOP3.LUT R4, R4, 0xffff, RZ, 0xc0, !PT ;  /* 0x0000ffff04047812 */ /* 0x000fe400078ec0ff */
[----:B------:R-:W-:-:S02]  /*d6f40*/  PRMT R5, R3, 0x3340, R0 ;  /* 0x0000334003057816 */ /* 0x000fc40000000000 */
[----:B------:R-:W-:-:S03]  /*d6f50*/  PRMT R3, R8, 0x3340, R4 ;  /* 0x0000334008037816 */ /* 0x000fc60000000004 */
[----:B------:R-:W-:Y:S04]  /*d6f60*/  STL [R1+0x2bc], R5 ;  /* 0x0002bc0501007387 */ /* 0x000fe80000100800 */
[----:B------:R0:W-:Y:S01]  /*d6f70*/  STL [R1+0x524], R3 ;  /* 0x0005240301007387 */ /* 0x0001e20000100800 */
[----:B------:R-:W-:Y:S02]  /*d6f80*/  LOP3.LUT R19, R57, 0xffff, RZ, 0xc0, !PT ;  /* 0x0000ffff39137812 */ /* 0x000fe400078ec0ff */
[----:B------:R-:W-:Y:S02]  /*d6f90*/  LOP3.LUT R17, R59, 0xffff, RZ, 0xc0, !PT ;  /* 0x0000ffff3b117812 */ /* 0x000fe400078ec0ff */
[----:B------:R-:W-:Y:S02]  /*d6fa0*/  LOP3.LUT R18, R53, 0xffff, RZ, 0xc0, !PT ;  /* 0x0000ffff35127812 */ /* 0x000fe400078ec0ff */
[----:B0-----:R-:W-:-:S02]  /*d6fb0*/  PRMT R3, R17, 0x3340, R0 ;  /* 0x0000334011037816 */ /* 0x001fc40000000000 */
[--C-:B------:R-:W-:Y:S02]  /*d6fc0*/  PRMT R10, R19, 0x3340, R18.reuse ;  /* 0x00003340130a7816 */ /* 0x100fe40000000012 */
[----:B------:R-:W-:Y:S02]  /*d6fd0*/  SHF.R.U32.HI R17, RZ, 0x8, R17 ;  /* 0x00000008ff117819 */ /* 0x000fe40000011611 */
[----:B------:R-:W-:Y:S02]  /*d6fe0*/  PRMT R5, R10, 0x5410, R3 ;  /* 0x000054100a057816 */ /* 0x000fe40000000003 */
[----:B------:R-:W-:Y:S02]  /*d6ff0*/  SHF.R.U32.HI R10, RZ, 0x8, R19 ;  /* 0x00000008ff0a7819 */ /* 0x000fe40000011613 */
[----:B------:R-:W-:Y:S02]  /*d7000*/  SHF.R.U32.HI R3, RZ, 0x8, R18 ;  /* 0x00000008ff037819 */ /* 0x000fe40000011612 */
[----:B------:R-:W-:-:S02]  /*d7010*/  LOP3.LUT R17, R17, 0xffff, RZ, 0xc0, !PT ;  /* 0x0000ffff11117812 */ /* 0x000fc400078ec0ff */
[----:B------:R-:W-:Y:S02]  /*d7020*/  LOP3.LUT R10, R10, 0xffff, RZ, 0xc0, !PT ;  /* 0x0000ffff0a0a7812 */ /* 0x000fe400078ec0ff */
[----:B------:R-:W-:Y:S01]  /*d7030*/  LOP3.LUT R3, R3, 0xffff, RZ, 0xc0, !PT ;  /* 0x0000ffff03037812 */ /* 0x000fe200078ec0ff */
[----:B------:R0:W-:Y:S03]  /*d7040*/  STL [R1+0x1d7c], R5 ;  /* 0x001d7c0501007387 */ /* 0x0001e60000100800 */
[----:B0-----:R-:W-:Y:S02]  /*d7050*/  PRMT R5, R10, 0x3340, R3 ;  /* 0x000033400a057816 */ /* 0x001fe40000000003 */
[----:B------:R-:W-:-:S03]  /*d7060*/  PRMT R3, R17, 0x3340, R0 ;  /* 0x0000334011037816 */ /* 0x000fc60000000000 */
[----:B------:R0:W-:Y:S04]  /*d7070*/  STL [R1+0x51c], R5 ;  /* 0x00051c0501007387 */ /* 0x0001e80000100800 */
[----:B------:R1:W-:Y:S04]  /*d7080*/  STL [R1+0x2b8], R3 ;  /* 0x0002b80301007387 */ /* 0x0003e80000100800 */
[----:B------:R-:W4:Y:S04]  /*d7090*/  LDL.LU R36, [R1+0x1bc] ;  /* 0x0001bc0001247983 */ /* 0x000f280000300800 */
[----:B0-----:R-:W4:Y:S04]  /*d70a0*/  LDL.LU R5, [R1+0x610] ;  /* 0x0006100001057983 */ /* 0x001f280000300800 */
[----:B------:R-:W4:Y:S01]  /*d70b0*/  LDL.LU R6, [R1+0x1ac] ;  /* 0x0001ac0001067983 */ /* 0x000f220000300800 */
[----:B--2---:R-:W-:-:S03]  /*d70c0*/  LOP3.LUT R28, R43, 0xffff, RZ, 0xc0, !PT ;  /* 0x0000ffff2b1c7812 */ /* 0x004fc600078ec0ff */
[----:B------:R-:W2:Y:S01]  /*d70d0*/  LDL.LU R43, [R1+0x604] ;  /* 0x00060400012b7983 */ /* 0x000ea20000300800 */
[----:B------:R-:W-:-:S03]  /*d70e0*/  PRMT R4, R14, 0x5410, R7 ;  /* 0x000054100e047816 */ /* 0x000fc60000000007 */
[----:B------:R-:W2:Y:S04]  /*d70f0*/  LDL.LU R12, [R1+0x1a8] ;  /* 0x0001a800010c7983 */ /* 0x000ea80000300800 */
[----:B------:R-:W2:Y:S01]  /*d7100*/  LDL.LU R7, [R1+0x608] ;  /* 0x0006080001077983 */ /* 0x000ea20000300800 */
[----:B------:R-:W-:-:S03]  /*d7110*/  PRMT R8, R15, 0x5410, R37 ;  /* 0x000054100f087816 */ /* 0x000fc60000000025 */
[----:B------:R-:W2:Y:S04]  /*d7120*/  LDL.LU R14, [R1+0x538] ;  /* 0x00053800010e7983 */ /* 0x000ea80000300800 */
[----:B------:R-:W2:Y:S04]  /*d7130*/  LDL.LU R37, [R1+0x404] ;  /* 0x0004040001257983 */ /* 0x000ea80000300800 */
[----:B------:R-:W2:Y:S01]  /*d7140*/  LDL.LU R15, [R1+0x498] ;  /* 0x00049800010f7983 */ /* 0x000ea20000300800 */
[----:B------:R-:W-:Y:S02]  /*d7150*/  LOP3.LUT R21, R39, 0xffff, RZ, 0xc0, !PT ;  /* 0x0000ffff27157812 */ /* 0x000fe400078ec0ff */
[----:B---3--:R-:W-:-:S02]  /*d7160*/  LOP3.LUT R20, R2, 0xffff, RZ, 0xc0, !PT ;  /* 0x0000ffff02147812 */ /* 0x008fc400078ec0ff */
[----:B-1----:R-:W-:Y:S02]  /*d7170*/  PRMT R3, R28, 0x3340, R0 ;  /* 0x000033401c037816 */ /* 0x002fe40000000000 */
[----:B------:R-:W-:Y:S02]  /*d7180*/  PRMT R18, R21, 0x3340, R20 ;  /* 0x0000334015127816 */ /* 0x000fe40000000014 */
[----:B------:R-:W-:Y:S02]  /*d7190*/  PRMT R9, R54, 0x5410, R52 ;  /* 0x0000541036097816 */ /* 0x000fe40000000034 */
[----:B------:R-:W3:Y:S01]  /*d71a0*/  LDL.LU R52, [R1+0x1a4] ;  /* 0x0001a40001347983 */ /* 0x000ee20000300800 */
[----:B------:R-:W-:Y:S02]  /*d71b0*/  PRMT R2, R18, 0x5410, R3 ;  /* 0x0000541012027816 */ /* 0x000fe40000000003 */
[----:B------:R-:W-:Y:S01]  /*d71c0*/  SHF.R.U32.HI R3, RZ, 0x8, R30 ;  /* 0x00000008ff037819 */ /* 0x000fe2000001161e */
[----:B------:R-:W3:Y:S01]  /*d71d0*/  LDL.LU R54, [R1+0x5f8] ;  /* 0x0005f80001367983 */ /* 0x000ee20000300800 */
[----:B------:R-:W-:-:S02]  /*d71e0*/  SHF.R.U32.HI R21, RZ, 0x8, R21 ;  /* 0x00000008ff157819 */ /* 0x000fc40000011615 */
[----:B------:R-:W-:Y:S01]  /*d71f0*/  SHF.R.U32.HI R18, RZ, 0x8, R20 ;  /* 0x00000008ff127819 */ /* 0x000fe20000011614 */
[----:B------:R0:W-:Y:S04]  /*d7200*/  STL [R1+0x1d78], R2 ;  /* 0x001d780201007387 */ /* 0x0001e80000100800 */
[----:B------:R-:W3:Y:S04]  /*d7210*/  LDL.LU R57, [R1+0x19c] ;  /* 0x00019c0001397983 */ /* 0x000ee80000300800 */
[----:B------:R-:W3:Y:S01]  /*d7220*/  LDL.LU R59, [R1+0x600] ;  /* 0x00060000013b7983 */ /* 0x000ee20000300800 */
[----:B------:R-:W-:-:S02]  /*d7230*/  LOP3.LUT R3, R3, 0xffff, RZ, 0xc0, !PT ;  /* 0x0000ffff03037812 */ /* 0x000fc400078ec0ff */
[----:B------:R-:W-:Y:S01]  /*d7240*/  PRMT R17, R44, 0x5410, R58 ;  /* 0x000054102c117816 */ /* 0x000fe2000000003a */
[----:B------:R-:W3:Y:S04]  /*d7250*/  LDL.LU R53, [R1+0x198] ;  /* 0x0001980001357983 */ /* 0x000ee80000300800 */
[----:B------:R-:W3:Y:S01]  /*d7260*/  LDL.LU R58, [R1+0x508] ;  /* 0x00050800013a7983 */ /* 0x000ee20000300800 */
[----:B------:R-:W-:Y:S02]  /*d7270*/  LOP3.LUT R20, R21, 0xffff, RZ, 0xc0, !PT ;  /* 0x0000ffff15147812 */ /* 0x000fe400078ec0ff */
[----:B------:R-:W-:Y:S02]  /*d7280*/  LOP3.LUT R18, R18, 0xffff, RZ, 0xc0, !PT ;  /* 0x0000ffff12127812 */ /* 0x000fe400078ec0ff */
[----:B----4-:R-:W-:Y:S01]  /*d7290*/  PRMT R19, R42, 0x5410, R61 ;  /* 0x000054102a137816 */ /* 0x010fe2000000003d */
[----:B------:R-:W4:Y:S04]  /*d72a0*/  LDL.LU R44, [R1+0x190] ;  /* 0x00019000012c7983 */ /* 0x000f280000300800 */
[----:B------:R-:W4:Y:S01]  /*d72b0*/  LDL.LU R61, [R1+0x50c] ;  /* 0x00050c00013d7983 */ /* 0x000f220000300800 */
[----:B------:R-:W-:-:S03]  /*d72c0*/  PRMT R21, R3, 0x3340, R0 ;  /* 0x0000334003157816 */ /* 0x000fc60000000000 */
[----:B------:R-:W4:Y:S01]  /*d72d0*/  LDL.LU R42, [R1+0x4e64] ;  /* 0x004e6400012a7983 */ /* 0x000f220000300800 */
[----:B------:R-:W-:Y:S02]  /*d72e0*/  PRMT R3, R20, 0x3340, R18 ;  /* 0x0000334014037816 */ /* 0x000fe40000000012 */
[----:B------:R-:W-:Y:S01]  /*d72f0*/  PRMT R10, R51, 0x5410, R56 ;  /* 0x00005410330a7816 */ /* 0x000fe20000000038 */
[----:B0-----:R-:W4:Y:S04]  /*d7300*/  LDL.LU R2, [R1+0x4db8] ;  /* 0x004db80001027983 */ /* 0x001f280000300800 */
[----:B------:R-:W4:Y:S04]  /*d7310*/  LDL.LU R56, [R1+0x4e08] ;  /* 0x004e080001387983 */ /* 0x000f280000300800 */
[----:B------:R2:W-:Y:S04]  /*d7320*/  STL [R1+0x2b4], R21 ;  /* 0x0002b41501007387 */ /* 0x0005e80000100800 */
[----:B------:R-:W4:Y:S04]  /*d7330*/  LDL.LU R51, [R1+0x4e68] ;  /* 0x004e680001337983 */ /* 0x000f280000300800 */
[----:B------:R0:W-:Y:S04]  /*d7340*/  STL [R1+0x514], R3 ;  /* 0x0005140301007387 */ /* 0x0001e80000100800 */
[----:B------:R-:W4:Y:S01]  /*d7350*/  LDL.LU R39, [R1+0x4dbc] ;  /* 0x004dbc0001277983 */ /* 0x000f220000300800 */
[----:B--2---:R-:W-:-:S03]  /*d7360*/  PRMT R21, R43, 0x5410, R6 ;  /* 0x000054102b157816 */ /* 0x004fc60000000006 */
[----:B------:R-:W2:Y:S01]  /*d7370*/  LDL.LU R43, [R1+0x4e0c] ;  /* 0x004e0c00012b7983 */ /* 0x000ea20000300800 */
[----:B0-----:R-:W-:Y:S02]  /*d7380*/  LOP3.LUT R3, R37, 0xffff, RZ, 0xc0, !PT ;  /* 0x0000ffff25037812 */ /* 0x001fe400078ec0ff */
[----:B------:R-:W-:Y:S02]  /*d7390*/  LOP3.LUT R27, R14, 0xffff, RZ, 0xc0, !PT ;  /* 0x0000ffff0e1b7812 */ /* 0x000fe400078ec0ff */
[----:B------:R-:W-:Y:S01]  /*d73a0*/  LOP3.LUT R26, R15, 0xffff, RZ, 0xc0, !PT ;  /* 0x0000ffff0f1a7812 */ /* 0x000fe200078ec0ff */
[----:B------:R0:W-:Y:S03]  /*d73b0*/  STL [R1+0x324], R3 ;  /* 0x0003240301007387 */ /* 0x0001e60000100800 */
[----:B------:R-:W-:Y:S02]  /*d73c0*/  PRMT R22, R27, 0x3340, R26 ;  /* 0x000033401b167816 */ /* 0x000fe4000000001a */
[----:B------:R-:W-:-:S02]  /*d73d0*/  PRMT R18, R5, 0x5410, R36 ;  /* 0x0000541005127816 */ /* 0x000fc40000000024 */
[----:B------:R-:W-:Y:S02]  /*d73e0*/  SHF.R.U32.HI R27, RZ, 0x8, R27 ;  /* 0x00000008ff1b7819 */ /* 0x000fe4000001161b */
        /* <DEDUP_REMOVED lines=8> */
[----:B---3--:R-:W-:-:S02]  /*d7470*/  PRMT R30, R58, 0x5410, R53 ;  /* 0x000054103a1e7816 */ /* 0x008fc40000000035 */
[----:B----4-:R-:W-:Y:S02]  /*d7480*/  PRMT R27, R61, 0x5410, R44 ;  /* 0x000054103d1b7816 */ /* 0x010fe4000000002c */
[----:B0-----:R-:W-:Y:S02]  /*d7490*/  PRMT R5, R3, 0x3340, R0 ;  /* 0x0000334003057816 */ /* 0x001fe40000000000 */
[----:B------:R-:W-:-:S03]  /*d74a0*/  PRMT R3, R26, 0x3340, R22 ;  /* 0x000033401a037816 */ /* 0x000fc60000000016 */
[----:B------:R0:W-:Y:S04]  /*d74b0*/  STL [R1+0x2b0], R5 ;  /* 0x0002b00501007387 */ /* 0x0001e80000100800 */
[----:B------:R1:W-:Y:S04]  /*d74c0*/  STL [R1+0x548], R3 ;  /* 0x0005480301007387 */ /* 0x0003e80000100800 */
[----:B------:R-:W3:Y:S04]  /*d74d0*/  LDL.LU R58, [R1+0x18c] ;  /* 0x00018c00013a7983 */ /* 0x000ee80000300800 */
[----:B------:R-:W3:Y:S01]  /*d74e0*/  LDL.LU R44, [R1+0x5f0] ;  /* 0x0005f000012c7983 */ /* 0x000ee20000300800 */
[----:B------:R-:W-:-:S02]  /*d74f0*/  LOP3.LUT R2, R2, 0xffff, RZ, 0xc0, !PT ;  /* 0x0000ffff02027812 */ /* 0x000fc400078ec0ff */
[----:B------:R-:W-:Y:S02]  /*d7500*/  LOP3.LUT R32, R56, 0xffff, RZ, 0xc0, !PT ;  /* 0x0000ffff38207812 */ /* 0x000fe400078ec0ff */
[----:B------:R-:W-:Y:S02]  /*d7510*/  LOP3.LUT R36, R51, 0xffff, RZ, 0xc0, !PT ;  /* 0x0000ffff33247812 */ /* 0x000fe400078ec0ff */
[----:B------:R-:W-:Y:S01]  /*d7520*/  LOP3.LUT R39, R39, 0xffff, RZ, 0xc0, !PT ;  /* 0x0000ffff27277812 */ /* 0x000fe200078ec0ff */
[----:B------:R-:W4:Y:S01]  /*d7530*/  LDL.LU R61, [R1+0x188] ;  /* 0x00018800013d7983 */ /* 0x000f220000300800 */
[----:B0-----:R-:W-:Y:S02]  /*d7540*/  LOP3.LUT R5, R42, 0xffff, RZ, 0xc0, !PT ;  /* 0x0000ffff2a057812 */ /* 0x001fe400078ec0ff */
[----:B-1----:R-:W-:Y:S01]  /*d7550*/  PRMT R3, R2, 0x3340, R0 ;  /* 0x0000334002037816 */ /* 0x002fe20000000000 */
[----:B------:R-:W4:Y:S01]  /*d7560*/  LDL.LU R42, [R1+0x5f4] ;  /* 0x0005f400012a7983 */ /* 0x000f220000300800 */
[----:B------:R-:W-:-:S04]  /*d7570*/  PRMT R28, R5, 0x3340, R32 ;  /* 0x00003340051c7816 */ /* 0x000fc80000000020 */
[----:B------:R-:W-:Y:S02]  /*d7580*/  PRMT R6, R28, 0x5410, R3 ;  /* 0x000054101c067816 */ /* 0x000fe40000000003 */
[----:B------:R-:W-:Y:S02]  /*d7590*/  PRMT R3, R39, 0x3340, R0 ;  /* 0x0000334027037816 */ /* 0x000fe40000000000 */
[----:B------:R-:W-:Y:S01]  /*d75a0*/  PRMT R20, R7, 0x5410, R12 ;  /* 0x0000541007147816 */ /* 0x000fe2000000000c */
[----:B------:R0:W-:Y:S01]  /*d75b0*/  STL [R1+0x1d68], R6 ;  /* 0x001d680601007387 */ /* 0x0001e20000100800 */
[----:B--2---:R-:W-:-:S04]  /*d75c0*/  LOP3.LUT R31, R43, 0xffff, RZ, 0xc0, !PT ;  /* 0x0000ffff2b1f7812 */ /* 0x004fc800078ec0ff */
[----:B------:R-:W-:-:S04]  /*d75d0*/  PRMT R28, R36, 0x3340, R31 ;  /* 0x00003340241c7816 */ /* 0x000fc8000000001f */
[----:B------:R-:W-:Y:S02]  /*d75e0*/  PRMT R3, R28, 0x5410, R3 ;  /* 0x000054101c037816 */ /* 0x000fe40000000003 */
[----:B------:R-:W-:-:S03]  /*d75f0*/  SHF.R.U32.HI R28, RZ, 0x8, R5 ;  /* 0x00000008ff1c7819 */ /* 0x000fc60000011605 */
[----:B------:R1:W-:Y:S04]  /*d7600*/  STL [R1+0x1d5c], R3 ;  /* 0x001d5c0301007387 */ /* 0x0003e80000100800 */
[----:B------:R-:W2:Y:S04]  /*d7610*/  LDL.LU R5, [R1+0x4fc] ;  /* 0x0004fc0001057983 */ /* 0x000ea80000300800 */
[----:B0-----:R-:W2:Y:S04]  /*d7620*/  LDL.LU R6, [R1+0x5c] ;  /* 0x00005c0001067983 */ /* 0x001ea80000300800 */
[----:B------:R-:W2:Y:S04]  /*d7630*/  LDL.LU R12, [R1+0x5c0] ;  /* 0x0005c000010c7983 */ /* 0x000ea80000300800 */
[----:B------:R-:W2:Y:S04]  /*d7640*/  LDL.LU R7, [R1+0x50] ;  /* 0x0000500001077983 */ /* 0x000ea80000300800 */
[----:B------:R-:W2:Y:S04]  /*d7650*/  LDL.LU R14, [R1+0x2a4] ;  /* 0x0002a400010e7983 */ /* 0x000ea80000300800 */
[----:B------:R-:W2:Y:S04]  /*d7660*/  LDL.LU R37, [R1+0x4e40] ;  /* 0x004e400001257983 */ /* 0x000ea80000300800 */
[----:B------:R-:W2:Y:S04]  /*d7670*/  LDL.LU R15, [R1+0x4da4] ;  /* 0x004da400010f7983 */ /* 0x000ea80000300800 */
[----:B------:R-:W2:Y:S01]  /*d7680*/  LDL.LU R43, [R1+0x4df4] ;  /* 0x004df400012b7983 */ /* 0x000ea20000300800 */
[----:B------:R-:W-:-:S02]  /*d7690*/  SHF.R.U32.HI R36, RZ, 0x8, R36 ;  /* 0x00000008ff247819 */ /* 0x000fc40000011624 */
[----:B-1----:R-:W-:Y:S02]  /*d76a0*/  SHF.R.U32.HI R3, RZ, 0x8, R32 ;  /* 0x00000008ff037819 */ /* 0x002fe40000011620 */
[----:B------:R-:W-:Y:S02]  /*d76b0*/  LOP3.LUT R32, R36, 0xffff, RZ, 0xc0, !PT ;  /* 0x0000ffff24207812 */ /* 0x000fe400078ec0ff */
[----:B------:R-:W2:Y:S01]  /*d76c0*/  LDL.LU R36, [R1+0x184] ;  /* 0x0001840001247983 */ /* 0x000ea20000300800 */
[----:B------:R-:W-:Y:S02]  /*d76d0*/  SHF.R.U32.HI R31, RZ, 0x8, R31 ;  /* 0x00000008ff1f7819 */ /* 0x000fe4000001161f */
[----:B------:R-:W-:Y:S02]  /*d76e0*/  LOP3.LUT R28, R28, 0xffff, RZ, 0xc0, !PT ;  /* 0x0000ffff1c1c7812 */ /* 0x000fe400078ec0ff */
[----:B------:R-:W-:Y:S02]  /*d76f0*/  LOP3.LUT R3, R3, 0xffff, RZ, 0xc0, !PT ;  /* 0x0000ffff03037812 */ /* 0x000fe400078ec0ff */
[----:B------:R-:W-:-:S02]  /*d7700*/  LOP3.LUT R31, R31, 0xffff, RZ, 0xc0, !PT ;  /* 0x0000ffff1f1f7812 */ /* 0x000fc400078ec0ff */
[----:B------:R-:W-:Y:S02]  /*d7710*/  PRMT R51, R28, 0x3340, R3 ;  /* 0x000033401c337816 */ /* 0x000fe40000000003 */
[----:B------:R-:W-:Y:S02]  /*d7720*/  PRMT R3, R32, 0x3340, R31 ;  /* 0x0000334020037816 */ /* 0x000fe4000000001f */
[----:B------:R-:W-:Y:S01]  /*d7730*/  PRMT R22, R54, 0x5410, R52 ;  /* 0x0000541036167816 */ /* 0x000fe20000000034 */
[----:B------:R0:W-:Y:S04]  /*d7740*/  STL [R1+0x50c], R51 ;  /* 0x00050c3301007387 */ /* 0x0001e80000100800 */
[----:B------:R1:W-:Y:S04]  /*d7750*/  STL [R1+0x508], R3 ;  /* 0x0005080301007387 */ /* 0x0003e80000100800 */
[----:B------:R-:W2:Y:S01]  /*d7760*/  LDL.LU R52, [R1+0x7c] ;  /* 0x00007c0001347983 */ /* 0x000ea20000300800 */
[----:B------:R-:W-:-:S03]  /*d7770*/  PRMT R26, R59, 0x5410, R57 ;  /* 0x000054103b1a7816 */ /* 0x000fc60000000039 */
[----:B------:R-:W2:Y:S04]  /*d7780*/  LDL.LU R54, [R1+0x56c] ;  /* 0x00056c0001367983 */ /* 0x000ea80000300800 */
[----:B------:R-:W2:Y:S04]  /*d7790*/  LDL.LU R57, [R1+0x64] ;  /* 0x0000640001397983 */ /* 0x000ea80000300800 */
[----:B------:R-:W2:Y:S04]  /*d77a0*/  LDL.LU R59, [R1+0x558] ;  /* 0x00055800013b7983 */ /* 0x000ea80000300800 */
[----:B------:R-:W2:Y:S04]  /*d77b0*/  LDL.LU R53, [R1+0x6c] ;  /* 0x00006c0001357983 */ /* 0x000ea80000300800 */
[----:B------:R-:W2:Y:S01]  /*d77c0*/  LDL.LU R56, [R1+0x564] ;  /* 0x0005640001387983 */ /* 0x000ea20000300800 */
[----:B---3--:R-:W-:-:S03]  /*d77d0*/  PRMT R28, R44, 0x5410, R58 ;  /* 0x000054102c1c7816 */ /* 0x008fc6000000003a */
[----:B0-----:R-:W3:Y:S04]  /*d77e0*/  LDL.LU R51, [R1+0x68] ;  /* 0x0000680001337983 */ /* 0x001ee80000300800 */
[----:B------:R-:W3:Y:S01]  /*d77f0*/  LDL.LU R58, [R1+0x4f4] ;  /* 0x0004f400013a7983 */ /* 0x000ee20000300800 */
[----:B-1----:R-:W-:-:S03]  /*d7800*/  SHF.R.U32.HI R3, RZ, 0x8, R39 ;  /* 0x00000008ff037819 */ /* 0x002fc60000011627 */
[----:B------:R-:W3:Y:S01]  /*d7810*/  LDL.LU R44, [R1+0x501c] ;  /* 0x00501c00012c7983 */ /* 0x000ee20000300800 */
[----:B------:R-:W-:Y:S02]  /*d7820*/  SHF.R.U32.HI R32, RZ, 0x8, R2 ;  /* 0x00000008ff207819 */ /* 0x000fe40000011602 */
[----:B------:R-:W-:Y:S02]  /*d7830*/  LOP3.LUT R3, R3, 0xffff, RZ, 0xc0, !PT ;  /* 0x0000ffff03037812 */ /* 0x000fe400078ec0ff */
[----:B----4-:R-:W-:Y:S02]  /*d7840*/  PRMT R31, R42, 0x5410, R61 ;  /* 0x000054102a1f7816 */ /* 0x010fe4000000003d */
[----:B------:R-:W4:Y:S04]  /*d7850*/  LDL.LU R61, [R1+0x4f50] ;  /* 0x004f5000013d7983 */ /* 0x000f280000300800 */
[----:B------:R-:W4:Y:S04]  /*d7860*/  LDL.LU R42, [R1+0x4fd8] ;  /* 0x004fd800012a7983 */ /* 0x000f280000300800 */
[----:B------:R-:W4:Y:S04]  /*d7870*/  LDL.LU R2, [R1+0x4e54] ;  /* 0x004e540001027983 */ /* 0x000f280000300800 */
[----:B------:R-:W4:Y:S01]  /*d7880*/  LDL.LU R39, [R1+0x4db0] ;  /* 0x004db00001277983 */ /* 0x000f220000300800 */
[----:B------:R-:W-:-:S02]  /*d7890*/  PRMT R3, R3, 0x3340, R0 ;  /* 0x0000334003037816 */ /* 0x000fc40000000000 */
[----:B------:R-:W-:-:S03]  /*d78a0*/  LOP3.LUT R32, R32, 0xffff, RZ, 0xc0, !PT ;  /* 0x0000ffff20207812 */ /* 0x000fc600078ec0ff */
[----:B------:R0:W-:Y:S02]  /*d78b0*/  STL [R1+0x2ac], R3 ;  /* 0x0002ac0301007387 */ /* 0x0001e40000100800 */
[----:B0-----:R-:W-:-:S05]  /*d78c0*/  PRMT R3, R32, 0x3340, R0 ;  /* 0x0000334020037816 */ /* 0x001fca0000000000 */
[----:B------:R2:W-:Y:S02]  /*d78d0*/  STL [R1+0x2a8], R3 ;  /* 0x0002a80301007387 */ /* 0x0005e40000100800 */
[----:B--2---:R-:W-:Y:S02]  /*d78e0*/  PRMT R3, R14, 0x5410, R7 ;  /* 0x000054100e037816 */ /* 0x004fe40000000007 */
[----:B------:R-:W-:-:S03]  /*d78f0*/  LOP3.LUT R7, R43, 0xffff, RZ, 0xc0, !PT ;  /* 0x0000ffff2b077812 */ /* 0x000fc600078ec0ff */
[----:B------:R0:W-:Y:S04]  /*d7900*/  STL [R1+0x5c], R3 ;  /* 0x00005c0301007387 */ /* 0x0001e80000100800 */
[----:B------:R-:W2:Y:S01]  /*d7910*/  LDL.LU R43, [R1+0x4dfc] ;  /* 0x004dfc00012b7983 */ /* 0x000ea20000300800 */
[----:B------:R-:W-:Y:S02]  /*d7920*/  PRMT R32, R5, 0x5410, R36 ;  /* 0x0000541005207816 */ /* 0x000fe40000000024 */
[----:B------:R-:W-:Y:S02]  /*d7930*/  PRMT R36, R12, 0x5410, R6 ;  /* 0x000054100c247816 */ /* 0x000fe40000000006 */
[----:B------:R-:W-:Y:S02]  /*d7940*/  LOP3.LUT R6, R37, 0xffff, RZ, 0xc0, !PT ;  /* 0x0000ffff25067812 */ /* 0x000fe400078ec0ff */
[----:B------:R-:W-:-:S02]  /*d7950*/  LOP3.LUT R5, R15, 0xffff, RZ, 0xc0, !PT ;  /* 0x0000ffff0f057812 */ /* 0x000fc400078ec0ff */
[----:B------:R-:W-:Y:S02]  /*d7960*/  PRMT R12, R6, 0x3340, R7 ;  /* 0x00003340060c7816 */ /* 0x000fe40000000007 */
[----:B0-----:R-:W-:Y:S02]  /*d7970*/  PRMT R3, R5, 0x3340, R0 ;  /* 0x0000334005037816 */ /* 0x001fe40000000000 */
[----:B------:R-:W-:Y:S02]  /*d7980*/  SHF.R.U32.HI R6, RZ, 0x8, R6 ;  /* 0x00000008ff067819 */ /* 0x000fe40000011606 */
[----:B------:R-:W-:Y:S02]  /*d7990*/  SHF.R.U32.HI R5, RZ, 0x8, R5 ;  /* 0x00000008ff057819 */ /* 0x000fe40000011605 */
[----:B------:R-:W-:Y:S02]  /*d79a0*/  PRMT R12, R12, 0x5410, R3 ;  /* 0x000054100c0c7816 */ /* 0x000fe40000000003 */
[----:B------:R-:W-:-:S02]  /*d79b0*/  SHF.R.U32.HI R3, RZ, 0x8, R7 ;  /* 0x00000008ff037819 */ /* 0x000fc40000011607 */
[----:B------:R-:W-:Y:S02]  /*d79c0*/  LOP3.LUT R6, R6, 0xffff, RZ, 0xc0, !PT ;  /* 0x0000ffff06067812 */ /* 0x000fe400078ec0ff */
[----:B------:R-:W-:Y:S02]  /*d79d0*/  LOP3.LUT R5, R5, 0xffff, RZ, 0xc0, !PT ;  /* 0x0000ffff05057812 */ /* 0x000fe400078ec0ff */
[----:B------:R-:W-:-:S04]  /*d79e0*/  LOP3.LUT R3, R3, 0xffff, RZ, 0xc0, !PT ;  /* 0x0000ffff03037812 */ /* 0x000fc800078ec0ff */
[----:B------:R-:W-:Y:S02]  /*d79f0*/  PRMT R7, R6, 0x3340, R3 ;  /* 0x0000334006077816 */ /* 0x000fe40000000003 */
[----:B------:R-:W-:Y:S02]  /*d7a00*/  PRMT R6, R5, 0x3340, R0 ;  /* 0x0000334005067816 */ /* 0x000fe40000000000 */
[----:B------:R-:W-:Y:S01]  /*d7a10*/  PRMT R3, R54, 0x5410, R52 ;  /* 0x0000541036037816 */ /* 0x000fe20000000034 */
[----:B------:R-:W-:Y:S04]  /*d7a20*/  STL [R1+0x1d58], R12 ;  /* 0x001d580c01007387 */ /* 0x000fe80000100800 */
[----:B------:R-:W-:Y:S01]  /*d7a30*/  STL [R1+0x4fc], R7 ;  /* 0x0004fc0701007387 */ /* 0x000fe20000100800 */
[----:B------:R-:W-:-:S03]  /*d7a40*/  PRMT R5, R59, 0x5410, R57 ;  /* 0x000054103b057816 */ /* 0x000fc60000000039 */
[----:B------:R0:W-:Y:S04]  /*d7a50*/  STL [R1+0x2a4], R6 ;  /* 0x0002a40601007387 */ /* 0x0001e80000100800 */
[----:B------:R3:W-:Y:S04]  /*d7a60*/  STL [R1+0x50], R3 ;  /* 0x0000500301007387 */ /* 0x0007e80000100800 */
[----:B------:R1:W-:Y:S01]  /*d7a70*/  STL [R1+0x64], R5 ;  /* 0x0000640501007387 */ /* 0x0003e20000100800 */
[----:B0-----:R-:W-:Y:S02]  /*d7a80*/  PRMT R6, R56, 0x5410, R53 ;  /* 0x0000541038067816 */ /* 0x001fe40000000035 */
[----:B---3--:R-:W-:-:S03]  /*d7a90*/  PRMT R3, R58, 0x5410, R51 ;  /* 0x000054103a037816 */ /* 0x008fc60000000033 */
[----:B------:R0:W-:Y:S04]  /*d7aa0*/  STL [R1+0x6c], R6 ;  /* 0x00006c0601007387 */ /* 0x0001e80000100800 */
[----:B------:R3:W-:Y:S04]  /*d7ab0*/  STL [R1+0x7c], R3 ;  /* 0x00007c0301007387 */ /* 0x0007e80000100800 */
[----:B------:R-:W2:Y:S04]  /*d7ac0*/  LDL.LU R57, [R1+0x180] ;  /* 0x0001800001397983 */ /* 0x000ea80000300800 */
[----:B------:R-:W2:Y:S01]  /*d7ad0*/  LDL.LU R59, [R1+0x52c] ;  /* 0x00052c00013b7983 */ /* 0x000ea20000300800 */
[----:B----4-:R-:W-:-:S03]  /*d7ae0*/  LOP3.LUT R14, R39, 0xffff, RZ, 0xc0, !PT ;  /* 0x0000ffff270e7812 */ /* 0x010fc600078ec0ff */
[----:B------:R-:W4:Y:S04]  /*d7af0*/  LDL.LU R53, [R1+0x78] ;  /* 0x0000780001357983 */ /* 0x000f280000300800 */
[----:B------:R-:W4:Y:S04]  /*d7b00*/  LDL.LU R56, [R1+0x4ec] ;  /* 0x0004ec0001387983 */ /* 0x000f280000300800 */
[----:B------:R-:W4:Y:S01]  /*d7b10*/  LDL.LU R51, [R1+0x178] ;  /* 0x0001780001337983 */ /* 0x000f220000300800 */
[----:B-1----:R-:W-:-:S03]  /*d7b20*/  LOP3.LUT R5, R44, 0xffff, RZ, 0xc0, !PT ;  /* 0x0000ffff2c057812 */ /* 0x002fc600078ec0ff */
[----:B------:R1:W-:Y:S04]  /*d7b30*/  STL [R1+0x31c], R14 ;  /* 0x00031c0e01007387 */ /* 0x0003e80000100800 */
[----:B------:R-:W4:Y:S01]  /*d7b40*/  LDL.LU R58, [R1+0x528] ;  /* 0x00052800013a7983 */ /* 0x000f220000300800 */
[----:B------:R-:W-:-:S03]  /*d7b50*/  LOP3.LUT R7, R61, 0xffff, RZ, 0xc0, !PT ;  /* 0x0000ffff3d077812 */ /* 0x000fc600078ec0ff */
[----:B------:R-:W4:Y:S04]  /*d7b60*/  LDL.LU R44, [R1+0x5034] ;  /* 0x00503400012c7983 */ /* 0x000f280000300800 */
[----:B------:R-:W4:Y:S04]  /*d7b70*/  LDL.LU R61, [R1+0x4f60] ;  /* 0x004f6000013d7983 */ /* 0x000f280000300800 */
[----:B------:R-:W4:Y:S01]  /*d7b80*/  LDL.LU R39, [R1+0x4fe4] ;  /* 0x004fe40001277983 */ /* 0x000f220000300800 */
[----:B0-----:R-:W-:Y:S02]  /*d7b90*/  LOP3.LUT R6, R42, 0xffff, RZ, 0xc0, !PT ;  /* 0x0000ffff2a067812 */ /* 0x001fe400078ec0ff */
[----:B---3--:R-:W-:-:S02]  /*d7ba0*/  PRMT R3, R7, 0x3340, R0 ;  /* 0x0000334007037816 */ /* 0x008fc40000000000 */
[----:B------:R-:W-:Y:S02]  /*d7bb0*/  LOP3.LUT R2, R2, 0xffff, RZ, 0xc0, !PT ;  /* 0x0000ffff02027812 */ /* 0x000fe400078ec0ff */
[----:B------:R-:W-:-:S04]  /*d7bc0*/  PRMT R15, R5, 0x3340, R6 ;  /* 0x00003340050f7816 */ /* 0x000fc80000000006 */
[----:B------:R-:W-:Y:S02]  /*d7bd0*/  PRMT R15, R15, 0x5410, R3 ;  /* 0x000054100f0f7816 */ /* 0x000fe40000000003 */
[----:B------:R-:W-:-:S03]  /*d7be0*/  PRMT R3, R14, 0x3340, R0 ;  /* 0x000033400e037816 */ /* 0x000fc60000000000 */
[----:B------:R0:W-:Y:S01]  /*d7bf0*/  STL [R1+0x1d48], R15 ;  /* 0x001d480f01007387 */ /* 0x0001e20000100800 */
[----:B--2---:R-:W-:-:S04]  /*d7c00*/  LOP3.LUT R12, R43, 0xffff, RZ, 0xc0, !PT ;  /* 0x0000ffff2b0c7812 */ /* 0x004fc800078ec0ff */
[----:B-1----:R-:W-:Y:S02]  /*d7c10*/  PRMT R14, R2, 0x3340, R12 ;  /* 0x00003340020e7816 */ /* 0x002fe4000000000c */
[----:B------:R-:W-:Y:S02]  /*d7c20*/  SHF.R.U32.HI R2, RZ, 0x8, R2 ;  /* 0x00000008ff027819 */ /* 0x000fe40000011602 */
[----:B------:R-:W-:Y:S02]  /*d7c30*/  PRMT R14, R14, 0x5410, R3 ;  /* 0x000054100e0e7816 */ /* 0x000fe40000000003 */
[----:B------:R-:W-:Y:S02]  /*d7c40*/  SHF.R.U32.HI R3, RZ, 0x8, R12 ;  /* 0x00000008ff037819 */ /* 0x000fe4000001160c */
[----:B------:R-:W-:Y:S01]  /*d7c50*/  LOP3.LUT R12, R2, 0xffff, RZ, 0xc0, !PT ;  /* 0x0000ffff020c7812 */ /* 0x000fe200078ec0ff */
[----:B------:R-:W-:Y:S04]  /*d7c60*/  STL [R1+0x1d4c], R14 ;  /* 0x001d4c0e01007387 */ /* 0x000fe80000100800 */
[----:B------:R-:W2:Y:S04]  /*d7c70*/  LDL.LU R43, [R1+0x8c] ;  /* 0x00008c00012b7983 */ /* 0x000ea80000300800 */
[----:B------:R-:W2:Y:S01]  /*d7c80*/  LDL.LU R2, [R1+0x518] ;  /* 0x0005180001027983 */ /* 0x000ea20000300800 */
[----:B------:R-:W-:-:S02]  /*d7c90*/  SHF.R.U32.HI R5, RZ, 0x8, R5 ;  /* 0x00000008ff057819 */ /* 0x000fc40000011605 */
[----:B------:R-:W-:Y:S02]  /*d7ca0*/  SHF.R.U32.HI R6, RZ, 0x8, R6 ;  /* 0x00000008ff067819 */ /* 0x000fe40000011606 */
[----:B------:R-:W-:Y:S02]  /*d7cb0*/  LOP3.LUT R3, R3, 0xffff, RZ, 0xc0, !PT ;  /* 0x0000ffff03037812 */ /* 0x000fe400078ec0ff */
[----:B------:R-:W-:Y:S02]  /*d7cc0*/  LOP3.LUT R5, R5, 0xffff, RZ, 0xc0, !PT ;  /* 0x0000ffff05057812 */ /* 0x000fe400078ec0ff */
[----:B------:R-:W-:Y:S02]  /*d7cd0*/  LOP3.LUT R6, R6, 0xffff, RZ, 0xc0, !PT ;  /* 0x0000ffff06067812 */ /* 0x000fe400078ec0ff */
[----:B------:R-:W-:Y:S02]  /*d7ce0*/  PRMT R42, R12, 0x3340, R3 ;  /* 0x000033400c2a7816 */ /* 0x000fe40000000003 */
[----:B------:R-:W-:-:S03]  /*d7cf0*/  PRMT R5, R5, 0x3340, R6 ;  /* 0x0000334005057816 */ /* 0x000fc60000000006 */
[----:B------:R-:W-:Y:S04]  /*d7d00*/  STL [R1+0x5634], R42 ;  /* 0x0056342a01007387 */ /* 0x000fe80000100800 */
[----:B------:R-:W3:Y:S04]  /*d7d10*/  LDL.LU R37, [R1+0x84] ;  /* 0x0000840001257983 */ /* 0x000ee80000300800 */
[----:B------:R4:W-:Y:S04]  /*d7d20*/  STL [R1+0x4f4], R5 ;  /* 0x0004f40501007387 */ /* 0x0009e80000100800 */
[----:B0-----:R-:W3:Y:S01]  /*d7d30*/  LDL.LU R15, [R1+0x90] ;  /* 0x00009000010f7983 */ /* 0x001ee20000300800 */
[----:B------:R-:W-:-:S05]  /*d7d40*/  PRMT R3, R59, 0x5410, R57 ;  /* 0x000054103b037816 */ /* 0x000fca0000000039 */
[----:B------:R0:W-:Y:S04]  /*d7d50*/  STL [R1+0x68], R3 ;  /* 0x0000680301007387 */ /* 0x0001e80000100800 */
[----:B------:R-:W3:Y:S04]  /*d7d60*/  LDL.LU R52, [R1+0x29c] ;  /* 0x00029c0001347983 */ /* 0x000ee80000300800 */
[----:B------:R-:W3:Y:S04]  /*d7d70*/  LDL.LU R54, [R1+0x500c] ;  /* 0x00500c0001367983 */ /* 0x000ee80000300800 */
[----:B------:R-:W3:Y:S04]  /*d7d80*/  LDL.LU R57, [R1+0x4f44] ;  /* 0x004f440001397983 */ /* 0x000ee80000300800 */
[----:B------:R-:W3:Y:S01]  /*d7d90*/  LDL.LU R59, [R1+0x4fc8] ;  /* 0x004fc800013b7983 */ /* 0x000ee20000300800 */
[----:B----4-:R-:W-:-:S02]  /*d7da0*/  PRMT R5, R56, 0x5410, R53 ;  /* 0x0000541038057816 */ /* 0x010fc40000000035 */
[----:B------:R-:W-:Y:S02]  /*d7db0*/  LOP3.LUT R6, R44, 0xffff, RZ, 0xc0, !PT ;  /* 0x0000ffff2c067812 */ /* 0x000fe400078ec0ff */
[----:B------:R-:W-:Y:S02]  /*d7dc0*/  LOP3.LUT R12, R39, 0xffff, RZ, 0xc0, !PT ;  /* 0x0000ffff270c7812 */ /* 0x000fe400078ec0ff */
[----:B0-----:R-:W-:Y:S01]  /*d7dd0*/  PRMT R3, R58, 0x5410, R51 ;  /* 0x000054103a037816 */ /* 0x001fe20000000033 */
[----:B------:R0:W-:Y:S01]  /*d7de0*/  STL [R1+0x78], R5 ;  /* 0x0000780501007387 */ /* 0x0001e20000100800 */
[----:B------:R-:W-:-:S03]  /*d7df0*/  PRMT R14, R6, 0x3340, R12 ;  /* 0x00003340060e7816 */ /* 0x000fc6000000000c */
[----:B------:R1:W-:Y:S01]  /*d7e00*/  STL [R1+0x8ac], R3 ;  /* 0x0008ac0301007387 */ /* 0x0003e20000100800 */
[----:B0-----:R-:W-:-:S04]  /*d7e10*/  LOP3.LUT R5, R61, 0xffff, RZ, 0xc0, !PT ;  /* 0x0000ffff3d057812 */ /* 0x001fc800078ec0ff */
[----:B-1----:R-:W-:-:S04]  /*d7e20*/  PRMT R3, R5, 0x3340, R0 ;  /* 0x0000334005037816 */ /* 0x002fc80000000000 */
[----:B------:R-:W-:Y:S02]  /*d7e30*/  PRMT R14, R14, 0x5410, R3 ;  /* 0x000054100e0e7816 */ /* 0x000fe40000000003 */
[----:B------:R-:W-:Y:S02]  /*d7e40*/  SHF.R.U32.HI R6, RZ, 0x8, R6 ;  /* 0x00000008ff067819 */ /* 0x000fe40000011606 */
[----:B------:R-:W-:Y:S02]  /*d7e50*/  SHF.R.U32.HI R3, RZ, 0x8, R12 ;  /* 0x00000008ff037819 */ /* 0x000fe4000001160c */
[----:B------:R-:W-:Y:S01]  /*d7e60*/  SHF.R.U32.HI R5, RZ, 0x8, R5 ;  /* 0x00000008ff057819 */ /* 0x000fe20000011605 */
[----:B------:R-:W-:Y:S04]  /*d7e70*/  STL [R1+0x1d3c], R14 ;  /* 0x001d3c0e01007387 */ /* 0x000fe80000100800 */
[----:B------:R-:W4:Y:S04]  /*d7e80*/  LDL.LU R53, [R1+0x94] ;  /* 0x0000940001357983 */ /* 0x000f280000300800 */
[----:B------:R-:W4:Y:S01]  /*d7e90*/  LDL.LU R56, [R1+0x500] ;  /* 0x0005000001387983 */ /* 0x000f220000300800 */
[----:B------:R-:W-:-:S02]  /*d7ea0*/  LOP3.LUT R6, R6, 0xffff, RZ, 0xc0, !PT ;  /* 0x0000ffff06067812 */ /* 0x000fc400078ec0ff */
[----:B------:R-:W-:Y:S02]  /*d7eb0*/  LOP3.LUT R3, R3, 0xffff, RZ, 0xc0, !PT ;  /* 0x0000ffff03037812 */ /* 0x000fe400078ec0ff */
[----:B------:R-:W-:Y:S02]  /*d7ec0*/  LOP3.LUT R5, R5, 0xffff, RZ, 0xc0, !PT ;  /* 0x0000ffff05057812 */ /* 0x000fe400078ec0ff */
[----:B------:R-:W-:Y:S02]  /*d7ed0*/  PRMT R6, R6, 0x3340, R3 ;  /* 0x0000334006067816 */ /* 0x000fe40000000003 */
[----:B------:R-:W-:-:S03]  /*d7ee0*/  PRMT R3, R5, 0x3340, R0 ;  /* 0x0000334005037816 */ /* 0x000fc60000000000 */
[----:B------:R-:W-:Y:S04]  /*d7ef0*/  STL [R1+0x4ec], R6 ;  /* 0x0004ec0601007387 */ /* 0x000fe80000100800 */
[----:B------:R-:W4:Y:S04]  /*d7f00*/  LDL.LU R51, [R1+0xa0] ;  /* 0x0000a00001337983 */ /* 0x000f280000300800 */
[----:B------:R-:W-:Y:S04]  /*d7f10*/  STL [R1+0x2a0], R3 ;  /* 0x0002a00301007387 */ /* 0x000fe80000100800 */
[----:B------:R-:W4:Y:S01]  /*d7f20*/  LDL.LU R58, [R1+0x4e0] ;  /* 0x0004e000013a7983 */ /* 0x000f220000300800 */
[----:B--2---:R-:W-:-:S05]  /*d7f30*/  PRMT R2, R2, 0x5410, R43 ;  /* 0x0000541002027816 */ /* 0x004fca000000002b */
[----:B------:R0:W-:Y:S04]  /*d7f40*/  STL [R1+0x8c], R2 ;  /* 0x00008c0201007387 */ /* 0x0001e80000100800 */
[----:B------:R-:W2:Y:S04]  /*d7f50*/  LDL.LU R44, [R1+0x98] ;  /* 0x00009800012c7983 */ /* 0x000ea80000300800 */
[----:B------:R-:W2:Y:S04]  /*d7f60*/  LDL.LU R61, [R1+0x4e4] ;  /* 0x0004e400013d7983 */ /* 0x000ea80000300800 */
[----:B0-----:R-:W2:Y:S04]  /*d7f70*/  LDL.LU R2, [R1+0x515c] ;  /* 0x00515c0001027983 */ /* 0x001ea80000300800 */
[----:B------:R-:W2:Y:S04]  /*d7f80*/  LDL.LU R39, [R1+0x510c] ;  /* 0x00510c0001277983 */ /* 0x000ea80000300800 */
[----:B------:R-:W2:Y:S01]  /*d7f90*/  LDL.LU R43, [R1+0x5128] ;  /* 0x00512800012b7983 */ /* 0x000ea20000300800 */
[----:B---3--:R-:W-:-:S02]  /*d7fa0*/  PRMT R3, R52, 0x5410, R15 ;  /* 0x0000541034037816 */ /* 0x008fc4000000000f */
[----:B------:R-:W-:Y:S02]  /*d7fb0*/  LOP3.LUT R5, R54, 0xffff, RZ, 0xc0, !PT ;  /* 0x0000ffff36057812 */ /* 0x000fe400078ec0ff */
[----:B------:R-:W-:Y:S02]  /*d7fc0*/  LOP3.LUT R12, R57, 0xffff, RZ, 0xc0, !PT ;  /* 0x0000ffff390c7812 */ /* 0x000fe400078ec0ff */
[----:B------:R-:W-:Y:S01]  /*d7fd0*/  LOP3.LUT R6, R59, 0xffff, RZ, 0xc0, !PT ;  /* 0x0000ffff3b067812 */ /* 0x000fe200078ec0ff */
[----:B------:R0:W-:Y:S03]  /*d7fe0*/  STL [R1+0x90], R3 ;  /* 0x0000900301007387 */ /* 0x0001e60000100800 */
[----:B------:R-:W-:Y:S02]  /*d7ff0*/  PRMT R14, R5, 0x3340, R6 ;  /* 0x00003340050e7816 */ /* 0x000fe40000000006 */
[----:B------:R-:W-:-:S02]  /*d8000*/  SHF.R.U32.HI R5, RZ, 0x8, R5 ;  /* 0x00000008ff057819 */ /* 0x000fc40000011605 */
[----:B0-----:R-:W-:Y:S02]  /*d8010*/  PRMT R3, R12, 0x3340, R0 ;  /* 0x000033400c037816 */ /* 0x001fe40000000000 */
[----:B------:R-:W-:Y:S02]  /*d8020*/  SHF.R.U32.HI R6, RZ, 0x8, R6 ;  /* 0x00000008ff067819 */ /* 0x000fe40000011606 */
[----:B------:R-:W-:Y:S02]  /*d8030*/  PRMT R14, R14, 0x5410, R3 ;  /* 0x000054100e0e7816 */ /* 0x000fe40000000003 */
[----:B------:R-:W-:Y:S02]  /*d8040*/  SHF.R.U32.HI R3, RZ, 0x8, R7 ;  /* 0x00000008ff037819 */ /* 0x000fe40000011607 */
[----:B------:R-:W-:Y:S02]  /*d8050*/  LOP3.LUT R5, R5, 0xffff, RZ, 0xc0, !PT ;  /* 0x0000ffff05057812 */ /* 0x000fe400078ec0ff */
[----:B------:R-:W-:-:S02]  /*d8060*/  LOP3.LUT R6, R6, 0xffff, RZ, 0xc0, !PT ;  /* 0x0000ffff06067812 */ /* 0x000fc400078ec0ff */
[----:B------:R-:W-:Y:S02]  /*d8070*/  LOP3.LUT R3, R3, 0xffff, RZ, 0xc0, !PT ;  /* 0x0000ffff03037812 */ /* 0x000fe400078ec0ff */
[----:B------:R-:W-:Y:S02]  /*d8080*/  PRMT R5, R5, 0x3340, R6 ;  /* 0x0000334005057816 */ /* 0x000fe40000000006 */
[----:B------:R-:W-:Y:S01]  /*d8090*/  PRMT R7, R3, 0x3340, R0 ;  /* 0x0000334003077816 */ /* 0x000fe20000000000 */
[----:B------:R-:W-:Y:S04]  /*d80a0*/  STL [R1+0x1d38], R14 ;  /* 0x001d380e01007387 */ /* 0x000fe80000100800 */
[----:B------:R0:W-:Y:S04]  /*d80b0*/  STL [R1+0x29c], R7 ;  /* 0x00029c0701007387 */ /* 0x0001e80000100800 */
[----:B------:R-:W3:Y:S01]  /*d80c0*/  LDL.LU R6, [R1+0xa8] ;  /* 0x0000a80001067983 */ /* 0x000ee20000300800 */
[----:B----4-:R-:W-:-:S03]  /*d80d0*/  PRMT R3, R56, 0x5410, R53 ;  /* 0x0000541038037816 */ /* 0x010fc60000000035 */
[----:B------:R1:W-:Y:S01]  /*d80e0*/  STL [R1+0x4e8], R5 ;  /* 0x0004e80501007387 */ /* 0x0003e20000100800 */
[----:B------:R-:W-:-:S03]  /*d80f0*/  PRMT R41, R41, 0x5410, R37 ;  /* 0x0000541029297816 */ /* 0x000fc60000000025 */
[----:B0-----:R-:W3:Y:S04]  /*d8100*/  LDL.LU R7, [R1+0x4dc] ;  /* 0x0004dc0001077983 */ /* 0x001ee80000300800 */
[----:B------:R2:W-:Y:S04]  /*d8110*/  STL [R1+0x94], R3 ;  /* 0x0000940301007387 */ /* 0x0005e80000100800 */
[----:B------:R-:W4:Y:S04]  /*d8120*/  LDL.LU R14, [R1+0xb8] ;  /* 0x0000b800010e7983 */ /* 0x000f280000300800 */
[----:B------:R-:W4:Y:S04]  /*d8130*/  LDL.LU R37, [R1+0x4d4] ;  /* 0x0004d40001257983 */ /* 0x000f280000300800 */
[----:B------:R-:W4:Y:S04]  /*d8140*/  LDL.LU R54, [R1+0xb0] ;  /* 0x0000b00001367983 */ /* 0x000f280000300800 */
[----:B------:R-:W4:Y:S04]  /*d8150*/  LDL.LU R57, [R1+0x4c8] ;  /* 0x0004c80001397983 */ /* 0x000f280000300800 */
[----:B------:R-:W4:Y:S04]  /*d8160*/  LDL.LU R59, [R1+0x5170] ;  /* 0x00517000013b7983 */ /* 0x000f280000300800 */
[----:B------:R-:W4:Y:S04]  /*d8170*/  LDL.LU R53, [R1+0x5118] ;  /* 0x0051180001357983 */ /* 0x000f280000300800 */
[----:B------:R-:W4:Y:S01]  /*d8180*/  LDL.LU R56, [R1+0x512c] ;  /* 0x00512c0001387983 */ /* 0x000f220000300800 */
[----:B-1----:R-:W-:-:S05]  /*d8190*/  PRMT R5, R58, 0x5410, R51 ;  /* 0x000054103a057816 */ /* 0x002fca0000000033 */
[----:B------:R0:W-:Y:S01]  /*d81a0*/  STL [R1+0xa0], R5 ;  /* 0x0000a00501007387 */ /* 0x0001e20000100800 */
[----:B--2---:R-:W-:-:S05]  /*d81b0*/  PRMT R3, R61, 0x5410, R44 ;  /* 0x000054103d037816 */ /* 0x004fca000000002c */
[----:B------:R1:W-:Y:S01]  /*d81c0*/  STL [R1+0x98], R3 ;  /* 0x0000980301007387 */ /* 0x0003e20000100800 */
[----:B------:R-:W-:Y:S02]  /*d81d0*/  LOP3.LUT R2, R2, 0xffff, RZ, 0xc0, !PT ;  /* 0x0000ffff02027812 */ /* 0x000fe400078ec0ff */
[----:B0-----:R-:W-:Y:S02]  /*d81e0*/  LOP3.LUT R5, R39, 0xffff, RZ, 0xc0, !PT ;  /* 0x0000ffff27057812 */ /* 0x001fe400078ec0ff */
[----:B------:R-:W-:-:S04]  /*d81f0*/  LOP3.LUT R15, R43, 0xffff, RZ, 0xc0, !PT ;  /* 0x0000ffff2b0f7812 */ /* 0x000fc800078ec0ff */
[----:B------:R-:W-:Y:S02]  /*d8200*/  PRMT R39, R2, 0x3340, R15 ;  /* 0x0000334002277816 */ /* 0x000fe4000000000f */
[----:B-1----:R-:W-:-:S04]  /*d8210*/  PRMT R3, R5, 0x3340, R0 ;  /* 0x0000334005037816 */ /* 0x002fc80000000000 */
[----:B------:R-:W-:-:S05]  /*d8220*/  PRMT R39, R39, 0x5410, R3 ;  /* 0x0000541027277816 */ /* 0x000fca0000000003 */
[----:B------:R-:W-:Y:S04]  /*d8230*/  STL [R1+0x1d2c], R39 ;  /* 0x001d2c2701007387 */ /* 0x000fe80000100800 */
[----:B------:R-:W2:Y:S04]  /*d8240*/  LDL.LU R51, [R1+0xbc] ;  /* 0x0000bc0001337983 */ /* 0x000ea80000300800 */
[----:B------:R-:W2:Y:S01]  /*d8250*/  LDL.LU R58, [R1+0x494] ;  /* 0x00049400013a7983 */ /* 0x000ea20000300800 */
[----:B------:R-:W-:Y:S02]  /*d8260*/  SHF.R.U32.HI R2, RZ, 0x8, R2 ;  /* 0x00000008ff027819 */ /* 0x000fe40000011602 */
[----:B------:R-:W-:-:S02]  /*d8270*/  SHF.R.U32.HI R3, RZ, 0x8, R15 ;  /* 0x00000008ff037819 */ /* 0x000fc4000001160f */
[----:B------:R-:W2:Y:S01]  /*d8280*/  LDL.LU R15, [R1+0xc4] ;  /* 0x0000c400010f7983 */ /* 0x000ea20000300800 */
[----:B------:R-:W-:Y:S02]  /*d8290*/  LOP3.LUT R2, R2, 0xffff, RZ, 0xc0, !PT ;  /* 0x0000ffff02027812 */ /* 0x000fe400078ec0ff */
[----:B------:R-:W-:Y:S01]  /*d82a0*/  LOP3.LUT R3, R3, 0xffff, RZ, 0xc0, !PT ;  /* 0x0000ffff03037812 */ /* 0x000fe200078ec0ff */
[----:B------:R-:W2:Y:S03]  /*d82b0*/  LDL.LU R52, [R1+0x4c4] ;  /* 0x0004c40001347983 */ /* 0x000ea60000300800 */
[----:B------:R-:W-:-:S05]  /*d82c0*/  PRMT R2, R2, 0x3340, R3 ;  /* 0x0000334002027816 */ /* 0x000fca0000000003 */
[----:B------:R0:W-:Y:S04]  /*d82d0*/  STL [R1+0x4e4], R2 ;  /* 0x0004e40201007387 */ /* 0x0001e80000100800 */
[----:B------:R-:W2:Y:S04]  /*d82e0*/  LDL.LU R44, [R1+0xd0] ;  /* 0x0000d000012c7983 */ /* 0x000ea80000300800 */
[----:B------:R-:W2:Y:S04]  /*d82f0*/  LDL.LU R61, [R1+0x48c] ;  /* 0x00048c00013d7983 */ /* 0x000ea80000300800 */
[----:B0-----:R-:W2:Y:S04]  /*d8300*/  LDL.LU R2, [R1+0x514c] ;  /* 0x00514c0001027983 */ /* 0x001ea80000300800 */
[----:B------:R-:W2:Y:S04]  /*d8310*/  LDL.LU R39, [R1+0x50ec] ;  /* 0x0050ec0001277983 */ /* 0x000ea80000300800 */
[----:B------:R-:W2:Y:S01]  /*d8320*/  LDL.LU R43, [R1+0x5108] ;  /* 0x00510800012b7983 */ /* 0x000ea20000300800 */
[----:B------:R-:W-:-:S04]  /*d8330*/  SHF.R.U32.HI R5, RZ, 0x8, R5 ;  /* 0x00000008ff057819 */ /* 0x000fc80000011605 */
[----:B------:R-:W-:-:S04]  /*d8340*/  LOP3.LUT R5, R5, 0xffff, RZ, 0xc0, !PT ;  /* 0x0000ffff05057812 */ /* 0x000fc800078ec0ff */
[----:B------:R-:W-:-:S05]  /*d8350*/  PRMT R3, R5, 0x3340, R0 ;  /* 0x0000334005037816 */ /* 0x000fca0000000000 */
[----:B------:R0:W-:Y:S01]  /*d8360*/  STL [R1+0x298], R3 ;  /* 0x0002980301007387 */ /* 0x0001e20000100800 */
[----:B---3--:R-:W-:Y:S02]  /*d8370*/  PRMT R5, R7, 0x5410, R6 ;  /* 0x0000541007057816 */ /* 0x008fe40000000006 */
[----:B----4-:R-:W-:Y:S02]  /*d8380*/  PRMT R6, R37, 0x5410, R14 ;  /* 0x0000541025067816 */ /* 0x010fe4000000000e */
[----:B0-----:R-:W-:Y:S01]  /*d8390*/  PRMT R3, R57, 0x5410, R54 ;  /* 0x0000541039037816 */ /* 0x001fe20000000036 */
[----:B------:R0:W-:Y:S04]  /*d83a0*/  STL [R1+0xa8], R5 ;  /* 0x0000a80501007387 */ /* 0x0001e80000100800 */
[----:B------:R1:W-:Y:S01]  /*d83b0*/  STL [R1+0xb8], R6 ;  /* 0x0000b80601007387 */ /* 0x0003e20000100800 */
[----:B------:R-:W-:-:S03]  /*d83c0*/  LOP3.LUT R7, R56, 0xffff, RZ, 0xc0, !PT ;  /* 0x0000ffff38077812 */ /* 0x000fc600078ec0ff */
[----:B------:R3:W-:Y:S01]  /*d83d0*/  STL [R1+0xb0], R3 ;  /* 0x0000b00301007387 */ /* 0x0007e20000100800 */
[----:B0-----:R-:W-:Y:S02]  /*d83e0*/  LOP3.LUT R5, R59, 0xffff, RZ, 0xc0, !PT ;  /* 0x0000ffff3b057812 */ /* 0x001fe400078ec0ff */
[----:B-1----:R-:W-:Y:S02]  /*d83f0*/  LOP3.LUT R6, R53, 0xffff, RZ, 0xc0, !PT ;  /* 0x0000ffff35067812 */ /* 0x002fe400078ec0ff */
[----:B------:R-:W-:Y:S02]  /*d8400*/  PRMT R14, R5, 0x3340, R7 ;  /* 0x00003340050e7816 */ /* 0x000fe40000000007 */
[----:B---3--:R-:W-:Y:S02]  /*d8410*/  PRMT R3, R6, 0x3340, R0 ;  /* 0x0000334006037816 */ /* 0x008fe40000000000 */
[----:B------:R-:W-:Y:S02]  /*d8420*/  SHF.R.U32.HI R5, RZ, 0x8, R5 ;  /* 0x00000008ff057819 */ /* 0x000fe40000011605 */
[----:B------:R-:W-:-:S02]  /*d8430*/  PRMT R14, R14, 0x5410, R3 ;  /* 0x000054100e0e7816 */ /* 0x000fc40000000003 */
[----:B------:R-:W-:Y:S02]  /*d8440*/  SHF.R.U32.HI R3, RZ, 0x8, R12 ;  /* 0x00000008ff037819 */ /* 0x000fe4000001160c */
[----:B------:R-:W-:Y:S02]  /*d8450*/  SHF.R.U32.HI R7, RZ, 0x8, R7 ;  /* 0x00000008ff077819 */ /* 0x000fe40000011607 */
[----:B------:R-:W-:Y:S02]  /*d8460*/  LOP3.LUT R5, R5, 0xffff, RZ, 0xc0, !PT ;  /* 0x0000ffff05057812 */ /* 0x000fe400078ec0ff */
[----:B------:R-:W-:Y:S02]  /*d8470*/  LOP3.LUT R3, R3, 0xffff, RZ, 0xc0, !PT ;  /* 0x0000ffff03037812 */ /* 0x000fe400078ec0ff */
[----:B------:R-:W-:Y:S02]  /*d8480*/  LOP3.LUT R7, R7, 0xffff, RZ, 0xc0, !PT ;  /* 0x0000ffff07077812 */ /* 0x000fe400078ec0ff */
[----:B------:R-:W-:-:S02]  /*d8490*/  PRMT R12, R3, 0x3340, R0 ;  /* 0x00003340030c7816 */ /* 0x000fc40000000000 */
[----:B------:R-:W-:Y:S01]  /*d84a0*/  PRMT R5, R5, 0x3340, R7 ;  /* 0x0000334005057816 */ /* 0x000fe20000000007 */
[----:B------:R-:W-:Y:S04]  /*d84b0*/  STL [R1+0x1d28], R14 ;  /* 0x001d280e01007387 */ /* 0x000fe80000100800 */
[----:B------:R-:W-:Y:S04]  /*d84c0*/  STL [R1+0x294], R12 ;  /* 0x0002940c01007387 */ /* 0x000fe80000100800 */
[----:B------:R-:W3:Y:S04]  /*d84d0*/  LDL.LU R54, [R1+0xd8] ;  /* 0x0000d80001367983 */ /* 0x000ee80000300800 */
[----:B------:R0:W-:Y:S04]  /*d84e0*/  STL [R1+0x4dc], R5 ;  /* 0x0004dc0501007387 */ /* 0x0001e80000100800 */
[----:B------:R-:W3:Y:S01]  /*d84f0*/  LDL.LU R57, [R1+0x484] ;  /* 0x0004840001397983 */ /* 0x000ee20000300800 */
[----:B--2---:R-:W-:-:S05]  /*d8500*/  PRMT R3, R58, 0x5410, R51 ;  /* 0x000054103a037816 */ /* 0x004fca0000000033 */
[----:B------:R1:W-:Y:S04]  /*d8510*/  STL [R1+0xbc], R3 ;  /* 0x0000bc0301007387 */ /* 0x0003e80000100800 */
[----:B------:R-:W2:Y:S04]  /*d8520*/  LDL.LU R59, [R1+0xe0] ;  /* 0x0000e000013b7983 */ /* 0x000ea80000300800 */
[----:B------:R-:W2:Y:S04]  /*d8530*/  LDL.LU R53, [R1+0x28c] ;  /* 0x00028c0001357983 */ /* 0x000ea80000300800 */
[----:B------:R-:W4:Y:S04]  /*d8540*/  LDL.LU R56, [R1+0x5158] ;  /* 0x0051580001387983 */ /* 0x000f280000300800 */
[----:B------:R-:W4:Y:S04]  /*d8550*/  LDL.LU R51, [R1+0x50fc] ;  /* 0x0050fc0001337983 */ /* 0x000f280000300800 */
[----:B------:R-:W4:Y:S01]  /*d8560*/  LDL.LU R58, [R1+0x5114] ;  /* 0x00511400013a7983 */ /* 0x000f220000300800 */
[----:B0-----:R-:W-:-:S05]  /*d8570*/  PRMT R5, R52, 0x5410, R15 ;  /* 0x0000541034057816 */ /* 0x001fca000000000f */
[----:B------:R0:W-:Y:S01]  /*d8580*/  STL [R1+0xc4], R5 ;  /* 0x0000c40501007387 */ /* 0x0001e20000100800 */
[----:B-1----:R-:W-:-:S05]  /*d8590*/  PRMT R3, R61, 0x5410, R44 ;  /* 0x000054103d037816 */ /* 0x002fca000000002c */
[----:B------:R1:W-:Y:S01]  /*d85a0*/  STL [R1+0xd0], R3 ;  /* 0x0000d00301007387 */ /* 0x0003e20000100800 */
[----:B------:R-:W-:Y:S02]  /*d85b0*/  LOP3.LUT R2, R2, 0xffff, RZ, 0xc0, !PT ;  /* 0x0000ffff02027812 */ /* 0x000fe400078ec0ff */
[----:B------:R-:W-:Y:S02]  /*d85c0*/  LOP3.LUT R12, R39, 0xffff, RZ, 0xc0, !PT ;  /* 0x0000ffff270c7812 */ /* 0x000fe400078ec0ff */
[----:B0-----:R-:W-:-:S04]  /*d85d0*/  LOP3.LUT R5, R43, 0xffff, RZ, 0xc0, !PT ;  /* 0x0000ffff2b057812 */ /* 0x001fc800078ec0ff */
[----:B------:R-:W-:Y:S02]  /*d85e0*/  PRMT R7, R2, 0x3340, R5 ;  /* 0x0000334002077816 */ /* 0x000fe40000000005 */
[----:B-1----:R-:W-:Y:S02]  /*d85f0*/  PRMT R3, R12, 0x3340, R0 ;  /* 0x000033400c037816 */ /* 0x002fe40000000000 */
[----:B------:R-:W-:Y:S02]  /*d8600*/  SHF.R.U32.HI R2, RZ, 0x8, R2 ;  /* 0x00000008ff027819 */ /* 0x000fe40000011602 */
[----:B------:R-:W-:Y:S02]  /*d8610*/  PRMT R7, R7, 0x5410, R3 ;  /* 0x0000541007077816 */ /* 0x000fe40000000003 */
[----:B------:R-:W-:Y:S02]  /*d8620*/  SHF.R.U32.HI R3, RZ, 0x8, R6 ;  /* 0x00000008ff037819 */ /* 0x000fe40000011606 */
[----:B------:R-:W-:-:S02]  /*d8630*/  SHF.R.U32.HI R5, RZ, 0x8, R5 ;  /* 0x00000008ff057819 */ /* 0x000fc40000011605 */
[----:B------:R-:W-:Y:S02]  /*d8640*/  LOP3.LUT R2, R2, 0xffff, RZ, 0xc0, !PT ;  /* 0x0000ffff02027812 */ /* 0x000fe400078ec0ff */
[----:B------:R-:W-:Y:S02]  /*d8650*/  LOP3.LUT R3, R3, 0xffff, RZ, 0xc0, !PT ;  /* 0x0000ffff03037812 */ /* 0x000fe400078ec0ff */
[----:B------:R-:W-:Y:S02]  /*d8660*/  LOP3.LUT R5, R5, 0xffff, RZ, 0xc0, !PT ;  /* 0x0000ffff05057812 */ /* 0x000fe400078ec0ff */
[----:B------:R-:W-:Y:S02]  /*d8670*/  PRMT R6, R3, 0x3340, R0 ;  /* 0x0000334003067816 */ /* 0x000fe40000000000 */
[----:B------:R-:W-:Y:S01]  /*d8680*/  PRMT R3, R2, 0x3340, R5 ;  /* 0x0000334002037816 */ /* 0x000fe20000000005 */
[----:B------:R-:W-:Y:S01]  /*d8690*/  STL [R1+0x1d1c], R7 ;  /* 0x001d1c0701007387 */ /* 0x000fe20000100800 */
[----:B------:R-:W-:-:S03]  /*d86a0*/  PRMT R2, R40, 0x5410, R55 ;  /* 0x0000541028027816 */ /* 0x000fc60000000037 */
[----:B------:R-:W-:Y:S04]  /*d86b0*/  STL [R1+0x290], R6 ;  /* 0x0002900601007387 */ /* 0x000fe80000100800 */
[----:B------:R-:W4:Y:S04]  /*d86c0*/  LDL.LU R14, [R1+0xe4] ;  /* 0x0000e400010e7983 */ /* 0x000f280000300800 */
[----:B------:R-:W-:Y:S04]  /*d86d0*/  STL [R1+0x4d8], R3 ;  /* 0x0004d80301007387 */ /* 0x000fe80000100800 */
        /* <DEDUP_REMOVED lines=8> */
[----:B------:R-:W4:Y:S01]  /*d8760*/  LDL.LU R55, [R1+0x568] ;  /* 0x0005680001377983 */ /* 0x000f220000300800 */
[----:B---3--:R-:W-:-:S05]  /*d8770*/  PRMT R5, R57, 0x5410, R54 ;  /* 0x0000541039057816 */ /* 0x008fca0000000036 */
[----:B------:R0:W-:Y:S01]  /*d8780*/  STL [R1+0xd8], R5 ;  /* 0x0000d80501007387 */ /* 0x0001e20000100800 */
[----:B--2---:R-:W-:Y:S02]  /*d8790*/  PRMT R3, R53, 0x5410, R59 ;  /* 0x0000541035037816 */ /* 0x004fe4000000003b */
[----:B----4-:R-:W-:Y:S02]  /*d87a0*/  LOP3.LUT R6, R56, 0xffff, RZ, 0xc0, !PT ;  /* 0x0000ffff38067812 */ /* 0x010fe400078ec0ff */
[----:B0-----:R-:W-:Y:S02]  /*d87b0*/  LOP3.LUT R5, R51, 0xffff, RZ, 0xc0, !PT ;  /* 0x0000ffff33057812 */ /* 0x001fe400078ec0ff */
[----:B------:R-:W-:Y:S01]  /*d87c0*/  LOP3.LUT R7, R58, 0xffff, RZ, 0xc0, !PT ;  /* 0x0000ffff3a077812 */ /* 0x000fe200078ec0ff */
[----:B------:R0:W-:Y:S03]  /*d87d0*/  STL [R1+0xe0], R3 ;  /* 0x0000e00301007387 */ /* 0x0001e60000100800 */
[----:B------:R-:W-:-:S02]  /*d87e0*/  PRMT R15, R6, 0x3340, R7 ;  /* 0x00003340060f7816 */ /* 0x000fc40000000007 */
[----:B------:R-:W-:Y:S02]  /*d87f0*/  SHF.R.U32.HI R6, RZ, 0x8, R6 ;  /* 0x00000008ff067819 */ /* 0x000fe40000011606 */
[----:B0-----:R-:W-:-:S04]  /*d8800*/  PRMT R3, R5, 0x3340, R0 ;  /* 0x0000334005037816 */ /* 0x001fc80000000000 */
[----:B------:R-:W-:Y:S02]  /*d8810*/  PRMT R15, R15, 0x5410, R3 ;  /* 0x000054100f0f7816 */ /* 0x000fe40000000003 */
[----:B------:R-:W-:Y:S02]  /*d8820*/  SHF.R.U32.HI R3, RZ, 0x8, R7 ;  /* 0x00000008ff037819 */ /* 0x000fe40000011607 */
[----:B------:R-:W-:Y:S02]  /*d8830*/  LOP3.LUT R6, R6, 0xffff, RZ, 0xc0, !PT ;  /* 0x0000ffff06067812 */ /* 0x000fe400078ec0ff */
[----:B------:R-:W-:Y:S01]  /*d8840*/  LOP3.LUT R3, R3, 0xffff, RZ, 0xc0, !PT ;  /* 0x0000ffff03037812 */ /* 0x000fe200078ec0ff */
[----:B------:R0:W-:Y:S03]  /*d8850*/  STL [R1+0x1d18], R15 ;  /* 0x001d180f01007387 */ /* 0x0001e60000100800 */
[----:B------:R-:W-:Y:S01]  /*d8860*/  PRMT R3, R6, 0x3340, R3 ;  /* 0x0000334006037816 */ /* 0x000fe20000000003 */
[----:B0-----:R-:W2:Y:S04]  /*d8870*/  LDL.LU R15, [R1+0x100] ;  /* 0x00010000010f7983 */ /* 0x001ea80000300800 */
[----:B------:R-:W2:Y:S04]  /*d8880*/  LDL.LU R52, [R1+0x478] ;  /* 0x0004780001347983 */ /* 0x000ea80000300800 */
[----:B------:R0:W-:Y:S04]  /*d8890*/  STL [R1+0x4d0], R3 ;  /* 0x0004d00301007387 */ /* 0x0001e80000100800 */
[----:B------:R-:W3:Y:S04]  /*d88a0*/  LDL.LU R54, [R1+0x104] ;  /* 0x0001040001367983 */ /* 0x000ee80000300800 */
[----:B------:R-:W3:Y:S04]  /*d88b0*/  LDL.LU R57, [R1+0x46c] ;  /* 0x00046c0001397983 */ /* 0x000ee80000300800 */
[----:B------:R-:W4:Y:S04]  /*d88c0*/  LDL.LU R59, [R1+0x110] ;  /* 0x00011000013b7983 */ /* 0x000f280000300800 */
[----:B------:R-:W4:Y:S01]  /*d88d0*/  LDL.LU R53, [R1+0x450] ;  /* 0x0004500001357983 */ /* 0x000f220000300800 */
[----:B------:R-:W-:-:S03]  /*d88e0*/  SHF.R.U32.HI R5, RZ, 0x8, R5 ;  /* 0x00000008ff057819 */ /* 0x000fc60000011605 */
[----:B------:R-:W4:Y:S04]  /*d88f0*/  LDL.LU R56, [R1+0x4d94] ;  /* 0x004d940001387983 */ /* 0x000f280000300800 */
[----:B------:R-:W4:Y:S04]  /*d8900*/  LDL.LU R51, [R1+0x510] ;  /* 0x0005100001337983 */ /* 0x000f280000300800 */
[----:B------:R-:W4:Y:S01]  /*d8910*/  LDL.LU R58, [R1+0x4d30] ;  /* 0x004d3000013a7983 */ /* 0x000f220000300800 */
[----:B------:R-:W-:-:S04]  /*d8920*/  LOP3.LUT R5, R5, 0xffff, RZ, 0xc0, !PT ;  /* 0x0000ffff05057812 */ /* 0x000fc800078ec0ff */
[----:B0-----:R-:W-:Y:S02]  /*d8930*/  PRMT R3, R5, 0x3340, R0 ;  /* 0x0000334005037816 */ /* 0x001fe40000000000 */
[----:B------:R-:W-:Y:S02]  /*d8940*/  PRMT R5, R37, 0x5410, R14 ;  /* 0x0000541025057816 */ /* 0x000fe4000000000e */
[----:B------:R-:W-:Y:S01]  /*d8950*/  PRMT R6, R61, 0x5410, R44 ;  /* 0x000054103d067816 */ /* 0x000fe2000000002c */
[----:B------:R0:W-:Y:S04]  /*d8960*/  STL [R1+0x28c], R3 ;  /* 0x00028c0301007387 */ /* 0x0001e80000100800 */
[----:B------:R1:W-:Y:S04]  /*d8970*/  STL [R1+0xe4], R5 ;  /* 0x0000e40501007387 */ /* 0x0003e80000100800 */
[----:B------:R1:W-:Y:S01]  /*d8980*/  STL [R1+0xec], R6 ;  /* 0x0000ec0601007387 */ /* 0x0003e20000100800 */
[----:B0-----:R-:W-:-:S05]  /*d8990*/  PRMT R3, R43, 0x5410, R39 ;  /* 0x000054102b037816 */ /* 0x001fca0000000027 */
[----:B------:R0:W-:Y:S04]  /*d89a0*/  STL [R1+0xfc], R3 ;  /* 0x0000fc0301007387 */ /* 0x0001e80000100800 */
[----:B------:R-:W4:Y:S04]  /*d89b0*/  LDL.LU R44, [R1+0x108] ;  /* 0x00010800012c7983 */ /* 0x000f280000300800 */
[----:B------:R-:W4:Y:S04]  /*d89c0*/  LDL.LU R61, [R1+0x464] ;  /* 0x00046400013d7983 */ /* 0x000f280000300800 */
[----:B------:R-:W4:Y:S01]  /*d89d0*/  LDL.LU R39, [R1+0x120] ;  /* 0x0001200001277983 */ /* 0x000f220000300800 */
[----:B-1----:R-:W-:-:S03]  /*d89e0*/  LOP3.LUT R5, R2, 0xffff, RZ, 0xc0, !PT ;  /* 0x0000ffff02057812 */ /* 0x002fc600078ec0ff */
[----:B------:R-:W4:Y:S04]  /*d89f0*/  LDL.LU R43, [R1+0x444] ;  /* 0x00044400012b7983 */ /* 0x000f280000300800 */
[----:B------:R-:W4:Y:S01]  /*d8a00*/  LDL.LU R2, [R1+0x114] ;  /* 0x0001140001027983 */ /* 0x000f220000300800 */
[----:B------:R-:W-:Y:S02]  /*d8a10*/  LOP3.LUT R6, R40, 0xffff, RZ, 0xc0, !PT ;  /* 0x0000ffff28067812 */ /* 0x000fe400078ec0ff */
[----:B------:R-:W-:Y:S02]  /*d8a20*/  LOP3.LUT R7, R55, 0xffff, RZ, 0xc0, !PT ;  /* 0x0000ffff37077812 */ /* 0x000fe400078ec0ff */
[----:B0-----:R-:W-:Y:S02]  /*d8a30*/  PRMT R3, R6, 0x3340, R0 ;  /* 0x0000334006037816 */ /* 0x001fe40000000000 */
[----:B------:R-:W-:-:S02]  /*d8a40*/  PRMT R14, R5, 0x3340, R7 ;  /* 0x00003340050e7816 */ /* 0x000fc40000000007 */
[----:B------:R-:W-:Y:S02]  /*d8a50*/  SHF.R.U32.HI R5, RZ, 0x8, R5 ;  /* 0x00000008ff057819 */ /* 0x000fe40000011605 */
[----:B------:R-:W-:Y:S02]  /*d8a60*/  PRMT R14, R14, 0x5410, R3 ;  /* 0x000054100e0e7816 */ /* 0x000fe40000000003 */
[----:B------:R-:W-:Y:S02]  /*d8a70*/  SHF.R.U32.HI R3, RZ, 0x8, R12 ;  /* 0x00000008ff037819 */ /* 0x000fe4000001160c */
[----:B------:R-:W-:Y:S02]  /*d8a80*/  SHF.R.U32.HI R7, RZ, 0x8, R7 ;  /* 0x00000008ff077819 */ /* 0x000fe40000011607 */
[----:B------:R-:W-:Y:S02]  /*d8a90*/  LOP3.LUT R5, R5, 0xffff, RZ, 0xc0, !PT ;  /* 0x0000ffff05057812 */ /* 0x000fe400078ec0ff */
[----:B------:R-:W-:-:S02]  /*d8aa0*/  LOP3.LUT R3, R3, 0xffff, RZ, 0xc0, !PT ;  /* 0x0000ffff03037812 */ /* 0x000fc400078ec0ff */
[----:B------:R-:W-:Y:S02]  /*d8ab0*/  LOP3.LUT R7, R7, 0xffff, RZ, 0xc0, !PT ;  /* 0x0000ffff07077812 */ /* 0x000fe400078ec0ff */
[----:B------:R-:W-:Y:S02]  /*d8ac0*/  PRMT R12, R3, 0x3340, R0 ;  /* 0x00003340030c7816 */ /* 0x000fe40000000000 */
[----:B------:R-:W-:Y:S01]  /*d8ad0*/  PRMT R3, R5, 0x3340, R7 ;  /* 0x0000334005037816 */ /* 0x000fe20000000007 */
[----:B------:R-:W-:Y:S04]  /*d8ae0*/  STL [R1+0x93c], R14 ;  /* 0x00093c0e01007387 */ /* 0x000fe80000100800 */
[----:B------:R-:W4:Y:S04]  /*d8af0*/  LDL.LU R40, [R1+0x4d6c] ;  /* 0x004d6c0001287983 */ /* 0x000f280000300800 */
[----:B------:R-:W-:Y:S04]  /*d8b00*/  STL [R1+0x288], R12 ;  /* 0x0002880c01007387 */ /* 0x000fe80000100800 */
[----:B------:R-:W4:Y:S04]  /*d8b10*/  LDL.LU R55, [R1+0x4f0] ;  /* 0x0004f00001377983 */ /* 0x000f280000300800 */
[----:B------:R4:W-:Y:S01]  /*d8b20*/  STL [R1+0x4cc], R3 ;  /* 0x0004cc0301007387 */ /* 0x0009e20000100800 */
[----:B--2---:R-:W-:-:S02]  /*d8b30*/  PRMT R7, R52, 0x5410, R15 ;  /* 0x0000541034077816 */ /* 0x004fc4000000000f */
[----:B---3--:R-:W-:Y:S02]  /*d8b40*/  PRMT R5, R57, 0x5410, R54 ;  /* 0x0000541039057816 */ /* 0x008fe40000000036 */
[----:B----4-:R-:W-:Y:S01]  /*d8b50*/  PRMT R3, R53, 0x5410, R59 ;  /* 0x0000541035037816 */ /* 0x010fe2000000003b */
[----:B------:R0:W-:Y:S04]  /*d8b60*/  STL [R1+0x100], R7 ;  /* 0x0001000701007387 */ /* 0x0001e80000100800 */
[----:B------:R1:W-:Y:S01]  /*d8b70*/  STL [R1+0x104], R5 ;  /* 0x0001040501007387 */ /* 0x0003e20000100800 */
[----:B------:R-:W-:-:S03]  /*d8b80*/  LOP3.LUT R12, R58, 0xffff, RZ, 0xc0, !PT ;  /* 0x0000ffff3a0c7812 */ /* 0x000fc600078ec0ff */
[----:B------:R2:W-:Y:S01]  /*d8b90*/  STL [R1+0x110], R3 ;  /* 0x0001100301007387 */ /* 0x0005e20000100800 */
[----:B0-----:R-:W-:Y:S02]  /*d8ba0*/  LOP3.LUT R7, R56, 0xffff, RZ, 0xc0, !PT ;  /* 0x0000ffff38077812 */ /* 0x001fe400078ec0ff */
[----:B-1----:R-:W-:Y:S02]  /*d8bb0*/  LOP3.LUT R5, R51, 0xffff, RZ, 0xc0, !PT ;  /* 0x0000ffff33057812 */ /* 0x002fe400078ec0ff */
[----:B------:R-:W-:Y:S02]  /*d8bc0*/  PRMT R14, R7, 0x3340, R12 ;  /* 0x00003340070e7816 */ /* 0x000fe4000000000c */
[----:B--2---:R-:W-:Y:S02]  /*d8bd0*/  PRMT R3, R5, 0x3340, R0 ;  /* 0x0000334005037816 */ /* 0x004fe40000000000 */
[----:B------:R-:W-:Y:S02]  /*d8be0*/  SHF.R.U32.HI R7, RZ, 0x8, R7 ;  /* 0x00000008ff077819 */ /* 0x000fe40000011607 */
[----:B------:R-:W-:-:S02]  /*d8bf0*/  SHF.R.U32.HI R5, RZ, 0x8, R5 ;  /* 0x00000008ff057819 */ /* 0x000fc40000011605 */
[----:B------:R-:W-:Y:S02]  /*d8c00*/  PRMT R14, R14, 0x5410, R3 ;  /* 0x000054100e0e7816 */ /* 0x000fe40000000003 */
[----:B------:R-:W-:Y:S02]  /*d8c10*/  SHF.R.U32.HI R3, RZ, 0x8, R12 ;  /* 0x00000008ff037819 */ /* 0x000fe4000001160c */
[----:B------:R-:W-:Y:S02]  /*d8c20*/  LOP3.LUT R7, R7, 0xffff, RZ, 0xc0, !PT ;  /* 0x0000ffff07077812 */ /* 0x000fe400078ec0ff */
[----:B------:R-:W-:Y:S02]  /*d8c30*/  LOP3.LUT R5, R5, 0xffff, RZ, 0xc0, !PT ;  /* 0x0000ffff05057812 */ /* 0x000fe400078ec0ff */
[----:B------:R-:W-:-:S04]  /*d8c40*/  LOP3.LUT R3, R3, 0xffff, RZ, 0xc0, !PT ;  /* 0x0000ffff03037812 */ /* 0x000fc800078ec0ff */
[----:B------:R-:W-:Y:S02]  /*d8c50*/  PRMT R3, R7, 0x3340, R3 ;  /* 0x0000334007037816 */ /* 0x000fe40000000003 */
[----:B------:R-:W-:Y:S02]  /*d8c60*/  PRMT R7, R5, 0x3340, R0 ;  /* 0x0000334005077816 */ /* 0x000fe40000000000 */
[----:B------:R-:W-:Y:S01]  /*d8c70*/  PRMT R5, R61, 0x5410, R44 ;  /* 0x000054103d057816 */ /* 0x000fe2000000002c */
[----:B------:R-:W-:Y:S04]  /*d8c80*/  STL [R1+0x92c], R14 ;  /* 0x00092c0e01007387 */ /* 0x000fe80000100800 */
[----:B------:R0:W-:Y:S04]  /*d8c90*/  STL [R1+0x4c4], R3 ;  /* 0x0004c40301007387 */ /* 0x0001e80000100800 */
[----:B------:R-:W-:Y:S01]  /*d8ca0*/  STL [R1+0x284], R7 ;  /* 0x0002840701007387 */ /* 0x000fe20000100800 */
[----:B------:R-:W-:-:S03]  /*d8cb0*/  PRMT R2, R50, 0x5410, R2 ;  /* 0x0000541032027816 */ /* 0x000fc60000000002 */
[----:B------:R1:W-:Y:S04]  /*d8cc0*/  STL [R1+0x108], R5 ;  /* 0x0001080501007387 */ /* 0x0003e80000100800 */
[----:B------:R-:W2:Y:S01]  /*d8cd0*/  LDL.LU R50, [R1+0x57b0] ;  /* 0x0057b00001327983 */ /* 0x000ea20000300800 */
[----:B0-----:R-:W-:-:S05]  /*d8ce0*/  PRMT R3, R43, 0x5410, R39 ;  /* 0x000054102b037816 */ /* 0x001fca0000000027 */
[----:B------:R0:W-:Y:S04]  /*d8cf0*/  STL [R1+0x120], R3 ;  /* 0x0001200301007387 */ /* 0x0001e80000100800 */
[----:B------:R-:W3:Y:S04]  /*d8d00*/  LDL.LU R12, [R1+0x170] ;  /* 0x00017000010c7983 */ /* 0x000ee80000300800 */
[----:B------:R-:W3:Y:S04]  /*d8d10*/  LDL.LU R14, [R1+0x440] ;  /* 0x00044000010e7983 */ /* 0x000ee80000300800 */
[----:B------:R2:W-:Y:S04]  /*d8d20*/  STL [R1+0x114], R2 ;  /* 0x0001140201007387 */ /* 0x0005e80000100800 */
[----:B------:R-:W4:Y:S04]  /*d8d30*/  LDL.LU R37, [R1+0x124] ;  /* 0x0001240001257983 */ /* 0x000f280000300800 */
[----:B------:R-:W4:Y:S04]  /*d8d40*/  LDL.LU R15, [R1+0x44c] ;  /* 0x00044c00010f7983 */ /* 0x000f280000300800 */
[----:B------:R-:W3:Y:S04]  /*d8d50*/  LDL.LU R52, [R1+0x12c] ;  /* 0x00012c0001347983 */ /* 0x000ee80000300800 */
[----:B------:R-:W3:Y:S04]  /*d8d60*/  LDL.LU R54, [R1+0x27c] ;  /* 0x00027c0001367983 */ /* 0x000ee80000300800 */
[----:B------:R-:W3:Y:S04]  /*d8d70*/  LDL.LU R57, [R1+0x4d7c] ;  /* 0x004d7c0001397983 */ /* 0x000ee80000300800 */
[----:B------:R-:W3:Y:S04]  /*d8d80*/  LDL.LU R59, [R1+0x4f8] ;  /* 0x0004f800013b7983 */ /* 0x000ee80000300800 */
[----:B------:R-:W3:Y:S01]  /*d8d90*/  LDL.LU R53, [R1+0x560] ;  /* 0x0005600001357983 */ /* 0x000ee20000300800 */
[----:B-1----:R-:W-:-:S02]  /*d8da0*/  LOP3.LUT R5, R40, 0xffff, RZ, 0xc0, !PT ;  /* 0x0000ffff28057812 */ /* 0x002fc400078ec0ff */
[----:B------:R-:W-:-:S04]  /*d8db0*/  LOP3.LUT R7, R55, 0xffff, RZ, 0xc0, !PT ;  /* 0x0000ffff37077812 */ /* 0x000fc800078ec0ff */
[----:B0-----:R-:W-:Y:S02]  /*d8dc0*/  PRMT R3, R7, 0x3340, R0 ;  /* 0x0000334007037816 */ /* 0x001fe40000000000 */
[----:B--2---:R-:W-:-:S04]  /*d8dd0*/  LOP3.LUT R2, R50, 0xffff, RZ, 0xc0, !PT ;  /* 0x0000ffff32027812 */ /* 0x004fc800078ec0ff */
[----:B------:R-:W-:-:S04]  /*d8de0*/  PRMT R39, R5, 0x3340, R2 ;  /* 0x0000334005277816 */ /* 0x000fc80000000002 */
[----:B------:R-:W-:-:S05]  /*d8df0*/  PRMT R39, R39, 0x5410, R3 ;  /* 0x0000541027277816 */ /* 0x000fca0000000003 */
[----:B------:R0:W-:Y:S04]  /*d8e00*/  STL [R1+0x91c], R39 ;  /* 0x00091c2701007387 */ /* 0x0001e80000100800 */
[----:B------:R-:W2:Y:S04]  /*d8e10*/  LDL.LU R56, [R1+0x134] ;  /* 0x0001340001387983 */ /* 0x000ea80000300800 */
[----:B------:R-:W2:Y:S04]  /*d8e20*/  LDL.LU R51, [R1+0x438] ;  /* 0x0004380001337983 */ /* 0x000ea80000300800 */
[----:B------:R-:W2:Y:S04]  /*d8e30*/  LDL.LU R58, [R1+0x130] ;  /* 0x00013000013a7983 */ /* 0x000ea80000300800 */
[----:B------:R-:W2:Y:S04]  /*d8e40*/  LDL.LU R44, [R1+0x13c] ;  /* 0x00013c00012c7983 */ /* 0x000ea80000300800 */
[----:B------:R-:W2:Y:S04]  /*d8e50*/  LDL.LU R61, [R1+0x430] ;  /* 0x00043000013d7983 */ /* 0x000ea80000300800 */
[----:B0-----:R-:W2:Y:S01]  /*d8e60*/  LDL.LU R39, [R1+0x140] ;  /* 0x0001400001277983 */ /* 0x001ea20000300800 */
[----:B------:R-:W-:-:S02]  /*d8e70*/  SHF.R.U32.HI R3, RZ, 0x8, R6 ;  /* 0x00000008ff037819 */ /* 0x000fc40000011606 */
[----:B------:R-:W-:Y:S01]  /*d8e80*/  SHF.R.U32.HI R6, RZ, 0x8, R2 ;  /* 0x00000008ff067819 */ /* 0x000fe20000011602 */
[----:B------:R-:W2:Y:S04]  /*d8e90*/  LDL.LU R43, [R1+0x4f0c] ;  /* 0x004f0c00012b7983 */ /* 0x000ea80000300800 */
[----:B------:R-:W2:Y:S04]  /*d8ea0*/  LDL.LU R2, [R1+0x4e50] ;  /* 0x004e500001027983 */ /* 0x000ea80000300800 */
[----:B------:R-:W2:Y:S01]  /*d8eb0*/  LDL.LU R40, [R1+0x4ebc] ;  /* 0x004ebc0001287983 */ /* 0x000ea20000300800 */
[----:B------:R-:W-:-:S02]  /*d8ec0*/  SHF.R.U32.HI R5, RZ, 0x8, R5 ;  /* 0x00000008ff057819 */ /* 0x000fc40000011605 */
[----:B------:R-:W-:Y:S02]  /*d8ed0*/  LOP3.LUT R6, R6, 0xffff, RZ, 0xc0, !PT ;  /* 0x0000ffff06067812 */ /* 0x000fe400078ec0ff */
[----:B------:R-:W-:Y:S01]  /*d8ee0*/  LOP3.LUT R3, R3, 0xffff, RZ, 0xc0, !PT ;  /* 0x0000ffff03037812 */ /* 0x000fe200078ec0ff */
[----:B------:R-:W2:Y:S01]  /*d8ef0*/  LDL.LU R55, [R1+0x4f14] ;  /* 0x004f140001377983 */ /* 0x000ea20000300800 */
[----:B------:R-:W-:Y:S02]  /*d8f00*/  LOP3.LUT R5, R5, 0xffff, RZ, 0xc0, !PT ;  /* 0x0000ffff05057812 */ /* 0x000fe400078ec0ff */
[----:B------:R-:W-:Y:S02]  /*d8f10*/  PRMT R3, R3, 0x3340, R0 ;  /* 0x0000334003037816 */ /* 0x000fe40000000000 */
[----:B------:R-:W-:Y:S02]  /*d8f20*/  PRMT R50, R5, 0x3340, R6 ;  /* 0x0000334005327816 */ /* 0x000fe40000000006 */
[----:B---3--:R-:W-:-:S02]  /*d8f30*/  PRMT R5, R14, 0x5410, R12 ;  /* 0x000054100e057816 */ /* 0x008fc4000000000c */
[----:B----4-:R-:W-:Y:S01]  /*d8f40*/  PRMT R6, R15, 0x5410, R37 ;  /* 0x000054100f067816 */ /* 0x010fe20000000025 */
[----:B------:R-:W-:Y:S04]  /*d8f50*/  STL [R1+0x56a4], R50 ;  /* 0x0056a43201007387 */ /* 0x000fe80000100800 */
[----:B------:R0:W-:Y:S04]  /*d8f60*/  STL [R1+0x280], R3 ;  /* 0x0002800301007387 */ /* 0x0001e80000100800 */
[----:B------:R1:W-:Y:S04]  /*d8f70*/  STL [R1+0x7fc], R5 ;  /* 0x0007fc0501007387 */ /* 0x0003e80000100800 */
[----:B------:R3:W-:Y:S01]  /*d8f80*/  STL [R1+0x124], R6 ;  /* 0x0001240601007387 */ /* 0x0007e20000100800 */
[----:B------:R-:W-:-:S02]  /*d8f90*/  LOP3.LUT R42, R59, 0xffff, RZ, 0xc0, !PT ;  /* 0x0000ffff3b2a7812 */ /* 0x000fc400078ec0ff */
[----:B0-----:R-:W-:Y:S02]  /*d8fa0*/  PRMT R3, R54, 0x5410, R52 ;  /* 0x0000541036037816 */ /* 0x001fe40000000034 */
[----:B-1----:R-:W-:Y:S02]  /*d8fb0*/  LOP3.LUT R5, R57, 0xffff, RZ, 0xc0, !PT ;  /* 0x0000ffff39057812 */ /* 0x002fe400078ec0ff */
[----:B---3--:R-:W-:Y:S01]  /*d8fc0*/  LOP3.LUT R6, R53, 0xffff, RZ, 0xc0, !PT ;  /* 0x0000ffff35067812 */ /* 0x008fe200078ec0ff */
[----:B------:R0:W-:Y:S03]  /*d8fd0*/  STL [R1+0x12c], R3 ;  /* 0x00012c0301007387 */ /* 0x0001e60000100800 */
[----:B------:R-:W-:Y:S02]  /*d8fe0*/  PRMT R12, R5, 0x3340, R6 ;  /* 0x00003340050c7816 */ /* 0x000fe40000000006 */
[----:B------:R-:W-:-:S02]  /*d8ff0*/  SHF.R.U32.HI R5, RZ, 0x8, R5 ;  /* 0x00000008ff057819 */ /* 0x000fc40000011605 */
[----:B------:R-:W-:Y:S02]  /*d9000*/  SHF.R.U32.HI R6, RZ, 0x8, R6 ;  /* 0x00000008ff067819 */ /* 0x000fe40000011606 */
[----:B0-----:R-:W-:-:S04]  /*d9010*/  PRMT R3, R42, 0x3340, R0 ;  /* 0x000033402a037816 */ /* 0x001fc80000000000 */
[----:B------:R-:W-:Y:S02]  /*d9020*/  PRMT R12, R12, 0x5410, R3 ;  /* 0x000054100c0c7816 */ /* 0x000fe40000000003 */
        /* <DEDUP_REMOVED lines=8> */
[----:B------:R-:W-:Y:S04]  /*d90b0*/  STL [R1+0x27c], R7 ;  /* 0x00027c0701007387 */ /* 0x000fe80000100800 */
[----:B------:R-:W-:Y:S01]  /*d90c0*/  STL [R1+0x500], R5 ;  /* 0x0005000501007387 */ /* 0x000fe20000100800 */
[----:B--2---:R-:W-:-:S02]  /*d90d0*/  PRMT R3, R51, 0x5410, R56 ;  /* 0x0000541033037816 */ /* 0x004fc40000000038 */
[----:B------:R-:W-:Y:S02]  /*d90e0*/  PRMT R6, R48, 0x5410, R58 ;  /* 0x0000541030067816 */ /* 0x000fe4000000003a */
[----:B------:R-:W2:Y:S04]  /*d90f0*/  LDL.LU R48, [R1+0x57ac] ;  /* 0x0057ac0001307983 */ /* 0x000ea80000300800 */
[----:B------:R0:W-:Y:S04]  /*d9100*/  STL [R1+0x134], R3 ;  /* 0x0001340301007387 */ /* 0x0001e80000100800 */
[----:B------:R1:W-:Y:S01]  /*d9110*/  STL [R1+0x130], R6 ;  /* 0x0001300601007387 */ /* 0x0003e20000100800 */
[----:B0-----:R-:W-:-:S03]  /*d9120*/  PRMT R3, R47, 0x5410, R39 ;  /* 0x000054102f037816 */ /* 0x001fc60000000027 */
[----:B------:R-:W3:Y:S01]  /*d9130*/  LDL.LU R47, [R1+0x57a8] ;  /* 0x0057a800012f7983 */ /* 0x000ee20000300800 */
[----:B------:R-:W-:Y:S02]  /*d9140*/  PRMT R5, R61, 0x5410, R44 ;  /* 0x000054103d057816 */ /* 0x000fe4000000002c */
[----:B------:R-:W-:Y:S02]  /*d9150*/  LOP3.LUT R7, R43, 0xffff, RZ, 0xc0, !PT ;  /* 0x0000ffff2b077812 */ /* 0x000fe400078ec0ff */
[----:B-1----:R-:W-:Y:S02]  /*d9160*/  LOP3.LUT R6, R2, 0xffff, RZ, 0xc0, !PT ;  /* 0x0000ffff02067812 */ /* 0x002fe400078ec0ff */
[----:B------:R-:W-:Y:S01]  /*d9170*/  LOP3.LUT R12, R40, 0xffff, RZ, 0xc0, !PT ;  /* 0x0000ffff280c7812 */ /* 0x000fe200078ec0ff */
[----:B------:R-:W-:Y:S04]  /*d9180*/  STL [R1+0x13c], R5 ;  /* 0x00013c0501007387 */ /* 0x000fe80000100800 */
[----:B------:R0:W-:Y:S01]  /*d9190*/  STL [R1+0x140], R3 ;  /* 0x0001400301007387 */ /* 0x0001e20000100800 */
[----:B------:R-:W-:-:S03]  /*d91a0*/  PRMT R2, R7, 0x3340, R12 ;  /* 0x0000334007027816 */ /* 0x000fc6000000000c */
[----:B------:R-:W4:Y:S04]  /*d91b0*/  LDL.LU R52, [R1+0x138] ;  /* 0x0001380001347983 */ /* 0x000f280000300800 */
[----:B------:R-:W4:Y:S04]  /*d91c0*/  LDL.LU R54, [R1+0x42c] ;  /* 0x00042c0001367983 */ /* 0x000f280000300800 */
[----:B------:R-:W4:Y:S04]  /*d91d0*/  LDL.LU R57, [R1+0x144] ;  /* 0x0001440001397983 */ /* 0x000f280000300800 */
[----:B------:R-:W4:Y:S04]  /*d91e0*/  LDL.LU R59, [R1+0x15c] ;  /* 0x00015c00013b7983 */ /* 0x000f280000300800 */
[----:B------:R-:W4:Y:S01]  /*d91f0*/  LDL.LU R53, [R1+0x414] ;  /* 0x0004140001357983 */ /* 0x000f220000300800 */
[----:B0-----:R-:W-:-:S04]  /*d9200*/  PRMT R3, R6, 0x3340, R0 ;  /* 0x0000334006037816 */ /* 0x001fc80000000000 */
[----:B------:R-:W-:-:S05]  /*d9210*/  PRMT R2, R2, 0x5410, R3 ;  /* 0x0000541002027816 */ /* 0x000fca0000000003 */
[----:B------:R0:W-:Y:S04]  /*d9220*/  STL [R1+0x8ec], R2 ;  /* 0x0008ec0201007387 */ /* 0x0001e80000100800 */
[----:B------:R-:W4:Y:S04]  /*d9230*/  LDL.LU R56, [R1+0x14c] ;  /* 0x00014c0001387983 */ /* 0x000f280000300800 */
[----:B------:R-:W4:Y:S04]  /*d9240*/  LDL.LU R51, [R1+0x428] ;  /* 0x0004280001337983 */ /* 0x000f280000300800 */
[----:B------:R-:W4:Y:S01]  /*d9250*/  LDL.LU R58, [R1+0x16c] ;  /* 0x00016c00013a7983 */ /* 0x000f220000300800 */
[----:B------:R-:W-:-:S02]  /*d9260*/  LOP3.LUT R14, R55, 0xffff, RZ, 0xc0, !PT ;  /* 0x0000ffff370e7812 */ /* 0x000fc400078ec0ff */
[----:B------:R-:W-:Y:S02]  /*d9270*/  SHF.R.U32.HI R7, RZ, 0x8, R7 ;  /* 0x00000008ff077819 */ /* 0x000fe40000011607 */
[----:B------:R-:W-:Y:S01]  /*d9280*/  SHF.R.U32.HI R12, RZ, 0x8, R12 ;  /* 0x00000008ff0c7819 */ /* 0x000fe2000001160c */
[----:B------:R-:W4:Y:S04]  /*d9290*/  LDL.LU R44, [R1+0x168] ;  /* 0x00016800012c7983 */ /* 0x000f280000300800 */
[----:B------:R-:W4:Y:S01]  /*d92a0*/  LDL.LU R61, [R1+0x408] ;  /* 0x00040800013d7983 */ /* 0x000f220000300800 */
[----:B------:R-:W-:Y:S02]  /*d92b0*/  LOP3.LUT R7, R7, 0xffff, RZ, 0xc0, !PT ;  /* 0x0000ffff07077812 */ /* 0x000fe400078ec0ff */
[----:B------:R-:W-:Y:S01]  /*d92c0*/  LOP3.LUT R12, R12, 0xffff, RZ, 0xc0, !PT ;  /* 0x0000ffff0c0c7812 */ /* 0x000fe200078ec0ff */
[----:B------:R-:W4:Y:S04]  /*d92d0*/  LDL.LU R39, [R1+0x4ee8] ;  /* 0x004ee80001277983 */ /* 0x000f280000300800 */
[----:B------:R-:W4:Y:S01]  /*d92e0*/  LDL.LU R43, [R1+0x4e3c] ;  /* 0x004e3c00012b7983 */ /* 0x000f220000300800 */
[----:B--2---:R-:W-:-:S04]  /*d92f0*/  LOP3.LUT R5, R48, 0xffff, RZ, 0xc0, !PT ;  /* 0x0000ffff30057812 */ /* 0x004fc800078ec0ff */
[----:B------:R-:W-:Y:S02]  /*d9300*/  PRMT R3, R5, 0x3340, R0 ;  /* 0x0000334005037816 */ /* 0x000fe40000000000 */
[----:B---3--:R-:W-:-:S04]  /*d9310*/  LOP3.LUT R15, R47, 0xffff, RZ, 0xc0, !PT ;  /* 0x0000ffff2f0f7812 */ /* 0x008fc800078ec0ff */
[----:B0-----:R-:W-:Y:S02]  /*d9320*/  PRMT R2, R14, 0x3340, R15 ;  /* 0x000033400e027816 */ /* 0x001fe4000000000f */
[----:B------:R-:W-:Y:S02]  /*d9330*/  SHF.R.U32.HI R14, RZ, 0x8, R14 ;  /* 0x00000008ff0e7819 */ /* 0x000fe4000001160e */
[----:B------:R-:W-:Y:S02]  /*d9340*/  PRMT R2, R2, 0x5410, R3 ;  /* 0x0000541002027816 */ /* 0x000fe40000000003 */
[----:B------:R-:W-:Y:S02]  /*d9350*/  SHF.R.U32.HI R3, RZ, 0x8, R15 ;  /* 0x00000008ff037819 */ /* 0x000fe4000001160f */
[----:B------:R-:W-:Y:S02]  /*d9360*/  LOP3.LUT R14, R14, 0xffff, RZ, 0xc0, !PT ;  /* 0x0000ffff0e0e7812 */ /* 0x000fe400078ec0ff */
[----:B------:R-:W-:-:S02]  /*d9370*/  LOP3.LUT R3, R3, 0xffff, RZ, 0xc0, !PT ;  /* 0x0000ffff03037812 */ /* 0x000fc400078ec0ff */
[----:B------:R-:W-:Y:S02]  /*d9380*/  SHF.R.U32.HI R5, RZ, 0x8, R5 ;  /* 0x00000008ff057819 */ /* 0x000fe40000011605 */
[----:B------:R-:W-:Y:S02]  /*d9390*/  PRMT R47, R14, 0x3340, R3 ;  /* 0x000033400e2f7816 */ /* 0x000fe40000000003 */
[----:B------:R-:W-:Y:S01]  /*d93a0*/  SHF.R.U32.HI R3, RZ, 0x8, R6 ;  /* 0x00000008ff037819 */ /* 0x000fe20000011606 */
[----:B------:R0:W-:Y:S01]  /*d93b0*/  STL [R1+0x8dc], R2 ;  /* 0x0008dc0201007387 */ /* 0x0001e20000100800 */
[----:B------:R-:W-:Y:S02]  /*d93c0*/  PRMT R48, R7, 0x3340, R12 ;  /* 0x0000334007307816 */ /* 0x000fe4000000000c */
[----:B------:R-:W-:Y:S02]  /*d93d0*/  LOP3.LUT R5, R5, 0xffff, RZ, 0xc0, !PT ;  /* 0x0000ffff05057812 */ /* 0x000fe400078ec0ff */
[----:B------:R-:W-:-:S02]  /*d93e0*/  LOP3.LUT R3, R3, 0xffff, RZ, 0xc0, !PT ;  /* 0x0000ffff03037812 */ /* 0x000fc400078ec0ff */
[----:B----4-:R-:W-:Y:S02]  /*d93f0*/  PRMT R12, R54, 0x5410, R52 ;  /* 0x00005410360c7816 */ /* 0x010fe40000000034 */
[----:B------:R-:W-:Y:S02]  /*d9400*/  PRMT R7, R49, 0x5410, R57 ;  /* 0x0000541031077816 */ /* 0x000fe40000000039 */
[--C-:B------:R-:W-:Y:S01]  /*d9410*/  PRMT R49, R3, 0x3340, R0.reuse ;  /* 0x0000334003317816 */ /* 0x100fe20000000000 */
[----:B0-----:R-:W2:Y:S04]  /*d9420*/  LDL.LU R2, [R1+0x4e98] ;  /* 0x004e980001027983 */ /* 0x001ea80000300800 */
[----:B------:R-:W3:Y:S04]  /*d9430*/  LDL.LU R40, [R1+0x50c4] ;  /* 0x0050c40001287983 */ /* 0x000ee80000300800 */
[----:B------:R-:W4:Y:S04]  /*d9440*/  LDL.LU R55, [R1+0x5008] ;  /* 0x0050080001377983 */ /* 0x000f280000300800 */
[----:B------:R-:W-:Y:S01]  /*d9450*/  STL [R1+0x56a0], R47 ;  /* 0x0056a02f01007387 */ /* 0x000fe20000100800 */
[----:B------:R-:W-:-:S03]  /*d9460*/  PRMT R3, R5, 0x3340, R0 ;  /* 0x0000334005037816 */ /* 0x000fc60000000000 */
[----:B------:R-:W-:Y:S01]  /*d9470*/  STL [R1+0x56a8], R48 ;  /* 0x0056a83001007387 */ /* 0x000fe20000100800 */
[----:B------:R-:W-:-:S03]  /*d9480*/  PRMT R6, R53, 0x5410, R59 ;  /* 0x0000541035067816 */ /* 0x000fc6000000003b */
[----:B------:R-:W-:Y:S04]  /*d9490*/  STL [R1+0x138], R12 ;  /* 0x0001380c01007387 */ /* 0x000fe80000100800 */
[----:B------:R-:W-:Y:S04]  /*d94a0*/  STL [R1+0x144], R7 ;  /* 0x0001440701007387 */ /* 0x000fe80000100800 */
[----:B------:R-:W-:Y:S04]  /*d94b0*/  STL [R1+0x56ac], R49 ;  /* 0x0056ac3101007387 */ /* 0x000fe80000100800 */
[----:B------:R0:W-:Y:S04]  /*d94c0*/  STL [R1+0x274], R3 ;  /* 0x0002740301007387 */ /* 0x0001e80000100800 */
[----:B------:R1:W-:Y:S01]  /*d94d0*/  STL [R1+0x15c], R6 ;  /* 0x00015c0601007387 */ /* 0x0003e20000100800 */
[----:B0-----:R-:W-:-:S03]  /*d94e0*/  PRMT R3, R46, 0x5410, R58 ;  /* 0x000054102e037816 */ /* 0x001fc6000000003a */
[----:B------:R-:W4:Y:S01]  /*d94f0*/  LDL.LU R46, [R1+0x57a4] ;  /* 0x0057a400012e7983 */ /* 0x000f220000300800 */
[----:B------:R-:W-:Y:S02]  /*d9500*/  PRMT R5, R51, 0x5410, R56 ;  /* 0x0000541033057816 */ /* 0x000fe40000000038 */
[----:B------:R-:W-:Y:S02]  /*d9510*/  PRMT R50, R61, 0x5410, R44 ;  /* 0x000054103d327816 */ /* 0x000fe4000000002c */
[----:B------:R-:W-:Y:S02]  /*d9520*/  LOP3.LUT R7, R39, 0xffff, RZ, 0xc0, !PT ;  /* 0x0000ffff27077812 */ /* 0x000fe400078ec0ff */
[----:B-1----:R-:W-:Y:S01]  /*d9530*/  LOP3.LUT R6, R43, 0xffff, RZ, 0xc0, !PT ;  /* 0x0000ffff2b067812 */ /* 0x002fe200078ec0ff */
[----:B------:R-:W-:Y:S04]  /*d9540*/  STL [R1+0x14c], R5 ;  /* 0x00014c0501007387 */ /* 0x000fe80000100800 */
[----:B------:R-:W-:Y:S04]  /*d9550*/  STL [R1+0x5708], R50 ;  /* 0x0057083201007387 */ /* 0x000fe80000100800 */
[----:B------:R0:W-:Y:S02]  /*d9560*/  STL [R1+0x16c], R3 ;  /* 0x00016c0301007387 */ /* 0x0001e40000100800 */
[----:B0-----:R-:W-:-:S02]  /*d9570*/  PRMT R3, R6, 0x3340, R0 ;  /* 0x0000334006037816 */ /* 0x001fc40000000000 */
[----:B--2---:R-:W-:-:S04]  /*d9580*/  LOP3.LUT R12, R2, 0xffff, RZ, 0xc0, !PT ;  /* 0x0000ffff020c7812 */ /* 0x004fc800078ec0ff */
[----:B------:R-:W-:Y:S02]  /*d9590*/  PRMT R14, R7, 0x3340, R12 ;  /* 0x00003340070e7816 */ /* 0x000fe4000000000c */
[----:B---3--:R-:W-:Y:S02]  /*d95a0*/  LOP3.LUT R39, R40, 0xffff, RZ, 0xc0, !PT ;  /* 0x0000ffff28277812 */ /* 0x008fe400078ec0ff */
[----:B----4-:R-:W-:Y:S02]  /*d95b0*/  LOP3.LUT R5, R55, 0xffff, RZ, 0xc0, !PT ;  /* 0x0000ffff37057812 */ /* 0x010fe400078ec0ff */
[----:B------:R-:W-:Y:S02]  /*d95c0*/  PRMT R3, R14, 0x5410, R3 ;  /* 0x000054100e037816 */ /* 0x000fe40000000003 */
[----:B------:R-:W2:Y:S04]  /*d95d0*/  LDL.LU R14, [R1+0x164] ;  /* 0x00016400010e7983 */ /* 0x000ea80000300800 */
[----:B------:R-:W2:Y:S04]  /*d95e0*/  LDL.LU R37, [R1+0x26c] ;  /* 0x00026c0001257983 */ /* 0x000ea80000300800 */
[----:B------:R0:W-:Y:S04]  /*d95f0*/  STL [R1+0x8cc], R3 ;  /* 0x0008cc0301007387 */ /* 0x0001e80000100800 */
[----:B------:R-:W3:Y:S04]  /*d9600*/  LDL.LU R15, [R1+0x160] ;  /* 0x00016000010f7983 */ /* 0x000ee80000300800 */
[----:B------:R-:W3:Y:S04]  /*d9610*/  LDL.LU R52, [R1+0x270] ;  /* 0x0002700001347983 */ /* 0x000ee80000300800 */
[----:B------:R-:W4:Y:S01]  /*d9620*/  LDL.LU R54, [R1+0x158] ;  /* 0x0001580001367983 */ /* 0x000f220000300800 */
[----:B------:R-:W-:-:S02]  /*d9630*/  LOP3.LUT R2, R46, 0xffff, RZ, 0xc0, !PT ;  /* 0x0000ffff2e027812 */ /* 0x000fc400078ec0ff */
[----:B0-----:R-:W-:Y:S02]  /*d9640*/  PRMT R3, R5, 0x3340, R0 ;  /* 0x0000334005037816 */ /* 0x001fe40000000000 */
[----:B------:R-:W-:-:S04]  /*d9650*/  PRMT R40, R39, 0x3340, R2 ;  /* 0x0000334027287816 */ /* 0x000fc80000000002 */
[----:B------:R-:W-:-:S05]  /*d9660*/  PRMT R3, R40, 0x5410, R3 ;  /* 0x0000541028037816 */ /* 0x000fca0000000003 */
        /* <DEDUP_REMOVED lines=8> */
[----:B------:R-:W-:-:S03]  /*d96f0*/  SHF.R.U32.HI R42, RZ, 0x8, R39 ;  /* 0x00000008ff2a7819 */ /* 0x000fc60000011627 */
[----:B------:R-:W4:Y:S01]  /*d9700*/  LDL.LU R51, [R1+0x50d8] ;  /* 0x0050d80001337983 */ /* 0x000f220000300800 */
[----:B0-----:R-:W-:-:S03]  /*d9710*/  SHF.R.U32.HI R3, RZ, 0x8, R2 ;  /* 0x00000008ff037819 */ /* 0x001fc60000011602 */
[----:B------:R-:W4:Y:S04]  /*d9720*/  LDL.LU R39, [R1+0x5024] ;  /* 0x0050240001277983 */ /* 0x000f280000300800 */
[----:B------:R-:W4:Y:S04]  /*d9730*/  LDL.LU R2, [R1+0x5084] ;  /* 0x0050840001027983 */ /* 0x000f280000300800 */
[----:B------:R-:W4:Y:S01]  /*d9740*/  LDL.LU R40, [R1+0x4f20] ;  /* 0x004f200001287983 */ /* 0x000f220000300800 */
[----:B------:R-:W-:Y:S02]  /*d9750*/  LOP3.LUT R42, R42, 0xffff, RZ, 0xc0, !PT ;  /* 0x0000ffff2a2a7812 */ /* 0x000fe400078ec0ff */
[----:B------:R-:W-:Y:S01]  /*d9760*/  LOP3.LUT R3, R3, 0xffff, RZ, 0xc0, !PT ;  /* 0x0000ffff03037812 */ /* 0x000fe200078ec0ff */
[----:B------:R-:W4:Y:S01]  /*d9770*/  LDL.LU R55, [R1+0x4e60] ;  /* 0x004e600001377983 */ /* 0x000f220000300800 */
[----:B------:R-:W-:-:S02]  /*d9780*/  SHF.R.U32.HI R7, RZ, 0x8, R7 ;  /* 0x00000008ff077819 */ /* 0x000fc40000011607 */
[----:B------:R-:W-:Y:S01]  /*d9790*/  SHF.R.U32.HI R12, RZ, 0x8, R12 ;  /* 0x00000008ff0c7819 */ /* 0x000fe2000001160c */
[----:B------:R-:W4:Y:S01]  /*d97a0*/  LDL.LU R58, [R1+0x4ec8] ;  /* 0x004ec800013a7983 */ /* 0x000f220000300800 */
[----:B------:R-:W-:Y:S02]  /*d97b0*/  PRMT R46, R42, 0x3340, R3 ;  /* 0x000033402a2e7816 */ /* 0x000fe40000000003 */
[----:B------:R-:W-:Y:S02]  /*d97c0*/  SHF.R.U32.HI R3, RZ, 0x8, R6 ;  /* 0x00000008ff037819 */ /* 0x000fe40000011606 */
[----:B------:R-:W-:Y:S02]  /*d97d0*/  LOP3.LUT R7, R7, 0xffff, RZ, 0xc0, !PT ;  /* 0x0000ffff07077812 */ /* 0x000fe400078ec0ff */
[----:B------:R-:W-:Y:S02]  /*d97e0*/  LOP3.LUT R12, R12, 0xffff, RZ, 0xc0, !PT ;  /* 0x0000ffff0c0c7812 */ /* 0x000fe400078ec0ff */
[----:B------:R-:W-:Y:S01]  /*d97f0*/  SHF.R.U32.HI R5, RZ, 0x8, R5 ;  /* 0x00000008ff057819 */ /* 0x000fe20000011605 */
[----:B------:R0:W-:Y:S01]  /*d9800*/  STL [R1+0x5694], R46 ;  /* 0x0056942e01007387 */ /* 0x0001e20000100800 */
[----:B------:R-:W-:-:S02]  /*d9810*/  LOP3.LUT R3, R3, 0xffff, RZ, 0xc0, !PT ;  /* 0x0000ffff03037812 */ /* 0x000fc400078ec0ff */
[----:B------:R-:W-:Y:S02]  /*d9820*/  LOP3.LUT R5, R5, 0xffff, RZ, 0xc0, !PT ;  /* 0x0000ffff05057812 */ /* 0x000fe400078ec0ff */
[----:B------:R-:W-:Y:S02]  /*d9830*/  PRMT R3, R3, 0x3340, R0 ;  /* 0x0000334003037816 */ /* 0x000fe40000000000 */
[----:B0-----:R-:W-:Y:S02]  /*d9840*/  PRMT R46, R7, 0x3340, R12 ;  /* 0x00003340072e7816 */ /* 0x001fe4000000000c */
[----:B------:R-:W-:-:S03]  /*d9850*/  PRMT R6, R5, 0x3340, R0 ;  /* 0x0000334005067816 */ /* 0x000fc60000000000 */
[----:B------:R-:W-:Y:S01]  /*d9860*/  STL [R1+0x569c], R46 ;  /* 0x00569c2e01007387 */ /* 0x000fe20000100800 */
[----:B--2---:R-:W-:Y:S02]  /*d9870*/  PRMT R12, R37, 0x5410, R14 ;  /* 0x00005410250c7816 */ /* 0x004fe4000000000e */
[----:B---3--:R-:W-:-:S03]  /*d9880*/  PRMT R7, R52, 0x5410, R15 ;  /* 0x0000541034077816 */ /* 0x008fc6000000000f */
[----:B------:R-:W-:Y:S04]  /*d9890*/  STL [R1+0x180], R12 ;  /* 0x0001800c01007387 */ /* 0x000fe80000100800 */
[----:B------:R-:W-:Y:S04]  /*d98a0*/  STL [R1+0x184], R7 ;  /* 0x0001840701007387 */ /* 0x000fe80000100800 */
[----:B------:R0:W-:Y:S04]  /*d98b0*/  STL [R1+0x270], R3 ;  /* 0x0002700301007387 */ /* 0x0001e80000100800 */
[----:B------:R1:W-:Y:S01]  /*d98c0*/  STL [R1+0x26c], R6 ;  /* 0x00026c0601007387 */ /* 0x0003e20000100800 */
[----:B----4-:R-:W-:-:S02]  /*d98d0*/  PRMT R5, R44, 0x5410, R54 ;  /* 0x000054102c057816 */ /* 0x010fc40000000036 */
[----:B0-----:R-:W-:Y:S01]  /*d98e0*/  PRMT R3, R43, 0x5410, R61 ;  /* 0x000054102b037816 */ /* 0x001fe2000000003d */
[----:B------:R-:W2:Y:S04]  /*d98f0*/  LDL.LU R44, [R1+0x128] ;  /* 0x00012800012c7983 */ /* 0x000ea80000300800 */
[----:B------:R0:W-:Y:S04]  /*d9900*/  STL [R1+0x1e8], R5 ;  /* 0x0001e80501007387 */ /* 0x0001e80000100800 */
[----:B------:R-:W2:Y:S04]  /*d9910*/  LDL.LU R61, [R1+0x3ec] ;  /* 0x0003ec00013d7983 */ /* 0x000ea80000300800 */
[----:B------:R3:W-:Y:S04]  /*d9920*/  STL [R1+0x1d8], R3 ;  /* 0x0001d80301007387 */ /* 0x0007e80000100800 */
[----:B------:R-:W4:Y:S01]  /*d9930*/  LDL.LU R43, [R1+0x11c] ;  /* 0x00011c00012b7983 */ /* 0x000f220000300800 */
[----:B-1----:R-:W-:-:S02]  /*d9940*/  LOP3.LUT R6, R51, 0xffff, RZ, 0xc0, !PT ;  /* 0x0000ffff33067812 */ /* 0x002fc400078ec0ff */
[----:B------:R-:W-:Y:S02]  /*d9950*/  LOP3.LUT R12, R39, 0xffff, RZ, 0xc0, !PT ;  /* 0x0000ffff270c7812 */ /* 0x000fe400078ec0ff */
[----:B------:R-:W-:Y:S02]  /*d9960*/  LOP3.LUT R7, R2, 0xffff, RZ, 0xc0, !PT ;  /* 0x0000ffff02077812 */ /* 0x000fe400078ec0ff */
[----:B0-----:R-:W-:Y:S02]  /*d9970*/  PRMT R5, R59, 0x5410, R57 ;  /* 0x000054103b057816 */ /* 0x001fe40000000039 */
[----:B---3--:R-:W-:-:S03]  /*d9980*/  PRMT R3, R56, 0x5410, R53 ;  /* 0x0000541038037816 */ /* 0x008fc60000000035 */
[----:B------:R0:W-:Y:S04]  /*d9990*/  STL [R1+0x1e4], R5 ;  /* 0x0001e40501007387 */ /* 0x0001e80000100800 */
[----:B------:R1:W-:Y:S01]  /*d99a0*/  STL [R1+0x1f0], R3 ;  /* 0x0001f00301007387 */ /* 0x0003e20000100800 */
[----:B------:R-:W-:Y:S02]  /*d99b0*/  PRMT R15, R6, 0x3340, R7 ;  /* 0x00003340060f7816 */ /* 0x000fe40000000007 */
[----:B------:R-:W-:Y:S02]  /*d99c0*/  LOP3.LUT R46, R55, 0xffff, RZ, 0xc0, !PT ;  /* 0x0000ffff372e7812 */ /* 0x000fe400078ec0ff */
[----:B------:R-:W-:Y:S02]  /*d99d0*/  LOP3.LUT R14, R58, 0xffff, RZ, 0xc0, !PT ;  /* 0x0000ffff3a0e7812 */ /* 0x000fe400078ec0ff */
[----:B0-----:R-:W-:-:S02]  /*d99e0*/  LOP3.LUT R5, R40, 0xffff, RZ, 0xc0, !PT ;  /* 0x0000ffff28057812 */ /* 0x001fc400078ec0ff */
[----:B-1----:R-:W-:Y:S01]  /*d99f0*/  PRMT R3, R12, 0x3340, R0 ;  /* 0x000033400c037816 */ /* 0x002fe20000000000 */
[----:B------:R-:W3:Y:S01]  /*d9a00*/  LDL.LU R39, [R1+0x118] ;  /* 0x0001180001277983 */ /* 0x000ee20000300800 */
[----:B------:R-:W-:Y:S02]  /*d9a10*/  SHF.R.U32.HI R6, RZ, 0x8, R6 ;  /* 0x00000008ff067819 */ /* 0x000fe40000011606 */
[----:B------:R-:W-:Y:S02]  /*d9a20*/  SHF.R.U32.HI R7, RZ, 0x8, R7 ;  /* 0x00000008ff077819 */ /* 0x000fe40000011607 */
[----:B------:R-:W-:Y:S02]  /*d9a30*/  PRMT R37, R15, 0x5410, R3 ;  /* 0x000054100f257816 */ /* 0x000fe40000000003 */
[----:B------:R-:W-:Y:S02]  /*d9a40*/  PRMT R3, R46, 0x3340, R0 ;  /* 0x000033402e037816 */ /* 0x000fe40000000000 */
[----:B------:R-:W-:-:S02]  /*d9a50*/  PRMT R15, R5, 0x3340, R14 ;  /* 0x00003340050f7816 */ /* 0x000fc4000000000e */
[----:B------:R-:W-:Y:S01]  /*d9a60*/  SHF.R.U32.HI R5, RZ, 0x8, R5 ;  /* 0x00000008ff057819 */ /* 0x000fe20000011605 */
[----:B------:R-:W3:Y:S01]  /*d9a70*/  LDL.LU R2, [R1+0x3e8] ;  /* 0x0003e80001027983 */ /* 0x000ee20000300800 */
[----:B------:R-:W-:Y:S02]  /*d9a80*/  LOP3.LUT R6, R6, 0xffff, RZ, 0xc0, !PT ;  /* 0x0000ffff06067812 */ /* 0x000fe400078ec0ff */
[----:B------:R-:W-:Y:S02]  /*d9a90*/  PRMT R15, R15, 0x5410, R3 ;  /* 0x000054100f0f7816 */ /* 0x000fe40000000003 */
[----:B------:R-:W-:Y:S02]  /*d9aa0*/  SHF.R.U32.HI R3, RZ, 0x8, R14 ;  /* 0x00000008ff037819 */ /* 0x000fe4000001160e */
[----:B------:R-:W-:Y:S02]  /*d9ab0*/  LOP3.LUT R5, R5, 0xffff, RZ, 0xc0, !PT ;  /* 0x0000ffff05057812 */ /* 0x000fe400078ec0ff */
[----:B------:R-:W-:Y:S01]  /*d9ac0*/  LOP3.LUT R7, R7, 0xffff, RZ, 0xc0, !PT ;  /* 0x0000ffff07077812 */ /* 0x000fe200078ec0ff */
[----:B------:R-:W3:Y:S01]  /*d9ad0*/  LDL.LU R40, [R1+0x50bc] ;  /* 0x0050bc0001287983 */ /* 0x000ee20000300800 */
[----:B------:R-:W-:-:S03]  /*d9ae0*/  LOP3.LUT R3, R3, 0xffff, RZ, 0xc0, !PT ;  /* 0x0000ffff03037812 */ /* 0x000fc600078ec0ff */
[----:B------:R-:W3:Y:S01]  /*d9af0*/  LDL.LU R55, [R1+0x4ffc] ;  /* 0x004ffc0001377983 */ /* 0x000ee20000300800 */
[----:B------:R-:W-:Y:S02]  /*d9b00*/  PRMT R6, R6, 0x3340, R7 ;  /* 0x0000334006067816 */ /* 0x000fe40000000007 */
[----:B------:R-:W-:Y:S01]  /*d9b10*/  PRMT R5, R5, 0x3340, R3 ;  /* 0x0000334005057816 */ /* 0x000fe20000000003 */
[----:B------:R-:W-:Y:S04]  /*d9b20*/  STL [R1+0x56c], R37 ;  /* 0x00056c2501007387 */ /* 0x000fe80000100800 */
[----:B------:R-:W-:Y:S04]  /*d9b30*/  STL [R1+0x87c], R15 ;  /* 0x00087c0f01007387 */ /* 0x000fe80000100800 */
[----:B------:R2:W-:Y:S04]  /*d9b40*/  STL [R1+0x5638], R5 ;  /* 0x0056380501007387 */ /* 0x0005e80000100800 */
[----:B------:R-:W-:Y:S01]  /*d9b50*/  STL [R1+0x49c], R6 ;  /* 0x00049c0601007387 */ /* 0x000fe20000100800 */
[----:B----4-:R-:W-:-:S03]  /*d9b60*/  PRMT R3, R45, 0x5410, R43 ;  /* 0x000054102d037816 */ /* 0x010fc6000000002b */
[----:B------:R-:W4:Y:S01]  /*d9b70*/  LDL.LU R45, [R1+0x57a0] ;  /* 0x0057a000012d7983 */ /* 0x000f220000300800 */
[----:B--2---:R-:W-:-:S05]  /*d9b80*/  PRMT R5, R61, 0x5410, R44 ;  /* 0x000054103d057816 */ /* 0x004fca000000002c */
[----:B------:R-:W-:Y:S04]  /*d9b90*/  STL [R1+0x128], R5 ;  /* 0x0001280501007387 */ /* 0x000fe80000100800 */
[----:B------:R-:W2:Y:S04]  /*d9ba0*/  LDL.LU R14, [R1+0x10c] ;  /* 0x00010c00010e7983 */ /* 0x000ea80000300800 */
[----:B------:R-:W2:Y:S04]  /*d9bb0*/  LDL.LU R43, [R1+0x3c4] ;  /* 0x0003c400012b7983 */ /* 0x000ea80000300800 */
[----:B------:R3:W-:Y:S04]  /*d9bc0*/  STL [R1+0x11c], R3 ;  /* 0x00011c0301007387 */ /* 0x0007e80000100800 */
[----:B------:R-:W2:Y:S04]  /*d9bd0*/  LDL.LU R37, [R1+0xf8] ;  /* 0x0000f80001257983 */ /* 0x000ea80000300800 */
[----:B------:R-:W2:Y:S04]  /*d9be0*/  LDL.LU R15, [R1+0x3e0] ;  /* 0x0003e000010f7983 */ /* 0x000ea80000300800 */
[----:B------:R-:W2:Y:S04]  /*d9bf0*/  LDL.LU R52, [R1+0xf4] ;  /* 0x0000f40001347983 */ /* 0x000ea80000300800 */
[----:B------:R-:W2:Y:S04]  /*d9c00*/  LDL.LU R54, [R1+0x3bc] ;  /* 0x0003bc0001367983 */ /* 0x000ea80000300800 */
[----:B------:R-:W2:Y:S04]  /*d9c10*/  LDL.LU R57, [R1+0x520c] ;  /* 0x00520c0001397983 */ /* 0x000ea80000300800 */
[----:B------:R-:W2:Y:S04]  /*d9c20*/  LDL.LU R59, [R1+0x519c] ;  /* 0x00519c00013b7983 */ /* 0x000ea80000300800 */
[----:B------:R-:W2:Y:S01]  /*d9c30*/  LDL.LU R53, [R1+0x51ac] ;  /* 0x0051ac0001357983 */ /* 0x000ea20000300800 */
[----:B---3--:R-:W-:-:S02]  /*d9c40*/  PRMT R3, R2, 0x5410, R39 ;  /* 0x0000541002037816 */ /* 0x008fc40000000027 */
[----:B------:R-:W-:Y:S02]  /*d9c50*/  LOP3.LUT R6, R40, 0xffff, RZ, 0xc0, !PT ;  /* 0x0000ffff28067812 */ /* 0x000fe400078ec0ff */
[----:B------:R-:W-:Y:S01]  /*d9c60*/  LOP3.LUT R2, R55, 0xffff, RZ, 0xc0, !PT ;  /* 0x0000ffff37027812 */ /* 0x000fe200078ec0ff */
[----:B------:R0:W-:Y:S03]  /*d9c70*/  STL [R1+0x118], R3 ;  /* 0x0001180301007387 */ /* 0x0001e60000100800 */
[----:B0-----:R-:W-:Y:S02]  /*d9c80*/  PRMT R3, R2, 0x3340, R0 ;  /* 0x0000334002037816 */ /* 0x001fe40000000000 */
[----:B----4-:R-:W-:-:S04]  /*d9c90*/  LOP3.LUT R5, R45, 0xffff, RZ, 0xc0, !PT ;  /* 0x0000ffff2d057812 */ /* 0x010fc800078ec0ff */
[----:B------:R-:W-:-:S04]  /*d9ca0*/  PRMT R7, R6, 0x3340, R5 ;  /* 0x0000334006077816 */ /* 0x000fc80000000005 */
[----:B------:R-:W-:Y:S02]  /*d9cb0*/  PRMT R7, R7, 0x5410, R3 ;  /* 0x0000541007077816 */ /* 0x000fe40000000003 */
[----:B------:R-:W-:Y:S02]  /*d9cc0*/  SHF.R.U32.HI R6, RZ, 0x8, R6 ;  /* 0x00000008ff067819 */ /* 0x000fe40000011606 */
[----:B------:R-:W-:Y:S02]  /*d9cd0*/  SHF.R.U32.HI R3, RZ, 0x8, R5 ;  /* 0x00000008ff037819 */ /* 0x000fe40000011605 */
[----:B------:R-:W-:Y:S01]  /*d9ce0*/  SHF.R.U32.HI R5, RZ, 0x8, R2 ;  /* 0x00000008ff057819 */ /* 0x000fe20000011602 */
[----:B------:R0:W-:Y:S04]  /*d9cf0*/  STL [R1+0x568], R7 ;  /* 0x0005680701007387 */ /* 0x0001e80000100800 */
[----:B------:R-:W3:Y:S04]  /*d9d00*/  LDL.LU R39, [R1+0xf0] ;  /* 0x0000f00001277983 */ /* 0x000ee80000300800 */
[----:B------:R-:W3:Y:S01]  /*d9d10*/  LDL.LU R2, [R1+0x3c8] ;  /* 0x0003c80001027983 */ /* 0x000ee20000300800 */
[----:B------:R-:W-:-:S02]  /*d9d20*/  LOP3.LUT R6, R6, 0xffff, RZ, 0xc0, !PT ;  /* 0x0000ffff06067812 */ /* 0x000fc400078ec0ff */
[----:B------:R-:W-:Y:S02]  /*d9d30*/  LOP3.LUT R3, R3, 0xffff, RZ, 0xc0, !PT ;  /* 0x0000ffff03037812 */ /* 0x000fe400078ec0ff */
[----:B------:R-:W-:Y:S02]  /*d9d40*/  LOP3.LUT R5, R5, 0xffff, RZ, 0xc0, !PT ;  /* 0x0000ffff05057812 */ /* 0x000fe400078ec0ff */
[----:B------:R-:W-:Y:S02]  /*d9d50*/  PRMT R45, R6, 0x3340, R3 ;  /* 0x00003340062d7816 */ /* 0x000fe40000000003 */
[----:B------:R-:W-:-:S03]  /*d9d60*/  PRMT R3, R5, 0x3340, R0 ;  /* 0x0000334005037816 */ /* 0x000fc60000000000 */
[----:B------:R-:W-:Y:S04]  /*d9d70*/  STL [R1+0x5690], R45 ;  /* 0x0056902d01007387 */ /* 0x000fe80000100800 */
[----:B------:R-:W4:Y:S04]  /*d9d80*/  LDL.LU R56, [R1+0xe8] ;  /* 0x0000e80001387983 */ /* 0x000f280000300800 */
[----:B------:R-:W4:Y:S04]  /*d9d90*/  LDL.LU R51, [R1+0x260] ;  /* 0x0002600001337983 */ /* 0x000f280000300800 */
[----:B------:R1:W-:Y:S04]  /*d9da0*/  STL [R1+0x268], R3 ;  /* 0x0002680301007387 */ /* 0x0003e80000100800 */
[----:B------:R-:W4:Y:S04]  /*d9db0*/  LDL.LU R58, [R1+0xdc] ;  /* 0x0000dc00013a7983 */ /* 0x000f280000300800 */
[----:B------:R-:W4:Y:S04]  /*d9dc0*/  LDL.LU R44, [R1+0x3c0] ;  /* 0x0003c000012c7983 */ /* 0x000f280000300800 */
[----:B------:R-:W4:Y:S04]  /*d9dd0*/  LDL.LU R61, [R1+0x521c] ;  /* 0x00521c00013d7983 */ /* 0x000f280000300800 */
[----:B------:R-:W4:Y:S04]  /*d9de0*/  LDL.LU R40, [R1+0x51b0] ;  /* 0x0051b00001287983 */ /* 0x000f280000300800 */
[----:B------:R-:W4:Y:S01]  /*d9df0*/  LDL.LU R55, [R1+0x51c0] ;  /* 0x0051c00001377983 */ /* 0x000f220000300800 */
[----:B--2---:R-:W-:-:S02]  /*d9e00*/  PRMT R6, R15, 0x5410, R37 ;  /* 0x000054100f067816 */ /* 0x004fc40000000025 */
[----:B------:R-:W-:Y:S02]  /*d9e10*/  LOP3.LUT R5, R57, 0xffff, RZ, 0xc0, !PT ;  /* 0x0000ffff39057812 */ /* 0x000fe400078ec0ff */
[----:B0-----:R-:W-:Y:S02]  /*d9e20*/  LOP3.LUT R7, R59, 0xffff, RZ, 0xc0, !PT ;  /* 0x0000ffff3b077812 */ /* 0x001fe400078ec0ff */
[----:B-1----:R-:W-:Y:S01]  /*d9e30*/  PRMT R3, R54, 0x5410, R52 ;  /* 0x0000541036037816 */ /* 0x002fe20000000034 */
[----:B------:R0:W-:Y:S01]  /*d9e40*/  STL [R1+0x10c], R6 ;  /* 0x00010c0601007387 */ /* 0x0001e20000100800 */
[----:B------:R-:W-:-:S03]  /*d9e50*/  PRMT R43, R43, 0x5410, R14 ;  /* 0x000054102b2b7816 */ /* 0x000fc6000000000e */
[----:B------:R1:W-:Y:S01]  /*d9e60*/  STL [R1+0x210], R3 ;  /* 0x0002100301007387 */ /* 0x0003e20000100800 */
[----:B0-----:R-:W-:Y:S02]  /*d9e70*/  LOP3.LUT R6, R53, 0xffff, RZ, 0xc0, !PT ;  /* 0x0000ffff35067812 */ /* 0x001fe400078ec0ff */
[----:B-1----:R-:W-:Y:S02]  /*d9e80*/  PRMT R3, R7, 0x3340, R0 ;  /* 0x0000334007037816 */ /* 0x002fe40000000000 */
[----:B------:R-:W-:Y:S02]  /*d9e90*/  PRMT R14, R5, 0x3340, R6 ;  /* 0x00003340050e7816 */ /* 0x000fe40000000006 */
[----:B------:R-:W-:Y:S02]  /*d9ea0*/  SHF.R.U32.HI R5, RZ, 0x8, R5 ;  /* 0x00000008ff057819 */ /* 0x000fe40000011605 */
[----:B------:R-:W-:Y:S02]  /*d9eb0*/  PRMT R14, R14, 0x5410, R3 ;  /* 0x000054100e0e7816 */ /* 0x000fe40000000003 */
[----:B------:R-:W-:-:S02]  /*d9ec0*/  SHF.R.U32.HI R3, RZ, 0x8, R12 ;  /* 0x00000008ff037819 */ /* 0x000fc4000001160c */
[----:B------:R-:W-:Y:S02]  /*d9ed0*/  SHF.R.U32.HI R6, RZ, 0x8, R6 ;  /* 0x00000008ff067819 */ /* 0x000fe40000011606 */
[----:B------:R-:W-:Y:S02]  /*d9ee0*/  LOP3.LUT R5, R5, 0xffff, RZ, 0xc0, !PT ;  /* 0x0000ffff05057812 */ /* 0x000fe400078ec0ff */
[----:B------:R-:W-:Y:S02]  /*d9ef0*/  LOP3.LUT R3, R3, 0xffff, RZ, 0xc0, !PT ;  /* 0x0000ffff03037812 */ /* 0x000fe400078ec0ff */
[----:B------:R-:W-:Y:S02]  /*d9f00*/  LOP3.LUT R6, R6, 0xffff, RZ, 0xc0, !PT ;  /* 0x0000ffff06067812 */ /* 0x000fe400078ec0ff */
[----:B------:R-:W-:Y:S02]  /*d9f10*/  PRMT R12, R3, 0x3340, R0 ;  /* 0x00003340030c7816 */ /* 0x000fe40000000000 */
[----:B------:R-:W-:Y:S01]  /*d9f20*/  PRMT R5, R5, 0x3340, R6 ;  /* 0x0000334005057816 */ /* 0x000fe20000000006 */
[----:B------:R0:W-:Y:S04]  /*d9f30*/  STL [R1+0x564], R14 ;  /* 0x0005640e01007387 */ /* 0x0001e80000100800 */
[----:B------:R-:W-:Y:S04]  /*d9f40*/  STL [R1+0x264], R12 ;  /* 0x0002640c01007387 */ /* 0x000fe80000100800 */
[----:B0-----:R-:W2:Y:S04]  /*d9f50*/  LDL.LU R14, [R1+0xd4] ;  /* 0x0000d400010e7983 */ /* 0x001ea80000300800 */
[----:B------:R4:W-:Y:S01]  /*d9f60*/  STL [R1+0x490], R5 ;  /* 0x0004900501007387 */ /* 0x0009e20000100800 */
[----:B---3--:R-:W-:-:S03]  /*d9f70*/  PRMT R3, R2, 0x5410, R39 ;  /* 0x0000541002037816 */ /* 0x008fc60000000027 */
[----:B------:R-:W2:Y:S04]  /*d9f80*/  LDL.LU R2, [R1+0x3b8] ;  /* 0x0003b80001027983 */ /* 0x000ea80000300800 */
[----:B------:R0:W-:Y:S04]  /*d9f90*/  STL [R1+0x200], R3 ;  /* 0x0002000301007387 */ /* 0x0001e80000100800 */
[----:B------:R-:W3:Y:S04]  /*d9fa0*/  LDL.LU R37, [R1+0xcc] ;  /* 0x0000cc0001257983 */ /* 0x000ee80000300800 */
[----:B------:R-:W3:Y:S04]  /*d9fb0*/  LDL.LU R15, [R1+0x25c] ;  /* 0x00025c00010f7983 */ /* 0x000ee80000300800 */
[----:B------:R-:W2:Y:S04]  /*d9fc0*/  LDL.LU R52, [R1+0xc0] ;  /* 0x0000c00001347983 */ /* 0x000ea80000300800 */
[----:B------:R-:W2:Y:S04]  /*d9fd0*/  LDL.LU R54, [R1+0x51e8] ;  /* 0x0051e80001367983 */ /* 0x000ea80000300800 */
[----:B------:R-:W2:Y:S04]  /*d9fe0*/  LDL.LU R39, [R1+0x5184] ;  /* 0x0051840001277983 */ /* 0x000ea80000300800 */
[----:B------:R-:W2:Y:S01]  /*d9ff0*/  LDL.LU R57, [R1+0x5190] ;  /* 0x0051900001397983 */ /* 0x000ea20000300800 */
[----:B----4-:R-:W-:-:S02]  /*da000*/  PRMT R5, R51, 0x5410, R56 ;  /* 0x0000541033057816 */ /* 0x010fc40000000038 */
[----:B0-----:R-:W-:Y:S02]  /*da010*/  PRMT R3, R44, 0x5410, R58 ;  /* 0x000054102c037816 */ /* 0x001fe4000000003a */
[----:B------:R-:W-:Y:S01]  /*da020*/  LOP3.LUT R6, R61, 0xffff, RZ, 0xc0, !PT ;  /* 0x0000ffff3d067812 */ /* 0x000fe200078ec0ff */
[----:B------:R0:W-:Y:S01]  /*da030*/  STL [R1+0x20c], R5 ;  /* 0x00020c0501007387 */ /* 0x0001e20000100800 */
[----:B------:R-:W-:-:S03]  /*da040*/  LOP3.LUT R12, R55, 0xffff, RZ, 0xc0, !PT ;  /* 0x0000ffff370c7812 */ /* 0x000fc600078ec0ff */
[----:B------:R1:W-:Y:S04]  /*da050*/  STL [R1+0x7dc], R3 ;  /* 0x0007dc0301007387 */ /* 0x0003e80000100800 */
[----:B------:R-:W4:Y:S04]  /*da060*/  LDL.LU R59, [R1+0xb4] ;  /* 0x0000b400013b7983 */ /* 0x000f280000300800 */
[----:B------:R-:W4:Y:S01]  /*da070*/  LDL.LU R53, [R1+0x3b0] ;  /* 0x0003b00001357983 */ /* 0x000f220000300800 */
[----:B0-----:R-:W-:Y:S02]  /*da080*/  LOP3.LUT R5, R40, 0xffff, RZ, 0xc0, !PT ;  /* 0x0000ffff28057812 */ /* 0x001fe400078ec0ff */
[----:B------:R-:W-:-:S02]  /*da090*/  PRMT R40, R6, 0x3340, R12 ;  /* 0x0000334006287816 */ /* 0x000fc4000000000c */
[----:B-1----:R-:W-:-:S04]  /*da0a0*/  PRMT R3, R5, 0x3340, R0 ;  /* 0x0000334005037816 */ /* 0x002fc80000000000 */
        /* <DEDUP_REMOVED lines=19> */
[----:B---3--:R-:W-:Y:S02]  /*da1e0*/  PRMT R3, R15, 0x5410, R37 ;  /* 0x000054100f037816 */ /* 0x008fe40000000025 */
[----:B--2---:R-:W-:Y:S02]  /*da1f0*/  LOP3.LUT R5, R54, 0xffff, RZ, 0xc0, !PT ;  /* 0x0000ffff36057812 */ /* 0x004fe400078ec0ff */
[----:B------:R-:W-:Y:S02]  /*da200*/  LOP3.LUT R39, R39, 0xffff, RZ, 0xc0, !PT ;  /* 0x0000ffff27277812 */ /* 0x000fe400078ec0ff */
[----:B------:R-:W-:Y:S01]  /*da210*/  LOP3.LUT R6, R57, 0xffff, RZ, 0xc0, !PT ;  /* 0x0000ffff39067812 */ /* 0x000fe200078ec0ff */
[----:B------:R0:W-:Y:S03]  /*da220*/  STL [R1+0xcc], R3 ;  /* 0x0000cc0301007387 */ /* 0x0001e60000100800 */
[----:B------:R-:W-:-:S02]  /*da230*/  PRMT R12, R5, 0x3340, R6 ;  /* 0x00003340050c7816 */ /* 0x000fc40000000006 */
[----:B------:R-:W-:Y:S02]  /*da240*/  SHF.R.U32.HI R5, RZ, 0x8, R5 ;  /* 0x00000008ff057819 */ /* 0x000fe40000011605 */
[----:B0-----:R-:W-:Y:S02]  /*da250*/  PRMT R3, R39, 0x3340, R0 ;  /* 0x0000334027037816 */ /* 0x001fe40000000000 */
[----:B------:R-:W-:Y:S02]  /*da260*/  SHF.R.U32.HI R6, RZ, 0x8, R6 ;  /* 0x00000008ff067819 */ /* 0x000fe40000011606 */
[----:B------:R-:W-:Y:S02]  /*da270*/  PRMT R12, R12, 0x5410, R3 ;  /* 0x000054100c0c7816 */ /* 0x000fe40000000003 */
[----:B------:R-:W-:Y:S02]  /*da280*/  SHF.R.U32.HI R3, RZ, 0x8, R7 ;  /* 0x00000008ff037819 */ /* 0x000fe40000011607 */
[----:B------:R-:W-:-:S02]  /*da290*/  LOP3.LUT R5, R5, 0xffff, RZ, 0xc0, !PT ;  /* 0x0000ffff05057812 */ /* 0x000fc400078ec0ff */
[----:B------:R-:W-:Y:S02]  /*da2a0*/  LOP3.LUT R6, R6, 0xffff, RZ, 0xc0, !PT ;  /* 0x0000ffff06067812 */ /* 0x000fe400078ec0ff */
[----:B------:R-:W-:-:S04]  /*da2b0*/  LOP3.LUT R3, R3, 0xffff, RZ, 0xc0, !PT ;  /* 0x0000ffff03037812 */ /* 0x000fc800078ec0ff */
[----:B------:R-:W-:Y:S02]  /*da2c0*/  PRMT R7, R3, 0x3340, R0 ;  /* 0x0000334003077816 */ /* 0x000fe40000000000 */
[----:B------:R-:W-:Y:S01]  /*da2d0*/  PRMT R3, R5, 0x3340, R6 ;  /* 0x0000334005037816 */ /* 0x000fe20000000006 */
[----:B------:R-:W-:Y:S01]  /*da2e0*/  STL [R1+0x55c], R12 ;  /* 0x00055c0c01007387 */ /* 0x000fe20000100800 */
[----:B----4-:R-:W-:-:S03]  /*da2f0*/  PRMT R5, R53, 0x5410, R59 ;  /* 0x0000541035057816 */ /* 0x010fc6000000003b */
[----:B------:R-:W-:Y:S04]  /*da300*/  STL [R1+0x25c], R7 ;  /* 0x00025c0701007387 */ /* 0x000fe80000100800 */
[----:B------:R0:W-:Y:S01]  /*da310*/  STL [R1+0x478], R3 ;  /* 0x0004780301007387 */ /* 0x0001e20000100800 */
[----:B------:R-:W-:-:S03]  /*da320*/  PRMT R6, R51, 0x5410, R56 ;  /* 0x0000541033067816 */ /* 0x000fc60000000038 */
[----:B------:R-:W-:Y:S01]  /*da330*/  STL [R1+0x21c], R5 ;  /* 0x00021c0501007387 */ /* 0x000fe20000100800 */
[----:B0-----:R-:W-:-:S03]  /*da340*/  PRMT R3, R44, 0x5410, R58 ;  /* 0x000054102c037816 */ /* 0x001fc6000000003a */
[----:B------:R0:W-:Y:S04]  /*da350*/  STL [R1+0xac], R6 ;  /* 0x0000ac0601007387 */ /* 0x0001e80000100800 */
[----:B------:R1:W-:Y:S04]  /*da360*/  STL [R1+0x220], R3 ;  /* 0x0002200301007387 */ /* 0x0003e80000100800 */
[----:B------:R-:W2:Y:S04]  /*da370*/  LDL.LU R50, [R1+0x9c] ;  /* 0x00009c0001327983 */ /* 0x000ea80000300800 */
[----:B------:R-:W2:Y:S04]  /*da380*/  LDL.LU R49, [R1+0x338] ;  /* 0x0003380001317983 */ /* 0x000ea80000300800 */
[----:B------:R-:W3:Y:S04]  /*da390*/  LDL.LU R48, [R1+0x88] ;  /* 0x0000880001307983 */ /* 0x000ee80000300800 */
[----:B------:R-:W3:Y:S04]  /*da3a0*/  LDL.LU R47, [R1+0x24c] ;  /* 0x00024c00012f7983 */ /* 0x000ee80000300800 */
[----:B------:R-:W4:Y:S04]  /*da3b0*/  LDL.LU R42, [R1+0x80] ;  /* 0x00008000012a7983 */ /* 0x000f280000300800 */
[----:B0-----:R-:W4:Y:S01]  /*da3c0*/  LDL.LU R6, [R1+0x32c] ;  /* 0x00032c0001067983 */ /* 0x001f220000300800 */
[----:B------:R-:W-:-:S03]  /*da3d0*/  PRMT R2, R2, 0x5410, R14 ;  /* 0x0000541002027816 */ /* 0x000fc6000000000e */
[----:B------:R-:W3:Y:S04]  /*da3e0*/  LDL.LU R12, [R1+0x5100] ;  /* 0x00510000010c7983 */ /* 0x000ee80000300800 */
[----:B------:R-:W3:Y:S04]  /*da3f0*/  LDL.LU R14, [R1+0x5054] ;  /* 0x00505400010e7983 */ /* 0x000ee80000300800 */
[----:B------:R-:W3:Y:S01]  /*da400*/  LDL.LU R37, [R1+0x50a4] ;  /* 0x0050a40001257983 */ /* 0x000ee20000300800 */
[----:B------:R-:W-:Y:S02]  /*da410*/  LOP3.LUT R5, R61, 0xffff, RZ, 0xc0, !PT ;  /* 0x0000ffff3d057812 */ /* 0x000fe400078ec0ff */
[----:B------:R-:W-:-:S02]  /*da420*/  LOP3.LUT R7, R40, 0xffff, RZ, 0xc0, !PT ;  /* 0x0000ffff28077812 */ /* 0x000fc400078ec0ff */
[----:B------:R-:W-:Y:S02]  /*da430*/  LOP3.LUT R15, R55, 0xffff, RZ, 0xc0, !PT ;  /* 0x0000ffff370f7812 */ /* 0x000fe400078ec0ff */
[----:B-1----:R-:W-:Y:S02]  /*da440*/  PRMT R3, R7, 0x3340, R0 ;  /* 0x0000334007037816 */ /* 0x002fe40000000000 */
[----:B------:R-:W-:-:S04]  /*da450*/  PRMT R40, R5, 0x3340, R15 ;  /* 0x0000334005287816 */ /* 0x000fc8000000000f */
[----:B------:R-:W-:Y:S02]  /*da460*/  PRMT R40, R40, 0x5410, R3 ;  /* 0x0000541028287816 */ /* 0x000fe40000000003 */
[----:B------:R-:W-:Y:S02]  /*da470*/  SHF.R.U32.HI R45, RZ, 0x8, R15 ;  /* 0x00000008ff2d7819 */ /* 0x000fe4000001160f */
[----:B------:R-:W-:Y:S01]  /*da480*/  PRMT R60, R60, 0x5410, R52 ;  /* 0x000054103c3c7816 */ /* 0x000fe20000000034 */
        /* <DEDUP_REMOVED lines=12> */
[----:B------:R-:W-:-:S03]  /*da550*/  SHF.R.U32.HI R3, RZ, 0x8, R39 ;  /* 0x00000008ff037819 */ /* 0x000fc60000011627 */
[----:B------:R-:W3:Y:S04]  /*da560*/  LDL.LU R39, [R1+0x4e28] ;  /* 0x004e280001277983 */ /* 0x000ee80000300800 */
[----:B0-----:R-:W3:Y:S04]  /*da570*/  LDL.LU R40, [R1+0x844] ;  /* 0x0008440001287983 */ /* 0x001ee80000300800 */
[----:B------:R-:W3:Y:S01]  /*da580*/  LDL.LU R55, [R1+0x4dd8] ;  /* 0x004dd80001377983 */ /* 0x000ee20000300800 */
[----:B------:R-:W-:Y:S02]  /*da590*/  SHF.R.U32.HI R5, RZ, 0x8, R5 ;  /* 0x00000008ff057819 */ /* 0x000fe40000011605 */
[----:B------:R-:W-:-:S02]  /*da5a0*/  LOP3.LUT R3, R3, 0xffff, RZ, 0xc0, !PT ;  /* 0x0000ffff03037812 */ /* 0x000fc400078ec0ff */
[----:B------:R-:W-:Y:S02]  /*da5b0*/  LOP3.LUT R45, R45, 0xffff, RZ, 0xc0, !PT ;  /* 0x0000ffff2d2d7812 */ /* 0x000fe400078ec0ff */
[----:B------:R-:W-:Y:S02]  /*da5c0*/  LOP3.LUT R5, R5, 0xffff, RZ, 0xc0, !PT ;  /* 0x0000ffff05057812 */ /* 0x000fe400078ec0ff */
[----:B------:R-:W-:Y:S02]  /*da5d0*/  PRMT R3, R3, 0x3340, R0 ;  /* 0x0000334003037816 */ /* 0x000fe40000000000 */
[----:B------:R-:W-:-:S03]  /*da5e0*/  PRMT R5, R5, 0x3340, R45 ;  /* 0x0000334005057816 */ /* 0x000fc6000000002d */
[----:B------:R2:W-:Y:S04]  /*da5f0*/  STL [R1+0x258], R3 ;  /* 0x0002580301007387 */ /* 0x0005e80000100800 */
[----:B------:R3:W-:Y:S01]  /*da600*/  STL [R1+0x470], R5 ;  /* 0x0004700501007387 */ /* 0x0007e20000100800 */
[----:B--2---:R-:W-:Y:S02]  /*da610*/  PRMT R3, R49, 0x5410, R50 ;  /* 0x0000541031037816 */ /* 0x004fe40000000032 */
[----:B----4-:R-:W-:Y:S02]  /*da620*/  PRMT R49, R6, 0x5410, R42 ;  /* 0x0000541006317816 */ /* 0x010fe4000000002a */
[----:B---3--:R-:W-:Y:S02]  /*da630*/  LOP3.LUT R5, R12, 0xffff, RZ, 0xc0, !PT ;  /* 0x0000ffff0c057812 */ /* 0x008fe400078ec0ff */
[----:B------:R-:W-:-:S02]  /*da640*/  LOP3.LUT R45, R14, 0xffff, RZ, 0xc0, !PT ;  /* 0x0000ffff0e2d7812 */ /* 0x000fc400078ec0ff */
[----:B------:R-:W-:Y:S01]  /*da650*/  LOP3.LUT R6, R37, 0xffff, RZ, 0xc0, !PT ;  /* 0x0000ffff25067812 */ /* 0x000fe200078ec0ff */
[----:B------:R0:W-:Y:S03]  /*da660*/  STL [R1+0x9c], R3 ;  /* 0x00009c0301007387 */ /* 0x0001e60000100800 */
[----:B------:R-:W-:Y:S02]  /*da670*/  PRMT R12, R5, 0x3340, R6 ;  /* 0x00003340050c7816 */ /* 0x000fe40000000006 */
[----:B------:R-:W-:Y:S02]  /*da680*/  SHF.R.U32.HI R5, RZ, 0x8, R5 ;  /* 0x00000008ff057819 */ /* 0x000fe40000011605 */
[----:B0-----:R-:W-:Y:S02]  /*da690*/  PRMT R3, R45, 0x3340, R0 ;  /* 0x000033402d037816 */ /* 0x001fe40000000000 */
[----:B------:R-:W-:-:S02]  /*da6a0*/  SHF.R.U32.HI R6, RZ, 0x8, R6 ;  /* 0x00000008ff067819 */ /* 0x000fc40000011606 */
[----:B------:R-:W-:Y:S02]  /*da6b0*/  PRMT R12, R12, 0x5410, R3 ;  /* 0x000054100c0c7816 */ /* 0x000fe40000000003 */
[----:B------:R-:W-:Y:S02]  /*da6c0*/  SHF.R.U32.HI R3, RZ, 0x8, R7 ;  /* 0x00000008ff037819 */ /* 0x000fe40000011607 */
[----:B------:R-:W-:Y:S02]  /*da6d0*/  LOP3.LUT R5, R5, 0xffff, RZ, 0xc0, !PT ;  /* 0x0000ffff05057812 */ /* 0x000fe400078ec0ff */
[----:B------:R-:W-:Y:S02]  /*da6e0*/  LOP3.LUT R6, R6, 0xffff, RZ, 0xc0, !PT ;  /* 0x0000ffff06067812 */ /* 0x000fe400078ec0ff */
[----:B------:R-:W-:Y:S02]  /*da6f0*/  LOP3.LUT R3, R3, 0xffff, RZ, 0xc0, !PT ;  /* 0x0000ffff03037812 */ /* 0x000fe400078ec0ff */
[----:B------:R-:W-:-:S02]  /*da700*/  PRMT R6, R5, 0x3340, R6 ;  /* 0x0000334005067816 */ /* 0x000fc40000000006 */
[----:B------:R-:W-:Y:S02]  /*da710*/  PRMT R7, R3, 0x3340, R0 ;  /* 0x0000334003077816 */ /* 0x000fe40000000000 */
[----:B------:R-:W-:Y:S01]  /*da720*/  PRMT R3, R52, 0x5410, R15 ;  /* 0x0000541034037816 */ /* 0x000fe2000000000f */
[----:B------:R-:W-:Y:S04]  /*da730*/  STL [R1+0x558], R12 ;  /* 0x0005580c01007387 */ /* 0x000fe80000100800 */
[----:B------:R-:W-:Y:S04]  /*da740*/  STL [R1+0x254], R7 ;  /* 0x0002540701007387 */ /* 0x000fe80000100800 */
[----:B------:R-:W-:Y:S01]  /*da750*/  STL [R1+0x498], R6 ;  /* 0x0004980601007387 */ /* 0x000fe20000100800 */
[----:B------:R-:W-:-:S03]  /*da760*/  PRMT R5, R57, 0x5410, R54 ;  /* 0x0000541039057816 */ /* 0x000fc60000000036 */
[----:B------:R0:W-:Y:S01]  /*da770*/  STL [R1+0x238], R3 ;  /* 0x0002380301007387 */ /* 0x0001e20000100800 */
[----:B------:R-:W-:Y:S02]  /*da780*/  LOP3.LUT R37, R58, 0xffff, RZ, 0xc0, !PT ;  /* 0x0000ffff3a257812 */ /* 0x000fe400078ec0ff */
[----:B------:R-:W-:Y:S02]  /*da790*/  LOP3.LUT R61, R61, 0xffff, RZ, 0xc0, !PT ;  /* 0x0000ffff3d3d7812 */ /* 0x000fe400078ec0ff */
[----:B------:R-:W-:Y:S01]  /*da7a0*/  LOP3.LUT R14, R44, 0xffff, RZ, 0xc0, !PT ;  /* 0x0000ffff2c0e7812 */ /* 0x000fe200078ec0ff */
[----:B------:R1:W-:Y:S01]  /*da7b0*/  STL [R1+0x230], R5 ;  /* 0x0002300501007387 */ /* 0x0003e20000100800 */
[----:B0-----:R-:W-:Y:S02]  /*da7c0*/  PRMT R3, R51, 0x5410, R56 ;  /* 0x0000541033037816 */ /* 0x001fe40000000038 */
[----:B------:R-:W-:Y:S02]  /*da7d0*/  LOP3.LUT R12, R39, 0xffff, RZ, 0xc0, !PT ;  /* 0x0000ffff270c7812 */ /* 0x000fe400078ec0ff */
[----:B------:R-:W-:-:S02]  /*da7e0*/  LOP3.LUT R39, R40, 0xffff, RZ, 0xc0, !PT ;  /* 0x0000ffff28277812 */ /* 0x000fc400078ec0ff */
[----:B------:R-:W-:Y:S02]  /*da7f0*/  LOP3.LUT R44, R55, 0xffff, RZ, 0xc0, !PT ;  /* 0x0000ffff372c7812 */ /* 0x000fe400078ec0ff */
[----:B-1----:R-:W-:Y:S01]  /*da800*/  PRMT R5, R37, 0x3340, R14 ;  /* 0x0000334025057816 */ /* 0x002fe2000000000e */
[----:B------:R0:W-:Y:S04]  /*da810*/  STL [R1+0x23c], R3 ;  /* 0x00023c0301007387 */ /* 0x0001e80000100800 */
[----:B------:R-:W2:Y:S04]  /*da820*/  LDL.LU R15, [R1+0x58] ;  /* 0x00005800010f7983 */ /* 0x000ea80000300800 */
[----:B------:R-:W2:Y:S04]  /*da830*/  LDL.LU R52, [R1+0x1b4] ;  /* 0x0001b40001347983 */ /* 0x000ea80000300800 */
[----:B------:R-:W3:Y:S01]  /*da840*/  LDL.LU R54, [R1+0x4c] ;  /* 0x00004c0001367983 */ /* 0x000ee20000300800 */
[----:B0-----:R-:W-:-:S04]  /*da850*/  PRMT R3, R61, 0x3340, R0 ;  /* 0x000033403d037816 */ /* 0x001fc80000000000 */
[----:B------:R-:W-:Y:S02]  /*da860*/  PRMT R6, R5, 0x5410, R3 ;  /* 0x0000541005067816 */ /* 0x000fe40000000003 */
[----:B------:R-:W-:Y:S02]  /*da870*/  PRMT R3, R39, 0x3340, R0 ;  /* 0x0000334027037816 */ /* 0x000fe40000000000 */
[----:B------:R-:W-:-:S04]  /*da880*/  PRMT R5, R12, 0x3340, R44 ;  /* 0x000033400c057816 */ /* 0x000fc8000000002c */
[----:B------:R-:W-:Y:S01]  /*da890*/  PRMT R3, R5, 0x5410, R3 ;  /* 0x0000541005037816 */ /* 0x000fe20000000003 */
[----:B------:R0:W-:Y:S04]  /*da8a0*/  STL [R1+0x530], R6 ;  /* 0x0005300601007387 */ /* 0x0001e80000100800 */
[----:B------:R-:W4:Y:S04]  /*da8b0*/  LDL.LU R5, [R1+0x194] ;  /* 0x0001940001057983 */ /* 0x000f280000300800 */
[----:B------:R-:W3:Y:S01]  /*da8c0*/  LDL.LU R50, [R1+0x44] ;  /* 0x0000440001327983 */ /* 0x000ee20000300800 */
[----:B------:R-:W-:-:S03]  /*da8d0*/  SHF.R.U32.HI R12, RZ, 0x8, R12 ;  /* 0x00000008ff0c7819 */ /* 0x000fc6000001160c */
[----:B------:R1:W-:Y:S04]  /*da8e0*/  STL [R1+0x52c], R3 ;  /* 0x00052c0301007387 */ /* 0x0003e80000100800 */
[----:B------:R-:W3:Y:S01]  /*da8f0*/  LDL.LU R42, [R1+0x174] ;  /* 0x00017400012a7983 */ /* 0x000ee20000300800 */
[----:B------:R-:W-:Y:S02]  /*da900*/  PRMT R48, R47, 0x5410, R48 ;  /* 0x000054102f307816 */ /* 0x000fe40000000030 */
[----:B------:R-:W-:Y:S01]  /*da910*/  PRMT R47, R53, 0x5410, R59 ;  /* 0x00005410352f7816 */ /* 0x000fe2000000003b */
[----:B0-----:R-:W3:Y:S04]  /*da920*/  LDL.LU R6, [R1+0x5014] ;  /* 0x0050140001067983 */ /* 0x001ee80000300800 */
[----:B------:R-:W3:Y:S04]  /*da930*/  LDL.LU R7, [R1+0x5010] ;  /* 0x0050100001077983 */ /* 0x000ee80000300800 */
[----:B------:R-:W3:Y:S04]  /*da940*/  LDL.LU R57, [R1+0x880] ;  /* 0x0008800001397983 */ /* 0x000ee80000300800 */
[----:B------:R-:W3:Y:S01]  /*da950*/  LDL.LU R59, [R1+0x884] ;  /* 0x00088400013b7983 */ /* 0x000ee20000300800 */
[----:B-1----:R-:W-:-:S02]  /*da960*/  SHF.R.U32.HI R3, RZ, 0x8, R44 ;  /* 0x00000008ff037819 */ /* 0x002fc4000001162c */
[----:B------:R-:W-:Y:S01]  /*da970*/  LOP3.LUT R12, R12, 0xffff, RZ, 0xc0, !PT ;  /* 0x0000ffff0c0c7812 */ /* 0x000fe200078ec0ff */
[----:B------:R-:W3:Y:S04]  /*da980*/  LDL.LU R53, [R1] ;  /* 0x0000000001357983 */ /* 0x000ee80000300800 */
[----:B------:R-:W3:Y:S01]  /*da990*/  LDL.LU R56, [R1+0x4e14] ;  /* 0x004e140001387983 */ /* 0x000ee20000300800 */
[----:B------:R-:W-:-:S03]  /*da9a0*/  LOP3.LUT R3, R3, 0xffff, RZ, 0xc0, !PT ;  /* 0x0000ffff03037812 */ /* 0x000fc600078ec0ff */
[----:B------:R-:W3:Y:S04]  /*da9b0*/  LDL.LU R51, [R1+0x750] ;  /* 0x0007500001337983 */ /* 0x000ee80000300800 */
[----:B------:R-:W3:Y:S04]  /*da9c0*/  LDL.LU R40, [R1+0x930] ;  /* 0x0009300001287983 */ /* 0x000ee80000300800 */
[----:B------:R-:W3:Y:S01]  /*da9d0*/  LDL.LU R58, [R1+0x4fec] ;  /* 0x004fec00013a7983 */ /* 0x000ee20000300800 */
[----:B------:R-:W-:-:S03]  /*da9e0*/  PRMT R3, R12, 0x3340, R3 ;  /* 0x000033400c037816 */ /* 0x000fc60000000003 */
[----:B------:R-:W3:Y:S04]  /*da9f0*/  LDL.LU R44, [R1+0x4ef4] ;  /* 0x004ef400012c7983 */ /* 0x000ee80000300800 */
[----:B------:R-:W3:Y:S04]  /*daa00*/  LDL.LU R55, [R1+0x4f6c] ;  /* 0x004f6c0001377983 */ /* 0x000ee80000300800 */
[----:B------:R-:W3:Y:S04]  /*daa10*/  LDL.LU R12, [R1+0x579c] ;  /* 0x00579c00010c7983 */ /* 0x000ee80000300800 */
[----:B------:R0:W-:Y:S04]  /*daa20*/  STL [R1+0x45c], R3 ;  /* 0x00045c0301007387 */ /* 0x0001e80000100800 */
[----:B0-----:R-:W3:Y:S01]  /*daa30*/  LDL.LU R3, [R1+0x1b0] ;  /* 0x0001b00001037983 */ /* 0x001ee20000300800 */
[----:B------:R-:W-:-:S02]  /*daa40*/  SHF.R.U32.HI R37, RZ, 0x8, R37 ;  /* 0x00000008ff257819 */ /* 0x000fc40000011625 */
[----:B------:R-:W-:Y:S02]  /*daa50*/  SHF.R.U32.HI R14, RZ, 0x8, R14 ;  /* 0x00000008ff0e7819 */ /* 0x000fe4000001160e */
[----:B------:R-:W-:Y:S02]  /*daa60*/  LOP3.LUT R37, R37, 0xffff, RZ, 0xc0, !PT ;  /* 0x0000ffff25257812 */ /* 0x000fe400078ec0ff */
[----:B------:R-:W-:-:S04]  /*daa70*/  LOP3.LUT R14, R14, 0xffff, RZ, 0xc0, !PT ;  /* 0x0000ffff0e0e7812 */ /* 0x000fc800078ec0ff */
[----:B------:R-:W-:Y:S02]  /*daa80*/  PRMT R37, R37, 0x3340, R14 ;  /* 0x0000334025257816 */ /* 0x000fe4000000000e */
[----:B------:R-:W4:Y:S04]  /*daa90*/  LDL.LU R14, [R1+0x5798] ;  /* 0x00579800010e7983 */ /* 0x000f280000300800 */
[----:B------:R0:W-:Y:S04]  /*daaa0*/  STL [R1+0x458], R37 ;  /* 0x0004582501007387 */ /* 0x0001e80000100800 */
[----:B0-----:R-:W4:Y:S01]  /*daab0*/  LDL.LU R37, [R1+0x5794] ;  /* 0x0057940001257983 */ /* 0x001f220000300800 */
[----:B------:R-:W-:-:S04]  /*daac0*/  SHF.R.U32.HI R39, RZ, 0x8, R39 ;  /* 0x00000008ff277819 */ /* 0x000fc80000011627 */
[----:B------:R-:W-:-:S04]  /*daad0*/  LOP3.LUT R39, R39, 0xffff, RZ, 0xc0, !PT ;  /* 0x0000ffff27277812 */ /* 0x000fc800078ec0ff */
[----:B------:R-:W-:Y:S02]  /*daae0*/  PRMT R39, R39, 0x3340, R0 ;  /* 0x0000334027277816 */ /* 0x000fe40000000000 */
[----:B--2---:R-:W-:Y:S02]  /*daaf0*/  PRMT R52, R52, 0x5410, R15 ;  /* 0x0000541034347816 */ /* 0x004fe4000000000f */
[----:B------:R-:W2:Y:S04]  /*dab00*/  LDL.LU R15, [R1+0x5790] ;  /* 0x00579000010f7983 */ /* 0x000ea80000300800 */
[----:B------:R0:W-:Y:S04]  /*dab10*/  STL [R1+0x78c], R52 ;  /* 0x00078c3401007387 */ /* 0x0001e80000100800 */
[----:B0-----:R-:W2:Y:S01]  /*dab20*/  LDL.LU R52, [R1+0x578c] ;  /* 0x00578c0001347983 */ /* 0x001ea20000300800 */
[----:B---3--:R-:W-:-:S03]  /*dab30*/  PRMT R3, R3, 0x5410, R54 ;  /* 0x0000541003037816 */ /* 0x008fc60000000036 */
[----:B------:R-:W3:Y:S04]  /*dab40*/  LDL.LU R54, [R1+0x5788] ;  /* 0x0057880001367983 */ /* 0x000ee80000300800 */
[----:B------:R0:W-:Y:S02]  /*dab50*/  STL [R1+0x75c], R3 ;  /* 0x00075c0301007387 */ /* 0x0001e40000100800 */
[----:B0-----:R-:W-:Y:S02]  /*dab60*/  SHF.R.U32.HI R3, RZ, 0x8, R61 ;  /* 0x00000008ff037819 */ /* 0x001fe4000001163d */
[----:B------:R-:W2:Y:S02]  /*dab70*/  LDL.LU R61, [R1+0x5784] ;  /* 0x00578400013d7983 */ /* 0x000ea40000300800 */
[----:B------:R-:W-:-:S04]  /*dab80*/  LOP3.LUT R3, R3, 0xffff, RZ, 0xc0, !PT ;  /* 0x0000ffff03037812 */ /* 0x000fc800078ec0ff */
[----:B------:R-:W-:-:S05]  /*dab90*/  PRMT R3, R3, 0x3340, R0 ;  /* 0x0000334003037816 */ /* 0x000fca0000000000 */
[----:B------:R0:W-:Y:S04]  /*daba0*/  STL [R1+0x24c], R3 ;  /* 0x00024c0301007387 */ /* 0x0001e80000100800 */
[----:B0-----:R-:W4:Y:S04]  /*dabb0*/  LDL.LU R3, [R1+0x48] ;  /* 0x0000480001037983 */ /* 0x001f280000300800 */
[----:B------:R0:W-:Y:S04]  /*dabc0*/  STL [R1+0x250], R39 ;  /* 0x0002502701007387 */ /* 0x0001e80000100800 */
[----:B0-----:R-:W2:Y:S01]  /*dabd0*/  LDL.LU R39, [R1+0x5780] ;  /* 0x0057800001277983 */ /* 0x001ea20000300800 */
[----:B------:R-:W-:-:S02]  /*dabe0*/  PRMT R42, R42, 0x5410, R50 ;  /* 0x000054102a2a7816 */ /* 0x000fc40000000032 */
[----:B------:R-:W-:Y:S02]  /*dabf0*/  LOP3.LUT R40, R40, 0xffff, RZ, 0xc0, !PT ;  /* 0x0000ffff28287812 */ /* 0x000fe400078ec0ff */
[----:B----4-:R-:W-:Y:S02]  /*dac00*/  PRMT R5, R5, 0x5410, R3 ;  /* 0x0000541005057816 */ /* 0x010fe40000000003 */
[----:B------:R-:W-:-:S03]  /*dac10*/  LOP3.LUT R3, R6, 0xffff, RZ, 0xc0, !PT ;  /* 0x0000ffff06037812 */ /* 0x000fc600078ec0ff */
[----:B------:R0:W-:Y:S04]  /*dac20*/  STL [R1+0x77c], R5 ;  /* 0x00077c0501007387 */ /* 0x0001e80000100800 */
[----:B------:R1:W-:Y:S01]  /*dac30*/  STL [R1+0x320], R42 ;  /* 0x0003202a01007387 */ /* 0x0003e20000100800 */
[----:B0-----:R-:W-:Y:S02]  /*dac40*/  LOP3.LUT R5, R7, 0xffff, RZ, 0xc0, !PT ;  /* 0x0000ffff07057812 */ /* 0x001fe400078ec0ff */
[--C-:B-1----:R-:W-:Y:S02]  /*dac50*/  PRMT R42, R57, 0x4210, R3.reuse ;  /* 0x00004210392a7816 */ /* 0x102fe40000000003 */
[----:B--2---:R-:W-:Y:S02]  /*dac60*/  PRMT R7, R39, 0x5210, R3 ;  /* 0x0000521027077816 */ /* 0x004fe40000000003 */
[----:B------:R-:W-:-:S02]  /*dac70*/  PRMT R6, R59, 0x4210, R5 ;  /* 0x000042103b067816 */ /* 0x000fc40000000005 */
[----:B------:R-:W-:Y:S01]  /*dac80*/  PRMT R3, R53, 0x5210, R5 ;  /* 0x0000521035037816 */ /* 0x000fe20000000005 */
[----:B------:R0:W-:Y:S04]  /*dac90*/  STL [R1+0x940], R42 ;  /* 0x0009402a01007387 */ /* 0x0001e80000100800 */
[----:B------:R-:W-:Y:S04]  /*daca0*/  STL [R1+0x880], R7 ;  /* 0x0008800701007387 */ /* 0x000fe80000100800 */
[----:B------:R1:W-:Y:S04]  /*dacb0*/  STL [R1+0x944], R6 ;  /* 0x0009440601007387 */ /* 0x0003e80000100800 */
[----:B------:R2:W-:Y:S01]  /*dacc0*/  STL [R1+0x884], R3 ;  /* 0x0008840301007387 */ /* 0x0005e20000100800 */
[----:B------:R-:W-:-:S02]  /*dacd0*/  LOP3.LUT R5, R44, 0xffff, RZ, 0xc0, !PT ;  /* 0x0000ffff2c057812 */ /* 0x000fc400078ec0ff */
[----:B0-----:R-:W-:Y:S02]  /*dace0*/  LOP3.LUT R42, R56, 0xffff, RZ, 0xc0, !PT ;  /* 0x0000ffff382a7812 */ /* 0x001fe400078ec0ff */
[----:B-1----:R-:W-:Y:S01]  /*dacf0*/  LOP3.LUT R6, R51, 0xffff, RZ, 0xc0, !PT ;  /* 0x0000ffff33067812 */ /* 0x002fe200078ec0ff */
[----:B------:R-:W4:Y:S01]  /*dad00*/  LDL.LU R50, [R1+0x517c] ;  /* 0x00517c0001327983 */ /* 0x000f220000300800 */
[----:B------:R-:W-:Y:S02]  /*dad10*/  PRMT R39, R42, 0x3340, R40 ;  /* 0x000033402a277816 */ /* 0x000fe40000000028 */
[----:B------:R-:W-:Y:S02]  /*dad20*/  LOP3.LUT R51, R58, 0xffff, RZ, 0xc0, !PT ;  /* 0x0000ffff3a337812 */ /* 0x000fe400078ec0ff */
[----:B--2---:R-:W-:Y:S02]  /*dad30*/  PRMT R3, R6, 0x3340, R0 ;  /* 0x0000334006037816 */ /* 0x004fe40000000000 */
[----:B------:R-:W-:Y:S01]  /*dad40*/  LOP3.LUT R44, R55, 0xffff, RZ, 0xc0, !PT ;  /* 0x0000ffff372c7812 */ /* 0x000fe200078ec0ff */
[----:B------:R-:W2:Y:S04]  /*dad50*/  LDL.LU R7, [R1+0x7e0] ;  /* 0x0007e00001077983 */ /* 0x000ea80000300800 */
[----:B------:R-:W2:Y:S01]  /*dad60*/  LDL.LU R56, [R1+0x10] ;  /* 0x0000100001387983 */ /* 0x000ea20000300800 */
[----:B------:R-:W-:-:S02]  /*dad70*/  PRMT R53, R39, 0x5410, R3 ;  /* 0x0000541027357816 */ /* 0x000fc40000000003 */
[----:B------:R-:W-:Y:S02]  /*dad80*/  PRMT R3, R5, 0x3340, R0 ;  /* 0x0000334005037816 */ /* 0x000fe40000000000 */
[----:B------:R-:W-:Y:S01]  /*dad90*/  PRMT R39, R51, 0x3340, R44 ;  /* 0x0000334033277816 */ /* 0x000fe2000000002c */
[----:B------:R-:W2:Y:S04]  /*dada0*/  LDL.LU R58, [R1+0x7e4] ;  /* 0x0007e400013a7983 */ /* 0x000ea80000300800 */
[----:B------:R0:W-:Y:S01]  /*dadb0*/  STL [R1+0x528], R53 ;  /* 0x0005283501007387 */ /* 0x0001e20000100800 */
[----:B------:R-:W-:Y:S02]  /*dadc0*/  SHF.R.U32.HI R40, RZ, 0x8, R40 ;  /* 0x00000008ff287819 */ /* 0x000fe40000011628 */
[----:B0-----:R-:W-:-:S02]  /*dadd0*/  PRMT R53, R39, 0x5410, R3 ;  /* 0x0000541027357816 */ /* 0x001fc40000000003 */
[----:B------:R-:W-:Y:S02]  /*dade0*/  SHF.R.U32.HI R3, RZ, 0x8, R44 ;  /* 0x00000008ff037819 */ /* 0x000fe4000001162c */
[----:B------:R-:W-:Y:S02]  /*dadf0*/  SHF.R.U32.HI R39, RZ, 0x8, R51 ;  /* 0x00000008ff277819 */ /* 0x000fe40000011633 */
[----:B------:R-:W-:Y:S02]  /*dae00*/  LOP3.LUT R3, R3, 0xffff, RZ, 0xc0, !PT ;  /* 0x0000ffff03037812 */ /* 0x000fe400078ec0ff */
[----:B------:R-:W-:Y:S01]  /*dae10*/  LOP3.LUT R39, R39, 0xffff, RZ, 0xc0, !PT ;  /* 0x0000ffff27277812 */ /* 0x000fe200078ec0ff */
[----:B------:R0:W-:Y:S04]  /*dae20*/  STL [R1+0x518], R53 ;  /* 0x0005183501007387 */ /* 0x0001e80000100800 */
[----:B------:R-:W3:Y:S04]  /*dae30*/  LDL.LU R44, [R1+0x5164] ;  /* 0x00516400012c7983 */ /* 0x000ee80000300800 */
[----:B------:R-:W3:Y:S01]  /*dae40*/  LDL.LU R55, [R1+0x5160] ;  /* 0x0051600001377983 */ /* 0x000ee20000300800 */
[----:B------:R-:W-:-:S02]  /*dae50*/  LOP3.LUT R51, R40, 0xffff, RZ, 0xc0, !PT ;  /* 0x0000ffff28337812 */ /* 0x000fc400078ec0ff */
[----:B------:R-:W-:Y:S01]  /*dae60*/  PRMT R39, R39, 0x3340, R3 ;  /* 0x0000334027277816 */ /* 0x000fe20000000003 */
[----:B------:R-:W3:Y:S04]  /*dae70*/  LDL.LU R40, [R1+0x7e8] ;  /* 0x0007e80001287983 */ /* 0x000ee80000300800 */
[----:B------:R-:W3:Y:S04]  /*dae80*/  LDL.LU R3, [R1+0x5180] ;  /* 0x0051800001037983 */ /* 0x000ee80000300800 */
[----:B------:R-:W3:Y:S01]  /*dae90*/  LDL.LU R57, [R1+0x4] ;  /* 0x0000040001397983 */ /* 0x000ee20000300800 */
[----:B------:R-:W-:-:S03]  /*daea0*/  SHF.R.U32.HI R42, RZ, 0x8, R42 ;  /* 0x00000008ff2a7819 */ /* 0x000fc6000001162a */
[----:B------:R1:W-:Y:S04]  /*daeb0*/  STL [R1+0x44c], R39 ;  /* 0x00044c2701007387 */ /* 0x0003e80000100800 */
[----:B------:R-:W3:Y:S04]  /*daec0*/  LDL.LU R59, [R1+0x7ec] ;  /* 0x0007ec00013b7983 */ /* 0x000ee80000300800 */
[----:B0-----:R-:W3:Y:S01]  /*daed0*/  LDL.LU R53, [R1+0x4e2c] ;  /* 0x004e2c0001357983 */ /* 0x001ee20000300800 */
[----:B------:R-:W-:-:S04]  /*daee0*/  LOP3.LUT R42, R42, 0xffff, RZ, 0xc0, !PT ;  /* 0x0000ffff2a2a7812 */ /* 0x000fc800078ec0ff */
[----:B-1----:R-:W-:-:S05]  /*daef0*/  PRMT R39, R42, 0x3340, R51 ;  /* 0x000033402a277816 */ /* 0x002fca0000000033 */
[----:B------:R4:W-:Y:S04]  /*daf00*/  STL [R1+0x444], R39 ;  /* 0x0004442701007387 */ /* 0x0009e80000100800 */
[----:B------:R-:W3:Y:S04]  /*daf10*/  LDL.LU R42, [R1+0x754] ;  /* 0x00075400012a7983 */ /* 0x000ee80000300800 */
[----:B------:R-:W3:Y:S01]  /*daf20*/  LDL.LU R51, [R1+0x934] ;  /* 0x0009340001337983 */ /* 0x000ee20000300800 */
[----:B----4-:R-:W-:-:S04]  /*daf30*/  LOP3.LUT R39, R50, 0xffff, RZ, 0xc0, !PT ;  /* 0x0000ffff32277812 */ /* 0x010fc800078ec0ff */
[----:B--2---:R-:W-:Y:S02]  /*daf40*/  PRMT R50, R58, 0x4210, R39 ;  /* 0x000042103a327816 */ /* 0x004fe40000000027 */
[----:B---3--:R-:W-:-:S04]  /*daf50*/  LOP3.LUT R3, R3, 0xffff, RZ, 0xc0, !PT ;  /* 0x0000ffff03037812 */ /* 0x008fc800078ec0ff */
[--C-:B------:R-:W-:Y:S02]  /*daf60*/  PRMT R7, R7, 0x4210, R3.reuse ;  /* 0x0000421007077816 */ /* 0x100fe40000000003 */
[----:B------:R-:W-:-:S03]  /*daf70*/  PRMT R3, R56, 0x5210, R3 ;  /* 0x0000521038037816 */ /* 0x000fc60000000003 */
[----:B------:R-:W-:Y:S04]  /*daf80*/  STL [R1+0x890], R7 ;  /* 0x0008900701007387 */ /* 0x000fe80000100800 */
[----:B------:R0:W-:Y:S04]  /*daf90*/  STL [R1+0x7e0], R3 ;  /* 0x0007e00301007387 */ /* 0x0001e80000100800 */
[----:B------:R1:W-:Y:S01]  /*dafa0*/  STL [R1+0x894], R50 ;  /* 0x0008943201007387 */ /* 0x0003e20000100800 */
[----:B0-----:R-:W-:Y:S02]  /*dafb0*/  SHF.R.U32.HI R3, RZ, 0x8, R6 ;  /* 0x00000008ff037819 */ /* 0x001fe40000011606 */
[----:B------:R-:W-:-:S02]  /*dafc0*/  PRMT R7, R61, 0x5210, R39 ;  /* 0x000052103d077816 */ /* 0x000fc40000000027 */
[----:B------:R-:W-:Y:S01]  /*dafd0*/  SHF.R.U32.HI R39, RZ, 0x8, R5 ;  /* 0x00000008ff277819 */ /* 0x000fe20000011605 */
[----:B------:R-:W2:Y:S01]  /*dafe0*/  LDL.LU R61, [R1+0x694] ;  /* 0x00069400013d7983 */ /* 0x000ea20000300800 */
[----:B------:R-:W-:-:S03]  /*daff0*/  LOP3.LUT R3, R3, 0xffff, RZ, 0xc0, !PT ;  /* 0x0000ffff03037812 */ /* 0x000fc600078ec0ff */
[----:B------:R-:W-:Y:S01]  /*db000*/  STL [R1+0x7e4], R7 ;  /* 0x0007e40701007387 */ /* 0x000fe20000100800 */
[----:B------:R-:W-:-:S03]  /*db010*/  LOP3.LUT R39, R39, 0xffff, RZ, 0xc0, !PT ;  /* 0x0000ffff27277812 */ /* 0x000fc600078ec0ff */
[----:B------:R-:W3:Y:S01]  /*db020*/  LDL.LU R56, [R1+0x848] ;  /* 0x0008480001387983 */ /* 0x000ee20000300800 */
[----:B------:R-:W-:-:S03]  /*db030*/  PRMT R3, R3, 0x3340, R0 ;  /* 0x0000334003037816 */ /* 0x000fc60000000000 */
[----:B------:R-:W4:Y:S04]  /*db040*/  LDL.LU R5, [R1+0x698] ;  /* 0x0006980001057983 */ /* 0x000f280000300800 */
[----:B------:R0:W-:Y:S04]  /*db050*/  STL [R1+0x244], R3 ;  /* 0x0002440301007387 */ /* 0x0001e80000100800 */
[----:B------:R-:W2:Y:S04]  /*db060*/  LDL.LU R58, [R1+0x834] ;  /* 0x00083400013a7983 */ /* 0x000ea80000300800 */
[----:B-1----:R-:W2:Y:S01]  /*db070*/  LDL.LU R50, [R1+0x1c] ;  /* 0x00001c0001327983 */ /* 0x002ea20000300800 */
[----:B0-----:R-:W-:-:S05]  /*db080*/  PRMT R3, R39, 0x3340, R0 ;  /* 0x0000334027037816 */ /* 0x001fca0000000000 */
[----:B------:R0:W-:Y:S04]  /*db090*/  STL [R1+0x248], R3 ;  /* 0x0002480301007387 */ /* 0x0001e80000100800 */
[----:B------:R-:W2:Y:S04]  /*db0a0*/  LDL.LU R6, [R1+0x830] ;  /* 0x0008300001067983 */ /* 0x000ea80000300800 */
[----:B------:R-:W2:Y:S01]  /*db0b0*/  LDL.LU R7, [R1+0x18] ;  /* 0x0000180001077983 */ /* 0x000ea20000300800 */
[----:B------:R-:W-:Y:S02]  /*db0c0*/  LOP3.LUT R39, R55, 0xffff, RZ, 0xc0, !PT ;  /* 0x0000ffff37277812 */ /* 0x000fe400078ec0ff */
[----:B0-----:R-:W-:-:S02]  /*db0d0*/  LOP3.LUT R3, R44, 0xffff, RZ, 0xc0, !PT ;  /* 0x0000ffff2c037812 */ /* 0x001fc400078ec0ff */
[----:B------:R-:W2:Y:S04]  /*db0e0*/  LDL.LU R44, [R1+0x5004] ;  /* 0x00500400012c7983 */ /* 0x000ea80000300800 */
[----:B------:R-:W2:Y:S01]  /*db0f0*/  LDL.LU R55, [R1+0x4f3c] ;  /* 0x004f3c0001377983 */ /* 0x000ea20000300800 */
[--C-:B------:R-:W-:Y:S02]  /*db100*/  PRMT R40, R40, 0x4210, R3.reuse ;  /* 0x0000421028287816 */ /* 0x100fe40000000003 */
[----:B------:R-:W-:-:S03]  /*db110*/  PRMT R3, R57, 0x5210, R3 ;  /* 0x0000521039037816 */ /* 0x000fc60000000003 */
[----:B------:R0:W-:Y:S04]  /*db120*/  STL [R1+0x898], R40 ;  /* 0x0008982801007387 */ /* 0x0001e80000100800 */
[----:B0-----:R-:W2:Y:S04]  /*db130*/  LDL.LU R40, [R1+0x4fc4] ;  /* 0x004fc40001287983 */ /* 0x001ea80000300800 */
[----:B------:R-:W2:Y:S04]  /*db140*/  LDL.LU R57, [R1+0x577c] ;  /* 0x00577c0001397983 */ /* 0x000ea80000300800 */
[----:B------:R0:W-:Y:S04]  /*db150*/  STL [R1+0x7e8], R3 ;  /* 0x0007e80301007387 */ /* 0x0001e80000100800 */
[----:B0-----:R-:W2:Y:S01]  /*db160*/  LDL.LU R3, [R1+0xc] ;  /* 0x00000c0001037983 */ /* 0x001ea20000300800 */
[----:B------:R-:W-:-:S02]  /*db170*/  PRMT R59, R59, 0x4210, R39 ;  /* 0x000042103b3b7816 */ /* 0x000fc40000000027 */
[----:B------:R-:W-:Y:S02]  /*db180*/  LOP3.LUT R53, R53, 0xffff, RZ, 0xc0, !PT ;  /* 0x0000ffff35357812 */ /* 0x000fe400078ec0ff */
[----:B------:R-:W-:Y:S02]  /*db190*/  LOP3.LUT R42, R42, 0xffff, RZ, 0xc0, !PT ;  /* 0x0000ffff2a2a7812 */ /* 0x000fe400078ec0ff */
[----:B------:R-:W-:Y:S01]  /*db1a0*/  LOP3.LUT R51, R51, 0xffff, RZ, 0xc0, !PT ;  /* 0x0000ffff33337812 */ /* 0x000fe200078ec0ff */
[----:B------:R0:W-:Y:S04]  /*db1b0*/  STL [R1+0x89c], R59 ;  /* 0x00089c3b01007387 */ /* 0x0001e80000100800 */
[----:B0-----:R-:W3:Y:S01]  /*db1c0*/  LDL.LU R59, [R1+0x5778] ;  /* 0x00577800013b7983 */ /* 0x001ee20000300800 */
[----:B--2---:R-:W-:-:S02]  /*db1d0*/  PRMT R3, R3, 0x5210, R39 ;  /* 0x0000521003037816 */ /* 0x004fc40000000027 */
[----:B------:R-:W-:-:S03]  /*db1e0*/  PRMT R39, R53, 0x3340, R51 ;  /* 0x0000334035277816 */ /* 0x000fc60000000033 */
[----:B------:R0:W-:Y:S02]  /*db1f0*/  STL [R1+0x7ec], R3 ;  /* 0x0007ec0301007387 */ /* 0x0001e40000100800 */
[----:B0-----:R-:W-:-:S04]  /*db200*/  PRMT R3, R42, 0x3340, R0 ;  /* 0x000033402a037816 */ /* 0x001fc80000000000 */
[----:B------:R-:W-:Y:S02]  /*db210*/  PRMT R3, R39, 0x5410, R3 ;  /* 0x0000541027037816 */ /* 0x000fe40000000003 */
[----:B------:R-:W-:Y:S02]  /*db220*/  SHF.R.U32.HI R39, RZ, 0x8, R53 ;  /* 0x00000008ff277819 */ /* 0x000fe40000011635 */
[----:B------:R-:W2:Y:S04]  /*db230*/  LDL.LU R53, [R1+0x5774] ;  /* 0x0057740001357983 */ /* 0x000ea80000300800 */
[----:B------:R0:W-:Y:S01]  /*db240*/  STL [R1+0x520], R3 ;  /* 0x0005200301007387 */ /* 0x0001e20000100800 */
[----:B------:R-:W-:Y:S02]  /*db250*/  LOP3.LUT R39, R39, 0xffff, RZ, 0xc0, !PT ;  /* 0x0000ffff27277812 */ /* 0x000fe400078ec0ff */
[----:B0-----:R-:W-:-:S04]  /*db260*/  SHF.R.U32.HI R3, RZ, 0x8, R51 ;  /* 0x00000008ff037819 */ /* 0x001fc80000011633 */
[----:B------:R-:W-:Y:S02]  /*db270*/  LOP3.LUT R3, R3, 0xffff, RZ, 0xc0, !PT ;  /* 0x0000ffff03037812 */ /* 0x000fe400078ec0ff */
[----:B------:R-:W-:Y:S02]  /*db280*/  LOP3.LUT R51, R61, 0xffff, RZ, 0xc0, !PT ;  /* 0x0000ffff3d337812 */ /* 0x000fe400078ec0ff */
[----:B------:R-:W-:Y:S02]  /*db290*/  PRMT R61, R39, 0x3340, R3 ;  /* 0x00003340273d7816 */ /* 0x000fe40000000003 */
[----:B------:R-:W2:Y:S04]  /*db2a0*/  LDL.LU R3, [R1+0x14] ;  /* 0x0000140001037983 */ /* 0x000ea80000300800 */
[----:B------:R-:W4:Y:S01]  /*db2b0*/  LDL.LU R39, [R1+0x690] ;  /* 0x0006900001277983 */ /* 0x000f220000300800 */
[----:B---3--:R-:W-:-:S03]  /*db2c0*/  PRMT R56, R56, 0x4210, R51 ;  /* 0x0000421038387816 */ /* 0x008fc60000000033 */
[----:B------:R0:W-:Y:S04]  /*db2d0*/  STL [R1+0x46c], R61 ;  /* 0x00046c3d01007387 */ /* 0x0001e80000100800 */
[----:B0-----:R-:W3:Y:S04]  /*db2e0*/  LDL.LU R61, [R1+0x8c0] ;  /* 0x0008c000013d7983 */ /* 0x001ee80000300800 */
[----:B------:R0:W-:Y:S04]  /*db2f0*/  STL [R1+0x930], R56 ;  /* 0x0009303801007387 */ /* 0x0001e80000100800 */
[----:B0-----:R-:W3:Y:S01]  /*db300*/  LDL.LU R56, [R1+0x5770] ;  /* 0x0057700001387983 */ /* 0x001ee20000300800 */
[----:B------:R-:W-:-:S02]  /*db310*/  LOP3.LUT R44, R44, 0xffff, RZ, 0xc0, !PT ;  /* 0x0000ffff2c2c7812 */ /* 0x000fc400078ec0ff */
[----:B------:R-:W-:Y:S02]  /*db320*/  LOP3.LUT R40, R40, 0xffff, RZ, 0xc0, !PT ;  /* 0x0000ffff28287812 */ /* 0x000fe400078ec0ff */
[----:B--2---:R-:W-:Y:S02]  /*db330*/  PRMT R3, R3, 0x5210, R51 ;  /* 0x0000521003037816 */ /* 0x004fe40000000033 */
[----:B------:R-:W2:Y:S04]  /*db340*/  LDL.LU R51, [R1+0x576c] ;  /* 0x00576c0001337983 */ /* 0x000ea80000300800 */
[----:B------:R0:W-:Y:S01]  /*db350*/  STL [R1+0x840], R3 ;  /* 0x0008400301007387 */ /* 0x0001e20000100800 */
[----:B----4-:R-:W-:Y:S02]  /*db360*/  LOP3.LUT R39, R39, 0xffff, RZ, 0xc0, !PT ;  /* 0x0000ffff27277812 */ /* 0x010fe400078ec0ff */
[----:B0-----:R-:W-:-:S02]  /*db370*/  LOP3.LUT R3, R5, 0xffff, RZ, 0xc0, !PT ;  /* 0x0000ffff05037812 */ /* 0x001fc400078ec0ff */
[----:B------:R-:W-:Y:S01]  /*db380*/  PRMT R6, R6, 0x4210, R39 ;  /* 0x0000421006067816 */ /* 0x000fe20000000027 */
[----:B------:R-:W4:Y:S01]  /*db390*/  LDL.LU R5, [R1+0x5064] ;  /* 0x0050640001057983 */ /* 0x000f220000300800 */
[--C-:B------:R-:W-:Y:S02]  /*db3a0*/  PRMT R58, R58, 0x4210, R3.reuse ;  /* 0x000042103a3a7816 */ /* 0x100fe40000000003 */
[----:B------:R-:W-:Y:S02]  /*db3b0*/  PRMT R50, R50, 0x5210, R3 ;  /* 0x0000521032327816 */ /* 0x000fe40000000003 */
[----:B------:R-:W-:Y:S02]  /*db3c0*/  PRMT R3, R7, 0x5210, R39 ;  /* 0x0000521007037816 */ /* 0x000fe40000000027 */
[----:B------:R-:W-:Y:S01]  /*db3d0*/  LOP3.LUT R7, R55, 0xffff, RZ, 0xc0, !PT ;  /* 0x0000ffff37077812 */ /* 0x000fe200078ec0ff */
[----:B------:R0:W-:Y:S01]  /*db3e0*/  STL [R1+0x934], R58 ;  /* 0x0009343a01007387 */ /* 0x0001e20000100800 */
[----:B------:R-:W-:-:S03]  /*db3f0*/  PRMT R39, R44, 0x3340, R40 ;  /* 0x000033402c277816 */ /* 0x000fc60000000028 */
[----:B0-----:R-:W2:Y:S04]  /*db400*/  LDL.LU R58, [R1+0x5768] ;  /* 0x00576800013a7983 */ /* 0x001ea80000300800 */
[----:B------:R0:W-:Y:S04]  /*db410*/  STL [R1+0x844], R50 ;  /* 0x0008443201007387 */ /* 0x0001e80000100800 */
[----:B0-----:R-:W2:Y:S04]  /*db420*/  LDL.LU R50, [R1+0x4ff0] ;  /* 0x004ff00001327983 */ /* 0x001ea80000300800 */
[----:B------:R0:W-:Y:S04]  /*db430*/  STL [R1+0x938], R6 ;  /* 0x0009380601007387 */ /* 0x0001e80000100800 */
[----:B------:R1:W-:Y:S04]  /*db440*/  STL [R1+0x848], R3 ;  /* 0x0008480301007387 */ /* 0x0003e80000100800 */
[----:B0-----:R-:W2:Y:S01]  /*db450*/  LDL.LU R6, [R1+0x4f74] ;  /* 0x004f740001067983 */ /* 0x001ea20000300800 */
[----:B-1----:R-:W-:-:S03]  /*db460*/  PRMT R3, R7, 0x3340, R0 ;  /* 0x0000334007037816 */ /* 0x002fc60000000000 */
[----:B------:R-:W2:Y:S01]  /*db470*/  LDL.LU R55, [R1+0x50d4] ;  /* 0x0050d40001377983 */ /* 0x000ea20000300800 */
[----:B------:R-:W-:Y:S02]  /*db480*/  PRMT R3, R39, 0x5410, R3 ;  /* 0x0000541027037816 */ /* 0x000fe40000000003 */
[----:B------:R-:W-:Y:S02]  /*db490*/  SHF.R.U32.HI R39, RZ, 0x8, R44 ;  /* 0x00000008ff277819 */ /* 0x000fe4000001162c */
[----:B------:R-:W2:Y:S04]  /*db4a0*/  LDL.LU R44, [R1+0x5764] ;  /* 0x00576400012c7983 */ /* 0x000ea80000300800 */
[----:B------:R0:W-:Y:S01]  /*db4b0*/  STL [R1+0x510], R3 ;  /* 0x0005100301007387 */ /* 0x0001e20000100800 */
[----:B------:R-:W-:-:S02]  /*db4c0*/  SHF.R.U32.HI R7, RZ, 0x8, R7 ;  /* 0x00000008ff077819 */ /* 0x000fc40000011607 */
[----:B------:R-:W-:Y:S02]  /*db4d0*/  LOP3.LUT R39, R39, 0xffff, RZ, 0xc0, !PT ;  /* 0x0000ffff27277812 */ /* 0x000fe400078ec0ff */
[----:B0-----:R-:W-:-:S04]  /*db4e0*/  SHF.R.U32.HI R3, RZ, 0x8, R40 ;  /* 0x00000008ff037819 */ /* 0x001fc80000011628 */
[----:B------:R-:W-:Y:S02]  /*db4f0*/  LOP3.LUT R3, R3, 0xffff, RZ, 0xc0, !PT ;  /* 0x0000ffff03037812 */ /* 0x000fe400078ec0ff */
[----:B------:R-:W-:Y:S02]  /*db500*/  LOP3.LUT R40, R7, 0xffff, RZ, 0xc0, !PT ;  /* 0x0000ffff07287812 */ /* 0x000fe400078ec0ff */
[----:B------:R-:W-:Y:S02]  /*db510*/  PRMT R7, R39, 0x3340, R3 ;  /* 0x0000334027077816 */ /* 0x000fe40000000003 */
[----:B------:R-:W2:Y:S01]  /*db520*/  LDL.LU R3, [R1+0x4eb4] ;  /* 0x004eb40001037983 */ /* 0x000ea20000300800 */
[----:B------:R-:W-:-:S03]  /*db530*/  PRMT R40, R40, 0x3340, R0 ;  /* 0x0000334028287816 */ /* 0x000fc60000000000 */
[----:B------:R-:W3:Y:S04]  /*db540*/  LDL.LU R39, [R1+0x4eac] ;  /* 0x004eac0001277983 */ /* 0x000ee80000300800 */
[----:B------:R0:W-:Y:S04]  /*db550*/  STL [R1+0x5658], R7 ;  /* 0x0056580701007387 */ /* 0x0001e80000100800 */
[----:B0-----:R-:W4:Y:S04]  /*db560*/  LDL.LU R7, [R1+0x4e84] ;  /* 0x004e840001077983 */ /* 0x001f280000300800 */
[----:B------:R0:W-:Y:S04]  /*db570*/  STL [R1+0x240], R40 ;  /* 0x0002402801007387 */ /* 0x0001e80000100800 */
[----:B0-----:R-:W4:Y:S01]  /*db580*/  LDL.LU R40, [R1+0x5760] ;  /* 0x0057600001287983 */ /* 0x001f220000300800 */
[----:B--2---:R-:W-:-:S04]  /*db590*/  LOP3.LUT R3, R3, 0xffff, RZ, 0xc0, !PT ;  /* 0x0000ffff03037812 */ /* 0x004fc800078ec0ff */
[--C-:B---3--:R-:W-:Y:S02]  /*db5a0*/  PRMT R61, R61, 0x4210, R3.reuse ;  /* 0x000042103d3d7816 */ /* 0x108fe40000000003 */
[----:B------:R-:W-:-:S03]  /*db5b0*/  PRMT R3, R44, 0x5210, R3 ;  /* 0x000052102c037816 */ /* 0x000fc60000000003 */
[----:B------:R0:W-:Y:S04]  /*db5c0*/  STL [R1+0x920], R61 ;  /* 0x0009203d01007387 */ /* 0x0001e80000100800 */
[----:B0-----:R-:W2:Y:S04]  /*db5d0*/  LDL.LU R61, [R1+0x575c] ;  /* 0x00575c00013d7983 */ /* 0x001ea80000300800 */
[----:B------:R-:W3:Y:S04]  /*db5e0*/  LDL.LU R44, [R1+0x5758] ;  /* 0x00575800012c7983 */ /* 0x000ee80000300800 */
[----:B------:R0:W-:Y:S04]  /*db5f0*/  STL [R1+0x830], R3 ;  /* 0x0008300301007387 */ /* 0x0001e80000100800 */
[----:B0-----:R-:W2:Y:S01]  /*db600*/  LDL.LU R3, [R1+0x828] ;  /* 0x0008280001037983 */ /* 0x001ea20000300800 */
[----:B------:R-:W-:-:S04]  /*db610*/  LOP3.LUT R39, R39, 0xffff, RZ, 0xc0, !PT ;  /* 0x0000ffff27277812 */ /* 0x000fc800078ec0ff */
[--C-:B--2---:R-:W-:Y:S02]  /*db620*/  PRMT R3, R3, 0x4210, R39.reuse ;  /* 0x0000421003037816 */ /* 0x104fe40000000027 */
[----:B------:R-:W-:Y:S02]  /*db630*/  PRMT R39, R51, 0x5210, R39 ;  /* 0x0000521033277816 */ /* 0x000fe40000000027 */
[----:B------:R-:W2:Y:S04]  /*db640*/  LDL.LU R51, [R1+0x5754] ;  /* 0x0057540001337983 */ /* 0x000ea80000300800 */
[----:B------:R4:W-:Y:S04]  /*db650*/  STL [R1+0x924], R3 ;  /* 0x0009240301007387 */ /* 0x0009e80000100800 */
[----:B------:R0:W-:Y:S01]  /*db660*/  STL [R1+0x834], R39 ;  /* 0x0008342701007387 */ /* 0x0001e20000100800 */
[----:B----4-:R-:W-:-:S02]  /*db670*/  LOP3.LUT R3, R7, 0xffff, RZ, 0xc0, !PT ;  /* 0x0000ffff07037812 */ /* 0x010fc400078ec0ff */
[----:B0-----:R-:W-:Y:S02]  /*db680*/  LOP3.LUT R39, R5, 0xffff, RZ, 0xc0, !PT ;  /* 0x0000ffff05277812 */ /* 0x001fe400078ec0ff */
[--C-:B---3--:R-:W-:Y:S02]  /*db690*/  PRMT R5, R44, 0x4210, R3.reuse ;  /* 0x000042102c057816 */ /* 0x108fe40000000003 */
[----:B------:R-:W3:Y:S01]  /*db6a0*/  LDL.LU R44, [R1+0x5750] ;  /* 0x00575000012c7983 */ /* 0x000ee20000300800 */
[----:B------:R-:W-:-:S03]  /*db6b0*/  PRMT R3, R58, 0x5210, R3 ;  /* 0x000052103a037816 */ /* 0x000fc60000000003 */
[----:B------:R-:W4:Y:S04]  /*db6c0*/  LDL.LU R58, [R1+0x574c] ;  /* 0x00574c00013a7983 */ /* 0x000f280000300800 */
[----:B------:R0:W-:Y:S01]  /*db6d0*/  STL [R1+0x928], R5 ;  /* 0x0009280501007387 */ /* 0x0001e20000100800 */
[----:B------:R-:W-:-:S03]  /*db6e0*/  PRMT R7, R61, 0x4210, R39 ;  /* 0x000042103d077816 */ /* 0x000fc60000000027 */
[----:B------:R-:W2:Y:S04]  /*db6f0*/  LDL.LU R61, [R1+0x5748] ;  /* 0x00574800013d7983 */ /* 0x000ea80000300800 */
[----:B------:R1:W-:Y:S04]  /*db700*/  STL [R1+0x838], R3 ;  /* 0x0008380301007387 */ /* 0x0003e80000100800 */
[----:B0-----:R-:W2:Y:S04]  /*db710*/  LDL.LU R5, [R1+0x503c] ;  /* 0x00503c0001057983 */ /* 0x001ea80000300800 */
[----:B------:R0:W-:Y:S01]  /*db720*/  STL [R1+0x910], R7 ;  /* 0x0009100701007387 */ /* 0x0001e20000100800 */
[----:B-1----:R-:W-:-:S03]  /*db730*/  PRMT R3, R53, 0x5210, R39 ;  /* 0x0000521035037816 */ /* 0x002fc60000000027 */
[----:B------:R-:W2:Y:S04]  /*db740*/  LDL.LU R53, [R1+0x5744] ;  /* 0x0057440001357983 */ /* 0x000ea80000300800 */
[----:B------:R1:W-:Y:S01]  /*db750*/  STL [R1+0x820], R3 ;  /* 0x0008200301007387 */ /* 0x0003e20000100800 */
[----:B0-----:R-:W-:Y:S02]  /*db760*/  LOP3.LUT R7, R50, 0xffff, RZ, 0xc0, !PT ;  /* 0x0000ffff32077812 */ /* 0x001fe400078ec0ff */
[----:B------:R-:W-:Y:S02]  /*db770*/  LOP3.LUT R50, R6, 0xffff, RZ, 0xc0, !PT ;  /* 0x0000ffff06327812 */ /* 0x000fe400078ec0ff */
[----:B------:R-:W-:Y:S02]  /*db780*/  LOP3.LUT R6, R55, 0xffff, RZ, 0xc0, !PT ;  /* 0x0000ffff37067812 */ /* 0x000fe400078ec0ff */
[----:B------:R-:W-:-:S02]  /*db790*/  PRMT R39, R7, 0x3340, R50 ;  /* 0x0000334007277816 */ /* 0x000fc40000000032 */
[----:B------:R-:W-:Y:S02]  /*db7a0*/  SHF.R.U32.HI R7, RZ, 0x8, R7 ;  /* 0x00000008ff077819 */ /* 0x000fe40000011607 */
[----:B---3--:R-:W-:Y:S02]  /*db7b0*/  LOP3.LUT R44, R44, 0xffff, RZ, 0xc0, !PT ;  /* 0x0000ffff2c2c7812 */ /* 0x008fe400078ec0ff */
[----:B----4-:R-:W-:Y:S02]  /*db7c0*/  LOP3.LUT R58, R58, 0xffff, RZ, 0xc0, !PT ;  /* 0x0000ffff3a3a7812 */ /* 0x010fe400078ec0ff */
[----:B-1----:R-:W-:Y:S02]  /*db7d0*/  PRMT R3, R44, 0x3340, R0 ;  /* 0x000033402c037816 */ /* 0x002fe40000000000 */
[----:B--2---:R-:W-:Y:S02]  /*db7e0*/  LOP3.LUT R55, R61, 0xffff, RZ, 0xc0, !PT ;  /* 0x0000ffff3d377812 */ /* 0x004fe400078ec0ff */
[----:B------:R-:W-:-:S02]  /*db7f0*/  PRMT R61, R39, 0x5410, R3 ;  /* 0x00005410273d7816 */ /* 0x000fc40000000003 */
[----:B------:R-:W-:Y:S02]  /*db800*/  PRMT R3, R6, 0x3340, R0 ;  /* 0x0000334006037816 */ /* 0x000fe40000000000 */
[----:B------:R-:W-:Y:S01]  /*db810*/  PRMT R39, R58, 0x3340, R55 ;  /* 0x000033403a277816 */ /* 0x000fe20000000037 */
[----:B------:R0:W-:Y:S03]  /*db820*/  STL [R1+0x504], R61 ;  /* 0x0005043d01007387 */ /* 0x0001e60000100800 */
[----:B0-----:R-:W-:Y:S02]  /*db830*/  PRMT R61, R39, 0x5410, R3 ;  /* 0x00005410273d7816 */ /* 0x001fe40000000003 */
[----:B------:R-:W-:Y:S02]  /*db840*/  SHF.R.U32.HI R3, RZ, 0x8, R55 ;  /* 0x00000008ff037819 */ /* 0x000fe40000011637 */
[----:B------:R-:W-:-:S02]  /*db850*/  SHF.R.U32.HI R39, RZ, 0x8, R58 ;  /* 0x00000008ff277819 */ /* 0x000fc4000001163a */
[----:B------:R-:W-:Y:S02]  /*db860*/  SHF.R.U32.HI R55, RZ, 0x8, R50 ;  /* 0x00000008ff377819 */ /* 0x000fe40000011632 */
[----:B------:R-:W-:Y:S02]  /*db870*/  LOP3.LUT R3, R3, 0xffff, RZ, 0xc0, !PT ;  /* 0x0000ffff03037812 */ /* 0x000fe400078ec0ff */
[----:B------:R-:W-:Y:S02]  /*db880*/  LOP3.LUT R39, R39, 0xffff, RZ, 0xc0, !PT ;  /* 0x0000ffff27277812 */ /* 0x000fe400078ec0ff */
[----:B------:R-:W-:Y:S01]  /*db890*/  LOP3.LUT R55, R55, 0xffff, RZ, 0xc0, !PT ;  /* 0x0000ffff37377812 */ /* 0x000fe200078ec0ff */
[----:B------:R0:W-:Y:S04]  /*db8a0*/  STL [R1+0x4f0], R61 ;  /* 0x0004f03d01007387 */ /* 0x0001e80000100800 */
[----:B------:R-:W2:Y:S01]  /*db8b0*/  LDL.LU R50, [R1+0x4f38] ;  /* 0x004f380001327983 */ /* 0x000ea20000300800 */
[----:B------:R-:W-:Y:S01]  /*db8c0*/  PRMT R58, R39, 0x3340, R3 ;  /* 0x00003340273a7816 */ /* 0x000fe20000000003 */
[----:B------:R-:W-:Y:S01]  /*db8d0*/  IMAD.MOV.U32 R39, RZ, RZ, R55 ;  /* 0x000000ffff277224 */ /* 0x000fe200078e0037 */
[----:B0-----:R-:W-:-:S02]  /*db8e0*/  LOP3.LUT R61, R7, 0xffff, RZ, 0xc0, !PT ;  /* 0x0000ffff073d7812 */ /* 0x001fc400078ec0ff */
[----:B------:R-:W3:Y:S04]  /*db8f0*/  LDL.LU R7, [R1+0x4fac] ;  /* 0x004fac0001077983 */ /* 0x000ee80000300800 */
[----:B------:R-:W4:Y:S04]  /*db900*/  LDL.LU R55, [R1+0x5740] ;  /* 0x0057400001377983 */ /* 0x000f280000300800 */
[----:B------:R-:W2:Y:S04]  /*db910*/  LDL.LU R3, [R1+0x5070] ;  /* 0x0050700001037983 */ /* 0x000ea80000300800 */
[----:B------:R0:W-:Y:S04]  /*db920*/  STL [R1+0x565c], R58 ;  /* 0x00565c3a01007387 */ /* 0x0001e80000100800 */
[----:B0-----:R-:W3:Y:S01]  /*db930*/  LDL.LU R58, [R1+0x824] ;  /* 0x00082400013a7983 */ /* 0x001ee20000300800 */
[----:B------:R-:W-:-:S02]  /*db940*/  PRMT R61, R61, 0x3340, R39 ;  /* 0x000033403d3d7816 */ /* 0x000fc40000000027 */
[----:B------:R-:W-:-:S03]  /*db950*/  LOP3.LUT R39, R5, 0xffff, RZ, 0xc0, !PT ;  /* 0x0000ffff05277812 */ /* 0x000fc600078ec0ff */
[----:B------:R0:W-:Y:S04]  /*db960*/  STL [R1+0x5660], R61 ;  /* 0x0056603d01007387 */ /* 0x0001e80000100800 */
[----:B0-----:R-:W4:Y:S04]  /*db970*/  LDL.LU R61, [R1+0x5000] ;  /* 0x00500000013d7983 */ /* 0x001f280000300800 */
[----:B------:R-:W4:Y:S01]  /*db980*/  LDL.LU R5, [R1+0x51a8] ;  /* 0x0051a80001057983 */ /* 0x000f220000300800 */
[----:B--2---:R-:W-:-:S04]  /*db990*/  LOP3.LUT R3, R3, 0xffff, RZ, 0xc0, !PT ;  /* 0x0000ffff03037812 */ /* 0x004fc800078ec0ff */
[----:B---3--:R-:W-:-:S05]  /*db9a0*/  PRMT R58, R58, 0x4210, R3 ;  /* 0x000042103a3a7816 */ /* 0x008fca0000000003 */
[----:B------:R0:W-:Y:S02]  /*db9b0*/  STL [R1+0x914], R58 ;  /* 0x0009143a01007387 */ /* 0x0001e40000100800 */
[----:B0-----:R-:W-:Y:S02]  /*db9c0*/  PRMT R58, R56, 0x5210, R3 ;  /* 0x00005210383a7816 */ /* 0x001fe40000000003 */
[----:B------:R-:W2:Y:S04]  /*db9d0*/  LDL.LU R56, [R1+0x573c] ;  /* 0x00573c0001387983 */ /* 0x000ea80000300800 */
[----:B------:R-:W3:Y:S04]  /*db9e0*/  LDL.LU R3, [R1+0x818] ;  /* 0x0008180001037983 */ /* 0x000ee80000300800 */
[----:B------:R0:W-:Y:S01]  /*db9f0*/  STL [R1+0x824], R58 ;  /* 0x0008243a01007387 */ /* 0x0001e20000100800 */
[----:B------:R-:W-:-:S03]  /*dba00*/  PRMT R59, R59, 0x5210, R39 ;  /* 0x000052103b3b7816 */ /* 0x000fc60000000027 */
[----:B0-----:R-:W2:Y:S01]  /*dba10*/  LDL.LU R58, [R1+0x7c4] ;  /* 0x0007c400013a7983 */ /* 0x001ea20000300800 */
[----:B---3--:R-:W-:-:S05]  /*dba20*/  PRMT R3, R3, 0x4210, R39 ;  /* 0x0000421003037816 */ /* 0x008fca0000000027 */
[----:B------:R0:W-:Y:S01]  /*dba30*/  STL [R1+0x918], R3 ;  /* 0x0009180301007387 */ /* 0x0001e20000100800 */
[----:B------:R-:W-:-:S03]  /*dba40*/  SHF.R.U32.HI R39, RZ, 0x8, R6 ;  /* 0x00000008ff277819 */ /* 0x000fc60000011606 */
[----:B------:R1:W-:Y:S04]  /*dba50*/  STL [R1+0x828], R59 ;  /* 0x0008283b01007387 */ /* 0x0003e80000100800 */
[----:B------:R-:W3:Y:S01]  /*dba60*/  LDL.LU R6, [R1+0x7b8] ;  /* 0x0007b80001067983 */ /* 0x000ee20000300800 */
[----:B0-----:R-:W-:-:S04]  /*dba70*/  SHF.R.U32.HI R3, RZ, 0x8, R44 ;  /* 0x00000008ff037819 */ /* 0x001fc8000001162c */
[----:B------:R-:W-:Y:S02]  /*dba80*/  LOP3.LUT R3, R3, 0xffff, RZ, 0xc0, !PT ;  /* 0x0000ffff03037812 */ /* 0x000fe400078ec0ff */
[----:B------:R-:W-:Y:S02]  /*dba90*/  LOP3.LUT R39, R39, 0xffff, RZ, 0xc0, !PT ;  /* 0x0000ffff27277812 */ /* 0x000fe400078ec0ff */
[--C-:B------:R-:W-:Y:S02]  /*dbaa0*/  PRMT R44, R3, 0x3340, R0.reuse ;  /* 0x00003340032c7816 */ /* 0x100fe40000000000 */
[----:B------:R-:W2:Y:S04]  /*dbab0*/  LDL.LU R3, [R1+0x51dc] ;  /* 0x0051dc0001037983 */ /* 0x000ea80000300800 */
[----:B------:R0:W-:Y:S01]  /*dbac0*/  STL [R1+0x5664], R44 ;  /* 0x0056642c01007387 */ /* 0x0001e20000100800 */
[----:B-1----:R-:W-:-:S03]  /*dbad0*/  PRMT R59, R39, 0x3340, R0 ;  /* 0x00003340273b7816 */ /* 0x002fc60000000000 */
[----:B0-----:R-:W3:Y:S04]  /*dbae0*/  LDL.LU R44, [R1+0x810] ;  /* 0x00081000012c7983 */ /* 0x001ee80000300800 */
[----:B------:R-:W4:Y:S04]  /*dbaf0*/  LDL.LU R39, [R1+0x51d8] ;  /* 0x0051d80001277983 */ /* 0x000f280000300800 */
[----:B------:R-:W-:Y:S01]  /*dbb00*/  STL [R1+0x5668], R59 ;  /* 0x0056683b01007387 */ /* 0x000fe20000100800 */
[----:B--2---:R-:W-:-:S04]  /*dbb10*/  LOP3.LUT R3, R3, 0xffff, RZ, 0xc0, !PT ;  /* 0x0000ffff03037812 */ /* 0x004fc800078ec0ff */
[--C-:B---3--:R-:W-:Y:S02]  /*dbb20*/  PRMT R44, R44, 0x4210, R3.reuse ;  /* 0x000042102c2c7816 */ /* 0x108fe40000000003 */
[----:B----4-:R-:W-:Y:S02]  /*dbb30*/  LOP3.LUT R39, R39, 0xffff, RZ, 0xc0, !PT ;  /* 0x0000ffff27277812 */ /* 0x010fe400078ec0ff */
[----:B------:R-:W-:Y:S02]  /*dbb40*/  PRMT R3, R54, 0x5210, R3 ;  /* 0x0000521036037816 */ /* 0x000fe40000000003 */
[----:B------:R-:W2:Y:S04]  /*dbb50*/  LDL.LU R54, [R1+0x5738] ;  /* 0x0057380001367983 */ /* 0x000ea80000300800 */
[----:B------:R0:W-:Y:S02]  /*dbb60*/  STL [R1+0x900], R44 ;  /* 0x0009002c01007387 */ /* 0x0001e40000100800 */
[----:B0-----:R-:W-:-:S02]  /*dbb70*/  PRMT R44, R56, 0x4210, R39 ;  /* 0x00004210382c7816 */ /* 0x001fc40000000027 */
[----:B------:R-:W3:Y:S04]  /*dbb80*/  LDL.LU R56, [R1+0x5734] ;  /* 0x0057340001387983 */ /* 0x000ee80000300800 */
[----:B------:R0:W-:Y:S02]  /*dbb90*/  STL [R1+0x810], R3 ;  /* 0x0008100301007387 */ /* 0x0001e40000100800 */
[----:B0-----:R-:W-:Y:S02]  /*dbba0*/  PRMT R3, R57, 0x5210, R39 ;  /* 0x0000521039037816 */ /* 0x001fe40000000027 */
[----:B------:R-:W4:Y:S04]  /*dbbb0*/  LDL.LU R57, [R1+0x5730] ;  /* 0x0057300001397983 */ /* 0x000f280000300800 */
[----:B------:R0:W-:Y:S01]  /*dbbc0*/  STL [R1+0x904], R44 ;  /* 0x0009042c01007387 */ /* 0x0001e20000100800 */
[----:B------:R-:W-:-:S02]  /*dbbd0*/  LOP3.LUT R50, R50, 0xffff, RZ, 0xc0, !PT ;  /* 0x0000ffff32327812 */ /* 0x000fc400078ec0ff */
[----:B------:R-:W-:Y:S01]  /*dbbe0*/  LOP3.LUT R7, R7, 0xffff, RZ, 0xc0, !PT ;  /* 0x0000ffff07077812 */ /* 0x000fe200078ec0ff */
[----:B------:R1:W-:Y:S01]  /*dbbf0*/  STL [R1+0x814], R3 ;  /* 0x0008140301007387 */ /* 0x0003e20000100800 */
[----:B0-----:R-:W-:Y:S02]  /*dbc00*/  LOP3.LUT R44, R61, 0xffff, RZ, 0xc0, !PT ;  /* 0x0000ffff3d2c7812 */ /* 0x001fe400078ec0ff */
[----:B-1----:R-:W-:Y:S02]  /*dbc10*/  PRMT R3, R50, 0x3340, R0 ;  /* 0x0000334032037816 */ /* 0x002fe40000000000 */
[----:B------:R-:W-:-:S04]  /*dbc20*/  PRMT R39, R44, 0x3340, R7 ;  /* 0x000033402c277816 */ /* 0x000fc80000000007 */
[----:B------:R-:W-:Y:S02]  /*dbc30*/  PRMT R59, R39, 0x5410, R3 ;  /* 0x00005410273b7816 */ /* 0x000fe40000000003 */
[----:B------:R-:W-:Y:S02]  /*dbc40*/  SHF.R.U32.HI R39, RZ, 0x8, R44 ;  /* 0x00000008ff277819 */ /* 0x000fe4000001162c */
[----:B------:R-:W-:Y:S02]  /*dbc50*/  SHF.R.U32.HI R3, RZ, 0x8, R7 ;  /* 0x00000008ff037819 */ /* 0x000fe40000011607 */
[----:B------:R-:W-:Y:S02]  /*dbc60*/  LOP3.LUT R39, R39, 0xffff, RZ, 0xc0, !PT ;  /* 0x0000ffff27277812 */ /* 0x000fe400078ec0ff */
[----:B------:R-:W-:Y:S02]  /*dbc70*/  LOP3.LUT R3, R3, 0xffff, RZ, 0xc0, !PT ;  /* 0x0000ffff03037812 */ /* 0x000fe400078ec0ff */
[----:B------:R-:W-:-:S02]  /*dbc80*/  LOP3.LUT R7, R5, 0xffff, RZ, 0xc0, !PT ;  /* 0x0000ffff05077812 */ /* 0x000fc400078ec0ff */
[----:B------:R-:W-:Y:S02]  /*dbc90*/  PRMT R5, R39, 0x3340, R3 ;  /* 0x0000334027057816 */ /* 0x000fe40000000003 */
[--C-:B------:R-:W-:Y:S01]  /*dbca0*/  PRMT R3, R58, 0x4210, R7.reuse ;  /* 0x000042103a037816 */ /* 0x100fe20000000007 */
[----:B------:R-:W-:Y:S04]  /*dbcb0*/  STL [R1+0x4f8], R59 ;  /* 0x0004f83b01007387 */ /* 0x000fe80000100800 */
[----:B------:R0:W-:Y:S02]  /*dbcc0*/  STL [R1+0x5640], R5 ;  /* 0x0056400501007387 */ /* 0x0001e40000100800 */
[----:B0-----:R-:W-:Y:S02]  /*dbcd0*/  PRMT R5, R52, 0x5210, R7 ;  /* 0x0000521034057816 */ /* 0x001fe40000000007 */
[----:B------:R-:W2:Y:S04]  /*dbce0*/  LDL.LU R52, [R1+0x572c] ;  /* 0x00572c0001347983 */ /* 0x000ea80000300800 */
[----:B------:R4:W-:Y:S01]  /*dbcf0*/  STL [R1+0x908], R3 ;  /* 0x0009080301007387 */ /* 0x0009e20000100800 */
[----:B---3--:R-:W-:-:S02]  /*dbd00*/  LOP3.LUT R39, R56, 0xffff, RZ, 0xc0, !PT ;  /* 0x0000ffff38277812 */ /* 0x008fc400078ec0ff */
[----:B----4-:R-:W-:Y:S02]  /*dbd10*/  LOP3.LUT R3, R57, 0xffff, RZ, 0xc0, !PT ;  /* 0x0000ffff39037812 */ /* 0x010fe400078ec0ff */
[----:B------:R-:W3:Y:S04]  /*dbd20*/  LDL.LU R57, [R1+0x5728] ;  /* 0x0057280001397983 */ /* 0x000ee80000300800 */
[----:B------:R0:W-:Y:S04]  /*dbd30*/  STL [R1+0x818], R5 ;  /* 0x0008180501007387 */ /* 0x0001e80000100800 */
[----:B------:R-:W4:Y:S01]  /*dbd40*/  LDL.LU R56, [R1+0x5724] ;  /* 0x0057240001387983 */ /* 0x000f220000300800 */
[----:B--2---:R-:W-:-:S03]  /*dbd50*/  PRMT R7, R54, 0x4210, R3 ;  /* 0x0000421036077816 */ /* 0x004fc60000000003 */
[----:B------:R-:W2:Y:S01]  /*dbd60*/  LDL.LU R54, [R1+0x5720] ;  /* 0x0057200001367983 */ /* 0x000ea20000300800 */
[----:B------:R-:W-:-:S03]  /*dbd70*/  PRMT R6, R6, 0x4210, R39 ;  /* 0x0000421006067816 */ /* 0x000fc60000000027 */
[----:B0-----:R-:W2:Y:S04]  /*dbd80*/  LDL.LU R5, [R1+0x7a0] ;  /* 0x0007a00001057983 */ /* 0x001ea80000300800 */
[----:B------:R-:W2:Y:S04]  /*dbd90*/  LDL.LU R59, [R1+0x4ee0] ;  /* 0x004ee000013b7983 */ /* 0x000ea80000300800 */
[----:B------:R0:W-:Y:S04]  /*dbda0*/  STL [R1+0x8f0], R7 ;  /* 0x0008f00701007387 */ /* 0x0001e80000100800 */
[----:B------:R-:W2:Y:S01]  /*dbdb0*/  LDL.LU R44, [R1+0x4ed4] ;  /* 0x004ed400012c7983 */ /* 0x000ea20000300800 */
[----:B0-----:R-:W-:-:S02]  /*dbdc0*/  PRMT R7, R15, 0x5210, R3 ;  /* 0x000052100f077816 */ /* 0x001fc40000000003 */
[----:B------:R-:W-:-:S03]  /*dbdd0*/  PRMT R3, R14, 0x5210, R39 ;  /* 0x000052100e037816 */ /* 0x000fc60000000027 */
[----:B------:R-:W-:Y:S04]  /*dbde0*/  STL [R1+0x7c0], R7 ;  /* 0x0007c00701007387 */ /* 0x000fe80000100800 */
[----:B------:R0:W-:Y:S04]  /*dbdf0*/  STL [R1+0x8f4], R6 ;  /* 0x0008f40601007387 */ /* 0x0001e80000100800 */
[----:B------:R1:W-:Y:S04]  /*dbe00*/  STL [R1+0x7c4], R3 ;  /* 0x0007c40301007387 */ /* 0x0003e80000100800 */
[----:B------:R-:W2:Y:S04]  /*dbe10*/  LDL.LU R61, [R1+0x5188] ;  /* 0x00518800013d7983 */ /* 0x000ea80000300800 */
[----:B0-----:R-:W2:Y:S04]  /*dbe20*/  LDL.LU R6, [R1+0x50e0] ;  /* 0x0050e00001067983 */ /* 0x001ea80000300800 */
[----:B------:R-:W2:Y:S04]  /*dbe30*/  LDL.LU R58, [R1+0x5144] ;  /* 0x00514400013a7983 */ /* 0x000ea80000300800 */
[----:B------:R-:W2:Y:S01]  /*dbe40*/  LDL.LU R7, [R1+0x5364] ;  /* 0x0053640001077983 */ /* 0x000ea20000300800 */
[----:B---3--:R-:W-:-:S02]  /*dbe50*/  LOP3.LUT R15, R57, 0xffff, RZ, 0xc0, !PT ;  /* 0x0000ffff390f7812 */ /* 0x008fc400078ec0ff */
[----:B----4-:R-:W-:Y:S02]  /*dbe60*/  LOP3.LUT R56, R56, 0xffff, RZ, 0xc0, !PT ;  /* 0x0000ffff38387812 */ /* 0x010fe400078ec0ff */
[----:B--2---:R-:W-:Y:S02]  /*dbe70*/  LOP3.LUT R39, R54, 0xffff, RZ, 0xc0, !PT ;  /* 0x0000ffff36277812 */ /* 0x004fe400078ec0ff */
[----:B-1----:R-:W-:Y:S01]  /*dbe80*/  PRMT R3, R15, 0x3340, R0 ;  /* 0x000033400f037816 */ /* 0x002fe20000000000 */
[----:B------:R-:W2:Y:S01]  /*dbe90*/  LDL.LU R54, [R1+0x52b0] ;  /* 0x0052b00001367983 */ /* 0x000ea20000300800 */
[----:B------:R-:W-:-:S04]  /*dbea0*/  PRMT R14, R56, 0x3340, R39 ;  /* 0x00003340380e7816 */ /* 0x000fc80000000027 */
[----:B------:R-:W-:Y:S02]  /*dbeb0*/  PRMT R3, R14, 0x5410, R3 ;  /* 0x000054100e037816 */ /* 0x000fe40000000003 */
[----:B------:R-:W-:-:S03]  /*dbec0*/  SHF.R.U32.HI R14, RZ, 0x8, R56 ;  /* 0x00000008ff0e7819 */ /* 0x000fc60000011638 */
[----:B------:R0:W-:Y:S01]  /*dbed0*/  STL [R1+0x4e0], R3 ;  /* 0x0004e00301007387 */ /* 0x0001e20000100800 */
[----:B------:R-:W-:Y:S02]  /*dbee0*/  LOP3.LUT R14, R14, 0xffff, RZ, 0xc0, !PT ;  /* 0x0000ffff0e0e7812 */ /* 0x000fe400078ec0ff */
[----:B0-----:R-:W-:Y:S02]  /*dbef0*/  SHF.R.U32.HI R3, RZ, 0x8, R39 ;  /* 0x00000008ff037819 */ /* 0x001fe40000011627 */
[----:B------:R-:W3:Y:S02]  /*dbf00*/  LDL.LU R39, [R1+0x7c8] ;  /* 0x0007c80001277983 */ /* 0x000ee40000300800 */
[----:B------:R-:W-:-:S04]  /*dbf10*/  LOP3.LUT R3, R3, 0xffff, RZ, 0xc0, !PT ;  /* 0x0000ffff03037812 */ /* 0x000fc800078ec0ff */
[----:B------:R-:W-:Y:S02]  /*dbf20*/  PRMT R56, R14, 0x3340, R3 ;  /* 0x000033400e387816 */ /* 0x000fe40000000003 */
[----:B------:R-:W4:Y:S04]  /*dbf30*/  LDL.LU R3, [R1+0x69c] ;  /* 0x00069c0001037983 */ /* 0x000f280000300800 */
[----:B------:R-:W2:Y:S01]  /*dbf40*/  LDL.LU R14, [R1+0x4edc] ;  /* 0x004edc00010e7983 */ /* 0x000ea20000300800 */
[----:B------:R-:W-:-:S04]  /*dbf50*/  SHF.R.U32.HI R15, RZ, 0x8, R15 ;  /* 0x00000008ff0f7819 */ /* 0x000fc8000001160f */
[----:B------:R-:W-:-:S04]  /*dbf60*/  LOP3.LUT R15, R15, 0xffff, RZ, 0xc0, !PT ;  /* 0x0000ffff0f0f7812 */ /* 0x000fc800078ec0ff */
[----:B------:R-:W-:Y:S01]  /*dbf70*/  PRMT R57, R15, 0x3340, R0 ;  /* 0x000033400f397816 */ /* 0x000fe20000000000 */
[----:B------:R-:W-:Y:S04]  /*dbf80*/  STL [R1+0x566c], R56 ;  /* 0x00566c3801007387 */ /* 0x000fe80000100800 */
[----:B------:R-:W-:Y:S01]  /*dbf90*/  STL [R1+0x5670], R57 ;  /* 0x0056703901007387 */ /* 0x000fe20000100800 */
[----:B----4-:R-:W-:Y:S02]  /*dbfa0*/  LOP3.LUT R3, R3, 0xffff, RZ, 0xc0, !PT ;  /* 0x0000ffff03037812 */ /* 0x010fe400078ec0ff */
[----:B--2---:R-:W-:Y:S02]  /*dbfb0*/  LOP3.LUT R14, R14, 0xffff, RZ, 0xc0, !PT ;  /* 0x0000ffff0e0e7812 */ /* 0x004fe400078ec0ff */
[----:B---3--:R-:W-:-:S02]  /*dbfc0*/  PRMT R39, R39, 0x4210, R3 ;  /* 0x0000421027277816 */ /* 0x008fc40000000003 */
[----:B------:R-:W-:Y:S02]  /*dbfd0*/  PRMT R3, R37, 0x5210, R3 ;  /* 0x0000521025037816 */ /* 0x000fe40000000003 */
[--C-:B------:R-:W-:Y:S02]  /*dbfe0*/  PRMT R15, R5, 0x4210, R14.reuse ;  /* 0x00004210050f7816 */ /* 0x100fe4000000000e */
[----:B------:R-:W-:Y:S01]  /*dbff0*/  PRMT R5, R12, 0x5210, R14 ;  /* 0x000052100c057816 */ /* 0x000fe2000000000e */
[----:B------:R-:W-:Y:S04]  /*dc000*/  STL [R1+0x8f8], R39 ;  /* 0x0008f82701007387 */ /* 0x000fe80000100800 */
[----:B------:R0:W-:Y:S04]  /*dc010*/  STL [R1+0x7c8], R3 ;  /* 0x0007c80301007387 */ /* 0x0001e80000100800 */
[----:B------:R-:W-:Y:S04]  /*dc020*/  STL [R1+0x8e0], R15 ;  /* 0x0008e00f01007387 */ /* 0x000fe80000100800 */
[----:B------:R1:W-:Y:S01]  /*dc030*/  STL [R1+0x7a0], R5 ;  /* 0x0007a00501007387 */ /* 0x0003e20000100800 */
[----:B0-----:R-:W-:-:S04]  /*dc040*/  LOP3.LUT R3, R59, 0xffff, RZ, 0xc0, !PT ;  /* 0x0000ffff3b037812 */ /* 0x001fc800078ec0ff */
[--C-:B------:R-:W-:Y:S02]  /*dc050*/  PRMT R14, R52, 0x4210, R3.reuse ;  /* 0x00004210340e7816 */ /* 0x100fe40000000003 */
[----:B------:R-:W2:Y:S01]  /*dc060*/  LDL.LU R52, [R1+0x571c] ;  /* 0x00571c0001347983 */ /* 0x000ea20000300800 */
[----:B------:R-:W-:Y:S02]  /*dc070*/  LOP3.LUT R12, R44, 0xffff, RZ, 0xc0, !PT ;  /* 0x0000ffff2c0c7812 */ /* 0x000fe400078ec0ff */
[----:B------:R-:W-:Y:S01]  /*dc080*/  PRMT R3, R11, 0x5210, R3 ;  /* 0x000052100b037816 */ /* 0x000fe20000000003 */
[----:B------:R-:W-:Y:S01]  /*dc090*/  STL [R1+0x8e4], R14 ;  /* 0x0008e40e01007387 */ /* 0x000fe20000100800 */
[----:B-1----:R-:W-:-:S03]  /*dc0a0*/  PRMT R5, R55, 0x4210, R12 ;  /* 0x0000421037057816 */ /* 0x002fc6000000000c */
[----:B------:R-:W3:Y:S04]  /*dc0b0*/  LDL.LU R55, [R1+0x5718] ;  /* 0x0057180001377983 */ /* 0x000ee80000300800 */
[----:B------:R0:W-:Y:S04]  /*dc0c0*/  STL [R1+0x7a4], R3 ;  /* 0x0007a40301007387 */ /* 0x0001e80000100800 */
[----:B------:R-:W-:Y:S01]  /*dc0d0*/  STL [R1+0x8e8], R5 ;  /* 0x0008e80501007387 */ /* 0x000fe20000100800 */
[----:B0-----:R-:W-:Y:S02]  /*dc0e0*/  PRMT R3, R38, 0x5210, R12 ;  /* 0x0000521026037816 */ /* 0x001fe4000000000c */
[----:B------:R-:W-:-:S03]  /*dc0f0*/  LOP3.LUT R38, R6, 0xffff, RZ, 0xc0, !PT ;  /* 0x0000ffff06267812 */ /* 0x000fc600078ec0ff */
[----:B------:R0:W-:Y:S04]  /*dc100*/  STL [R1+0x7a8], R3 ;  /* 0x0007a80301007387 */ /* 0x0001e80000100800 */
[----:B------:R-:W4:Y:S01]  /*dc110*/  LDL.LU R6, [R1+0x50b0] ;  /* 0x0050b00001067983 */ /* 0x000f220000300800 */
[----:B------:R-:W-:Y:S02]  /*dc120*/  LOP3.LUT R14, R61, 0xffff, RZ, 0xc0, !PT ;  /* 0x0000ffff3d0e7812 */ /* 0x000fe400078ec0ff */
[----:B------:R-:W-:Y:S02]  /*dc130*/  LOP3.LUT R12, R58, 0xffff, RZ, 0xc0, !PT ;  /* 0x0000ffff3a0c7812 */ /* 0x000fe400078ec0ff */
[----:B------:R-:W-:Y:S02]  /*dc140*/  LOP3.LUT R37, R7, 0xffff, RZ, 0xc0, !PT ;  /* 0x0000ffff07257812 */ /* 0x000fe400078ec0ff */
[----:B------:R-:W-:-:S02]  /*dc150*/  LOP3.LUT R15, R54, 0xffff, RZ, 0xc0, !PT ;  /* 0x0000ffff360f7812 */ /* 0x000fc400078ec0ff */
[----:B------:R-:W-:Y:S02]  /*dc160*/  PRMT R11, R14, 0x3340, R12 ;  /* 0x000033400e0b7816 */ /* 0x000fe4000000000c */
[----:B0-----:R-:W-:-:S04]  /*dc170*/  PRMT R3, R38, 0x3340, R0 ;  /* 0x0000334026037816 */ /* 0x001fc80000000000 */
[----:B------:R-:W-:Y:S02]  /*dc180*/  PRMT R5, R11, 0x5410, R3 ;  /* 0x000054100b057816 */ /* 0x000fe40000000003 */
[----:B------:R-:W-:-:S03]  /*dc190*/  PRMT R11, R37, 0x3340, R15 ;  /* 0x00003340250b7816 */ /* 0x000fc6000000000f */
[----:B------:R0:W-:Y:S04]  /*dc1a0*/  STL [R1+0x4d4], R5 ;  /* 0x0004d40501007387 */ /* 0x0001e80000100800 */
[----:B------:R-:W3:Y:S04]  /*dc1b0*/  LDL.LU R57, [R1+0x5220] ;  /* 0x0052200001397983 */ /* 0x000ee80000300800 */
[----:B------:R-:W3:Y:S01]  /*dc1c0*/  LDL.LU R56, [R1+0x51e4] ;  /* 0x0051e40001387983 */ /* 0x000ee20000300800 */
[----:B--2---:R-:W-:-:S04]  /*dc1d0*/  LOP3.LUT R39, R52, 0xffff, RZ, 0xc0, !PT ;  /* 0x0000ffff34277812 */ /* 0x004fc800078ec0ff */
[----:B------:R-:W-:-:S04]  /*dc1e0*/  PRMT R3, R39, 0x3340, R0 ;  /* 0x0000334027037816 */ /* 0x000fc80000000000 */
[----:B------:R-:W-:Y:S02]  /*dc1f0*/  PRMT R3, R11, 0x5410, R3 ;  /* 0x000054100b037816 */ /* 0x000fe40000000003 */
[----:B------:R-:W-:-:S03]  /*dc200*/  SHF.R.U32.HI R11, RZ, 0x8, R14 ;  /* 0x00000008ff0b7819 */ /* 0x000fc6000001160e */
[----:B------:R1:W-:Y:S01]  /*dc210*/  STL [R1+0x4c8], R3 ;  /* 0x0004c80301007387 */ /* 0x0003e20000100800 */
[----:B------:R-:W-:Y:S02]  /*dc220*/  LOP3.LUT R11, R11, 0xffff, RZ, 0xc0, !PT ;  /* 0x0000ffff0b0b7812 */ /* 0x000fe400078ec0ff */
[----:B------:R-:W-:Y:S01]  /*dc230*/  SHF.R.U32.HI R14, RZ, 0x8, R37 ;  /* 0x00000008ff0e7819 */ /* 0x000fe20000011625 */
[----:B0-----:R-:W2:Y:S04]  /*dc240*/  LDL.LU R5, [R1+0x7b4] ;  /* 0x0007b40001057983 */ /* 0x001ea80000300800 */
[----:B------:R-:W2:Y:S04]  /*dc250*/  LDL.LU R59, [R1+0x764] ;  /* 0x00076400013b7983 */ /* 0x000ea80000300800 */
[----:B------:R-:W2:Y:S01]  /*dc260*/  LDL.LU R37, [R1+0x7b0] ;  /* 0x0007b00001257983 */ /* 0x000ea20000300800 */
[----:B-1----:R-:W-:-:S02]  /*dc270*/  SHF.R.U32.HI R3, RZ, 0x8, R12 ;  /* 0x00000008ff037819 */ /* 0x002fc4000001160c */
[----:B------:R-:W-:Y:S02]  /*dc280*/  SHF.R.U32.HI R12, RZ, 0x8, R15 ;  /* 0x00000008ff0c7819 */ /* 0x000fe4000001160f */
[----:B------:R-:W-:Y:S01]  /*dc290*/  LOP3.LUT R14, R14, 0xffff, RZ, 0xc0, !PT ;  /* 0x0000ffff0e0e7812 */ /* 0x000fe200078ec0ff */
[----:B------:R-:W2:Y:S01]  /*dc2a0*/  LDL.LU R15, [R1+0x798] ;  /* 0x00079800010f7983 */ /* 0x000ea20000300800 */
[----:B------:R-:W-:Y:S02]  /*dc2b0*/  LOP3.LUT R3, R3, 0xffff, RZ, 0xc0, !PT ;  /* 0x0000ffff03037812 */ /* 0x000fe400078ec0ff */
[----:B------:R-:W-:Y:S02]  /*dc2c0*/  LOP3.LUT R12, R12, 0xffff, RZ, 0xc0, !PT ;  /* 0x0000ffff0c0c7812 */ /* 0x000fe400078ec0ff */
[----:B------:R-:W-:Y:S02]  /*dc2d0*/  PRMT R52, R11, 0x3340, R3 ;  /* 0x000033400b347816 */ /* 0x000fe40000000003 */
[----:B------:R-:W-:-:S03]  /*dc2e0*/  PRMT R54, R14, 0x3340, R12 ;  /* 0x000033400e367816 */ /* 0x000fc6000000000c */
[----:B------:R0:W-:Y:S04]  /*dc2f0*/  STL [R1+0x5674], R52 ;  /* 0x0056743401007387 */ /* 0x0001e80000100800 */
[----:B0-----:R-:W2:Y:S04]  /*dc300*/  LDL.LU R52, [R1+0x5218] ;  /* 0x0052180001347983 */ /* 0x001ea80000300800 */
[----:B------:R-:W2:Y:S04]  /*dc310*/  LDL.LU R12, [R1+0x507c] ;  /* 0x00507c00010c7983 */ /* 0x000ea80000300800 */
[----:B------:R-:W-:Y:S04]  /*dc320*/  STL [R1+0x5678], R54 ;  /* 0x0056783601007387 */ /* 0x000fe80000100800 */
[----:B------:R-:W2:Y:S04]  /*dc330*/  LDL.LU R44, [R1+0x5394] ;  /* 0x00539400012c7983 */ /* 0x000ea80000300800 */
[----:B------:R-:W2:Y:S04]  /*dc340*/  LDL.LU R61, [R1+0x52d8] ;  /* 0x0052d800013d7983 */ /* 0x000ea80000300800 */
[----:B------:R-:W2:Y:S04]  /*dc350*/  LDL.LU R58, [R1+0x52e0] ;  /* 0x0052e000013a7983 */ /* 0x000ea80000300800 */
[----:B------:R-:W2:Y:S01]  /*dc360*/  LDL.LU R7, [R1+0x5334] ;  /* 0x0053340001077983 */ /* 0x000ea20000300800 */
[----:B----4-:R-:W-:-:S04]  /*dc370*/  LOP3.LUT R3, R6, 0xffff, RZ, 0xc0, !PT ;  /* 0x0000ffff06037812 */ /* 0x010fc800078ec0ff */
[----:B------:R-:W-:-:S05]  /*dc380*/  PRMT R6, R53, 0x4210, R3 ;  /* 0x0000421035067816 */ /* 0x000fca0000000003 */
[----:B------:R0:W-:Y:S04]  /*dc390*/  STL [R1+0x8d0], R6 ;  /* 0x0008d00601007387 */ /* 0x0001e80000100800 */
[----:B0-----:R-:W4:Y:S01]  /*dc3a0*/  LDL.LU R6, [R1+0x527c] ;  /* 0x00527c0001067983 */ /* 0x001f220000300800 */
[----:B---3--:R-:W-:Y:S02]  /*dc3b0*/  LOP3.LUT R11, R55, 0xffff, RZ, 0xc0, !PT ;  /* 0x0000ffff370b7812 */ /* 0x008fe400078ec0ff */
[----:B------:R-:W-:Y:S02]  /*dc3c0*/  PRMT R14, R35, 0x5210, R3 ;  /* 0x00005210230e7816 */ /* 0x000fe40000000003 */
[----:B------:R-:W-:-:S03]  /*dc3d0*/  PRMT R3, R51, 0x4210, R11 ;  /* 0x0000421033037816 */ /* 0x000fc6000000000b */
[----:B------:R-:W-:Y:S04]  /*dc3e0*/  STL [R1+0x790], R14 ;  /* 0x0007900e01007387 */ /* 0x000fe80000100800 */
[----:B------:R-:W3:Y:S04]  /*dc3f0*/  LDL.LU R51, [R1+0x5288] ;  /* 0x0052880001337983 */ /* 0x000ee80000300800 */
[----:B------:R0:W-:Y:S02]  /*dc400*/  STL [R1+0x8d4], R3 ;  /* 0x0008d40301007387 */ /* 0x0001e40000100800 */
[----:B0-----:R-:W-:-:S02]  /*dc410*/  SHF.R.U32.HI R3, RZ, 0x8, R39 ;  /* 0x00000008ff037819 */ /* 0x001fc40000011627 */
[----:B------:R-:W-:Y:S02]  /*dc420*/  PRMT R14, R33, 0x5210, R11 ;  /* 0x00005210210e7816 */ /* 0x000fe4000000000b */
[----:B------:R-:W-:Y:S02]  /*dc430*/  SHF.R.U32.HI R11, RZ, 0x8, R38 ;  /* 0x00000008ff0b7819 */ /* 0x000fe40000011626 */
[----:B------:R-:W-:Y:S02]  /*dc440*/  LOP3.LUT R3, R3, 0xffff, RZ, 0xc0, !PT ;  /* 0x0000ffff03037812 */ /* 0x000fe400078ec0ff */
[----:B------:R-:W-:Y:S02]  /*dc450*/  LOP3.LUT R11, R11, 0xffff, RZ, 0xc0, !PT ;  /* 0x0000ffff0b0b7812 */ /* 0x000fe400078ec0ff */
[--C-:B------:R-:W-:Y:S02]  /*dc460*/  PRMT R55, R3, 0x3340, R0.reuse ;  /* 0x0000334003377816 */ /* 0x100fe40000000000 */
[----:B------:R-:W-:Y:S01]  /*dc470*/  PRMT R53, R11, 0x3340, R0 ;  /* 0x000033400b357816 */ /* 0x000fe20000000000 */
[----:B------:R0:W-:Y:S04]  /*dc480*/  STL [R1+0x794], R14 ;  /* 0x0007940e01007387 */ /* 0x0001e80000100800 */
[----:B------:R-:W-:Y:S04]  /*dc490*/  STL [R1+0x567c], R55 ;  /* 0x00567c3701007387 */ /* 0x000fe80000100800 */
[----:B------:R-:W-:Y:S01]  /*dc4a0*/  STL [R1+0x5680], R53 ;  /* 0x0056803501007387 */ /* 0x000fe20000100800 */
[----:B--2---:R-:W-:-:S02]  /*dc4b0*/  LOP3.LUT R3, R12, 0xffff, RZ, 0xc0, !PT ;  /* 0x0000ffff0c037812 */ /* 0x004fc400078ec0ff */
[----:B------:R-:W-:Y:S02]  /*dc4c0*/  LOP3.LUT R11, R52, 0xffff, RZ, 0xc0, !PT ;  /* 0x0000ffff340b7812 */ /* 0x000fe400078ec0ff */
[--C-:B------:R-:W-:Y:S02]  /*dc4d0*/  PRMT R12, R15, 0x4210, R3.reuse ;  /* 0x000042100f0c7816 */ /* 0x100fe40000000003 */
[----:B------:R-:W-:Y:S02]  /*dc4e0*/  PRMT R3, R34, 0x5210, R3 ;  /* 0x0000521022037816 */ /* 0x000fe40000000003 */
[--C-:B0-----:R-:W-:Y:S01]  /*dc4f0*/  PRMT R14, R37, 0x4210, R11.reuse ;  /* 0x00004210250e7816 */ /* 0x101fe2000000000b */
[----:B------:R0:W-:Y:S04]  /*dc500*/  STL [R1+0x8d8], R12 ;  /* 0x0008d80c01007387 */ /* 0x0001e80000100800 */
[----:B------:R1:W-:Y:S04]  /*dc510*/  STL [R1+0x798], R3 ;  /* 0x0007980301007387 */ /* 0x0003e80000100800 */
[----:B------:R-:W-:Y:S01]  /*dc520*/  STL [R1+0x7b0], R14 ;  /* 0x0007b00e01007387 */ /* 0x000fe20000100800 */
[----:B0-----:R-:W-:-:S02]  /*dc530*/  PRMT R12, R13, 0x5210, R11 ;  /* 0x000052100d0c7816 */ /* 0x001fc4000000000b */
[----:B-1----:R-:W-:Y:S02]  /*dc540*/  LOP3.LUT R3, R57, 0xffff, RZ, 0xc0, !PT ;  /* 0x0000ffff39037812 */ /* 0x002fe400078ec0ff */
[----:B------:R-:W-:Y:S01]  /*dc550*/  LOP3.LUT R11, R56, 0xffff, RZ, 0xc0, !PT ;  /* 0x0000ffff380b7812 */ /* 0x000fe200078ec0ff */
[----:B------:R0:W-:Y:S01]  /*dc560*/  STL [R1+0x6a0], R12 ;  /* 0x0006a00c01007387 */ /* 0x0001e20000100800 */
[----:B------:R-:W-:Y:S02]  /*dc570*/  PRMT R13, R5, 0x4210, R3 ;  /* 0x00004210050d7816 */ /* 0x000fe40000000003 */
[----:B------:R-:W-:-:S03]  /*dc580*/  PRMT R5, R59, 0x4210, R11 ;  /* 0x000042103b057816 */ /* 0x000fc6000000000b */
[----:B------:R1:W-:Y:S01]  /*dc590*/  STL [R1+0x7b4], R13 ;  /* 0x0007b40d01007387 */ /* 0x0003e20000100800 */
[----:B0-----:R-:W-:Y:S02]  /*dc5a0*/  PRMT R12, R29, 0x5210, R3 ;  /* 0x000052101d0c7816 */ /* 0x001fe40000000003 */
[----:B------:R-:W-:-:S03]  /*dc5b0*/  PRMT R3, R16, 0x5210, R11 ;  /* 0x0000521010037816 */ /* 0x000fc6000000000b */
[----:B------:R-:W-:Y:S04]  /*dc5c0*/  STL [R1+0x6a4], R12 ;  /* 0x0006a40c01007387 */ /* 0x000fe80000100800 */
[----:B------:R-:W-:Y:S04]  /*dc5d0*/  STL [R1+0x7b8], R5 ;  /* 0x0007b80501007387 */ /* 0x000fe80000100800 */
[----:B------:R0:W-:Y:S04]  /*dc5e0*/  STL [R1+0x6a8], R3 ;  /* 0x0006a80301007387 */ /* 0x0001e80000100800 */
[----:B------:R-:W2:Y:S01]  /*dc5f0*/  LDL.LU R57, [R1+0x51f8] ;  /* 0x0051f80001397983 */ /* 0x000ea20000300800 */
[----:B------:R-:W-:-:S02]  /*dc600*/  LOP3.LUT R15, R44, 0xffff, RZ, 0xc0, !PT ;  /* 0x0000ffff2c0f7812 */ /* 0x000fc400078ec0ff */
[----:B------:R-:W-:Y:S01]  /*dc610*/  LOP3.LUT R29, R61, 0xffff, RZ, 0xc0, !PT ;  /* 0x0000ffff3d1d7812 */ /* 0x000fe200078ec0ff */
[----:B------:R-:W2:Y:S04]  /*dc620*/  LDL.LU R44, [R1+0x6ac] ;  /* 0x0006ac00012c7983 */ /* 0x000ea80000300800 */
[----:B------:R-:W2:Y:S01]  /*dc630*/  LDL.LU R61, [R1+0x7bc] ;  /* 0x0007bc00013d7983 */ /* 0x000ea20000300800 */
[----:B------:R-:W-:-:S03]  /*dc640*/  LOP3.LUT R14, R7, 0xffff, RZ, 0xc0, !PT ;  /* 0x0000ffff070e7812 */ /* 0x000fc600078ec0ff */
[----:B------:R-:W2:Y:S01]  /*dc650*/  LDL.LU R7, [R1+0x760] ;  /* 0x0007600001077983 */ /* 0x000ea20000300800 */
[----:B-1----:R-:W-:Y:S02]  /*dc660*/  LOP3.LUT R13, R58, 0xffff, RZ, 0xc0, !PT ;  /* 0x0000ffff3a0d7812 */ /* 0x002fe400078ec0ff */
[----:B0-----:R-:W-:Y:S02]  /*dc670*/  PRMT R3, R29, 0x3340, R0 ;  /* 0x000033401d037816 */ /* 0x001fe40000000000 */
[----:B------:R-:W-:-:S04]  /*dc680*/  PRMT R11, R15, 0x3340, R13 ;  /* 0x000033400f0b7816 */ /* 0x000fc8000000000d */
[----:B------:R-:W-:-:S05]  /*dc690*/  PRMT R5, R11, 0x5410, R3 ;  /* 0x000054100b057816 */ /* 0x000fca0000000003 */
[----:B------:R0:W-:Y:S04]  /*dc6a0*/  STL [R1+0x4b8], R5 ;  /* 0x0004b80501007387 */ /* 0x0001e80000100800 */
[----:B------:R-:W2:Y:S01]  /*dc6b0*/  LDL.LU R58, [R1+0x6b4] ;  /* 0x0006b400013a7983 */ /* 0x000ea20000300800 */
[----:B----4-:R-:W-:-:S03]  /*dc6c0*/  LOP3.LUT R16, R6, 0xffff, RZ, 0xc0, !PT ;  /* 0x0000ffff06107812 */ /* 0x010fc600078ec0ff */
[----:B------:R-:W4:Y:S01]  /*dc6d0*/  LDL.LU R6, [R1+0x6b0] ;  /* 0x0006b00001067983 */ /* 0x000f220000300800 */
[----:B---3--:R-:W-:Y:S02]  /*dc6e0*/  LOP3.LUT R12, R51, 0xffff, RZ, 0xc0, !PT ;  /* 0x0000ffff330c7812 */ /* 0x008fe400078ec0ff */
[----:B------:R-:W-:Y:S02]  /*dc6f0*/  PRMT R3, R16, 0x3340, R0 ;  /* 0x0000334010037816 */ /* 0x000fe40000000000 */
[----:B------:R-:W-:-:S04]  /*dc700*/  PRMT R11, R14, 0x3340, R12 ;  /* 0x000033400e0b7816 */ /* 0x000fc8000000000c */
[----:B------:R-:W-:Y:S02]  /*dc710*/  PRMT R3, R11, 0x5410, R3 ;  /* 0x000054100b037816 */ /* 0x000fe40000000003 */
[----:B------:R-:W-:-:S03]  /*dc720*/  SHF.R.U32.HI R11, RZ, 0x8, R15 ;  /* 0x00000008ff0b7819 */ /* 0x000fc6000001160f */
[----:B------:R1:W-:Y:S04]  /*dc730*/  STL [R1+0x4b4], R3 ;  /* 0x0004b40301007387 */ /* 0x0003e80000100800 */
[----:B------:R-:W3:Y:S01]  /*dc740*/  LDL.LU R56, [R1+0x8b8] ;  /* 0x0008b80001387983 */ /* 0x000ee20000300800 */
[----:B------:R-:W-:-:S03]  /*dc750*/  LOP3.LUT R11, R11, 0xffff, RZ, 0xc0, !PT ;  /* 0x0000ffff0b0b7812 */ /* 0x000fc600078ec0ff */
[----:B0-----:R-:W3:Y:S04]  /*dc760*/  LDL.LU R5, [R1+0x768] ;  /* 0x0007680001057983 */ /* 0x001ee80000300800 */
[----:B------:R-:W3:Y:S04]  /*dc770*/  LDL.LU R54, [R1+0x538c] ;  /* 0x00538c0001367983 */ /* 0x000ee80000300800 */
[----:B------:R-:W3:Y:S01]  /*dc780*/  LDL.LU R52, [R1+0x52b8] ;  /* 0x0052b80001347983 */ /* 0x000ee20000300800 */
[----:B-1----:R-:W-:-:S04]  /*dc790*/  SHF.R.U32.HI R3, RZ, 0x8, R13 ;  /* 0x00000008ff037819 */ /* 0x002fc8000001160d */
[----:B------:R-:W-:-:S04]  /*dc7a0*/  LOP3.LUT R3, R3, 0xffff, RZ, 0xc0, !PT ;  /* 0x0000ffff03037812 */ /* 0x000fc800078ec0ff */
[----:B------:R-:W-:Y:S02]  /*dc7b0*/  PRMT R3, R11, 0x3340, R3 ;  /* 0x000033400b037816 */ /* 0x000fe40000000003 */
[----:B------:R-:W-:Y:S02]  /*dc7c0*/  SHF.R.U32.HI R14, RZ, 0x8, R14 ;  /* 0x00000008ff0e7819 */ /* 0x000fe4000001160e */
[----:B------:R-:W-:Y:S01]  /*dc7d0*/  SHF.R.U32.HI R12, RZ, 0x8, R12 ;  /* 0x00000008ff0c7819 */ /* 0x000fe2000001160c */
[----:B------:R2:W-:Y:S04]  /*dc7e0*/  STL [R1+0x414], R3 ;  /* 0x0004140301007387 */ /* 0x0005e80000100800 */
[----:B------:R-:W3:Y:S01]  /*dc7f0*/  LDL.LU R59, [R1+0x52c0] ;  /* 0x0052c000013b7983 */ /* 0x000ee20000300800 */
[----:B------:R-:W-:-:S02]  /*dc800*/  LOP3.LUT R13, R14, 0xffff, RZ, 0xc0, !PT ;  /* 0x0000ffff0e0d7812 */ /* 0x000fc400078ec0ff */
[----:B------:R-:W-:-:S04]  /*dc810*/  LOP3.LUT R12, R12, 0xffff, RZ, 0xc0, !PT ;  /* 0x0000ffff0c0c7812 */ /* 0x000fc800078ec0ff */
[----:B------:R-:W-:-:S05]  /*dc820*/  PRMT R51, R13, 0x3340, R12 ;  /* 0x000033400d337816 */ /* 0x000fca000000000c */
[----:B------:R-:W-:Y:S01]  /*dc830*/  STL [R1+0x5684], R51 ;  /* 0x0056843301007387 */ /* 0x000fe20000100800 */
[----:B--2---:R-:W-:-:S04]  /*dc840*/  LOP3.LUT R3, R57, 0xffff, RZ, 0xc0, !PT ;  /* 0x0000ffff39037812 */ /* 0x004fc800078ec0ff */
[--C-:B------:R-:W-:Y:S02]  /*dc850*/  PRMT R13, R61, 0x4210, R3.reuse ;  /* 0x000042103d0d7816 */ /* 0x100fe40000000003 */
[----:B------:R-:W-:Y:S02]  /*dc860*/  PRMT R12, R25, 0x5210, R3 ;  /* 0x00005210190c7816 */ /* 0x000fe40000000003 */
[----:B------:R-:W-:Y:S01]  /*dc870*/  LOP3.LUT R11, R44, 0xffff, RZ, 0xc0, !PT ;  /* 0x0000ffff2c0b7812 */ /* 0x000fe200078ec0ff */
[----:B------:R-:W-:Y:S04]  /*dc880*/  STL [R1+0x7bc], R13 ;  /* 0x0007bc0d01007387 */ /* 0x000fe80000100800 */
[----:B------:R-:W2:Y:S04]  /*dc890*/  LDL.LU R44, [R1+0x4f54] ;  /* 0x004f5400012c7983 */ /* 0x000ea80000300800 */
[----:B------:R-:W-:Y:S04]  /*dc8a0*/  STL [R1+0x6ac], R12 ;  /* 0x0006ac0c01007387 */ /* 0x000fe80000100800 */
[----:B------:R-:W2:Y:S01]  /*dc8b0*/  LDL.LU R61, [R1+0x8b0] ;  /* 0x0008b000013d7983 */ /* 0x000ea20000300800 */
[----:B------:R-:W-:-:S02]  /*dc8c0*/  PRMT R3, R7, 0x4210, R11 ;  /* 0x0000421007037816 */ /* 0x000fc4000000000b */
[----:B------:R-:W-:-:S03]  /*dc8d0*/  PRMT R7, R23, 0x5210, R11 ;  /* 0x0000521017077816 */ /* 0x000fc6000000000b */
[----:B------:R-:W-:Y:S04]  /*dc8e0*/  STL [R1+0x8c0], R3 ;  /* 0x0008c00301007387 */ /* 0x000fe80000100800 */
[----:B------:R0:W-:Y:S04]  /*dc8f0*/  STL [R1+0x760], R7 ;  /* 0x0007600701007387 */ /* 0x0001e80000100800 */
[----:B------:R-:W2:Y:S04]  /*dc900*/  LDL.LU R37, [R1+0x4f58] ;  /* 0x004f580001257983 */ /* 0x000ea80000300800 */
[----:B0-----:R-:W2:Y:S01]  /*dc910*/  LDL.LU R7, [R1+0x4f24] ;  /* 0x004f240001077983 */ /* 0x001ea20000300800 */
[----:B------:R-:W-:-:S02]  /*dc920*/  SHF.R.U32.HI R3, RZ, 0x8, R16 ;  /* 0x00000008ff037819 */ /* 0x000fc40000011610 */
[----:B------:R-:W-:Y:S02]  /*dc930*/  SHF.R.U32.HI R11, RZ, 0x8, R29 ;  /* 0x00000008ff0b7819 */ /* 0x000fe4000001161d */
[----:B------:R-:W-:Y:S02]  /*dc940*/  LOP3.LUT R3, R3, 0xffff, RZ, 0xc0, !PT ;  /* 0x0000ffff03037812 */ /* 0x000fe400078ec0ff */
[----:B------:R-:W-:Y:S02]  /*dc950*/  LOP3.LUT R11, R11, 0xffff, RZ, 0xc0, !PT ;  /* 0x0000ffff0b0b7812 */ /* 0x000fe400078ec0ff */
[--C-:B------:R-:W-:Y:S02]  /*dc960*/  PRMT R3, R3, 0x3340, R0.reuse ;  /* 0x0000334003037816 */ /* 0x100fe40000000000 */
[----:B------:R-:W-:-:S03]  /*dc970*/  PRMT R11, R11, 0x3340, R0 ;  /* 0x000033400b0b7816 */ /* 0x000fc60000000000 */
[----:B------:R0:W-:Y:S04]  /*dc980*/  STL [R1+0x1fc], R3 ;  /* 0x0001fc0301007387 */ /* 0x0001e80000100800 */
[----:B------:R-:W2:Y:S04]  /*dc990*/  LDL.LU R57, [R1+0x8b4] ;  /* 0x0008b40001397983 */ /* 0x000ea80000300800 */
[----:B------:R4:W-:Y:S01]  /*dc9a0*/  STL [R1+0x1f8], R11 ;  /* 0x0001f80b01007387 */ /* 0x0009e20000100800 */
[----:B0-----:R-:W-:-:S03]  /*dc9b0*/  LOP3.LUT R3, R58, 0xffff, RZ, 0xc0, !PT ;  /* 0x0000ffff3a037812 */ /* 0x001fc600078ec0ff */
[----:B------:R-:W2:Y:S01]  /*dc9c0*/  LDL.LU R58, [R1+0x8a0] ;  /* 0x0008a000013a7983 */ /* 0x000ea20000300800 */
[----:B----4-:R-:W-:-:S03]  /*dc9d0*/  LOP3.LUT R11, R6, 0xffff, RZ, 0xc0, !PT ;  /* 0x0000ffff060b7812 */ /* 0x010fc600078ec0ff */
[----:B------:R-:W4:Y:S01]  /*dc9e0*/  LDL.LU R6, [R1+0x4f04] ;  /* 0x004f040001067983 */ /* 0x000f220000300800 */
[--C-:B---3--:R-:W-:Y:S02]  /*dc9f0*/  PRMT R13, R56, 0x4210, R3.reuse ;  /* 0x00004210380d7816 */ /* 0x108fe40000000003 */
[----:B------:R-:W-:Y:S02]  /*dca00*/  PRMT R12, R24, 0x5210, R3 ;  /* 0x00005210180c7816 */ /* 0x000fe40000000003 */
[----:B------:R-:W-:Y:S01]  /*dca10*/  PRMT R3, R5, 0x4210, R11 ;  /* 0x0000421005037816 */ /* 0x000fe2000000000b */
[----:B------:R0:W-:Y:S04]  /*dca20*/  STL [R1+0x8c4], R13 ;  /* 0x0008c40d01007387 */ /* 0x0001e80000100800 */
[----:B------:R-:W3:Y:S04]  /*dca30*/  LDL.LU R56, [R1+0x850] ;  /* 0x0008500001387983 */ /* 0x000ee80000300800 */
[----:B------:R1:W-:Y:S04]  /*dca40*/  STL [R1+0x764], R12 ;  /* 0x0007640c01007387 */ /* 0x0003e80000100800 */
[----:B------:R-:W3:Y:S04]  /*dca50*/  LDL.LU R5, [R1+0x4eb0] ;  /* 0x004eb00001057983 */ /* 0x000ee80000300800 */
[----:B------:R1:W-:Y:S01]  /*dca60*/  STL [R1+0x8c8], R3 ;  /* 0x0008c80301007387 */ /* 0x0003e20000100800 */
[----:B0-----:R-:W-:-:S02]  /*dca70*/  LOP3.LUT R13, R52, 0xffff, RZ, 0xc0, !PT ;  /* 0x0000ffff340d7812 */ /* 0x001fc400078ec0ff */
[----:B-1----:R-:W-:Y:S02]  /*dca80*/  LOP3.LUT R12, R54, 0xffff, RZ, 0xc0, !PT ;  /* 0x0000ffff360c7812 */ /* 0x002fe400078ec0ff */
[----:B------:R-:W-:Y:S02]  /*dca90*/  PRMT R3, R4, 0x5210, R11 ;  /* 0x0000521004037816 */ /* 0x000fe4000000000b */
[----:B------:R-:W-:-:S03]  /*dcaa0*/  LOP3.LUT R11, R59, 0xffff, RZ, 0xc0, !PT ;  /* 0x0000ffff3b0b7812 */ /* 0x000fc600078ec0ff */
[----:B------:R0:W-:Y:S01]  /*dcab0*/  STL [R1+0x768], R3 ;  /* 0x0007680301007387 */ /* 0x0001e20000100800 */
[----:B------:R-:W-:Y:S02]  /*dcac0*/  PRMT R4, R12, 0x3340, R11 ;  /* 0x000033400c047816 */ /* 0x000fe4000000000b */
[----:B0-----:R-:W-:-:S04]  /*dcad0*/  PRMT R3, R13, 0x3340, R0 ;  /* 0x000033400d037816 */ /* 0x001fc80000000000 */
[----:B------:R-:W-:Y:S02]  /*dcae0*/  PRMT R14, R4, 0x5410, R3 ;  /* 0x00005410040e7816 */ /* 0x000fe40000000003 */
[----:B------:R-:W-:Y:S02]  /*dcaf0*/  SHF.R.U32.HI R4, RZ, 0x8, R12 ;  /* 0x00000008ff047819 */ /* 0x000fe4000001160c */
[----:B------:R-:W-:Y:S02]  /*dcb00*/  SHF.R.U32.HI R3, RZ, 0x8, R11 ;  /* 0x00000008ff037819 */ /* 0x000fe4000001160b */
[----:B------:R-:W-:Y:S02]  /*dcb10*/  LOP3.LUT R4, R4, 0xffff, RZ, 0xc0, !PT ;  /* 0x0000ffff04047812 */ /* 0x000fe400078ec0ff */
[----:B------:R-:W-:Y:S01]  /*dcb20*/  LOP3.LUT R3, R3, 0xffff, RZ, 0xc0, !PT ;  /* 0x0000ffff03037812 */ /* 0x000fe200078ec0ff */
[----:B------:R-:W-:Y:S04]  /*dcb30*/  STL [R1+0x4b0], R14 ;  /* 0x0004b00e01007387 */ /* 0x000fe80000100800 */
[----:B------:R-:W3:Y:S01]  /*dcb40*/  LDL.LU R59, [R1+0x50e8] ;  /* 0x0050e800013b7983 */ /* 0x000ee20000300800 */
[----:B------:R-:W-:-:S05]  /*dcb50*/  PRMT R4, R4, 0x3340, R3 ;  /* 0x0000334004047816 */ /* 0x000fca0000000003 */
[----:B------:R0:W-:Y:S01]  /*dcb60*/  STL [R1+0x404], R4 ;  /* 0x0004040401007387 */ /* 0x0001e20000100800 */
[----:B--2---:R-:W-:-:S03]  /*dcb70*/  LOP3.LUT R11, R44, 0xffff, RZ, 0xc0, !PT ;  /* 0x0000ffff2c0b7812 */ /* 0x004fc600078ec0ff */
[----:B------:R-:W2:Y:S01]  /*dcb80*/  LDL.LU R44, [R1+0x50e4] ;  /* 0x0050e400012c7983 */ /* 0x000ea20000300800 */
[--C-:B------:R-:W-:Y:S02]  /*dcb90*/  PRMT R3, R61, 0x4210, R11.reuse ;  /* 0x000042103d037816 */ /* 0x100fe4000000000b */
[----:B------:R-:W-:-:S03]  /*dcba0*/  PRMT R8, R8, 0x5210, R11 ;  /* 0x0000521008087816 */ /* 0x000fc6000000000b */
[----:B------:R1:W-:Y:S04]  /*dcbb0*/  STL [R1+0x8b0], R3 ;  /* 0x0008b00301007387 */ /* 0x0003e80000100800 */
[----:B------:R-:W2:Y:S04]  /*dcbc0*/  LDL.LU R61, [R1+0x1f48] ;  /* 0x001f4800013d7983 */ /* 0x000ea80000300800 */
[----:B------:R1:W-:Y:S01]  /*dcbd0*/  STL [R1+0x740], R8 ;  /* 0x0007400801007387 */ /* 0x0003e20000100800 */
[----:B0-----:R-:W-:-:S03]  /*dcbe0*/  LOP3.LUT R4, R7, 0xffff, RZ, 0xc0, !PT ;  /* 0x0000ffff07047812 */ /* 0x001fc600078ec0ff */
[----:B------:R-:W2:Y:S01]  /*dcbf0*/  LDL.LU R7, [R1+0x8a4] ;  /* 0x0008a40001077983 */ /* 0x000ea20000300800 */
[----:B-1----:R-:W-:-:S04]  /*dcc00*/  LOP3.LUT R3, R37, 0xffff, RZ, 0xc0, !PT ;  /* 0x0000ffff25037812 */ /* 0x002fc800078ec0ff */
[--C-:B------:R-:W-:Y:S02]  /*dcc10*/  PRMT R9, R9, 0x5210, R3.reuse ;  /* 0x0000521009097816 */ /* 0x100fe40000000003 */
[----:B------:R-:W-:Y:S02]  /*dcc20*/  PRMT R11, R57, 0x4210, R3 ;  /* 0x00004210390b7816 */ /* 0x000fe40000000003 */
[----:B------:R-:W-:-:S03]  /*dcc30*/  PRMT R3, R10, 0x5210, R4 ;  /* 0x000052100a037816 */ /* 0x000fc60000000004 */
[----:B------:R-:W-:Y:S04]  /*dcc40*/  STL [R1+0x8b4], R11 ;  /* 0x0008b40b01007387 */ /* 0x000fe80000100800 */
[----:B------:R4:W-:Y:S01]  /*dcc50*/  STL [R1+0x744], R9 ;  /* 0x0007440901007387 */ /* 0x0009e20000100800 */
[----:B------:R-:W-:-:S05]  /*dcc60*/  PRMT R8, R58, 0x4210, R4 ;  /* 0x000042103a087816 */ /* 0x000fca0000000004 */
[----:B------:R0:W-:Y:S04]  /*dcc70*/  STL [R1+0x8b8], R8 ;  /* 0x0008b80801007387 */ /* 0x0001e80000100800 */
[----:B------:R-:W2:Y:S04]  /*dcc80*/  LDL.LU R54, [R1+0x4f2c] ;  /* 0x004f2c0001367983 */ /* 0x000ea80000300800 */
[----:B------:R1:W-:Y:S01]  /*dcc90*/  STL [R1+0x748], R3 ;  /* 0x0007480301007387 */ /* 0x0003e20000100800 */
[----:B----4-:R-:W-:-:S03]  /*dcca0*/  LOP3.LUT R9, R6, 0xffff, RZ, 0xc0, !PT ;  /* 0x0000ffff06097812 */ /* 0x010fc600078ec0ff */
[----:B------:R-:W4:Y:S04]  /*dccb0*/  LDL.LU R58, [R1+0x854] ;  /* 0x00085400013a7983 */ /* 0x000f280000300800 */
[----:B------:R-:W4:Y:S01]  /*dccc0*/  LDL.LU R6, [R1+0x4ecc] ;  /* 0x004ecc0001067983 */ /* 0x000f220000300800 */
[----:B---3--:R-:W-:-:S03]  /*dccd0*/  LOP3.LUT R11, R56, 0xffff, RZ, 0xc0, !PT ;  /* 0x0000ffff380b7812 */ /* 0x008fc600078ec0ff */
[----:B------:R-:W3:Y:S04]  /*dcce0*/  LDL.LU R52, [R1+0x50cc] ;  /* 0x0050cc0001347983 */ /* 0x000ee80000300800 */
[----:B------:R-:W3:Y:S01]  /*dccf0*/  LDL.LU R37, [R1+0x8a8] ;  /* 0x0008a80001257983 */ /* 0x000ee20000300800 */
[----:B0-----:R-:W-:Y:S02]  /*dcd00*/  LOP3.LUT R8, R5, 0xffff, RZ, 0xc0, !PT ;  /* 0x0000ffff05087812 */ /* 0x001fe400078ec0ff */
[----:B-1----:R-:W-:Y:S02]  /*dcd10*/  PRMT R3, R11, 0x3340, R0 ;  /* 0x000033400b037816 */ /* 0x002fe40000000000 */
[----:B------:R-:W-:-:S04]  /*dcd20*/  PRMT R4, R9, 0x3340, R8 ;  /* 0x0000334009047816 */ /* 0x000fc80000000008 */
[----:B------:R-:W-:-:S05]  /*dcd30*/  PRMT R3, R4, 0x5410, R3 ;  /* 0x0000541004037816 */ /* 0x000fca0000000003 */
[----:B------:R0:W-:Y:S04]  /*dcd40*/  STL [R1+0x48c], R3 ;  /* 0x00048c0301007387 */ /* 0x0001e80000100800 */
[----:B------:R-:W3:Y:S01]  /*dcd50*/  LDL.LU R57, [R1+0x5264] ;  /* 0x0052640001397983 */ /* 0x000ee20000300800 */
[----:B------:R-:W-:Y:S02]  /*dcd60*/  SHF.R.U32.HI R9, RZ, 0x8, R9 ;  /* 0x00000008ff097819 */ /* 0x000fe40000011609 */
[----:B------:R-:W-:Y:S01]  /*dcd70*/  SHF.R.U32.HI R4, RZ, 0x8, R8 ;  /* 0x00000008ff047819 */ /* 0x000fe20000011608 */
[----:B------:R-:W3:Y:S01]  /*dcd80*/  LDL.LU R56, [R1+0x1f3c] ;  /* 0x001f3c0001387983 */ /* 0x000ee20000300800 */
[----:B0-----:R-:W-:-:S04]  /*dcd90*/  SHF.R.U32.HI R3, RZ, 0x8, R13 ;  /* 0x00000008ff037819 */ /* 0x001fc8000001160d */
        /* <DEDUP_REMOVED lines=8> */
[----:B-1----:R-:W3:Y:S01]  /*dce20*/  LDL.LU R5, [R1+0x5268] ;  /* 0x0052680001057983 */ /* 0x002ee20000300800 */
[--C-:B------:R-:W-:Y:S02]  /*dce30*/  PRMT R8, R17, 0x5210, R3.reuse ;  /* 0x0000521011087816 */ /* 0x100fe40000000003 */
[----:B--2---:R-:W-:Y:S02]  /*dce40*/  LOP3.LUT R4, R44, 0xffff, RZ, 0xc0, !PT ;  /* 0x0000ffff2c047812 */ /* 0x004fe400078ec0ff */
[----:B------:R-:W-:-:S05]  /*dce50*/  PRMT R9, R61, 0x4210, R3 ;  /* 0x000042103d097816 */ /* 0x000fca0000000003 */
[----:B------:R-:W-:Y:S04]  /*dce60*/  STL [R1+0x8a0], R9 ;  /* 0x0008a00901007387 */ /* 0x000fe80000100800 */
[----:B------:R-:W2:Y:S04]  /*dce70*/  LDL.LU R59, [R1+0x1f30] ;  /* 0x001f3000013b7983 */ /* 0x000ea80000300800 */
[----:B------:R-:W-:Y:S04]  /*dce80*/  STL [R1+0x730], R8 ;  /* 0x0007300801007387 */ /* 0x000fe80000100800 */
[----:B------:R-:W2:Y:S01]  /*dce90*/  LDL.LU R44, [R1+0x524c] ;  /* 0x00524c00012c7983 */ /* 0x000ea20000300800 */
[----:B------:R-:W-:-:S05]  /*dcea0*/  PRMT R3, R7, 0x4210, R4 ;  /* 0x0000421007037816 */ /* 0x000fca0000000004 */
[----:B------:R0:W-:Y:S04]  /*dceb0*/  STL [R1+0x8a4], R3 ;  /* 0x0008a40301007387 */ /* 0x0001e80000100800 */
[----:B------:R-:W2:Y:S04]  /*dcec0*/  LDL.LU R61, [R1+0x5248] ;  /* 0x00524800013d7983 */ /* 0x000ea80000300800 */
[----:B------:R-:W2:Y:S01]  /*dced0*/  LDL.LU R7, [R1+0x68c] ;  /* 0x00068c0001077983 */ /* 0x000ea20000300800 */
[----:B0-----:R-:W-:-:S05]  /*dcee0*/  PRMT R3, R18, 0x5210, R4 ;  /* 0x0000521012037816 */ /* 0x001fca0000000004 */
[----:B------:R0:W-:Y:S01]  /*dcef0*/  STL [R1+0x734], R3 ;  /* 0x0007340301007387 */ /* 0x0001e20000100800 */
[----:B----4-:R-:W-:Y:S02]  /*dcf00*/  LOP3.LUT R10, R58, 0xffff, RZ, 0xc0, !PT ;  /* 0x0000ffff3a0a7812 */ /* 0x010fe400078ec0ff */
[----:B------:R-:W-:Y:S01]  /*dcf10*/  LOP3.LUT R8, R6, 0xffff, RZ, 0xc0, !PT ;  /* 0x0000ffff06087812 */ /* 0x000fe200078ec0ff */
[----:B------:R-:W4:Y:S04]  /*dcf20*/  LDL.LU R58, [R1+0x4ef0] ;  /* 0x004ef000013a7983 */ /* 0x000f280000300800 */
[----:B------:R-:W4:Y:S01]  /*dcf30*/  LDL.LU R6, [R1+0x770] ;  /* 0x0007700001067983 */ /* 0x000f220000300800 */
[----:B------:R-:W-:Y:S02]  /*dcf40*/  LOP3.LUT R9, R54, 0xffff, RZ, 0xc0, !PT ;  /* 0x0000ffff36097812 */ /* 0x000fe400078ec0ff */
[----:B0-----:R-:W-:-:S02]  /*dcf50*/  PRMT R3, R10, 0x3340, R0 ;  /* 0x000033400a037816 */ /* 0x001fc40000000000 */
[----:B------:R-:W-:-:S04]  /*dcf60*/  PRMT R4, R9, 0x3340, R8 ;  /* 0x0000334009047816 */ /* 0x000fc80000000008 */
[----:B------:R-:W-:Y:S02]  /*dcf70*/  PRMT R3, R4, 0x5410, R3 ;  /* 0x0000541004037816 */ /* 0x000fe40000000003 */
[----:B------:R-:W-:-:S03]  /*dcf80*/  SHF.R.U32.HI R4, RZ, 0x8, R9 ;  /* 0x00000008ff047819 */ /* 0x000fc60000011609 */
[----:B------:R0:W-:Y:S01]  /*dcf90*/  STL [R1+0x488], R3 ;  /* 0x0004880301007387 */ /* 0x0001e20000100800 */
[----:B------:R-:W-:Y:S02]  /*dcfa0*/  LOP3.LUT R4, R4, 0xffff, RZ, 0xc0, !PT ;  /* 0x0000ffff04047812 */ /* 0x000fe400078ec0ff */
[----:B0-----:R-:W-:-:S04]  /*dcfb0*/  SHF.R.U32.HI R3, RZ, 0x8, R8 ;  /* 0x00000008ff037819 */ /* 0x001fc80000011608 */
[----:B------:R-:W-:Y:S02]  /*dcfc0*/  LOP3.LUT R3, R3, 0xffff, RZ, 0xc0, !PT ;  /* 0x0000ffff03037812 */ /* 0x000fe400078ec0ff */
[----:B---3--:R-:W-:Y:S02]  /*dcfd0*/  LOP3.LUT R8, R52, 0xffff, RZ, 0xc0, !PT ;  /* 0x0000ffff34087812 */ /* 0x008fe400078ec0ff */
[----:B------:R-:W-:Y:S02]  /*dcfe0*/  PRMT R3, R4, 0x3340, R3 ;  /* 0x0000334004037816 */ /* 0x000fe40000000003 */
[--C-:B------:R-:W-:Y:S02]  /*dcff0*/  PRMT R9, R37, 0x4210, R8.reuse ;  /* 0x0000421025097816 */ /* 0x100fe40000000008 */
[----:B------:R-:W-:Y:S01]  /*dd000*/  PRMT R4, R19, 0x5210, R8 ;  /* 0x0000521013047816 */ /* 0x000fe20000000008 */
[----:B------:R0:W-:Y:S01]  /*dd010*/  STL [R1+0x3f8], R3 ;  /* 0x0003f80301007387 */ /* 0x0001e20000100800 */
[----:B------:R-:W-:-:S03]  /*dd020*/  SHF.R.U32.HI R10, RZ, 0x8, R10 ;  /* 0x00000008ff0a7819 */ /* 0x000fc6000001160a */
[----:B------:R-:W-:Y:S04]  /*dd030*/  STL [R1+0x8a8], R9 ;  /* 0x0008a80901007387 */ /* 0x000fe80000100800 */
[----:B------:R1:W-:Y:S01]  /*dd040*/  STL [R1+0x738], R4 ;  /* 0x0007380401007387 */ /* 0x0003e20000100800 */
[----:B0-----:R-:W-:Y:S02]  /*dd050*/  LOP3.LUT R3, R57, 0xffff, RZ, 0xc0, !PT ;  /* 0x0000ffff39037812 */ /* 0x001fe400078ec0ff */
[----:B------:R-:W-:Y:S02]  /*dd060*/  SHF.R.U32.HI R11, RZ, 0x8, R11 ;  /* 0x00000008ff0b7819 */ /* 0x000fe4000001160b */
[--C-:B------:R-:W-:Y:S02]  /*dd070*/  PRMT R8, R56, 0x4210, R3.reuse ;  /* 0x0000421038087816 */ /* 0x100fe40000000003 */
[----:B-1----:R-:W-:-:S02]  /*dd080*/  PRMT R4, R20, 0x5210, R3 ;  /* 0x0000521014047816 */ /* 0x002fc40000000003 */
[----:B------:R-:W-:Y:S01]  /*dd090*/  LOP3.LUT R3, R10, 0xffff, RZ, 0xc0, !PT ;  /* 0x0000ffff0a037812 */ /* 0x000fe200078ec0ff */
[----:B------:R0:W-:Y:S04]  /*dd0a0*/  STL [R1+0x720], R8 ;  /* 0x0007200801007387 */ /* 0x0001e80000100800 */
[----:B------:R1:W-:Y:S01]  /*dd0b0*/  STL [R1+0x680], R4 ;  /* 0x0006800401007387 */ /* 0x0003e20000100800 */
[----:B0-----:R-:W-:Y:S02]  /*dd0c0*/  PRMT R8, R3, 0x3340, R0 ;  /* 0x0000334003087816 */ /* 0x001fe40000000000 */
[----:B------:R-:W-:Y:S02]  /*dd0d0*/  LOP3.LUT R3, R11, 0xffff, RZ, 0xc0, !PT ;  /* 0x0000ffff0b037812 */ /* 0x000fe400078ec0ff */
[----:B-1----:R-:W-:-:S02]  /*dd0e0*/  LOP3.LUT R4, R5, 0xffff, RZ, 0xc0, !PT ;  /* 0x0000ffff05047812 */ /* 0x002fc400078ec0ff */
[----:B------:R-:W-:Y:S01]  /*dd0f0*/  PRMT R3, R3, 0x3340, R0 ;  /* 0x0000334003037816 */ /* 0x000fe20000000000 */
[----:B------:R2:W-:Y:S01]  /*dd100*/  STL [R1+0x1dc], R8 ;  /* 0x0001dc0801007387 */ /* 0x0005e20000100800 */
[----:B------:R-:W-:-:S03]  /*dd110*/  PRMT R5, R21, 0x5210, R4 ;  /* 0x0000521015057816 */ /* 0x000fc60000000004 */
[----:B------:R0:W-:Y:S01]  /*dd120*/  STL [R1+0x1e0], R3 ;  /* 0x0001e00301007387 */ /* 0x0001e20000100800 */
[----:B--2---:R-:W-:Y:S02]  /*dd130*/  PRMT R8, R59, 0x4210, R4 ;  /* 0x000042103b087816 */ /* 0x004fe40000000004 */
[----:B0-----:R-:W-:-:S03]  /*dd140*/  LOP3.LUT R3, R44, 0xffff, RZ, 0xc0, !PT ;  /* 0x0000ffff2c037812 */ /* 0x001fc600078ec0ff */
[----:B------:R-:W-:Y:S04]  /*dd150*/  STL [R1+0x724], R8 ;  /* 0x0007240801007387 */ /* 0x000fe80000100800 */
[----:B------:R0:W-:Y:S04]  /*dd160*/  STL [R1+0x684], R5 ;  /* 0x0006840501007387 */ /* 0x0001e80000100800 */
[----:B------:R-:W2:Y:S04]  /*dd170*/  LDL.LU R33, [R1+0x6c0] ;  /* 0x0006c00001217983 */ /* 0x000ea80000300800 */
[----:B------:R-:W3:Y:S01]  /*dd180*/  LDL.LU R35, [R1+0x6bc] ;  /* 0x0006bc0001237983 */ /* 0x000ee20000300800 */
[----:B------:R-:W-:-:S02]  /*dd190*/  LOP3.LUT R4, R61, 0xffff, RZ, 0xc0, !PT ;  /* 0x0000ffff3d047812 */ /* 0x000fc400078ec0ff */
[----:B0-----:R-:W-:-:S05]  /*dd1a0*/  PRMT R5, R7, 0x4210, R3 ;  /* 0x0000421007057816 */ /* 0x001fca0000000003 */
[----:B------:R0:W-:Y:S04]  /*dd1b0*/  STL [R1+0x728], R5 ;  /* 0x0007280501007387 */ /* 0x0001e80000100800 */
[----:B------:R-:W2:Y:S01]  /*dd1c0*/  LDL.LU R54, [R1+0x870] ;  /* 0x0008700001367983 */ /* 0x000ea20000300800 */
[----:B0-----:R-:W-:-:S03]  /*dd1d0*/  PRMT R5, R40, 0x4210, R4 ;  /* 0x0000421028057816 */ /* 0x001fc60000000004 */
[----:B------:R-:W2:Y:S01]  /*dd1e0*/  LDL.LU R40, [R1+0x5714] ;  /* 0x0057140001287983 */ /* 0x000ea20000300800 */
[----:B------:R-:W-:-:S05]  /*dd1f0*/  PRMT R3, R22, 0x5210, R3 ;  /* 0x0000521016037816 */ /* 0x000fca0000000003 */
[----:B------:R0:W-:Y:S04]  /*dd200*/  STL [R1+0x688], R3 ;  /* 0x0006880301007387 */ /* 0x0001e80000100800 */
[----:B------:R-:W3:Y:S04]  /*dd210*/  LDL.LU R52, [R1+0x874] ;  /* 0x0008740001347983 */ /* 0x000ee80000300800 */
[----:B------:R1:W-:Y:S04]  /*dd220*/  STL [R1+0x72c], R5 ;  /* 0x00072c0501007387 */ /* 0x0003e80000100800 */
[----:B------:R-:W3:Y:S01]  /*dd230*/  LDL.LU R37, [R1+0x6b8] ;  /* 0x0006b80001257983 */ /* 0x000ee20000300800 */
[----:B0-----:R-:W-:-:S03]  /*dd240*/  PRMT R3, R26, 0x5210, R4 ;  /* 0x000052101a037816 */ /* 0x001fc60000000004 */
[----:B-1----:R-:W3:Y:S04]  /*dd250*/  LDL.LU R5, [R1+0x4f78] ;  /* 0x004f780001057983 */ /* 0x002ee80000300800 */
[----:B------:R0:W-:Y:S04]  /*dd260*/  STL [R1+0x68c], R3 ;  /* 0x00068c0301007387 */ /* 0x0001e80000100800 */
[----:B------:R-:W3:Y:S01]  /*dd270*/  LDL.LU R7, [R1+0x860] ;  /* 0x0008600001077983 */ /* 0x000ee20000300800 */
[----:B----4-:R-:W-:-:S03]  /*dd280*/  LOP3.LUT R8, R6, 0xffff, RZ, 0xc0, !PT ;  /* 0x0000ffff06087812 */ /* 0x010fc600078ec0ff */
[----:B------:R-:W4:Y:S04]  /*dd290*/  LDL.LU R6, [R1+0x1f28] ;  /* 0x001f280001067983 */ /* 0x000f280000300800 */
[----:B------:R-:W3:Y:S04]  /*dd2a0*/  LDL.LU R57, [R1+0x4f1c] ;  /* 0x004f1c0001397983 */ /* 0x000ee80000300800 */
[----:B------:R-:W4:Y:S04]  /*dd2b0*/  LDL.LU R59, [R1+0x76c] ;  /* 0x00076c00013b7983 */ /* 0x000f280000300800 */
[----:B------:R-:W4:Y:S04]  /*dd2c0*/  LDL.LU R44, [R1+0x948] ;  /* 0x00094800012c7983 */ /* 0x000f280000300800 */
[----:B------:R-:W4:Y:S01]  /*dd2d0*/  LDL.LU R61, [R1+0x50dc] ;  /* 0x0050dc00013d7983 */ /* 0x000f220000300800 */
[----:B------:R-:W-:-:S02]  /*dd2e0*/  LOP3.LUT R10, R58, 0xffff, RZ, 0xc0, !PT ;  /* 0x0000ffff3a0a7812 */ /* 0x000fc400078ec0ff */
[----:B0-----:R-:W-:Y:S01]  /*dd2f0*/  PRMT R3, R8, 0x3340, R0 ;  /* 0x0000334008037816 */ /* 0x001fe20000000000 */
[----:B------:R-:W4:Y:S01]  /*dd300*/  LDL.LU R58, [R1+0x502c] ;  /* 0x00502c00013a7983 */ /* 0x000f220000300800 */
[----:B------:R-:W-:-:S04]  /*dd310*/  SHF.R.U32.HI R8, RZ, 0x8, R8 ;  /* 0x00000008ff087819 */ /* 0x000fc80000011608 */
[----:B------:R-:W-:-:S04]  /*dd320*/  LOP3.LUT R8, R8, 0xffff, RZ, 0xc0, !PT ;  /* 0x0000ffff08087812 */ /* 0x000fc800078ec0ff */
[----:B------:R-:W-:Y:S02]  /*dd330*/  PRMT R8, R8, 0x3340, R0 ;  /* 0x0000334008087816 */ /* 0x000fe40000000000 */
[----:B--2---:R-:W-:-:S04]  /*dd340*/  LOP3.LUT R9, R40, 0xffff, RZ, 0xc0, !PT ;  /* 0x0000ffff28097812 */ /* 0x004fc800078ec0ff */
[----:B------:R-:W-:-:S04]  /*dd350*/  PRMT R4, R10, 0x3340, R9 ;  /* 0x000033400a047816 */ /* 0x000fc80000000009 */
[----:B------:R-:W-:Y:S02]  /*dd360*/  PRMT R3, R4, 0x5410, R3 ;  /* 0x0000541004037816 */ /* 0x000fe40000000003 */
[----:B------:R-:W-:-:S03]  /*dd370*/  SHF.R.U32.HI R4, RZ, 0x8, R10 ;  /* 0x00000008ff047819 */ /* 0x000fc6000001160a */
[----:B------:R0:W-:Y:S01]  /*dd380*/  STL [R1+0x480], R3 ;  /* 0x0004800301007387 */ /* 0x0001e20000100800 */
[----:B------:R-:W-:-:S03]  /*dd390*/  LOP3.LUT R4, R4, 0xffff, RZ, 0xc0, !PT ;  /* 0x0000ffff04047812 */ /* 0x000fc600078ec0ff */
[----:B------:R-:W2:Y:S01]  /*dd3a0*/  LDL.LU R56, [R1+0x508c] ;  /* 0x00508c0001387983 */ /* 0x000ea20000300800 */
[----:B0-----:R-:W-:-:S04]  /*dd3b0*/  SHF.R.U32.HI R3, RZ, 0x8, R9 ;  /* 0x00000008ff037819 */ /* 0x001fc80000011609 */
[----:B------:R-:W-:-:S04]  /*dd3c0*/  LOP3.LUT R3, R3, 0xffff, RZ, 0xc0, !PT ;  /* 0x0000ffff03037812 */ /* 0x000fc800078ec0ff */
[----:B------:R-:W-:Y:S02]  /*dd3d0*/  PRMT R40, R4, 0x3340, R3 ;  /* 0x0000334004287816 */ /* 0x000fe40000000003 */
[----:B------:R-:W-:-:S03]  /*dd3e0*/  LOP3.LUT R3, R33, 0xffff, RZ, 0xc0, !PT ;  /* 0x0000ffff21037812 */ /* 0x000fc600078ec0ff */
[----:B------:R-:W-:Y:S04]  /*dd3f0*/  STL [R1+0x5688], R40 ;  /* 0x0056882801007387 */ /* 0x000fe80000100800 */
[----:B------:R0:W-:Y:S01]  /*dd400*/  STL [R1+0x1d0], R8 ;  /* 0x0001d00801007387 */ /* 0x0001e20000100800 */
[----:B---3--:R-:W-:Y:S02]  /*dd410*/  LOP3.LUT R4, R35, 0xffff, RZ, 0xc0, !PT ;  /* 0x0000ffff23047812 */ /* 0x008fe400078ec0ff */
[--C-:B0-----:R-:W-:Y:S02]  /*dd420*/  PRMT R8, R54, 0x4210, R3.reuse ;  /* 0x0000421036087816 */ /* 0x101fe40000000003 */
[----:B------:R-:W-:Y:S02]  /*dd430*/  PRMT R3, R27, 0x5210, R3 ;  /* 0x000052101b037816 */ /* 0x000fe40000000003 */
[----:B------:R-:W-:Y:S01]  /*dd440*/  PRMT R9, R52, 0x4210, R4 ;  /* 0x0000421034097816 */ /* 0x000fe20000000004 */
[----:B------:R-:W-:Y:S04]  /*dd450*/  STL [R1+0x870], R8 ;  /* 0x0008700801007387 */ /* 0x000fe80000100800 */
[----:B------:R0:W-:Y:S04]  /*dd460*/  STL [R1+0x710], R3 ;  /* 0x0007100301007387 */ /* 0x0001e80000100800 */
[----:B------:R-:W-:Y:S01]  /*dd470*/  STL [R1+0x874], R9 ;  /* 0x0008740901007387 */ /* 0x000fe20000100800 */
[----:B0-----:R-:W-:-:S02]  /*dd480*/  LOP3.LUT R3, R37, 0xffff, RZ, 0xc0, !PT ;  /* 0x0000ffff25037812 */ /* 0x001fc400078ec0ff */
[----:B------:R-:W-:Y:S02]  /*dd490*/  PRMT R8, R30, 0x5210, R4 ;  /* 0x000052101e087816 */ /* 0x000fe40000000004 */
[----:B------:R-:W-:Y:S02]  /*dd4a0*/  LOP3.LUT R4, R5, 0xffff, RZ, 0xc0, !PT ;  /* 0x0000ffff05047812 */ /* 0x000fe400078ec0ff */
[--C-:B------:R-:W-:Y:S02]  /*dd4b0*/  PRMT R5, R7, 0x4210, R3.reuse ;  /* 0x0000421007057816 */ /* 0x100fe40000000003 */
[----:B------:R-:W-:Y:S01]  /*dd4c0*/  PRMT R3, R28, 0x5210, R3 ;  /* 0x000052101c037816 */ /* 0x000fe20000000003 */
[----:B------:R-:W-:Y:S04]  /*dd4d0*/  STL [R1+0x714], R8 ;  /* 0x0007140801007387 */ /* 0x000fe80000100800 */
[----:B------:R-:W3:Y:S04]  /*dd4e0*/  LDL.LU R7, [R1+0x4fcc] ;  /* 0x004fcc0001077983 */ /* 0x000ee80000300800 */
[----:B------:R4:W-:Y:S04]  /*dd4f0*/  STL [R1+0x878], R5 ;  /* 0x0008780501007387 */ /* 0x0009e80000100800 */
[----:B------:R0:W-:Y:S01]  /*dd500*/  STL [R1+0x718], R3 ;  /* 0x0007180301007387 */ /* 0x0001e20000100800 */
[----:B----4-:R-:W-:-:S03]  /*dd510*/  PRMT R5, R6, 0x4210, R4 ;  /* 0x0000421006057816 */ /* 0x010fc60000000004 */
[----:B------:R-:W4:Y:S04]  /*dd520*/  LDL.LU R6, [R1+0x4f70] ;  /* 0x004f700001067983 */ /* 0x000f280000300800 */
[----:B------:R1:W-:Y:S01]  /*dd530*/  STL [R1+0x860], R5 ;  /* 0x0008600501007387 */ /* 0x0003e20000100800 */
[----:B0-----:R-:W-:-:S03]  /*dd540*/  PRMT R3, R31, 0x5210, R4 ;  /* 0x000052101f037816 */ /* 0x001fc60000000004 */
[----:B-1----:R-:W4:Y:S04]  /*dd550*/  LDL.LU R5, [R1+0x864] ;  /* 0x0008640001057983 */ /* 0x002f280000300800 */
[----:B------:R0:W-:Y:S01]  /*dd560*/  STL [R1+0x700], R3 ;  /* 0x0007000301007387 */ /* 0x0001e20000100800 */
[----:B------:R-:W-:-:S03]  /*dd570*/  LOP3.LUT R15, R59, 0xffff, RZ, 0xc0, !PT ;  /* 0x0000ffff3b0f7812 */ /* 0x000fc600078ec0ff */
[----:B------:R-:W4:Y:S01]  /*dd580*/  LDL.LU R59, [R1+0x868] ;  /* 0x00086800013b7983 */ /* 0x000f220000300800 */
[----:B------:R-:W-:-:S03]  /*dd590*/  LOP3.LUT R8, R44, 0xffff, RZ, 0xc0, !PT ;  /* 0x0000ffff2c087812 */ /* 0x000fc600078ec0ff */
[----:B------:R-:W4:Y:S01]  /*dd5a0*/  LDL.LU R44, [R1+0x50f0] ;  /* 0x0050f000012c7983 */ /* 0x000f220000300800 */
[----:B------:R-:W-:-:S03]  /*dd5b0*/  LOP3.LUT R11, R61, 0xffff, RZ, 0xc0, !PT ;  /* 0x0000ffff3d0b7812 */ /* 0x000fc600078ec0ff */
[----:B------:R-:W4:Y:S01]  /*dd5c0*/  LDL.LU R61, [R1+0x5040] ;  /* 0x00504000013d7983 */ /* 0x000f220000300800 */
[----:B------:R-:W-:Y:S02]  /*dd5d0*/  LOP3.LUT R9, R57, 0xffff, RZ, 0xc0, !PT ;  /* 0x0000ffff39097812 */ /* 0x000fe400078ec0ff */
[----:B0-----:R-:W-:Y:S02]  /*dd5e0*/  PRMT R3, R15, 0x3340, R0 ;  /* 0x000033400f037816 */ /* 0x001fe40000000000 */
[----:B------:R-:W-:Y:S02]  /*dd5f0*/  LOP3.LUT R12, R58, 0xffff, RZ, 0xc0, !PT ;  /* 0x0000ffff3a0c7812 */ /* 0x000fe400078ec0ff */
[----:B------:R-:W-:Y:S01]  /*dd600*/  PRMT R4, R9, 0x3340, R8 ;  /* 0x0000334009047816 */ /* 0x000fe20000000008 */
[----:B------:R-:W4:Y:S03]  /*dd610*/  LDL.LU R58, [R1+0x5098] ;  /* 0x00509800013a7983 */ /* 0x000f260000300800 */
[----:B------:R-:W-:-:S02]  /*dd620*/  PRMT R13, R4, 0x5410, R3 ;  /* 0x00005410040d7816 */ /* 0x000fc40000000003 */
[----:B------:R-:W-:-:S03]  /*dd630*/  PRMT R3, R12, 0x3340, R0 ;  /* 0x000033400c037816 */ /* 0x000fc60000000000 */
[----:B------:R0:W-:Y:S01]  /*dd640*/  STL [R1+0x47c], R13 ;  /* 0x00047c0d01007387 */ /* 0x0001e20000100800 */
[----:B--2---:R-:W-:-:S04]  /*dd650*/  LOP3.LUT R10, R56, 0xffff, RZ, 0xc0, !PT ;  /* 0x0000ffff380a7812 */ /* 0x004fc800078ec0ff */
[----:B------:R-:W-:-:S04]  /*dd660*/  PRMT R4, R11, 0x3340, R10 ;  /* 0x000033400b047816 */ /* 0x000fc8000000000a */
[----:B0-----:R-:W-:Y:S02]  /*dd670*/  PRMT R13, R4, 0x5410, R3 ;  /* 0x00005410040d7816 */ /* 0x001fe40000000003 */
[----:B------:R-:W-:Y:S02]  /*dd680*/  SHF.R.U32.HI R4, RZ, 0x8, R9 ;  /* 0x00000008ff047819 */ /* 0x000fe40000011609 */
[----:B------:R-:W-:Y:S02]  /*dd690*/  SHF.R.U32.HI R3, RZ, 0x8, R8 ;  /* 0x00000008ff037819 */ /* 0x000fe40000011608 */
[----:B------:R-:W-:Y:S02]  /*dd6a0*/  SHF.R.U32.HI R9, RZ, 0x8, R11 ;  /* 0x00000008ff097819 */ /* 0x000fe4000001160b */
[----:B------:R-:W-:Y:S02]  /*dd6b0*/  SHF.R.U32.HI R8, RZ, 0x8, R10 ;  /* 0x00000008ff087819 */ /* 0x000fe4000001160a */
[----:B------:R-:W-:-:S02]  /*dd6c0*/  LOP3.LUT R4, R4, 0xffff, RZ, 0xc0, !PT ;  /* 0x0000ffff04047812 */ /* 0x000fc400078ec0ff */
[----:B------:R-:W-:Y:S02]  /*dd6d0*/  LOP3.LUT R3, R3, 0xffff, RZ, 0xc0, !PT ;  /* 0x0000ffff03037812 */ /* 0x000fe400078ec0ff */
[----:B------:R-:W-:Y:S02]  /*dd6e0*/  LOP3.LUT R9, R9, 0xffff, RZ, 0xc0, !PT ;  /* 0x0000ffff09097812 */ /* 0x000fe400078ec0ff */
[----:B------:R-:W-:Y:S02]  /*dd6f0*/  LOP3.LUT R8, R8, 0xffff, RZ, 0xc0, !PT ;  /* 0x0000ffff08087812 */ /* 0x000fe400078ec0ff */
[----:B------:R-:W-:Y:S01]  /*dd700*/  PRMT R10, R4, 0x3340, R3 ;  /* 0x00003340040a7816 */ /* 0x000fe20000000003 */
[----:B------:R-:W-:Y:S01]  /*dd710*/  STL [R1+0x468], R13 ;  /* 0x0004680d01007387 */ /* 0x000fe20000100800 */
[----:B------:R-:W-:-:S03]  /*dd720*/  PRMT R4, R9, 0x3340, R8 ;  /* 0x0000334009047816 */ /* 0x000fc60000000008 */
[----:B------:R-:W-:Y:S01]  /*dd730*/  STL [R1+0x3fc], R10 ;  /* 0x0003fc0a01007387 */ /* 0x000fe20000100800 */
[----:B---3--:R-:W-:-:S03]  /*dd740*/  LOP3.LUT R3, R7, 0xffff, RZ, 0xc0, !PT ;  /* 0x0000ffff07037812 */ /* 0x008fc600078ec0ff */
[----:B------:R-:W2:Y:S04]  /*dd750*/  LDL.LU R7, [R1+0x5138] ;  /* 0x0051380001077983 */ /* 0x000ea80000300800 */
[----:B------:R4:W-:Y:S02]  /*dd760*/  STL [R1+0x3f0], R4 ;  /* 0x0003f00401007387 */ /* 0x0009e40000100800 */
[----:B----4-:R-:W-:Y:S02]  /*dd770*/  LOP3.LUT R4, R6, 0xffff, RZ, 0xc0, !PT ;  /* 0x0000ffff06047812 */ /* 0x010fe400078ec0ff */
[----:B------:R-:W3:Y:S04]  /*dd780*/  LDL.LU R6, [R1+0x1f0c] ;  /* 0x001f0c0001067983 */ /* 0x000ee80000300800 */
[----:B------:R-:W4:Y:S04]  /*dd790*/  LDL.LU R38, [R1+0x50] ;  /* 0x0000500001267983 */ /* 0x000f280000300800 */
[----:B------:R-:W4:Y:S01]  /*dd7a0*/  LDL.LU R39, [R1+0x513c] ;  /* 0x00513c0001277983 */ /* 0x000f220000300800 */
[----:B------:R-:W-:-:S05]  /*dd7b0*/  PRMT R5, R5, 0x4210, R3 ;  /* 0x0000421005057816 */ /* 0x000fca0000000003 */
[----:B------:R0:W-:Y:S04]  /*dd7c0*/  STL [R1+0x864], R5 ;  /* 0x0008640501007387 */ /* 0x0001e80000100800 */
[----:B------:R-:W4:Y:S01]  /*dd7d0*/  LDL.LU R33, [R1+0x1f18] ;  /* 0x001f180001217983 */ /* 0x000f220000300800 */
[----:B0-----:R-:W-:Y:S02]  /*dd7e0*/  PRMT R5, R32, 0x5210, R3 ;  /* 0x0000521020057816 */ /* 0x001fe40000000003 */
[----:B------:R-:W-:-:S03]  /*dd7f0*/  PRMT R3, R59, 0x4210, R4 ;  /* 0x000042103b037816 */ /* 0x000fc60000000004 */
[----:B------:R-:W-:Y:S04]  /*dd800*/  STL [R1+0x704], R5 ;  /* 0x0007040501007387 */ /* 0x000fe80000100800 */
[----:B------:R-:W4:Y:S04]  /*dd810*/  LDL.LU R35, [R1+0x5c] ;  /* 0x00005c0001237983 */ /* 0x000f280000300800 */
[----:B------:R0:W-:Y:S02]  /*dd820*/  STL [R1+0x868], R3 ;  /* 0x0008680301007387 */ /* 0x0001e40000100800 */
[----:B0-----:R-:W-:-:S05]  /*dd830*/  PRMT R3, R36, 0x5210, R4 ;  /* 0x0000521024037816 */ /* 0x001fca0000000004 */
[----:B------:R0:W-:Y:S04]  /*dd840*/  STL [R1+0x708], R3 ;  /* 0x0007080301007387 */ /* 0x0001e80000100800 */
[----:B------:R-:W4:Y:S04]  /*dd850*/  LDL.LU R54, [R1+0x511c] ;  /* 0x00511c0001367983 */ /* 0x000f280000300800 */
[----:B------:R-:W4:Y:S04]  /*dd860*/  LDL.LU R52, [R1+0x678] ;  /* 0x0006780001347983 */ /* 0x000f280000300800 */
[----:B------:R-:W4:Y:S04]  /*dd870*/  LDL.LU R37, [R1+0x64] ;  /* 0x0000640001257983 */ /* 0x000f280000300800 */
[----:B------:R-:W4:Y:S04]  /*dd880*/  LDL.LU R57, [R1+0x5120] ;  /* 0x0051200001397983 */ /* 0x000f280000300800 */
[----:B------:R-:W4:Y:S04]  /*dd890*/  LDL.LU R56, [R1+0x5308] ;  /* 0x0053080001387983 */ /* 0x000f280000300800 */
[----:B------:R-:W4:Y:S01]  /*dd8a0*/  LDL.LU R5, [R1+0x1f08] ;  /* 0x001f080001057983 */ /* 0x000f220000300800 */
[----:B------:R-:W-:-:S03]  /*dd8b0*/  LOP3.LUT R9, R44, 0xffff, RZ, 0xc0, !PT ;  /* 0x0000ffff2c097812 */ /* 0x000fc600078ec0ff */
[----:B------:R-:W4:Y:S04]  /*dd8c0*/  LDL.LU R59, [R1+0x6c] ;  /* 0x00006c00013b7983 */ /* 0x000f280000300800 */
[----:B------:R-:W4:Y:S01]  /*dd8d0*/  LDL.LU R44, [R1+0x1ef8] ;  /* 0x001ef800012c7983 */ /* 0x000f220000300800 */
[----:B------:R-:W-:-:S03]  /*dd8e0*/  LOP3.LUT R10, R61, 0xffff, RZ, 0xc0, !PT ;  /* 0x0000ffff3d0a7812 */ /* 0x000fc600078ec0ff */
[----:B------:R-:W4:Y:S01]  /*dd8f0*/  LDL.LU R61, [R1+0x68] ;  /* 0x00006800013d7983 */ /* 0x000f220000300800 */
[----:B------:R-:W-:Y:S02]  /*dd900*/  LOP3.LUT R8, R58, 0xffff, RZ, 0xc0, !PT ;  /* 0x0000ffff3a087812 */ /* 0x000fe400078ec0ff */
[----:B0-----:R-:W-:Y:S01]  /*dd910*/  PRMT R3, R10, 0x3340, R0 ;  /* 0x000033400a037816 */ /* 0x001fe20000000000 */
[----:B------:R-:W4:Y:S01]  /*dd920*/  LDL.LU R58, [R1+0x50d0] ;  /* 0x0050d000013a7983 */ /* 0x000f220000300800 */
[----:B------:R-:W-:-:S04]  /*dd930*/  PRMT R4, R9, 0x3340, R8 ;  /* 0x0000334009047816 */ /* 0x000fc80000000008 */
[----:B------:R-:W-:Y:S02]  /*dd940*/  PRMT R11, R4, 0x5410, R3 ;  /* 0x00005410040b7816 */ /* 0x000fe40000000003 */
[----:B------:R-:W-:Y:S02]  /*dd950*/  SHF.R.U32.HI R4, RZ, 0x8, R9 ;  /* 0x00000008ff047819 */ /* 0x000fe40000011609 */
[----:B------:R-:W-:Y:S02]  /*dd960*/  SHF.R.U32.HI R3, RZ, 0x8, R8 ;  /* 0x00000008ff037819 */ /* 0x000fe40000011608 */
[----:B------:R-:W-:Y:S02]  /*dd970*/  LOP3.LUT R4, R4, 0xffff, RZ, 0xc0, !PT ;  /* 0x0000ffff04047812 */ /* 0x000fe400078ec0ff */
[----:B------:R-:W-:Y:S01]  /*dd980*/  LOP3.LUT R3, R3, 0xffff, RZ, 0xc0, !PT ;  /* 0x0000ffff03037812 */ /* 0x000fe200078ec0ff */
[----:B------:R-:W-:Y:S03]  /*dd990*/  STL [R1+0x464], R11 ;  /* 0x0004640b01007387 */ /* 0x000fe60000100800 */
[----:B------:R-:W-:-:S02]  /*dd9a0*/  PRMT R4, R4, 0x3340, R3 ;  /* 0x0000334004047816 */ /* 0x000fc40000000003 */
[----:B------:R-:W-:Y:S02]  /*dd9b0*/  SHF.R.U32.HI R10, RZ, 0x8, R10 ;  /* 0x00000008ff0a7819 */ /* 0x000fe4000001160a */
[----:B------:R-:W-:Y:S02]  /*dd9c0*/  SHF.R.U32.HI R12, RZ, 0x8, R12 ;  /* 0x00000008ff0c7819 */ /* 0x000fe4000001160c */
[----:B--2---:R-:W-:Y:S02]  /*dd9d0*/  LOP3.LUT R8, R7, 0xffff, RZ, 0xc0, !PT ;  /* 0x0000ffff07087812 */ /* 0x004fe400078ec0ff */
[----:B------:R-:W2:Y:S04]  /*dd9e0*/  LDL.LU R7, [R1+0x5020] ;  /* 0x0050200001077983 */ /* 0x000ea80000300800 */
[----:B------:R4:W-:Y:S01]  /*dd9f0*/  STL [R1+0x3ec], R4 ;  /* 0x0003ec0401007387 */ /* 0x0009e20000100800 */
[----:B---3--:R-:W-:-:S02]  /*dda00*/  PRMT R3, R6, 0x4210, R8 ;  /* 0x0000421006037816 */ /* 0x008fc40000000008 */
[----:B----4-:R-:W-:Y:S01]  /*dda10*/  PRMT R4, R38, 0x5210, R8 ;  /* 0x0000521026047816 */ /* 0x010fe20000000008 */
[----:B------:R-:W3:Y:S04]  /*dda20*/  LDL.LU R6, [R1+0x5080] ;  /* 0x0050800001067983 */ /* 0x000ee80000300800 */
[----:B------:R0:W-:Y:S04]  /*dda30*/  STL [R1+0x6e0], R3 ;  /* 0x0006e00301007387 */ /* 0x0001e80000100800 */
[----:B------:R1:W-:Y:S01]  /*dda40*/  STL [R1+0x670], R4 ;  /* 0x0006700401007387 */ /* 0x0003e20000100800 */
[----:B0-----:R-:W-:-:S04]  /*dda50*/  LOP3.LUT R3, R39, 0xffff, RZ, 0xc0, !PT ;  /* 0x0000ffff27037812 */ /* 0x001fc800078ec0ff */
[----:B------:R-:W-:-:S05]  /*dda60*/  PRMT R8, R33, 0x4210, R3 ;  /* 0x0000421021087816 */ /* 0x000fca0000000003 */
[----:B------:R0:W-:Y:S01]  /*dda70*/  STL [R1+0x6e4], R8 ;  /* 0x0006e40801007387 */ /* 0x0001e20000100800 */
[----:B-1----:R-:W-:Y:S02]  /*dda80*/  PRMT R4, R35, 0x5210, R3 ;  /* 0x0000521023047816 */ /* 0x002fe40000000003 */
[----:B------:R-:W-:-:S04]  /*dda90*/  LOP3.LUT R3, R10, 0xffff, RZ, 0xc0, !PT ;  /* 0x0000ffff0a037812 */ /* 0x000fc800078ec0ff */
[--C-:B0-----:R-:W-:Y:S02]  /*ddaa0*/  PRMT R8, R3, 0x3340, R0.reuse ;  /* 0x0000334003087816 */ /* 0x101fe40000000000 */
[----:B------:R-:W-:Y:S01]  /*ddab0*/  LOP3.LUT R3, R12, 0xffff, RZ, 0xc0, !PT ;  /* 0x0000ffff0c037812 */ /* 0x000fe200078ec0ff */
[----:B------:R0:W-:Y:S03]  /*ddac0*/  STL [R1+0x674], R4 ;  /* 0x0006740401007387 */ /* 0x0001e60000100800 */
[----:B------:R-:W-:Y:S01]  /*ddad0*/  PRMT R3, R3, 0x3340, R0 ;  /* 0x0000334003037816 */ /* 0x000fe20000000000 */
[----:B------:R1:W-:Y:S01]  /*ddae0*/  STL [R1+0x1c8], R8 ;  /* 0x0001c80801007387 */ /* 0x0003e20000100800 */
[----:B0-----:R-:W-:-:S03]  /*ddaf0*/  LOP3.LUT R4, R54, 0xffff, RZ, 0xc0, !PT ;  /* 0x0000ffff36047812 */ /* 0x001fc600078ec0ff */
[----:B------:R0:W-:Y:S01]  /*ddb00*/  STL [R1+0x1d4], R3 ;  /* 0x0001d40301007387 */ /* 0x0001e20000100800 */
[--C-:B------:R-:W-:Y:S02]  /*ddb10*/  PRMT R9, R52, 0x4210, R4.reuse ;  /* 0x0000421034097816 */ /* 0x100fe40000000004 */
[----:B-1----:R-:W-:Y:S02]  /*ddb20*/  PRMT R8, R37, 0x5210, R4 ;  /* 0x0000521025087816 */ /* 0x002fe40000000004 */
[----:B------:R-:W-:Y:S02]  /*ddb30*/  LOP3.LUT R4, R56, 0xffff, RZ, 0xc0, !PT ;  /* 0x0000ffff38047812 */ /* 0x000fe400078ec0ff */
[----:B0-----:R-:W-:Y:S01]  /*ddb40*/  LOP3.LUT R3, R57, 0xffff, RZ, 0xc0, !PT ;  /* 0x0000ffff39037812 */ /* 0x001fe200078ec0ff */
[----:B------:R0:W-:Y:S04]  /*ddb50*/  STL [R1+0x6e8], R9 ;  /* 0x0006e80901007387 */ /* 0x0001e80000100800 */
[----:B------:R1:W-:Y:S01]  /*ddb60*/  STL [R1+0x678], R8 ;  /* 0x0006780801007387 */ /* 0x0003e20000100800 */
[----:B0-----:R-:W-:-:S02]  /*ddb70*/  PRMT R9, R5, 0x4210, R3 ;  /* 0x0000421005097816 */ /* 0x001fc40000000003 */
[----:B-1----:R-:W-:Y:S02]  /*ddb80*/  PRMT R8, R59, 0x5210, R3 ;  /* 0x000052103b087816 */ /* 0x002fe40000000003 */
[--C-:B------:R-:W-:Y:S02]  /*ddb90*/  PRMT R5, R44, 0x4210, R4.reuse ;  /* 0x000042102c057816 */ /* 0x100fe40000000004 */
[----:B------:R-:W-:Y:S01]  /*ddba0*/  PRMT R3, R61, 0x5210, R4 ;  /* 0x000052103d037816 */ /* 0x000fe20000000004 */
[----:B------:R-:W-:Y:S04]  /*ddbb0*/  STL [R1+0x6ec], R9 ;  /* 0x0006ec0901007387 */ /* 0x000fe80000100800 */
[----:B------:R2:W-:Y:S04]  /*ddbc0*/  STL [R1+0x67c], R8 ;  /* 0x00067c0801007387 */ /* 0x0005e80000100800 */
[----:B------:R-:W-:Y:S04]  /*ddbd0*/  STL [R1+0x850], R5 ;  /* 0x0008500501007387 */ /* 0x000fe80000100800 */
        /* <DEDUP_REMOVED lines=12> */
[----:B------:R-:W-:-:S02]  /*ddca0*/  LOP3.LUT R10, R58, 0xffff, RZ, 0xc0, !PT ;  /* 0x0000ffff3a0a7812 */ /* 0x000fc400078ec0ff */
[----:B--2---:R-:W-:-:S04]  /*ddcb0*/  LOP3.LUT R8, R7, 0xffff, RZ, 0xc0, !PT ;  /* 0x0000ffff07087812 */ /* 0x004fc800078ec0ff */
[----:B0-----:R-:W-:Y:S02]  /*ddcc0*/  PRMT R3, R8, 0x3340, R0 ;  /* 0x0000334008037816 */ /* 0x001fe40000000000 */
[----:B---3--:R-:W-:-:S04]  /*ddcd0*/  LOP3.LUT R9, R6, 0xffff, RZ, 0xc0, !PT ;  /* 0x0000ffff06097812 */ /* 0x008fc800078ec0ff */
[----:B------:R-:W-:-:S04]  /*ddce0*/  PRMT R4, R10, 0x3340, R9 ;  /* 0x000033400a047816 */ /* 0x000fc80000000009 */
[----:B------:R-:W-:Y:S02]  /*ddcf0*/  PRMT R3, R4, 0x5410, R3 ;  /* 0x0000541004037816 */ /* 0x000fe40000000003 */
[----:B------:R-:W-:-:S03]  /*ddd00*/  SHF.R.U32.HI R4, RZ, 0x8, R10 ;  /* 0x00000008ff047819 */ /* 0x000fc6000001160a */
[----:B------:R0:W-:Y:S01]  /*ddd10*/  STL [R1+0x460], R3 ;  /* 0x0004600301007387 */ /* 0x0001e20000100800 */
[----:B------:R-:W-:Y:S02]  /*ddd20*/  SHF.R.U32.HI R8, RZ, 0x8, R8 ;  /* 0x00000008ff087819 */ /* 0x000fe40000011608 */
[----:B------:R-:W-:Y:S01]  /*ddd30*/  LOP3.LUT R4, R4, 0xffff, RZ, 0xc0, !PT ;  /* 0x0000ffff04047812 */ /* 0x000fe200078ec0ff */
[----:B------:R-:W2:Y:S04]  /*ddd40*/  LDL.LU R5, [R1+0x6d4] ;  /* 0x0006d40001057983 */ /* 0x000ea80000300800 */
[----:B------:R-:W3:Y:S04]  /*ddd50*/  LDL.LU R59, [R1+0x6c4] ;  /* 0x0006c400013b7983 */ /* 0x000ee80000300800 */
[----:B------:R-:W3:Y:S01]  /*ddd60*/  LDL.LU R44, [R1+0x804] ;  /* 0x00080400012c7983 */ /* 0x000ee20000300800 */
[----:B0-----:R-:W-:-:S02]  /*ddd70*/  SHF.R.U32.HI R3, RZ, 0x8, R9 ;  /* 0x00000008ff037819 */ /* 0x001fc40000011609 */
[----:B------:R-:W-:Y:S01]  /*ddd80*/  LOP3.LUT R8, R8, 0xffff, RZ, 0xc0, !PT ;  /* 0x0000ffff08087812 */ /* 0x000fe200078ec0ff */
[----:B------:R-:W3:Y:S04]  /*ddd90*/  LDL.LU R61, [R1+0x8c] ;  /* 0x00008c00013d7983 */ /* 0x000ee80000300800 */
[----:B------:R-:W3:Y:S01]  /*ddda0*/  LDL.LU R58, [R1+0x808] ;  /* 0x00080800013a7983 */ /* 0x000ee20000300800 */
[----:B------:R-:W-:-:S03]  /*dddb0*/  LOP3.LUT R3, R3, 0xffff, RZ, 0xc0, !PT ;  /* 0x0000ffff03037812 */ /* 0x000fc600078ec0ff */
[----:B------:R-:W3:Y:S04]  /*dddc0*/  LDL.LU R7, [R1+0x90] ;  /* 0x0000900001077983 */ /* 0x000ee80000300800 */
[----:B------:R-:W3:Y:S01]  /*dddd0*/  LDL.LU R6, [R1+0x50f8] ;  /* 0x0050f80001067983 */ /* 0x000ee20000300800 */
[----:B------:R-:W-:Y:S02]  /*ddde0*/  PRMT R4, R4, 0x3340, R3 ;  /* 0x0000334004047816 */ /* 0x000fe40000000003 */
[----:B------:R-:W-:-:S03]  /*dddf0*/  PRMT R8, R8, 0x3340, R0 ;  /* 0x0000334008087816 */ /* 0x000fc60000000000 */
[----:B------:R0:W-:Y:S04]  /*dde00*/  STL [R1+0x3e4], R4 ;  /* 0x0003e40401007387 */ /* 0x0001e80000100800 */
[----:B------:R1:W-:Y:S01]  /*dde10*/  STL [R1+0x1cc], R8 ;  /* 0x0001cc0801007387 */ /* 0x0003e20000100800 */
[----:B----4-:R-:W-:Y:S02]  /*dde20*/  LOP3.LUT R3, R53, 0xffff, RZ, 0xc0, !PT ;  /* 0x0000ffff35037812 */ /* 0x010fe400078ec0ff */
[----:B0-----:R-:W-:Y:S02]  /*dde30*/  LOP3.LUT R4, R55, 0xffff, RZ, 0xc0, !PT ;  /* 0x0000ffff37047812 */ /* 0x001fe400078ec0ff */
[--C-:B------:R-:W-:Y:S02]  /*dde40*/  PRMT R10, R38, 0x4210, R3.reuse ;  /* 0x00004210260a7816 */ /* 0x100fe40000000003 */
[----:B------:R-:W-:-:S02]  /*dde50*/  PRMT R9, R39, 0x5210, R3 ;  /* 0x0000521027097816 */ /* 0x000fc40000000003 */
[--C-:B-1----:R-:W-:Y:S02]  /*dde60*/  PRMT R8, R33, 0x4210, R4.reuse ;  /* 0x0000421021087816 */ /* 0x102fe40000000004 */
[----:B------:R-:W-:Y:S01]  /*dde70*/  PRMT R3, R35, 0x5210, R4 ;  /* 0x0000521023037816 */ /* 0x000fe20000000004 */
[----:B------:R0:W-:Y:S04]  /*dde80*/  STL [R1+0x854], R10 ;  /* 0x0008540a01007387 */ /* 0x0001e80000100800 */
[----:B------:R1:W-:Y:S04]  /*dde90*/  STL [R1+0x6f4], R9 ;  /* 0x0006f40901007387 */ /* 0x0003e80000100800 */
[----:B------:R4:W-:Y:S04]  /*ddea0*/  STL [R1+0x858], R8 ;  /* 0x0008580801007387 */ /* 0x0009e80000100800 */
[----:B------:R4:W-:Y:S01]  /*ddeb0*/  STL [R1+0x6f8], R3 ;  /* 0x0006f80301007387 */ /* 0x0009e20000100800 */
[----:B0-----:R-:W-:-:S02]  /*ddec0*/  LOP3.LUT R10, R52, 0xffff, RZ, 0xc0, !PT ;  /* 0x0000ffff340a7812 */ /* 0x001fc400078ec0ff */
[----:B-1----:R-:W-:Y:S02]  /*dded0*/  LOP3.LUT R9, R54, 0xffff, RZ, 0xc0, !PT ;  /* 0x0000ffff36097812 */ /* 0x002fe400078ec0ff */
[----:B----4-:R-:W-:Y:S02]  /*ddee0*/  LOP3.LUT R8, R37, 0xffff, RZ, 0xc0, !PT ;  /* 0x0000ffff25087812 */ /* 0x010fe400078ec0ff */
[----:B------:R-:W-:Y:S02]  /*ddef0*/  PRMT R3, R10, 0x3340, R0 ;  /* 0x000033400a037816 */ /* 0x000fe40000000000 */
[----:B------:R-:W-:-:S04]  /*ddf00*/  PRMT R4, R9, 0x3340, R8 ;  /* 0x0000334009047816 */ /* 0x000fc80000000008 */
[----:B------:R-:W-:Y:S02]  /*ddf10*/  PRMT R11, R4, 0x5410, R3 ;  /* 0x00005410040b7816 */ /* 0x000fe40000000003 */
[----:B------:R-:W-:Y:S02]  /*ddf20*/  SHF.R.U32.HI R4, RZ, 0x8, R9 ;  /* 0x00000008ff047819 */ /* 0x000fe40000011609 */
[----:B------:R-:W-:Y:S02]  /*ddf30*/  SHF.R.U32.HI R3, RZ, 0x8, R8 ;  /* 0x00000008ff037819 */ /* 0x000fe40000011608 */
[----:B------:R-:W-:Y:S02]  /*ddf40*/  LOP3.LUT R4, R4, 0xffff, RZ, 0xc0, !PT ;  /* 0x0000ffff04047812 */ /* 0x000fe400078ec0ff */
[----:B------:R-:W-:Y:S02]  /*ddf50*/  LOP3.LUT R3, R3, 0xffff, RZ, 0xc0, !PT ;  /* 0x0000ffff03037812 */ /* 0x000fe400078ec0ff */
[----:B------:R-:W-:-:S02]  /*ddf60*/  LOP3.LUT R8, R57, 0xffff, RZ, 0xc0, !PT ;  /* 0x0000ffff39087812 */ /* 0x000fc400078ec0ff */
[----:B------:R-:W-:Y:S01]  /*ddf70*/  PRMT R4, R4, 0x3340, R3 ;  /* 0x0000334004047816 */ /* 0x000fe20000000003 */
[----:B------:R-:W-:Y:S01]  /*ddf80*/  STL [R1+0x448], R11 ;  /* 0x0004480b01007387 */ /* 0x000fe20000100800 */
[--C-:B------:R-:W-:Y:S02]  /*ddf90*/  PRMT R3, R56, 0x4210, R8.reuse ;  /* 0x0000421038037816 */ /* 0x100fe40000000008 */
[----:B------:R-:W-:Y:S01]  /*ddfa0*/  PRMT R8, R41, 0x5210, R8 ;  /* 0x0000521029087816 */ /* 0x000fe20000000008 */
[----:B------:R-:W-:Y:S04]  /*ddfb0*/  STL [R1+0x3e0], R4 ;  /* 0x0003e00401007387 */ /* 0x000fe80000100800 */
[----:B------:R-:W4:Y:S04]  /*ddfc0*/  LDL.LU R41, [R1+0x5710] ;  /* 0x0057100001297983 */ /* 0x000f280000300800 */
[----:B------:R2:W-:Y:S04]  /*ddfd0*/  STL [R1+0x800], R3 ;  /* 0x0008000301007387 */ /* 0x0005e80000100800 */
[----:B------:R0:W-:Y:S01]  /*ddfe0*/  STL [R1+0x6d0], R8 ;  /* 0x0006d00801007387 */ /* 0x0001e20000100800 */
[----:B--2---:R-:W-:-:S02]  /*ddff0*/  LOP3.LUT R3, R5, 0xffff, RZ, 0xc0, !PT ;  /* 0x0000ffff05037812 */ /* 0x004fc400078ec0ff */
[----:B---3--:R-:W-:Y:S02]  /*de000*/  LOP3.LUT R4, R59, 0xffff, RZ, 0xc0, !PT ;  /* 0x0000ffff3b047812 */ /* 0x008fe400078ec0ff */
[--C-:B------:R-:W-:Y:S02]  /*de010*/  PRMT R9, R44, 0x4210, R3.reuse ;  /* 0x000042102c097816 */ /* 0x100fe40000000003 */
[----:B0-----:R-:W-:Y:S02]  /*de020*/  PRMT R8, R61, 0x5210, R3 ;  /* 0x000052103d087816 */ /* 0x001fe40000000003 */
[--C-:B------:R-:W-:Y:S02]  /*de030*/  PRMT R5, R58, 0x4210, R4.reuse ;  /* 0x000042103a057816 */ /* 0x100fe40000000004 */
[----:B------:R-:W-:Y:S01]  /*de040*/  PRMT R3, R7, 0x5210, R4 ;  /* 0x0000521007037816 */ /* 0x000fe20000000004 */
[----:B------:R-:W-:Y:S04]  /*de050*/  STL [R1+0x804], R9 ;  /* 0x0008040901007387 */ /* 0x000fe80000100800 */
[----:B------:R-:W-:Y:S04]  /*de060*/  STL [R1+0x6d4], R8 ;  /* 0x0006d40801007387 */ /* 0x000fe80000100800 */
[----:B------:R0:W-:Y:S04]  /*de070*/  STL [R1+0x808], R5 ;  /* 0x0008080501007387 */ /* 0x0001e80000100800 */
[----:B------:R1:W-:Y:S01]  /*de080*/  STL [R1+0x6d8], R3 ;  /* 0x0006d80301007387 */ /* 0x0003e20000100800 */
[----:B----4-:R-:W-:-:S03]  /*de090*/  LOP3.LUT R14, R41, 0xffff, RZ, 0xc0, !PT ;  /* 0x0000ffff290e7812 */ /* 0x010fc600078ec0ff */
[----:B------:R-:W2:Y:S04]  /*de0a0*/  LDL.LU R41, [R1+0x570c] ;  /* 0x00570c0001297983 */ /* 0x000ea80000300800 */
        /* <DEDUP_REMOVED lines=17> */
[----:B------:R-:W-:-:S02]  /*de1c0*/  LOP3.LUT R9, R6, 0xffff, RZ, 0xc0, !PT ;  /* 0x0000ffff06097812 */ /* 0x000fc400078ec0ff */
[----:B-1----:R-:W-:Y:S01]  /*de1d0*/  PRMT R3, R14, 0x3340, R0 ;  /* 0x000033400e037816 */ /* 0x002fe20000000000 */
[----:B------:R-:W3:Y:S01]  /*de1e0*/  LDL.LU R6, [R1+0x5224] ;  /* 0x0052240001067983 */ /* 0x000ee20000300800 */
[----:B--2---:R-:W-:-:S04]  /*de1f0*/  LOP3.LUT R8, R41, 0xffff, RZ, 0xc0, !PT ;  /* 0x0000ffff29087812 */ /* 0x004fc800078ec0ff */
        /* <DEDUP_REMOVED lines=9> */
[----:B------:R-:W-:Y:S02]  /*de290*/  PRMT R3, R3, 0x3340, R0 ;  /* 0x0000334003037816 */ /* 0x000fe40000000000 */
[----:B------:R-:W-:-:S05]  /*de2a0*/  PRMT R41, R8, 0x3340, R4 ;  /* 0x0000334008297816 */ /* 0x000fca0000000004 */
[----:B------:R-:W-:Y:S04]  /*de2b0*/  STL [R1+0x5644], R41 ;  /* 0x0056442901007387 */ /* 0x000fe80000100800 */
[----:B------:R3:W-:Y:S01]  /*de2c0*/  STL [R1+0x1c4], R3 ;  /* 0x0001c40301007387 */ /* 0x0007e20000100800 */
[----:B----4-:R-:W-:Y:S02]  /*de2d0*/  LOP3.LUT R4, R55, 0xffff, RZ, 0xc0, !PT ;  /* 0x0000ffff37047812 */ /* 0x010fe400078ec0ff */
[----:B---3--:R-:W-:-:S04]  /*de2e0*/  LOP3.LUT R3, R53, 0xffff, RZ, 0xc0, !PT ;  /* 0x0000ffff35037812 */ /* 0x008fc800078ec0ff */
[--C-:B------:R-:W-:Y:S02]  /*de2f0*/  PRMT R8, R38, 0x4210, R3.reuse ;  /* 0x0000421026087816 */ /* 0x100fe40000000003 */
[----:B------:R-:W-:Y:S02]  /*de300*/  PRMT R3, R39, 0x5210, R3 ;  /* 0x0000521027037816 */ /* 0x000fe40000000003 */
[----:B------:R-:W-:Y:S01]  /*de310*/  PRMT R9, R33, 0x4210, R4 ;  /* 0x0000421021097816 */ /* 0x000fe20000000004 */
[----:B------:R-:W-:Y:S04]  /*de320*/  STL [R1+0x7f0], R8 ;  /* 0x0007f00801007387 */ /* 0x000fe80000100800 */
[----:B------:R0:W-:Y:S04]  /*de330*/  STL [R1+0x6c0], R3 ;  /* 0x0006c00301007387 */ /* 0x0001e80000100800 */
[----:B------:R1:W-:Y:S01]  /*de340*/  STL [R1+0x7f4], R9 ;  /* 0x0007f40901007387 */ /* 0x0003e20000100800 */
[----:B0-----:R-:W-:-:S02]  /*de350*/  LOP3.LUT R3, R54, 0xffff, RZ, 0xc0, !PT ;  /* 0x0000ffff36037812 */ /* 0x001fc400078ec0ff */
[----:B------:R-:W-:Y:S02]  /*de360*/  PRMT R8, R35, 0x5210, R4 ;  /* 0x0000521023087816 */ /* 0x000fe40000000004 */
[----:B------:R-:W-:Y:S02]  /*de370*/  LOP3.LUT R4, R52, 0xffff, RZ, 0xc0, !PT ;  /* 0x0000ffff34047812 */ /* 0x000fe400078ec0ff */
[--C-:B------:R-:W-:Y:S02]  /*de380*/  PRMT R10, R37, 0x4210, R3.reuse ;  /* 0x00004210250a7816 */ /* 0x100fe40000000003 */
[----:B-1----:R-:W-:Y:S01]  /*de390*/  PRMT R9, R57, 0x5210, R3 ;  /* 0x0000521039097816 */ /* 0x002fe20000000003 */
[----:B------:R0:W-:Y:S04]  /*de3a0*/  STL [R1+0x6c4], R8 ;  /* 0x0006c40801007387 */ /* 0x0001e80000100800 */
[----:B------:R-:W-:Y:S01]  /*de3b0*/  STL [R1+0x7f8], R10 ;  /* 0x0007f80a01007387 */ /* 0x000fe20000100800 */
[----:B------:R-:W-:-:S02]  /*de3c0*/  PRMT R3, R5, 0x5210, R4 ;  /* 0x0000521005037816 */ /* 0x000fc40000000004 */
[----:B------:R-:W-:Y:S01]  /*de3d0*/  LOP3.LUT R11, R59, 0xffff, RZ, 0xc0, !PT ;  /* 0x0000ffff3b0b7812 */ /* 0x000fe200078ec0ff */
[----:B------:R1:W-:Y:S01]  /*de3e0*/  STL [R1+0x6c8], R9 ;  /* 0x0006c80901007387 */ /* 0x0003e20000100800 */
[----:B------:R-:W-:Y:S02]  /*de3f0*/  LOP3.LUT R13, R44, 0xffff, RZ, 0xc0, !PT ;  /* 0x0000ffff2c0d7812 */ /* 0x000fe400078ec0ff */
[----:B0-----:R-:W-:Y:S02]  /*de400*/  PRMT R8, R56, 0x4210, R4 ;  /* 0x0000421038087816 */ /* 0x001fe40000000004 */
[----:B-1----:R-:W-:-:S03]  /*de410*/  LOP3.LUT R9, R61, 0xffff, RZ, 0xc0, !PT ;  /* 0x0000ffff3d097812 */ /* 0x002fc600078ec0ff */
[----:B------:R-:W-:Y:S04]  /*de420*/  STL [R1+0x7d0], R8 ;  /* 0x0007d00801007387 */ /* 0x000fe80000100800 */
[----:B------:R0:W-:Y:S01]  /*de430*/  STL [R1+0x6b0], R3 ;  /* 0x0006b00301007387 */ /* 0x0001e20000100800 */
[----:B------:R-:W-:Y:S02]  /*de440*/  PRMT R4, R11, 0x3340, R9 ;  /* 0x000033400b047816 */ /* 0x000fe40000000009 */
[----:B0-----:R-:W-:-:S04]  /*de450*/  PRMT R3, R13, 0x3340, R0 ;  /* 0x000033400d037816 */ /* 0x001fc80000000000 */
[----:B------:R-:W-:Y:S02]  /*de460*/  PRMT R5, R4, 0x5410, R3 ;  /* 0x0000541004057816 */ /* 0x000fe40000000003 */
[----:B------:R-:W-:-:S03]  /*de470*/  LOP3.LUT R12, R7, 0xffff, RZ, 0xc0, !PT ;  /* 0x0000ffff070c7812 */ /* 0x000fc600078ec0ff */
[----:B------:R-:W-:Y:S04]  /*de480*/  STL [R1+0x43c], R5 ;  /* 0x00043c0501007387 */ /* 0x000fe80000100800 */
[----:B------:R-:W2:Y:S01]  /*de490*/  LDL.LU R7, [R1+0x5174] ;  /* 0x0051740001077983 */ /* 0x000ea20000300800 */
[----:B------:R-:W-:Y:S02]  /*de4a0*/  LOP3.LUT R10, R58, 0xffff, RZ, 0xc0, !PT ;  /* 0x0000ffff3a0a7812 */ /* 0x000fe400078ec0ff */
[----:B------:R-:W-:Y:S02]  /*de4b0*/  LOP3.LUT R8, R6, 0xffff, RZ, 0xc0, !PT ;  /* 0x0000ffff06087812 */ /* 0x000fe400078ec0ff */
[----:B------:R-:W-:Y:S01]  /*de4c0*/  PRMT R3, R12, 0x3340, R0 ;  /* 0x000033400c037816 */ /* 0x000fe20000000000 */
[----:B------:R-:W3:Y:S01]  /*de4d0*/  LDL.LU R29, [R1+0x5150] ;  /* 0x00515000011d7983 */ /* 0x000ee20000300800 */
[----:B------:R-:W-:-:S04]  /*de4e0*/  PRMT R4, R10, 0x3340, R8 ;  /* 0x000033400a047816 */ /* 0x000fc80000000008 */
[----:B------:R-:W-:-:S05]  /*de4f0*/  PRMT R3, R4, 0x5410, R3 ;  /* 0x0000541004037816 */ /* 0x000fca0000000003 */
[----:B------:R0:W-:Y:S04]  /*de500*/  STL [R1+0x438], R3 ;  /* 0x0004380301007387 */ /* 0x0001e80000100800 */
        /* <DEDUP_REMOVED lines=11> */
[----:B------:R-:W-:-:S02]  /*de5c0*/  SHF.R.U32.HI R4, RZ, 0x8, R11 ;  /* 0x00000008ff047819 */ /* 0x000fc4000001160b */
[----:B0-----:R-:W-:Y:S01]  /*de5d0*/  SHF.R.U32.HI R3, RZ, 0x8, R9 ;  /* 0x00000008ff037819 */ /* 0x001fe20000011609 */
[----:B------:R-:W3:Y:S04]  /*de5e0*/  LDL.LU R54, [R1+0x533c] ;  /* 0x00533c0001367983 */ /* 0x000ee80000300800 */
[----:B------:R-:W3:Y:S04]  /*de5f0*/  LDL.LU R52, [R1+0x780] ;  /* 0x0007800001347983 */ /* 0x000ee80000300800 */
[----:B------:R-:W3:Y:S01]  /*de600*/  LDL.LU R37, [R1+0xc8] ;  /* 0x0000c80001257983 */ /* 0x000ee20000300800 */
[----:B------:R-:W-:-:S02]  /*de610*/  LOP3.LUT R4, R4, 0xffff, RZ, 0xc0, !PT ;  /* 0x0000ffff04047812 */ /* 0x000fc400078ec0ff */
[----:B------:R-:W-:Y:S01]  /*de620*/  LOP3.LUT R3, R3, 0xffff, RZ, 0xc0, !PT ;  /* 0x0000ffff03037812 */ /* 0x000fe200078ec0ff */
[----:B------:R-:W3:Y:S04]  /*de630*/  LDL.LU R57, [R1+0x1ea8] ;  /* 0x001ea80001397983 */ /* 0x000ee80000300800 */
[----:B------:R-:W3:Y:S04]  /*de640*/  LDL.LU R56, [R1+0xd0] ;  /* 0x0000d00001387983 */ /* 0x000ee80000300800 */
[----:B------:R-:W3:Y:S04]  /*de650*/  LDL.LU R5, [R1+0x5420] ;  /* 0x0054200001057983 */ /* 0x000ee80000300800 */
[----:B------:R-:W3:Y:S01]  /*de660*/  LDL.LU R59, [R1+0x5428] ;  /* 0x00542800013b7983 */ /* 0x000ee20000300800 */
[----:B------:R-:W-:-:S03]  /*de670*/  PRMT R6, R4, 0x3340, R3 ;  /* 0x0000334004067816 */ /* 0x000fc60000000003 */
[----:B------:R-:W3:Y:S04]  /*de680*/  LDL.LU R44, [R1+0x6fc] ;  /* 0x0006fc00012c7983 */ /* 0x000ee80000300800 */
[----:B------:R-:W3:Y:S04]  /*de690*/  LDL.LU R61, [R1+0x5460] ;  /* 0x00546000013d7983 */ /* 0x000ee80000300800 */
[----:B------:R-:W3:Y:S04]  /*de6a0*/  LDL.LU R58, [R1+0x542c] ;  /* 0x00542c00013a7983 */ /* 0x000ee80000300800 */
[----:B------:R4:W-:Y:S01]  /*de6b0*/  STL [R1+0x568c], R6 ;  /* 0x00568c0601007387 */ /* 0x0009e20000100800 */
[----:B------:R-:W-:-:S02]  /*de6c0*/  SHF.R.U32.HI R10, RZ, 0x8, R10 ;  /* 0x00000008ff0a7819 */ /* 0x000fc4000001160a */
[----:B------:R-:W-:Y:S02]  /*de6d0*/  SHF.R.U32.HI R8, RZ, 0x8, R8 ;  /* 0x00000008ff087819 */ /* 0x000fe40000011608 */
[----:B------:R-:W-:Y:S02]  /*de6e0*/  LOP3.LUT R9, R10, 0xffff, RZ, 0xc0, !PT ;  /* 0x0000ffff0a097812 */ /* 0x000fe400078ec0ff */
[----:B------:R-:W-:Y:S02]  /*de6f0*/  LOP3.LUT R8, R8, 0xffff, RZ, 0xc0, !PT ;  /* 0x0000ffff08087812 */ /* 0x000fe400078ec0ff */
[----:B--2---:R-:W-:Y:S02]  /*de700*/  LOP3.LUT R3, R7, 0xffff, RZ, 0xc0, !PT ;  /* 0x0000ffff07037812 */ /* 0x004fe400078ec0ff */
[----:B------:R-:W2:Y:S01]  /*de710*/  LDL.LU R7, [R1+0x5424] ;  /* 0x0054240001077983 */ /* 0x000ea20000300800 */
[----:B------:R-:W-:-:S05]  /*de720*/  PRMT R4, R9, 0x3340, R8 ;  /* 0x0000334009047816 */ /* 0x000fca0000000008 */
[----:B------:R0:W-:Y:S01]  /*de730*/  STL [R1+0x3d8], R4 ;  /* 0x0003d80401007387 */ /* 0x0001e20000100800 */
[--C-:B----4-:R-:W-:Y:S02]  /*de740*/  PRMT R6, R16, 0x4210, R3.reuse ;  /* 0x0000421010067816 */ /* 0x110fe40000000003 */
[----:B---3--:R-:W-:Y:S02]  /*de750*/  PRMT R3, R23, 0x5210, R3 ;  /* 0x0000521017037816 */ /* 0x008fe40000000003 */
[----:B0-----:R-:W-:Y:S01]  /*de760*/  LOP3.LUT R4, R29, 0xffff, RZ, 0xc0, !PT ;  /* 0x0000ffff1d047812 */ /* 0x001fe200078ec0ff */
[----:B------:R0:W-:Y:S04]  /*de770*/  STL [R1+0x7d4], R6 ;  /* 0x0007d40601007387 */ /* 0x0001e80000100800 */
[----:B------:R1:W-:Y:S01]  /*de780*/  STL [R1+0x6b4], R3 ;  /* 0x0006b40301007387 */ /* 0x0003e20000100800 */
[----:B------:R-:W-:-:S02]  /*de790*/  PRMT R8, R25, 0x4210, R4 ;  /* 0x0000421019087816 */ /* 0x000fc40000000004 */
[----:B0-----:R-:W-:Y:S02]  /*de7a0*/  PRMT R6, R51, 0x5210, R4 ;  /* 0x0000521033067816 */ /* 0x001fe40000000004 */
[----:B-1----:R-:W-:Y:S02]  /*de7b0*/  SHF.R.U32.HI R3, RZ, 0x8, R12 ;  /* 0x00000008ff037819 */ /* 0x002fe4000001160c */
[----:B------:R-:W-:Y:S02]  /*de7c0*/  SHF.R.U32.HI R4, RZ, 0x8, R13 ;  /* 0x00000008ff047819 */ /* 0x000fe4000001160d */
[----:B------:R-:W-:Y:S02]  /*de7d0*/  LOP3.LUT R3, R3, 0xffff, RZ, 0xc0, !PT ;  /* 0x0000ffff03037812 */ /* 0x000fe400078ec0ff */
[----:B------:R-:W-:Y:S01]  /*de7e0*/  LOP3.LUT R4, R4, 0xffff, RZ, 0xc0, !PT ;  /* 0x0000ffff04047812 */ /* 0x000fe200078ec0ff */
[----:B------:R0:W-:Y:S04]  /*de7f0*/  STL [R1+0x7d8], R8 ;  /* 0x0007d80801007387 */ /* 0x0001e80000100800 */
[----:B------:R1:W-:Y:S01]  /*de800*/  STL [R1+0x6b8], R6 ;  /* 0x0006b80601007387 */ /* 0x0003e20000100800 */
[----:B0-----:R-:W-:-:S02]  /*de810*/  PRMT R8, R3, 0x3340, R0 ;  /* 0x0000334003087816 */ /* 0x001fc40000000000 */
[----:B-1----:R-:W-:Y:S02]  /*de820*/  PRMT R6, R4, 0x3340, R0 ;  /* 0x0000334004067816 */ /* 0x002fe40000000000 */
[----:B------:R-:W-:Y:S01]  /*de830*/  LOP3.LUT R3, R34, 0xffff, RZ, 0xc0, !PT ;  /* 0x0000ffff22037812 */ /* 0x000fe200078ec0ff */
[----:B------:R-:W-:Y:S04]  /*de840*/  STL [R1+0x1c0], R8 ;  /* 0x0001c00801007387 */ /* 0x000fe80000100800 */
[----:B------:R0:W-:Y:S01]  /*de850*/  STL [R1+0x1bc], R6 ;  /* 0x0001bc0601007387 */ /* 0x0001e20000100800 */
[----:B------:R-:W-:Y:S02]  /*de860*/  LOP3.LUT R4, R53, 0xffff, RZ, 0xc0, !PT ;  /* 0x0000ffff35047812 */ /* 0x000fe400078ec0ff */
[----:B0-----:R-:W-:-:S02]  /*de870*/  PRMT R6, R55, 0x4210, R3 ;  /* 0x0000421037067816 */ /* 0x001fc40000000003 */
[----:B------:R-:W-:Y:S02]  /*de880*/  PRMT R3, R38, 0x5210, R3 ;  /* 0x0000521026037816 */ /* 0x000fe40000000003 */
[--C-:B------:R-:W-:Y:S01]  /*de890*/  PRMT R8, R39, 0x4210, R4.reuse ;  /* 0x0000421027087816 */ /* 0x100fe20000000004 */
[----:B------:R0:W-:Y:S04]  /*de8a0*/  STL [R1+0x690], R6 ;  /* 0x0006900601007387 */ /* 0x0001e80000100800 */
[----:B------:R1:W-:Y:S04]  /*de8b0*/  STL [R1+0x20], R3 ;  /* 0x0000200301007387 */ /* 0x0003e80000100800 */
[----:B------:R3:W-:Y:S01]  /*de8c0*/  STL [R1+0x694], R8 ;  /* 0x0006940801007387 */ /* 0x0007e20000100800 */
[----:B0-----:R-:W-:-:S02]  /*de8d0*/  PRMT R6, R33, 0x5210, R4 ;  /* 0x0000521021067816 */ /* 0x001fc40000000004 */
[----:B-1----:R-:W-:Y:S02]  /*de8e0*/  LOP3.LUT R3, R35, 0xffff, RZ, 0xc0, !PT ;  /* 0x0000ffff23037812 */ /* 0x002fe400078ec0ff */
[----:B------:R-:W-:Y:S02]  /*de8f0*/  LOP3.LUT R4, R54, 0xffff, RZ, 0xc0, !PT ;  /* 0x0000ffff36047812 */ /* 0x000fe400078ec0ff */
[--C-:B------:R-:W-:Y:S01]  /*de900*/  PRMT R9, R52, 0x4210, R3.reuse ;  /* 0x0000421034097816 */ /* 0x100fe20000000003 */
[----:B------:R0:W-:Y:S01]  /*de910*/  STL [R1+0x24], R6 ;  /* 0x0000240601007387 */ /* 0x0001e20000100800 */
[----:B---3--:R-:W-:Y:S02]  /*de920*/  PRMT R8, R37, 0x5210, R3 ;  /* 0x0000521025087816 */ /* 0x008fe40000000003 */
[----:B------:R-:W-:Y:S02]  /*de930*/  PRMT R3, R56, 0x5210, R4 ;  /* 0x0000521038037816 */ /* 0x000fe40000000004 */
[----:B------:R-:W-:Y:S01]  /*de940*/  LOP3.LUT R13, R59, 0xffff, RZ, 0xc0, !PT ;  /* 0x0000ffff3b0d7812 */ /* 0x000fe200078ec0ff */
[----:B------:R1:W-:Y:S01]  /*de950*/  STL [R1+0x698], R9 ;  /* 0x0006980901007387 */ /* 0x0003e20000100800 */
[----:B------:R-:W-:-:S03]  /*de960*/  LOP3.LUT R11, R44, 0xffff, RZ, 0xc0, !PT ;  /* 0x0000ffff2c0b7812 */ /* 0x000fc600078ec0ff */
[----:B------:R-:W-:Y:S01]  /*de970*/  STL [R1+0x28], R8 ;  /* 0x0000280801007387 */ /* 0x000fe20000100800 */
[----:B0-----:R-:W-:Y:S02]  /*de980*/  PRMT R6, R57, 0x4210, R4 ;  /* 0x0000421039067816 */ /* 0x001fe40000000004 */
[----:B-1----:R-:W-:-:S03]  /*de990*/  LOP3.LUT R9, R5, 0xffff, RZ, 0xc0, !PT ;  /* 0x0000ffff05097812 */ /* 0x002fc600078ec0ff */
[----:B------:R-:W-:Y:S04]  /*de9a0*/  STL [R1+0x69c], R6 ;  /* 0x00069c0601007387 */ /* 0x000fe80000100800 */
[----:B------:R0:W-:Y:S01]  /*de9b0*/  STL [R1+0x2c], R3 ;  /* 0x00002c0301007387 */ /* 0x0001e20000100800 */
[----:B------:R-:W-:Y:S02]  /*de9c0*/  LOP3.LUT R10, R61, 0xffff, RZ, 0xc0, !PT ;  /* 0x0000ffff3d0a7812 */ /* 0x000fe400078ec0ff */
[----:B------:R-:W-:Y:S02]  /*de9d0*/  PRMT R4, R11, 0x3340, R9 ;  /* 0x000033400b047816 */ /* 0x000fe40000000009 */
[----:B------:R-:W-:Y:S02]  /*de9e0*/  LOP3.LUT R12, R58, 0xffff, RZ, 0xc0, !PT ;  /* 0x0000ffff3a0c7812 */ /* 0x000fe400078ec0ff */
[----:B0-----:R-:W-:-:S04]  /*de9f0*/  PRMT R3, R13, 0x3340, R0 ;  /* 0x000033400d037816 */ /* 0x001fc80000000000 */
[----:B------:R-:W-:Y:S02]  /*dea00*/  PRMT R5, R4, 0x5410, R3 ;  /* 0x0000541004057816 */ /* 0x000fe40000000003 */
[----:B------:R-:W-:-:S03]  /*dea10*/  PRMT R3, R12, 0x3340, R0 ;  /* 0x000033400c037816 */ /* 0x000fc60000000000 */
[----:B------:R-:W-:Y:S04]  /*dea20*/  STL [R1+0x424], R5 ;  /* 0x0004240501007387 */ /* 0x000fe80000100800 */
[----:B------:R-:W3:Y:S04]  /*dea30*/  LDL.LU R29, [R1+0x774] ;  /* 0x00077400011d7983 */ /* 0x000ee80000300800 */
[----:B------:R-:W4:Y:S01]  /*dea40*/  LDL.LU R16, [R1+0x758] ;  /* 0x0007580001107983 */ /* 0x000f220000300800 */
[----:B--2---:R-:W-:-:S04]  /*dea50*/  LOP3.LUT R8, R7, 0xffff, RZ, 0xc0, !PT ;  /* 0x0000ffff07087812 */ /* 0x004fc800078ec0ff */
[----:B------:R-:W-:-:S04]  /*dea60*/  PRMT R4, R10, 0x3340, R8 ;  /* 0x000033400a047816 */ /* 0x000fc80000000008 */
[----:B------:R-:W-:-:S05]  /*dea70*/  PRMT R3, R4, 0x5410, R3 ;  /* 0x0000541004037816 */ /* 0x000fca0000000003 */
[----:B------:R0:W-:Y:S04]  /*dea80*/  STL [R1+0x420], R3 ;  /* 0x0004200301007387 */ /* 0x0001e80000100800 */
[----:B------:R-:W2:Y:S04]  /*dea90*/  LDL.LU R23, [R1+0x1e9c] ;  /* 0x001e9c0001177983 */ /* 0x000ea80000300800 */
[----:B------:R-:W2:Y:S04]  /*deaa0*/  LDL.LU R25, [R1+0xd8] ;  /* 0x0000d80001197983 */ /* 0x000ea80000300800 */
[----:B------:R-:W2:Y:S04]  /*deab0*/  LDL.LU R51, [R1+0x784] ;  /* 0x0007840001337983 */ /* 0x000ea80000300800 */
[----:B------:R-:W2:Y:S01]  /*deac0*/  LDL.LU R58, [R1+0xe0] ;  /* 0x0000e000013a7983 */ /* 0x000ea20000300800 */
[----:B------:R-:W-:-:S03]  /*dead0*/  SHF.R.U32.HI R4, RZ, 0x8, R11 ;  /* 0x00000008ff047819 */ /* 0x000fc6000001160b */
[----:B------:R-:W2:Y:S04]  /*deae0*/  LDL.LU R34, [R1+0x70c] ;  /* 0x00070c0001227983 */ /* 0x000ea80000300800 */
[----:B------:R-:W2:Y:S01]  /*deaf0*/  LDL.LU R53, [R1+0x504c] ;  /* 0x00504c0001357983 */ /* 0x000ea20000300800 */
[----:B0-----:R-:W-:Y:S02]  /*deb00*/  SHF.R.U32.HI R3, RZ, 0x8, R9 ;  /* 0x00000008ff037819 */ /* 0x001fe40000011609 */
[----:B------:R-:W-:Y:S02]  /*deb10*/  LOP3.LUT R4, R4, 0xffff, RZ, 0xc0, !PT ;  /* 0x0000ffff04047812 */ /* 0x000fe400078ec0ff */
[----:B------:R-:W-:-:S04]  /*deb20*/  LOP3.LUT R3, R3, 0xffff, RZ, 0xc0, !PT ;  /* 0x0000ffff03037812 */ /* 0x000fc800078ec0ff */
[----:B------:R-:W-:-:S05]  /*deb30*/  PRMT R3, R4, 0x3340, R3 ;  /* 0x0000334004037816 */ /* 0x000fca0000000003 */
        /* <DEDUP_REMOVED lines=16> */
[----:B------:R-:W-:-:S02]  /*dec40*/  SHF.R.U32.HI R10, RZ, 0x8, R10 ;  /* 0x00000008ff0a7819 */ /* 0x000fc4000001160a */
[----:B------:R-:W-:Y:S02]  /*dec50*/  SHF.R.U32.HI R8, RZ, 0x8, R8 ;  /* 0x00000008ff087819 */ /* 0x000fe40000011608 */
[----:B------:R-:W-:Y:S02]  /*dec60*/  LOP3.LUT R9, R10, 0xffff, RZ, 0xc0, !PT ;  /* 0x0000ffff0a097812 */ /* 0x000fe400078ec0ff */
[----:B------:R-:W-:-:S04]  /*dec70*/  LOP3.LUT R8, R8, 0xffff, RZ, 0xc0, !PT ;  /* 0x0000ffff08087812 */ /* 0x000fc800078ec0ff */
[----:B------:R-:W-:-:S05]  /*dec80*/  PRMT R6, R9, 0x3340, R8 ;  /* 0x0000334009067816 */ /* 0x000fca0000000008 */
[----:B------:R0:W-:Y:S01]  /*dec90*/  STL [R1+0x3d0], R6 ;  /* 0x0003d00601007387 */ /* 0x0001e20000100800 */
[----:B---3--:R-:W-:Y:S02]  /*deca0*/  LOP3.LUT R3, R29, 0xffff, RZ, 0xc0, !PT ;  /* 0x0000ffff1d037812 */ /* 0x008fe400078ec0ff */
[----:B----4-:R-:W-:Y:S02]  /*decb0*/  LOP3.LUT R4, R16, 0xffff, RZ, 0xc0, !PT ;  /* 0x0000ffff10047812 */ /* 0x010fe400078ec0ff */
[--C-:B--2---:R-:W-:Y:S02]  /*decc0*/  PRMT R8, R23, 0x4210, R3.reuse ;  /* 0x0000421017087816 */ /* 0x104fe40000000003 */
[----:B0-----:R-:W-:Y:S02]  /*decd0*/  PRMT R6, R25, 0x5210, R3 ;  /* 0x0000521019067816 */ /* 0x001fe40000000003 */
[--C-:B------:R-:W-:Y:S02]  /*dece0*/  PRMT R3, R51, 0x4210, R4.reuse ;  /* 0x0000421033037816 */ /* 0x100fe40000000004 */
[----:B------:R-:W-:Y:S01]  /*decf0*/  PRMT R4, R58, 0x5210, R4 ;  /* 0x000052103a047816 */ /* 0x000fe20000000004 */
[----:B------:R-:W-:Y:S04]  /*ded00*/  STL [R1+0x780], R8 ;  /* 0x0007800801007387 */ /* 0x000fe80000100800 */
[----:B------:R-:W-:Y:S04]  /*ded10*/  STL [R1+0xf0], R6 ;  /* 0x0000f00601007387 */ /* 0x000fe80000100800 */
[----:B------:R-:W2:Y:S04]  /*ded20*/  LDL.LU R58, [R1+0x5410] ;  /* 0x00541000013a7983 */ /* 0x000ea80000300800 */
[----:B------:R0:W-:Y:S04]  /*ded30*/  STL [R1+0x784], R3 ;  /* 0x0007840301007387 */ /* 0x0001e80000100800 */
[----:B------:R1:W-:Y:S01]  /*ded40*/  STL [R1+0xf4], R4 ;  /* 0x0000f40401007387 */ /* 0x0003e20000100800 */
[----:B0-----:R-:W-:-:S02]  /*ded50*/  SHF.R.U32.HI R3, RZ, 0x8, R12 ;  /* 0x00000008ff037819 */ /* 0x001fc4000001160c */
[----:B-1----:R-:W-:Y:S02]  /*ded60*/  SHF.R.U32.HI R4, RZ, 0x8, R13 ;  /* 0x00000008ff047819 */ /* 0x002fe4000001160d */
[----:B------:R-:W-:Y:S02]  /*ded70*/  LOP3.LUT R3, R3, 0xffff, RZ, 0xc0, !PT ;  /* 0x0000ffff03037812 */ /* 0x000fe400078ec0ff */
[----:B------:R-:W-:Y:S02]  /*ded80*/  LOP3.LUT R4, R4, 0xffff, RZ, 0xc0, !PT ;  /* 0x0000ffff04047812 */ /* 0x000fe400078ec0ff */
[--C-:B------:R-:W-:Y:S02]  /*ded90*/  PRMT R8, R3, 0x3340, R0.reuse ;  /* 0x0000334003087816 */ /* 0x100fe40000000000 */
[----:B------:R-:W-:Y:S02]  /*deda0*/  PRMT R6, R4, 0x3340, R0 ;  /* 0x0000334004067816 */ /* 0x000fe40000000000 */
[----:B------:R-:W-:Y:S01]  /*dedb0*/  LOP3.LUT R3, R34, 0xffff, RZ, 0xc0, !PT ;  /* 0x0000ffff22037812 */ /* 0x000fe200078ec0ff */
[----:B------:R-:W-:Y:S04]  /*dedc0*/  STL [R1+0x1b8], R8 ;  /* 0x0001b80801007387 */ /* 0x000fe80000100800 */
[----:B------:R0:W-:Y:S01]  /*dedd0*/  STL [R1+0x1b4], R6 ;  /* 0x0001b40601007387 */ /* 0x0001e20000100800 */
[----:B------:R-:W-:-:S02]  /*dede0*/  LOP3.LUT R4, R53, 0xffff, RZ, 0xc0, !PT ;  /* 0x0000ffff35047812 */ /* 0x000fc400078ec0ff */
[--C-:B0-----:R-:W-:Y:S02]  /*dedf0*/  PRMT R6, R55, 0x4210, R3.reuse ;  /* 0x0000421037067816 */ /* 0x101fe40000000003 */
        /* <DEDUP_REMOVED lines=11> */
[--C-:B------:R-:W-:Y:S01]  /*deeb0*/  PRMT R3, R56, 0x5210, R4.reuse ;  /* 0x0000521038037816 */ /* 0x100fe20000000004 */
[----:B------:R1:W-:Y:S04]  /*deec0*/  STL [R1+0x774], R9 ;  /* 0x0007740901007387 */ /* 0x0003e80000100800 */
[----:B------:R-:W-:Y:S01]  /*deed0*/  STL [R1+0xe4], R8 ;  /* 0x0000e40801007387 */ /* 0x000fe20000100800 */
[----:B0-----:R-:W-:-:S05]  /*deee0*/  PRMT R6, R57, 0x4210, R4 ;  /* 0x0000421039067816 */ /* 0x001fca0000000004 */
[----:B------:R-:W-:Y:S04]  /*deef0*/  STL [R1+0x778], R6 ;  /* 0x0007780601007387 */ /* 0x000fe80000100800 */
[----:B------:R0:W-:Y:S04]  /*def00*/  STL [R1+0xe8], R3 ;  /* 0x0000e80301007387 */ /* 0x0001e80000100800 */
[----:B------:R-:W3:Y:S04]  /*def10*/  LDL.LU R38, [R1+0x51bc] ;  /* 0x0051bc0001267983 */ /* 0x000ee80000300800 */
[----:B------:R-:W4:Y:S04]  /*def20*/  LDL.LU R39, [R1+0x51b8] ;  /* 0x0051b80001277983 */ /* 0x000f280000300800 */
[----:B------:R-:W4:Y:S04]  /*def30*/  LDL.LU R33, [R1+0x1cf8] ;  /* 0x001cf80001217983 */ /* 0x000f280000300800 */
[----:B------:R-:W4:Y:S01]  /*def40*/  LDL.LU R35, [R1+0x104] ;  /* 0x0001040001237983 */ /* 0x000f220000300800 */
[----:B------:R-:W-:-:S03]  /*def50*/  LOP3.LUT R12, R7, 0xffff, RZ, 0xc0, !PT ;  /* 0x0000ffff070c7812 */ /* 0x000fc600078ec0ff */
[----:B------:R-:W4:Y:S04]  /*def60*/  LDL.LU R54, [R1+0x1cec] ;  /* 0x001cec0001367983 */ /* 0x000f280000300800 */
[----:B------:R-:W4:Y:S01]  /*def70*/  LDL.LU R7, [R1+0x108] ;  /* 0x0001080001077983 */ /* 0x000f220000300800 */
[----:B------:R-:W-:Y:S02]  /*def80*/  LOP3.LUT R11, R5, 0xffff, RZ, 0xc0, !PT ;  /* 0x0000ffff050b7812 */ /* 0x000fe400078ec0ff */
[----:B------:R-:W-:Y:S02]  /*def90*/  LOP3.LUT R13, R59, 0xffff, RZ, 0xc0, !PT ;  /* 0x0000ffff3b0d7812 */ /* 0x000fe400078ec0ff */
[----:B-1----:R-:W-:Y:S02]  /*defa0*/  LOP3.LUT R9, R44, 0xffff, RZ, 0xc0, !PT ;  /* 0x0000ffff2c097812 */ /* 0x002fe400078ec0ff */
[----:B------:R-:W-:-:S02]  /*defb0*/  LOP3.LUT R10, R61, 0xffff, RZ, 0xc0, !PT ;  /* 0x0000ffff3d0a7812 */ /* 0x000fc400078ec0ff */
[----:B0-----:R-:W-:Y:S02]  /*defc0*/  PRMT R3, R13, 0x3340, R0 ;  /* 0x000033400d037816 */ /* 0x001fe40000000000 */
[----:B------:R-:W-:-:S04]  /*defd0*/  PRMT R4, R11, 0x3340, R9 ;  /* 0x000033400b047816 */ /* 0x000fc80000000009 */
[----:B------:R-:W-:Y:S02]  /*defe0*/  PRMT R5, R4, 0x5410, R3 ;  /* 0x0000541004057816 */ /* 0x000fe40000000003 */
[----:B------:R-:W-:-:S03]  /*deff0*/  PRMT R3, R12, 0x3340, R0 ;  /* 0x000033400c037816 */ /* 0x000fc60000000000 */
[----:B------:R0:W-:Y:S04]  /*df000*/  STL [R1+0x410], R5 ;  /* 0x0004100501007387 */ /* 0x0001e80000100800 */
[----:B------:R-:W4:Y:S04]  /*df010*/  LDL.LU R52, [R1+0x518c] ;  /* 0x00518c0001347983 */ /* 0x000f280000300800 */
[----:B------:R-:W4:Y:S01]  /*df020*/  LDL.LU R37, [R1+0x53e8] ;  /* 0x0053e80001257983 */ /* 0x000f220000300800 */
[----:B--2---:R-:W-:-:S04]  /*df030*/  LOP3.LUT R8, R58, 0xffff, RZ, 0xc0, !PT ;  /* 0x0000ffff3a087812 */ /* 0x004fc800078ec0ff */
[----:B------:R-:W-:-:S04]  /*df040*/  PRMT R4, R10, 0x3340, R8 ;  /* 0x000033400a047816 */ /* 0x000fc80000000008 */
[----:B------:R-:W-:-:S05]  /*df050*/  PRMT R3, R4, 0x5410, R3 ;  /* 0x0000541004037816 */ /* 0x000fca0000000003 */
[----:B------:R1:W-:Y:S04]  /*df060*/  STL [R1+0x40c], R3 ;  /* 0x00040c0301007387 */ /* 0x0003e80000100800 */
[----:B------:R-:W2:Y:S04]  /*df070*/  LDL.LU R57, [R1+0x1ce8] ;  /* 0x001ce80001397983 */ /* 0x000ea80000300800 */
[----:B------:R-:W2:Y:S04]  /*df080*/  LDL.LU R56, [R1+0x110] ;  /* 0x0001100001387983 */ /* 0x000ea80000300800 */
[----:B0-----:R-:W2:Y:S04]  /*df090*/  LDL.LU R5, [R1+0x1cdc] ;  /* 0x001cdc0001057983 */ /* 0x001ea80000300800 */
[----:B------:R-:W2:Y:S01]  /*df0a0*/  LDL.LU R59, [R1+0x114] ;  /* 0x00011400013b7983 */ /* 0x000ea20000300800 */
[----:B------:R-:W-:-:S02]  /*df0b0*/  SHF.R.U32.HI R11, RZ, 0x8, R11 ;  /* 0x00000008ff0b7819 */ /* 0x000fc4000001160b */
[----:B------:R-:W-:Y:S01]  /*df0c0*/  SHF.R.U32.HI R4, RZ, 0x8, R10 ;  /* 0x00000008ff047819 */ /* 0x000fe2000001160a */
[----:B------:R-:W2:Y:S04]  /*df0d0*/  LDL.LU R44, [R1+0x5330] ;  /* 0x00533000012c7983 */ /* 0x000ea80000300800 */
[----:B------:R-:W2:Y:S04]  /*df0e0*/  LDL.LU R61, [R1+0x5214] ;  /* 0x00521400013d7983 */ /* 0x000ea80000300800 */
[----:B------:R-:W2:Y:S01]  /*df0f0*/  LDL.LU R58, [R1+0x5278] ;  /* 0x00527800013a7983 */ /* 0x000ea20000300800 */
[----:B-1----:R-:W-:-:S02]  /*df100*/  SHF.R.U32.HI R3, RZ, 0x8, R8 ;  /* 0x00000008ff037819 */ /* 0x002fc40000011608 */
[----:B------:R-:W-:Y:S02]  /*df110*/  SHF.R.U32.HI R8, RZ, 0x8, R9 ;  /* 0x00000008ff087819 */ /* 0x000fe40000011609 */
[----:B------:R-:W-:Y:S02]  /*df120*/  LOP3.LUT R9, R11, 0xffff, RZ, 0xc0, !PT ;  /* 0x0000ffff0b097812 */ /* 0x000fe400078ec0ff */
[----:B------:R-:W-:Y:S02]  /*df130*/  LOP3.LUT R4, R4, 0xffff, RZ, 0xc0, !PT ;  /* 0x0000ffff04047812 */ /* 0x000fe400078ec0ff */
[----:B------:R-:W-:Y:S02]  /*df140*/  LOP3.LUT R3, R3, 0xffff, RZ, 0xc0, !PT ;  /* 0x0000ffff03037812 */ /* 0x000fe400078ec0ff */
[----:B------:R-:W-:Y:S02]  /*df150*/  LOP3.LUT R8, R8, 0xffff, RZ, 0xc0, !PT ;  /* 0x0000ffff08087812 */ /* 0x000fe400078ec0ff */
[----:B------:R-:W-:-:S02]  /*df160*/  PRMT R3, R4, 0x3340, R3 ;  /* 0x0000334004037816 */ /* 0x000fc40000000003 */
[----:B------:R-:W-:-:S05]  /*df170*/  PRMT R41, R9, 0x3340, R8 ;  /* 0x0000334009297816 */ /* 0x000fca0000000008 */
[----:B------:R-:W-:Y:S04]  /*df180*/  STL [R1+0x5698], R41 ;  /* 0x0056982901007387 */ /* 0x000fe80000100800 */
[----:B------:R3:W-:Y:S02]  /*df190*/  STL [R1+0x3cc], R3 ;  /* 0x0003cc0301007387 */ /* 0x0007e40000100800 */
[----:B---3--:R-:W-:Y:S02]  /*df1a0*/  LOP3.LUT R3, R38, 0xffff, RZ, 0xc0, !PT ;  /* 0x0000ffff26037812 */ /* 0x008fe400078ec0ff */
[----:B----4-:R-:W-:Y:S02]  /*df1b0*/  LOP3.LUT R4, R39, 0xffff, RZ, 0xc0, !PT ;  /* 0x0000ffff27047812 */ /* 0x010fe400078ec0ff */
[----:B------:R-:W-:-:S02]  /*df1c0*/  PRMT R8, R33, 0x4210, R3 ;  /* 0x0000421021087816 */ /* 0x000fc40000000003 */
[----:B------:R-:W-:Y:S02]  /*df1d0*/  PRMT R6, R35, 0x5210, R3 ;  /* 0x0000521023067816 */ /* 0x000fe40000000003 */
[--C-:B------:R-:W-:Y:S02]  /*df1e0*/  PRMT R3, R54, 0x4210, R4.reuse ;  /* 0x0000421036037816 */ /* 0x100fe40000000004 */
[----:B------:R-:W-:Y:S01]  /*df1f0*/  PRMT R4, R7, 0x5210, R4 ;  /* 0x0000521007047816 */ /* 0x000fe20000000004 */
[----:B------:R-:W-:Y:S04]  /*df200*/  STL [R1+0x750], R8 ;  /* 0x0007500801007387 */ /* 0x000fe80000100800 */
[----:B------:R-:W-:Y:S04]  /*df210*/  STL [R1+0xd0], R6 ;  /* 0x0000d00601007387 */ /* 0x000fe80000100800 */
[----:B------:R-:W3:Y:S04]  /*df220*/  LDL.LU R7, [R1+0x53ec] ;  /* 0x0053ec0001077983 */ /* 0x000ee80000300800 */
        /* <DEDUP_REMOVED lines=10> */
[----:B------:R2:W-:Y:S04]  /*df2d0*/  STL [R1+0x1ac], R6 ;  /* 0x0001ac0601007387 */ /* 0x0005e80000100800 */
[----:B------:R-:W4:Y:S01]  /*df2e0*/  LDL.LU R53, [R1+0x1cd8] ;  /* 0x001cd80001357983 */ /* 0x000f220000300800 */
[----:B------:R-:W-:-:S02]  /*df2f0*/  LOP3.LUT R4, R37, 0xffff, RZ, 0xc0, !PT ;  /* 0x0000ffff25047812 */ /* 0x000fc400078ec0ff */
[--C-:B--2---:R-:W-:Y:S02]  /*df300*/  PRMT R6, R57, 0x4210, R3.reuse ;  /* 0x0000421039067816 */ /* 0x104fe40000000003 */
[----:B------:R-:W-:-:S03]  /*df310*/  PRMT R3, R56, 0x5210, R3 ;  /* 0x0000521038037816 */ /* 0x000fc60000000003 */
[----:B------:R-:W-:Y:S04]  /*df320*/  STL [R1+0x758], R6 ;  /* 0x0007580601007387 */ /* 0x000fe80000100800 */
[----:B------:R-:W2:Y:S04]  /*df330*/  LDL.LU R55, [R1+0x120] ;  /* 0x0001200001377983 */ /* 0x000ea80000300800 */
[----:B------:R0:W-:Y:S04]  /*df340*/  STL [R1+0xd8], R3 ;  /* 0x0000d80301007387 */ /* 0x0001e80000100800 */
[----:B------:R-:W2:Y:S04]  /*df350*/  LDL.LU R33, [R1+0x53b8] ;  /* 0x0053b80001217983 */ /* 0x000ea80000300800 */
[----:B------:R-:W2:Y:S04]  /*df360*/  LDL.LU R35, [R1+0x1ccc] ;  /* 0x001ccc0001237983 */ /* 0x000ea80000300800 */
[----:B------:R-:W2:Y:S01]  /*df370*/  LDL.LU R54, [R1+0x124] ;  /* 0x0001240001367983 */ /* 0x000ea20000300800 */
[----:B0-----:R-:W-:-:S05]  /*df380*/  PRMT R3, R5, 0x4210, R4 ;  /* 0x0000421005037816 */ /* 0x001fca0000000004 */
[----:B------:R0:W-:Y:S02]  /*df390*/  STL [R1+0x170], R3 ;  /* 0x0001700301007387 */ /* 0x0001e40000100800 */
[----:B0-----:R-:W-:-:S05]  /*df3a0*/  PRMT R3, R59, 0x5210, R4 ;  /* 0x000052103b037816 */ /* 0x001fca0000000004 */
[----:B------:R0:W-:Y:S04]  /*df3b0*/  STL [R1+0xc0], R3 ;  /* 0x0000c00301007387 */ /* 0x0001e80000100800 */
[----:B------:R-:W2:Y:S04]  /*df3c0*/  LDL.LU R5, [R1+0x888] ;  /* 0x0008880001057983 */ /* 0x000ea80000300800 */
[----:B------:R-:W2:Y:S04]  /*df3d0*/  LDL.LU R52, [R1+0x1cc8] ;  /* 0x001cc80001347983 */ /* 0x000ea80000300800 */
[----:B------:R-:W2:Y:S04]  /*df3e0*/  LDL.LU R37, [R1+0x12c] ;  /* 0x00012c0001257983 */ /* 0x000ea80000300800 */
[----:B------:R-:W2:Y:S01]  /*df3f0*/  LDL.LU R57, [R1+0x88c] ;  /* 0x00088c0001397983 */ /* 0x000ea20000300800 */
[----:B------:R-:W-:-:S02]  /*df400*/  LOP3.LUT R9, R44, 0xffff, RZ, 0xc0, !PT ;  /* 0x0000ffff2c097812 */ /* 0x000fc400078ec0ff */
[----:B------:R-:W-:Y:S02]  /*df410*/  LOP3.LUT R10, R61, 0xffff, RZ, 0xc0, !PT ;  /* 0x0000ffff3d0a7812 */ /* 0x000fe400078ec0ff */
[----:B------:R-:W-:Y:S02]  /*df420*/  LOP3.LUT R8, R58, 0xffff, RZ, 0xc0, !PT ;  /* 0x0000ffff3a087812 */ /* 0x000fe400078ec0ff */
[----:B0-----:R-:W-:Y:S02]  /*df430*/  PRMT R3, R10, 0x3340, R0 ;  /* 0x000033400a037816 */ /* 0x001fe40000000000 */
[----:B------:R-:W-:-:S04]  /*df440*/  PRMT R4, R9, 0x3340, R8 ;  /* 0x0000334009047816 */ /* 0x000fc80000000008 */
[----:B------:R-:W-:-:S05]  /*df450*/  PRMT R6, R4, 0x5410, R3 ;  /* 0x0000541004067816 */ /* 0x000fca0000000003 */
[----:B------:R4:W-:Y:S04]  /*df460*/  STL [R1+0x418], R6 ;  /* 0x0004180601007387 */ /* 0x0009e80000100800 */
[----:B------:R-:W2:Y:S04]  /*df470*/  LDL.LU R38, [R1+0x82c] ;  /* 0x00082c0001267983 */ /* 0x000ea80000300800 */
[----:B------:R-:W2:Y:S04]  /*df480*/  LDL.LU R39, [R1+0x1c88] ;  /* 0x001c880001277983 */ /* 0x000ea80000300800 */
[----:B------:R-:W2:Y:S04]  /*df490*/  LDL.LU R56, [R1+0x130] ;  /* 0x0001300001387983 */ /* 0x000ea80000300800 */
[----:B------:R-:W2:Y:S04]  /*df4a0*/  LDL.LU R59, [R1+0x1c7c] ;  /* 0x001c7c00013b7983 */ /* 0x000ea80000300800 */
[----:B------:R-:W2:Y:S01]  /*df4b0*/  LDL.LU R44, [R1+0x134] ;  /* 0x00013400012c7983 */ /* 0x000ea20000300800 */
[----:B------:R-:W-:-:S03]  /*df4c0*/  SHF.R.U32.HI R3, RZ, 0x8, R8 ;  /* 0x00000008ff037819 */ /* 0x000fc60000011608 */
[----:B------:R-:W2:Y:S04]  /*df4d0*/  LDL.LU R61, [R1+0x5388] ;  /* 0x00538800013d7983 */ /* 0x000ea80000300800 */
[----:B------:R-:W2:Y:S01]  /*df4e0*/  LDL.LU R58, [R1+0x522c] ;  /* 0x00522c00013a7983 */ /* 0x000ea20000300800 */
[----:B---3--:R-:W-:-:S03]  /*df4f0*/  LOP3.LUT R8, R7, 0xffff, RZ, 0xc0, !PT ;  /* 0x0000ffff07087812 */ /* 0x008fc600078ec0ff */
[----:B------:R-:W3:Y:S01]  /*df500*/  LDL.LU R7, [R1+0x52b4] ;  /* 0x0052b40001077983 */ /* 0x000ee20000300800 */
[----:B------:R-:W-:Y:S02]  /*df510*/  SHF.R.U32.HI R4, RZ, 0x8, R9 ;  /* 0x00000008ff047819 */ /* 0x000fe40000011609 */
[----:B------:R-:W-:Y:S02]  /*df520*/  LOP3.LUT R3, R3, 0xffff, RZ, 0xc0, !PT ;  /* 0x0000ffff03037812 */ /* 0x000fe400078ec0ff */
[----:B------:R-:W-:-:S04]  /*df530*/  LOP3.LUT R4, R4, 0xffff, RZ, 0xc0, !PT ;  /* 0x0000ffff04047812 */ /* 0x000fc800078ec0ff */
[----:B------:R-:W-:Y:S02]  /*df540*/  PRMT R3, R4, 0x3340, R3 ;  /* 0x0000334004037816 */ /* 0x000fe40000000003 */
[----:B------:R-:W-:-:S03]  /*df550*/  SHF.R.U32.HI R10, RZ, 0x8, R10 ;  /* 0x00000008ff0a7819 */ /* 0x000fc6000001160a */
[----:B------:R0:W-:Y:S01]  /*df560*/  STL [R1+0x3c4], R3 ;  /* 0x0003c40301007387 */ /* 0x0001e20000100800 */
[----:B------:R-:W-:Y:S02]  /*df570*/  SHF.R.U32.HI R14, RZ, 0x8, R14 ;  /* 0x00000008ff0e7819 */ /* 0x000fe4000001160e */
[----:B----4-:R-:W-:-:S05]  /*df580*/  PRMT R6, R53, 0x4210, R8 ;  /* 0x0000421035067816 */ /* 0x010fca0000000008 */
[----:B------:R1:W-:Y:S01]  /*df590*/  STL [R1+0x174], R6 ;  /* 0x0001740601007387 */ /* 0x0003e20000100800 */
[----:B--2---:R-:W-:Y:S02]  /*df5a0*/  PRMT R4, R55, 0x5210, R8 ;  /* 0x0000521037047816 */ /* 0x004fe40000000008 */
[----:B0-----:R-:W-:-:S03]  /*df5b0*/  LOP3.LUT R3, R33, 0xffff, RZ, 0xc0, !PT ;  /* 0x0000ffff21037812 */ /* 0x001fc600078ec0ff */
[----:B------:R0:W-:Y:S01]  /*df5c0*/  STL [R1+0xc4], R4 ;  /* 0x0000c40401007387 */ /* 0x0001e20000100800 */
[----:B-1----:R-:W-:-:S05]  /*df5d0*/  PRMT R6, R35, 0x4210, R3 ;  /* 0x0000421023067816 */ /* 0x002fca0000000003 */
[----:B------:R1:W-:Y:S01]  /*df5e0*/  STL [R1+0x178], R6 ;  /* 0x0001780601007387 */ /* 0x0003e20000100800 */
[----:B0-----:R-:W-:Y:S02]  /*df5f0*/  PRMT R4, R54, 0x5210, R3 ;  /* 0x0000521036047816 */ /* 0x001fe40000000003 */
[----:B------:R-:W-:-:S04]  /*df600*/  LOP3.LUT R3, R10, 0xffff, RZ, 0xc0, !PT ;  /* 0x0000ffff0a037812 */ /* 0x000fc800078ec0ff */
[--C-:B-1----:R-:W-:Y:S02]  /*df610*/  PRMT R6, R3, 0x3340, R0.reuse ;  /* 0x0000334003067816 */ /* 0x102fe40000000000 */
[----:B------:R-:W-:Y:S01]  /*df620*/  LOP3.LUT R3, R14, 0xffff, RZ, 0xc0, !PT ;  /* 0x0000ffff0e037812 */ /* 0x000fe200078ec0ff */
[----:B------:R0:W-:Y:S04]  /*df630*/  STL [R1+0xc8], R4 ;  /* 0x0000c80401007387 */ /* 0x0001e80000100800 */
[----:B------:R-:W-:Y:S01]  /*df640*/  STL [R1+0x1a8], R6 ;  /* 0x0001a80601007387 */ /* 0x000fe20000100800 */
[----:B0-----:R-:W-:Y:S02]  /*df650*/  LOP3.LUT R4, R5, 0xffff, RZ, 0xc0, !PT ;  /* 0x0000ffff05047812 */ /* 0x001fe400078ec0ff */
[----:B------:R-:W-:-:S05]  /*df660*/  PRMT R5, R3, 0x3340, R0 ;  /* 0x0000334003057816 */ /* 0x000fca0000000000 */
[----:B------:R0:W-:Y:S02]  /*df670*/  STL [R1+0x56b0], R5 ;  /* 0x0056b00501007387 */ /* 0x0001e40000100800 */
[--C-:B0-----:R-:W-:Y:S02]  /*df680*/  PRMT R5, R52, 0x4210, R4.reuse ;  /* 0x0000421034057816 */ /* 0x101fe40000000004 */
[----:B------:R-:W-:-:S03]  /*df690*/  PRMT R4, R37, 0x5210, R4 ;  /* 0x0000521025047816 */ /* 0x000fc60000000004 */
[----:B------:R-:W-:Y:S04]  /*df6a0*/  STL [R1+0x160], R5 ;  /* 0x0001600501007387 */ /* 0x000fe80000100800 */
[----:B------:R-:W2:Y:S04]  /*df6b0*/  LDL.LU R33, [R1+0x5090] ;  /* 0x0050900001217983 */ /* 0x000ea80000300800 */
[----:B------:R0:W-:Y:S04]  /*df6c0*/  STL [R1+0x90], R4 ;  /* 0x0000900401007387 */ /* 0x0001e80000100800 */
[----:B------:R-:W4:Y:S04]  /*df6d0*/  LDL.LU R35, [R1+0x5088] ;  /* 0x0050880001237983 */ /* 0x000f280000300800 */
[----:B------:R-:W4:Y:S04]  /*df6e0*/  LDL.LU R54, [R1+0x1c78] ;  /* 0x001c780001367983 */ /* 0x000f280000300800 */
[----:B------:R-:W4:Y:S04]  /*df6f0*/  LDL.LU R52, [R1+0x13c] ;  /* 0x00013c0001347983 */ /* 0x000f280000300800 */
[----:B------:R-:W4:Y:S01]  /*df700*/  LDL.LU R37, [R1+0x8fc] ;  /* 0x0008fc0001257983 */ /* 0x000f220000300800 */
[----:B------:R-:W-:-:S03]  /*df710*/  LOP3.LUT R3, R57, 0xffff, RZ, 0xc0, !PT ;  /* 0x0000ffff39037812 */ /* 0x000fc600078ec0ff */
[----:B------:R-:W4:Y:S01]  /*df720*/  LDL.LU R57, [R1+0x138] ;  /* 0x0001380001397983 */ /* 0x000f220000300800 */
[--C-:B------:R-:W-:Y:S02]  /*df730*/  PRMT R8, R39, 0x4210, R3.reuse ;  /* 0x0000421027087816 */ /* 0x100fe40000000003 */
[----:B0-----:R-:W-:Y:S02]  /*df740*/  LOP3.LUT R4, R38, 0xffff, RZ, 0xc0, !PT ;  /* 0x0000ffff26047812 */ /* 0x001fe400078ec0ff */
[----:B------:R-:W-:Y:S02]  /*df750*/  PRMT R6, R56, 0x5210, R3 ;  /* 0x0000521038067816 */ /* 0x000fe40000000003 */
[--C-:B------:R-:W-:Y:S02]  /*df760*/  PRMT R5, R59, 0x4210, R4.reuse ;  /* 0x000042103b057816 */ /* 0x100fe40000000004 */
[----:B------:R-:W-:Y:S01]  /*df770*/  PRMT R3, R44, 0x5210, R4 ;  /* 0x000052102c037816 */ /* 0x000fe20000000004 */
[----:B------:R3:W-:Y:S01]  /*df780*/  STL [R1+0x164], R8 ;  /* 0x0001640801007387 */ /* 0x0007e20000100800 */
[----:B------:R-:W-:-:S02]  /*df790*/  LOP3.LUT R9, R61, 0xffff, RZ, 0xc0, !PT ;  /* 0x0000ffff3d097812 */ /* 0x000fc400078ec0ff */
[----:B------:R-:W-:Y:S01]  /*df7a0*/  LOP3.LUT R10, R58, 0xffff, RZ, 0xc0, !PT ;  /* 0x0000ffff3a0a7812 */ /* 0x000fe200078ec0ff */
[----:B------:R-:W-:Y:S04]  /*df7b0*/  STL [R1+0x94], R6 ;  /* 0x0000940601007387 */ /* 0x000fe80000100800 */
[----:B------:R-:W-:Y:S04]  /*df7c0*/  STL [R1+0x168], R5 ;  /* 0x0001680501007387 */ /* 0x000fe80000100800 */
[----:B------:R0:W-:Y:S04]  /*df7d0*/  STL [R1+0x98], R3 ;  /* 0x0000980301007387 */ /* 0x0001e80000100800 */
[----:B------:R-:W4:Y:S04]  /*df7e0*/  LDL.LU R56, [R1+0x506c] ;  /* 0x00506c0001387983 */ /* 0x000f280000300800 */
[----:B------:R-:W4:Y:S01]  /*df7f0*/  LDL.LU R59, [R1+0x51f4] ;  /* 0x0051f400013b7983 */ /* 0x000f220000300800 */
[----:B---3--:R-:W-:-:S04]  /*df800*/  LOP3.LUT R8, R7, 0xffff, RZ, 0xc0, !PT ;  /* 0x0000ffff07087812 */ /* 0x008fc800078ec0ff */
[----:B------:R-:W-:Y:S02]  /*df810*/  PRMT R4, R9, 0x3340, R8 ;  /* 0x0000334009047816 */ /* 0x000fe40000000008 */
[----:B0-----:R-:W-:-:S04]  /*df820*/  PRMT R3, R10, 0x3340, R0 ;  /* 0x000033400a037816 */ /* 0x001fc80000000000 */
        /* <DEDUP_REMOVED lines=8> */
[----:B0-----:R-:W-:Y:S02]  /*df8b0*/  SHF.R.U32.HI R3, RZ, 0x8, R15 ;  /* 0x00000008ff037819 */ /* 0x001fe4000001160f */
[----:B------:R-:W-:Y:S02]  /*df8c0*/  LOP3.LUT R8, R9, 0xffff, RZ, 0xc0, !PT ;  /* 0x0000ffff09087812 */ /* 0x000fe400078ec0ff */
[----:B------:R-:W-:Y:S02]  /*df8d0*/  LOP3.LUT R4, R4, 0xffff, RZ, 0xc0, !PT ;  /* 0x0000ffff04047812 */ /* 0x000fe400078ec0ff */
[----:B------:R-:W-:Y:S02]  /*df8e0*/  LOP3.LUT R3, R3, 0xffff, RZ, 0xc0, !PT ;  /* 0x0000ffff03037812 */ /* 0x000fe400078ec0ff */
[----:B------:R-:W-:-:S02]  /*df8f0*/  PRMT R5, R8, 0x3340, R4 ;  /* 0x0000334008057816 */ /* 0x000fc40000000004 */
[----:B------:R-:W-:-:S05]  /*df900*/  PRMT R6, R3, 0x3340, R0 ;  /* 0x0000334003067816 */ /* 0x000fca0000000000 */
[----:B------:R0:W-:Y:S04]  /*df910*/  STL [R1+0x1a0], R6 ;  /* 0x0001a00601007387 */ /* 0x0001e80000100800 */
[----:B------:R1:W-:Y:S01]  /*df920*/  STL [R1+0x3c0], R5 ;  /* 0x0003c00501007387 */ /* 0x0003e20000100800 */
[----:B--2---:R-:W-:Y:S02]  /*df930*/  LOP3.LUT R3, R33, 0xffff, RZ, 0xc0, !PT ;  /* 0x0000ffff21037812 */ /* 0x004fe400078ec0ff */
[----:B----4-:R-:W-:Y:S02]  /*df940*/  LOP3.LUT R4, R35, 0xffff, RZ, 0xc0, !PT ;  /* 0x0000ffff23047812 */ /* 0x010fe400078ec0ff */
[--C-:B------:R-:W-:Y:S02]  /*df950*/  PRMT R8, R54, 0x4210, R3.reuse ;  /* 0x0000421036087816 */ /* 0x100fe40000000003 */
[----:B0-----:R-:W-:-:S02]  /*df960*/  PRMT R6, R52, 0x5210, R3 ;  /* 0x0000521034067816 */ /* 0x001fc40000000003 */
[--C-:B-1----:R-:W-:Y:S02]  /*df970*/  PRMT R5, R37, 0x4210, R4.reuse ;  /* 0x0000421025057816 */ /* 0x102fe40000000004 */
[----:B------:R-:W-:Y:S01]  /*df980*/  PRMT R3, R57, 0x5210, R4 ;  /* 0x0000521039037816 */ /* 0x000fe20000000004 */
[----:B------:R-:W-:Y:S04]  /*df990*/  STL [R1+0x150], R8 ;  /* 0x0001500801007387 */ /* 0x000fe80000100800 */
[----:B------:R-:W-:Y:S04]  /*df9a0*/  STL [R1+0x70], R6 ;  /* 0x0000700601007387 */ /* 0x000fe80000100800 */
[----:B------:R-:W2:Y:S04]  /*df9b0*/  LDL.LU R39, [R1+0x51fc] ;  /* 0x0051fc0001277983 */ /* 0x000ea80000300800 */
[----:B------:R-:W-:Y:S04]  /*df9c0*/  STL [R1+0x154], R5 ;  /* 0x0001540501007387 */ /* 0x000fe80000100800 */
[----:B------:R-:W4:Y:S04]  /*df9d0*/  LDL.LU R33, [R1+0x51d4] ;  /* 0x0051d40001217983 */ /* 0x000f280000300800 */
[----:B------:R0:W-:Y:S04]  /*df9e0*/  STL [R1+0x74], R3 ;  /* 0x0000740301007387 */ /* 0x0001e80000100800 */
[----:B------:R-:W4:Y:S04]  /*df9f0*/  LDL.LU R35, [R1+0x84c] ;  /* 0x00084c0001237983 */ /* 0x000f280000300800 */
[----:B------:R-:W4:Y:S04]  /*dfa00*/  LDL.LU R54, [R1+0x14c] ;  /* 0x00014c0001367983 */ /* 0x000f280000300800 */
[----:B------:R-:W4:Y:S04]  /*dfa10*/  LDL.LU R52, [R1+0x81c] ;  /* 0x00081c0001347983 */ /* 0x000f280000300800 */
[----:B------:R-:W4:Y:S01]  /*dfa20*/  LDL.LU R37, [R1+0x15c] ;  /* 0x00015c0001257983 */ /* 0x000f220000300800 */
[----:B------:R-:W-:-:S03]  /*dfa30*/  SHF.R.U32.HI R4, RZ, 0x8, R50 ;  /* 0x00000008ff047819 */ /* 0x000fc60000011632 */
[----:B------:R-:W4:Y:S01]  /*dfa40*/  LDL.LU R50, [R1+0x5708] ;  /* 0x0057080001327983 */ /* 0x000f220000300800 */
[----:B0-----:R-:W-:Y:S02]  /*dfa50*/  SHF.R.U32.HI R3, RZ, 0x8, R10 ;  /* 0x00000008ff037819 */ /* 0x001fe4000001160a */
[----:B------:R-:W-:Y:S02]  /*dfa60*/  LOP3.LUT R4, R4, 0xffff, RZ, 0xc0, !PT ;  /* 0x0000ffff04047812 */ /* 0x000fe400078ec0ff */
[----:B------:R-:W-:Y:S02]  /*dfa70*/  LOP3.LUT R3, R3, 0xffff, RZ, 0xc0, !PT ;  /* 0x0000ffff03037812 */ /* 0x000fe400078ec0ff */
[--C-:B------:R-:W-:Y:S02]  /*dfa80*/  PRMT R5, R4, 0x3340, R0.reuse ;  /* 0x0000334004057816 */ /* 0x100fe40000000000 */
[----:B------:R-:W-:Y:S02]  /*dfa90*/  PRMT R6, R3, 0x3340, R0 ;  /* 0x0000334003067816 */ /* 0x000fe40000000000 */
[----:B------:R-:W-:-:S03]  /*dfaa0*/  LOP3.LUT R3, R56, 0xffff, RZ, 0xc0, !PT ;  /* 0x0000ffff38037812 */ /* 0x000fc600078ec0ff */
[----:B------:R-:W-:Y:S04]  /*dfab0*/  STL [R1+0x19c], R6 ;  /* 0x00019c0601007387 */ /* 0x000fe80000100800 */
[----:B------:R3:W-:Y:S01]  /*dfac0*/  STL [R1+0x198], R5 ;  /* 0x0001980501007387 */ /* 0x0007e20000100800 */
[----:B------:R-:W-:-:S03]  /*dfad0*/  LOP3.LUT R4, R59, 0xffff, RZ, 0xc0, !PT ;  /* 0x0000ffff3b047812 */ /* 0x000fc600078ec0ff */
[----:B------:R-:W4:Y:S04]  /*dfae0*/  LDL.LU R57, [R1+0x5434] ;  /* 0x0054340001397983 */ /* 0x000f280000300800 */
[----:B------:R-:W4:Y:S01]  /*dfaf0*/  LDL.LU R56, [R1+0x5430] ;  /* 0x0054300001387983 */ /* 0x000f220000300800 */
[--C-:B---3--:R-:W-:Y:S02]  /*dfb00*/  PRMT R5, R44, 0x4210, R3.reuse ;  /* 0x000042102c057816 */ /* 0x108fe40000000003 */
[----:B------:R-:W-:-:S03]  /*dfb10*/  PRMT R3, R61, 0x5210, R3 ;  /* 0x000052103d037816 */ /* 0x000fc60000000003 */
[----:B------:R0:W-:Y:S04]  /*dfb20*/  STL [R1+0x158], R5 ;  /* 0x0001580501007387 */ /* 0x0001e80000100800 */
[----:B------:R-:W3:Y:S04]  /*dfb30*/  LDL.LU R59, [R1+0x7ac] ;  /* 0x0007ac00013b7983 */ /* 0x000ee80000300800 */
[----:B------:R-:W3:Y:S04]  /*dfb40*/  LDL.LU R44, [R1+0x16c] ;  /* 0x00016c00012c7983 */ /* 0x000ee80000300800 */
[----:B------:R-:W3:Y:S04]  /*dfb50*/  LDL.LU R61, [R1+0x80c] ;  /* 0x00080c00013d7983 */ /* 0x000ee80000300800 */
[----:B------:R1:W-:Y:S01]  /*dfb60*/  STL [R1+0x78], R3 ;  /* 0x0000780301007387 */ /* 0x0003e20000100800 */
[----:B0-----:R-:W-:-:S02]  /*dfb70*/  PRMT R5, R58, 0x4210, R4 ;  /* 0x000042103a057816 */ /* 0x001fc40000000004 */
[----:B-1----:R-:W-:-:S03]  /*dfb80*/  SHF.R.U32.HI R3, RZ, 0x8, R42 ;  /* 0x00000008ff037819 */ /* 0x002fc6000001162a */
[----:B------:R-:W-:Y:S04]  /*dfb90*/  STL [R1+0x140], R5 ;  /* 0x0001400501007387 */ /* 0x000fe80000100800 */
[----:B------:R-:W3:Y:S01]  /*dfba0*/  LDL.LU R42, [R1+0x5704] ;  /* 0x00570400012a7983 */ /* 0x000ee20000300800 */
[----:B------:R-:W-:-:S05]  /*dfbb0*/  PRMT R4, R7, 0x5210, R4 ;  /* 0x0000521007047816 */ /* 0x000fca0000000004 */
[----:B------:R0:W-:Y:S04]  /*dfbc0*/  STL [R1+0x60], R4 ;  /* 0x0000600401007387 */ /* 0x0001e80000100800 */
[----:B------:R-:W3:Y:S04]  /*dfbd0*/  LDL.LU R58, [R1+0x53a4] ;  /* 0x0053a400013a7983 */ /* 0x000ee80000300800 */
[----:B------:R-:W3:Y:S01]  /*dfbe0*/  LDL.LU R7, [R1+0x5254] ;  /* 0x0052540001077983 */ /* 0x000ee20000300800 */
[----:B------:R-:W-:Y:S02]  /*dfbf0*/  LOP3.LUT R3, R3, 0xffff, RZ, 0xc0, !PT ;  /* 0x0000ffff03037812 */ /* 0x000fe400078ec0ff */
[----:B0-----:R-:W-:-:S02]  /*dfc00*/  SHF.R.U32.HI R4, RZ, 0x8, R45 ;  /* 0x00000008ff047819 */ /* 0x001fc4000001162d */
[----:B------:R-:W3:Y:S01]  /*dfc10*/  LDL.LU R45, [R1+0x52f8] ;  /* 0x0052f800012d7983 */ /* 0x000ee20000300800 */
[----:B------:R-:W-:Y:S02]  /*dfc20*/  PRMT R3, R3, 0x3340, R0 ;  /* 0x0000334003037816 */ /* 0x000fe40000000000 */
[----:B------:R-:W-:-:S04]  /*dfc30*/  LOP3.LUT R4, R4, 0xffff, RZ, 0xc0, !PT ;  /* 0x0000ffff04047812 */ /* 0x000fc800078ec0ff */
[----:B------:R-:W-:Y:S01]  /*dfc40*/  PRMT R5, R4, 0x3340, R0 ;  /* 0x0000334004057816 */ /* 0x000fe20000000000 */
[----:B------:R2:W-:Y:S04]  /*dfc50*/  STL [R1+0x194], R3 ;  /* 0x0001940301007387 */ /* 0x0005e80000100800 */
[----:B------:R0:W-:Y:S01]  /*dfc60*/  STL [R1+0x190], R5 ;  /* 0x0001900501007387 */ /* 0x0001e20000100800 */
[----:B--2---:R-:W-:Y:S02]  /*dfc70*/  LOP3.LUT R3, R39, 0xffff, RZ, 0xc0, !PT ;  /* 0x0000ffff27037812 */ /* 0x004fe400078ec0ff */
[----:B----4-:R-:W-:Y:S02]  /*dfc80*/  LOP3.LUT R4, R33, 0xffff, RZ, 0xc0, !PT ;  /* 0x0000ffff21047812 */ /* 0x010fe400078ec0ff */
[----:B0-----:R-:W-:-:S02]  /*dfc90*/  PRMT R5, R35, 0x4210, R3 ;  /* 0x0000421023057816 */ /* 0x001fc40000000003 */
[----:B------:R-:W-:Y:S02]  /*dfca0*/  PRMT R3, R54, 0x5210, R3 ;  /* 0x0000521036037816 */ /* 0x000fe40000000003 */
[--C-:B------:R-:W-:Y:S01]  /*dfcb0*/  PRMT R6, R52, 0x4210, R4.reuse ;  /* 0x0000421034067816 */ /* 0x100fe20000000004 */
[----:B------:R0:W-:Y:S04]  /*dfcc0*/  STL [R1+0x144], R5 ;  /* 0x0001440501007387 */ /* 0x0001e80000100800 */
[----:B------:R1:W-:Y:S04]  /*dfcd0*/  STL [R1+0x64], R3 ;  /* 0x0000640301007387 */ /* 0x0003e80000100800 */
[----:B------:R-:W-:Y:S01]  /*dfce0*/  STL [R1+0x148], R6 ;  /* 0x0001480601007387 */ /* 0x000fe20000100800 */
[----:B0-----:R-:W-:-:S02]  /*dfcf0*/  PRMT R5, R37, 0x5210, R4 ;  /* 0x0000521025057816 */ /* 0x001fc40000000004 */
[----:B-1----:R-:W-:-:S03]  /*dfd00*/  SHF.R.U32.HI R3, RZ, 0x8, R46 ;  /* 0x00000008ff037819 */ /* 0x002fc6000001162e */
[----:B------:R-:W-:Y:S04]  /*dfd10*/  STL [R1+0x68], R5 ;  /* 0x0000680501007387 */ /* 0x000fe80000100800 */
[----:B------:R-:W2:Y:S01]  /*dfd20*/  LDL.LU R46, [R1+0x53f4] ;  /* 0x0053f400012e7983 */ /* 0x000ea20000300800 */
[----:B------:R-:W-:Y:S02]  /*dfd30*/  LOP3.LUT R3, R3, 0xffff, RZ, 0xc0, !PT ;  /* 0x0000ffff03037812 */ /* 0x000fe400078ec0ff */
[----:B------:R-:W-:Y:S02]  /*dfd40*/  LOP3.LUT R24, R57, 0xffff, RZ, 0xc0, !PT ;  /* 0x0000ffff39187812 */ /* 0x000fe400078ec0ff */
[----:B------:R-:W-:Y:S02]  /*dfd50*/  LOP3.LUT R25, R56, 0xffff, RZ, 0xc0, !PT ;  /* 0x0000ffff38197812 */ /* 0x000fe400078ec0ff */
[----:B---3--:R-:W-:-:S02]  /*dfd60*/  SHF.R.U32.HI R4, RZ, 0x8, R42 ;  /* 0x00000008ff047819 */ /* 0x008fc4000001162a */
[----:B------:R-:W-:Y:S02]  /*dfd70*/  PRMT R42, R3, 0x3340, R0 ;  /* 0x00003340032a7816 */ /* 0x000fe40000000000 */
[----:B------:R-:W-:-:S04]  /*dfd80*/  LOP3.LUT R4, R4, 0xffff, RZ, 0xc0, !PT ;  /* 0x0000ffff04047812 */ /* 0x000fc800078ec0ff */
[----:B------:R-:W-:Y:S01]  /*dfd90*/  PRMT R3, R4, 0x3340, R0 ;  /* 0x0000334004037816 */ /* 0x000fe20000000000 */
[----:B------:R-:W-:Y:S04]  /*dfda0*/  STL [R1+0x56b4], R42 ;  /* 0x0056b42a01007387 */ /* 0x000fe80000100800 */
[----:B------:R0:W-:Y:S02]  /*dfdb0*/  STL [R1+0x188], R3 ;  /* 0x0001880301007387 */ /* 0x0001e40000100800 */
[--C-:B0-----:R-:W-:Y:S02]  /*dfdc0*/  PRMT R3, R59, 0x4210, R24.reuse ;  /* 0x000042103b037816 */ /* 0x101fe40000000018 */
[----:B------:R-:W-:-:S05]  /*dfdd0*/  PRMT R24, R44, 0x5210, R24 ;  /* 0x000052102c187816 */ /* 0x000fca0000000018 */
[----:B------:R-:W-:Y:S04]  /*dfde0*/  STL [R1+0x55dc], R24 ;  /* 0x0055dc1801007387 */ /* 0x000fe80000100800 */
[----:B------:R0:W-:Y:S04]  /*dfdf0*/  STL [R1], R3 ;  /* 0x0000000301007387 */ /* 0x0001e80000100800 */
[----:B------:R-:W3:Y:S01]  /*dfe00*/  LDL.LU R55, [R1+0x79c] ;  /* 0x00079c0001377983 */ /* 0x000ee20000300800 */
[--C-:B0-----:R-:W-:Y:S02]  /*dfe10*/  PRMT R3, R61, 0x4210, R25.reuse ;  /* 0x000042103d037816 */ /* 0x101fe40000000019 */
[----:B------:R-:W-:-:S03]  /*dfe20*/  PRMT R25, R50, 0x5210, R25 ;  /* 0x0000521032197816 */ /* 0x000fc60000000019 */
[----:B------:R0:W-:Y:S04]  /*dfe30*/  STL [R1+0x4], R3 ;  /* 0x0000040301007387 */ /* 0x0001e80000100800 */
[----:B------:R-:W4:Y:S04]  /*dfe40*/  LDL.LU R38, [R1+0x180] ;  /* 0x0001800001267983 */ /* 0x000f280000300800 */
[----:B------:R-:W4:Y:S04]  /*dfe50*/  LDL.LU R50, [R1+0x53f8] ;  /* 0x0053f80001327983 */ /* 0x000f280000300800 */
[----:B------:R-:W-:Y:S04]  /*dfe60*/  STL [R1+0x55e4], R25 ;  /* 0x0055e41901007387 */ /* 0x000fe80000100800 */
[----:B------:R-:W4:Y:S04]  /*dfe70*/  LDL.LU R39, [R1+0x7cc] ;  /* 0x0007cc0001277983 */ /* 0x000f280000300800 */
[----:B------:R-:W4:Y:S01]  /*dfe80*/  LDL.LU R33, [R1+0x184] ;  /* 0x0001840001217983 */ /* 0x000f220000300800 */
[----:B------:R-:W-:-:S02]  /*dfe90*/  LOP3.LUT R9, R58, 0xffff, RZ, 0xc0, !PT ;  /* 0x0000ffff3a097812 */ /* 0x000fc400078ec0ff */
[----:B------:R-:W-:Y:S02]  /*dfea0*/  LOP3.LUT R10, R7, 0xffff, RZ, 0xc0, !PT ;  /* 0x0000ffff070a7812 */ /* 0x000fe400078ec0ff */
[----:B------:R-:W-:Y:S01]  /*dfeb0*/  LOP3.LUT R8, R45, 0xffff, RZ, 0xc0, !PT ;  /* 0x0000ffff2d087812 */ /* 0x000fe200078ec0ff */
[----:B------:R-:W4:Y:S04]  /*dfec0*/  LDL.LU R35, [R1+0x31c] ;  /* 0x00031c0001237983 */ /* 0x000f280000300800 */
[----:B------:R-:W4:Y:S01]  /*dfed0*/  LDL.LU R52, [R1+0x1f70] ;  /* 0x001f700001347983 */ /* 0x000f220000300800 */
[----:B0-----:R-:W-:Y:S02]  /*dfee0*/  PRMT R3, R10, 0x3340, R0 ;  /* 0x000033400a037816 */ /* 0x001fe40000000000 */
[----:B------:R-:W-:Y:S01]  /*dfef0*/  PRMT R4, R9, 0x3340, R8 ;  /* 0x0000334009047816 */ /* 0x000fe20000000008 */
[----:B------:R-:W4:Y:S03]  /*dff00*/  LDL.LU R37, [R1+0x74c] ;  /* 0x00074c0001257983 */ /* 0x000f260000300800 */
        /* <DEDUP_REMOVED lines=9> */
[----:B--2---:R-:W-:-:S03]  /*dffa0*/  LOP3.LUT R26, R46, 0xffff, RZ, 0xc0, !PT ;  /* 0x0000ffff2e1a7812 */ /* 0x004fc600078ec0ff */
[----:B------:R-:W2:Y:S04]  /*dffb0*/  LDL.LU R46, [R1+0x5198] ;  /* 0x00519800012e7983 */ /* 0x000ea80000300800 */
[----:B------:R-:W2:Y:S04]  /*dffc0*/  LDL.LU R58, [R1+0x50f4] ;  /* 0x0050f400013a7983 */ /* 0x000ea80000300800 */
[----:B------:R-:W2:Y:S01]  /*dffd0*/  LDL.LU R45, [R1+0x5148] ;  /* 0x00514800012d7983 */ /* 0x000ea20000300800 */
[----:B------:R-:W-:Y:S02]  /*dffe0*/  SHF.R.U32.HI R4, RZ, 0x8, R9 ;  /* 0x00000008ff047819 */ /* 0x000fe40000011609 */
[----:B0-----:R-:W-:-:S02]  /*dfff0*/  SHF.R.U32.HI R3, RZ, 0x8, R8 ;  /* 0x00000008ff037819 */ /* 0x001fc40000011608 */
[----:B------:R-:W-:Y:S02]  /*e0000*/  LOP3.LUT R4, R4, 0xffff, RZ, 0xc0, !PT ;  /* 0x0000ffff04047812 */ /* 0x000fe400078ec0ff */
[----:B------:R-:W-:-:S04]  /*e0010*/  LOP3.LUT R3, R3, 0xffff, RZ, 0xc0, !PT ;  /* 0x0000ffff03037812 */ /* 0x000fc800078ec0ff */
[----:B------:R-:W-:-:S05]  /*e0020*/  PRMT R3, R4, 0x3340, R3 ;  /* 0x0000334004037816 */ /* 0x000fca0000000003 */
[----:B------:R3:W-:Y:S02]  /*e0030*/  STL [R1+0x3bc], R3 ;  /* 0x0003bc0301007387 */ /* 0x0007e40000100800 */
[--C-:B---3--:R-:W-:Y:S02]  /*e0040*/  PRMT R3, R55, 0x4210, R26.reuse ;  /* 0x0000421037037816 */ /* 0x108fe4000000001a */
[----:B----4-:R-:W-:Y:S02]  /*e0050*/  PRMT R26, R38, 0x5210, R26 ;  /* 0x00005210261a7816 */ /* 0x010fe4000000001a */
[----:B------:R-:W-:-:S04]  /*e0060*/  LOP3.LUT R27, R50, 0xffff, RZ, 0xc0, !PT ;  /* 0x0000ffff321b7812 */ /* 0x000fc800078ec0ff */
[--C-:B------:R-:W-:Y:S01]  /*e0070*/  PRMT R4, R39, 0x4210, R27.reuse ;  /* 0x0000421027047816 */ /* 0x100fe2000000001b */
[----:B------:R-:W-:Y:S01]  /*e0080*/  STL [R1+0x55ec], R26 ;  /* 0x0055ec1a01007387 */ /* 0x000fe20000100800 */
[----:B------:R-:W-:-:S03]  /*e0090*/  PRMT R27, R33, 0x5210, R27 ;  /* 0x00005210211b7816 */ /* 0x000fc6000000001b */
[----:B------:R0:W-:Y:S04]  /*e00a0*/  STL [R1+0x8], R3 ;  /* 0x0000080301007387 */ /* 0x0001e80000100800 */
[----:B------:R-:W3:Y:S04]  /*e00b0*/  LDL.LU R50, [R1+0x324] ;  /* 0x0003240001327983 */ /* 0x000ee80000300800 */
[----:B------:R-:W-:Y:S04]  /*e00c0*/  STL [R1+0x55f0], R27 ;  /* 0x0055f01b01007387 */ /* 0x000fe80000100800 */
[----:B------:R1:W-:Y:S01]  /*e00d0*/  STL [R1+0xc], R4 ;  /* 0x00000c0401007387 */ /* 0x0003e20000100800 */
[----:B0-----:R-:W-:-:S04]  /*e00e0*/  SHF.R.U32.HI R3, RZ, 0x8, R10 ;  /* 0x00000008ff037819 */ /* 0x001fc8000001160a */
[----:B------:R-:W-:Y:S02]  /*e00f0*/  LOP3.LUT R3, R3, 0xffff, RZ, 0xc0, !PT ;  /* 0x0000ffff03037812 */ /* 0x000fe400078ec0ff */
[----:B-1----:R-:W-:Y:S02]  /*e0100*/  SHF.R.U32.HI R4, RZ, 0x8, R35 ;  /* 0x00000008ff047819 */ /* 0x002fe40000011623 */
[--C-:B------:R-:W-:Y:S02]  /*e0110*/  PRMT R5, R3, 0x3340, R0.reuse ;  /* 0x0000334003057816 */ /* 0x100fe40000000000 */
[----:B------:R-:W-:Y:S02]  /*e0120*/  LOP3.LUT R3, R4, 0xffff, RZ, 0xc0, !PT ;  /* 0x0000ffff04037812 */ /* 0x000fe400078ec0ff */
[----:B------:R-:W-:Y:S01]  /*e0130*/  LOP3.LUT R4, R52, 0xffff, RZ, 0xc0, !PT ;  /* 0x0000ffff34047812 */ /* 0x000fe200078ec0ff */
[----:B------:R0:W-:Y:S01]  /*e0140*/  STL [R1+0x184], R5 ;  /* 0x0001840501007387 */ /* 0x0001e20000100800 */
[----:B------:R-:W-:-:S05]  /*e0150*/  PRMT R3, R3, 0x3340, R0 ;  /* 0x0000334003037816 */ /* 0x000fca0000000000 */
[----:B------:R1:W-:Y:S01]  /*e0160*/  STL [R1+0x180], R3 ;  /* 0x0001800301007387 */ /* 0x0003e20000100800 */
[--C-:B0-----:R-:W-:Y:S02]  /*e0170*/  PRMT R5, R37, 0x4210, R4.reuse ;  /* 0x0000421025057816 */ /* 0x101fe40000000004 */
[----:B------:R-:W-:-:S03]  /*e0180*/  PRMT R4, R57, 0x5210, R4 ;  /* 0x0000521039047816 */ /* 0x000fc60000000004 */
[----:B------:R-:W-:Y:S04]  /*e0190*/  STL [R1+0x130], R5 ;  /* 0x0001300501007387 */ /* 0x000fe80000100800 */
[----:B------:R-:W4:Y:S04]  /*e01a0*/  LDL.LU R52, [R1+0x50c8] ;  /* 0x0050c80001347983 */ /* 0x000f280000300800 */
[----:B------:R0:W-:Y:S04]  /*e01b0*/  STL [R1+0x50], R4 ;  /* 0x0000500401007387 */ /* 0x0001e80000100800 */
[----:B------:R-:W4:Y:S01]  /*e01c0*/  LDL.LU R37, [R1+0x50c0] ;  /* 0x0050c00001257983 */ /* 0x000f220000300800 */
[----:B-1----:R-:W-:-:S03]  /*e01d0*/  LOP3.LUT R3, R7, 0xffff, RZ, 0xc0, !PT ;  /* 0x0000ffff07037812 */ /* 0x002fc600078ec0ff */
[----:B------:R-:W4:Y:S04]  /*e01e0*/  LDL.LU R57, [R1+0x73c] ;  /* 0x00073c0001397983 */ /* 0x000f280000300800 */
[----:B------:R-:W4:Y:S01]  /*e01f0*/  LDL.LU R7, [R1+0x1f0] ;  /* 0x0001f00001077983 */ /* 0x000f220000300800 */
[--C-:B------:R-:W-:Y:S02]  /*e0200*/  PRMT R8, R56, 0x4210, R3.reuse ;  /* 0x0000421038087816 */ /* 0x100fe40000000003 */
[----:B------:R-:W-:Y:S02]  /*e0210*/  PRMT R6, R59, 0x5210, R3 ;  /* 0x000052103b067816 */ /* 0x000fe40000000003 */
[----:B0-----:R-:W-:Y:S01]  /*e0220*/  LOP3.LUT R4, R54, 0xffff, RZ, 0xc0, !PT ;  /* 0x0000ffff36047812 */ /* 0x001fe200078ec0ff */
[----:B------:R0:W-:Y:S03]  /*e0230*/  STL [R1+0x134], R8 ;  /* 0x0001340801007387 */ /* 0x0001e60000100800 */
[----:B------:R-:W-:Y:S01]  /*e0240*/  PRMT R5, R44, 0x4210, R4 ;  /* 0x000042102c057816 */ /* 0x000fe20000000004 */
[----:B------:R-:W-:Y:S04]  /*e0250*/  STL [R1+0x54], R6 ;  /* 0x0000540601007387 */ /* 0x000fe80000100800 */
[----:B------:R-:W-:Y:S01]  /*e0260*/  STL [R1+0x138], R5 ;  /* 0x0001380501007387 */ /* 0x000fe20000100800 */
[----:B--2---:R-:W-:-:S03]  /*e0270*/  LOP3.LUT R9, R46, 0xffff, RZ, 0xc0, !PT ;  /* 0x0000ffff2e097812 */ /* 0x004fc600078ec0ff */
[----:B------:R-:W2:Y:S01]  /*e0280*/  LDL.LU R46, [R1+0x65c] ;  /* 0x00065c00012e7983 */ /* 0x000ea20000300800 */
[----:B------:R-:W-:Y:S02]  /*e0290*/  PRMT R3, R61, 0x5210, R4 ;  /* 0x000052103d037816 */ /* 0x000fe40000000004 */
[----:B------:R-:W-:Y:S02]  /*e02a0*/  LOP3.LUT R10, R58, 0xffff, RZ, 0xc0, !PT ;  /* 0x0000ffff3a0a7812 */ /* 0x000fe400078ec0ff */
[----:B0-----:R-:W-:Y:S01]  /*e02b0*/  LOP3.LUT R8, R45, 0xffff, RZ, 0xc0, !PT ;  /* 0x0000ffff2d087812 */ /* 0x001fe200078ec0ff */
[----:B------:R0:W-:Y:S03]  /*e02c0*/  STL [R1+0x58], R3 ;  /* 0x0000580301007387 */ /* 0x0001e60000100800 */
[----:B------:R-:W-:Y:S01]  /*e02d0*/  PRMT R4, R9, 0x3340, R8 ;  /* 0x0000334009047816 */ /* 0x000fe20000000008 */
[----:B------:R-:W2:Y:S01]  /*e02e0*/  LDL.LU R45, [R1+0x128] ;  /* 0x00012800012d7983 */ /* 0x000ea20000300800 */
[----:B0-----:R-:W-:-:S04]  /*e02f0*/  PRMT R3, R10, 0x3340, R0 ;  /* 0x000033400a037816 */ /* 0x001fc80000000000 */
[----:B------:R-:W-:-:S05]  /*e0300*/  PRMT R4, R4, 0x5410, R3 ;  /* 0x0000541004047816 */ /* 0x000fca0000000003 */
[----:B------:R0:W-:Y:S04]  /*e0310*/  STL [R1+0x85c], R4 ;  /* 0x00085c0401007387 */ /* 0x0001e80000100800 */
[----:B------:R-:W2:Y:S04]  /*e0320*/  LDL.LU R56, [R1+0x330] ;  /* 0x0003300001387983 */ /* 0x000ea80000300800 */
[----:B------:R-:W2:Y:S04]  /*e0330*/  LDL.LU R59, [R1+0x50a8] ;  /* 0x0050a800013b7983 */ /* 0x000ea80000300800 */
[----:B------:R-:W2:Y:S04]  /*e0340*/  LDL.LU R44, [R1+0x5240] ;  /* 0x00524000012c7983 */ /* 0x000ea80000300800 */
[----:B------:R-:W2:Y:S04]  /*e0350*/  LDL.LU R61, [R1+0x650] ;  /* 0x00065000013d7983 */ /* 0x000ea80000300800 */
[----:B------:R-:W2:Y:S01]  /*e0360*/  LDL.LU R58, [R1+0x11c] ;  /* 0x00011c00013a7983 */ /* 0x000ea20000300800 */
[----:B------:R-:W-:-:S02]  /*e0370*/  SHF.R.U32.HI R9, RZ, 0x8, R9 ;  /* 0x00000008ff097819 */ /* 0x000fc40000011609 */
[----:B0-----:R-:W-:Y:S02]  /*e0380*/  SHF.R.U32.HI R4, RZ, 0x8, R8 ;  /* 0x00000008ff047819 */ /* 0x001fe40000011608 */
[----:B------:R-:W-:Y:S02]  /*e0390*/  LOP3.LUT R8, R9, 0xffff, RZ, 0xc0, !PT ;  /* 0x0000ffff09087812 */ /* 0x000fe400078ec0ff */
[----:B------:R-:W-:-:S04]  /*e03a0*/  LOP3.LUT R4, R4, 0xffff, RZ, 0xc0, !PT ;  /* 0x0000ffff04047812 */ /* 0x000fc800078ec0ff */
[----:B------:R-:W-:Y:S02]  /*e03b0*/  PRMT R5, R8, 0x3340, R4 ;  /* 0x0000334008057816 */ /* 0x000fe40000000004 */
[----:B---3--:R-:W-:Y:S02]  /*e03c0*/  SHF.R.U32.HI R3, RZ, 0x8, R50 ;  /* 0x00000008ff037819 */ /* 0x008fe40000011632 */
[----:B------:R-:W3:Y:S02]  /*e03d0*/  LDL.LU R50, [R1+0x64c] ;  /* 0x00064c0001327983 */ /* 0x000ee40000300800 */
[----:B------:R-:W-:-:S04]  /*e03e0*/  LOP3.LUT R3, R3, 0xffff, RZ, 0xc0, !PT ;  /* 0x0000ffff03037812 */ /* 0x000fc800078ec0ff */
[----:B------:R-:W-:-:S05]  /*e03f0*/  PRMT R6, R3, 0x3340, R0 ;  /* 0x0000334003067816 */ /* 0x000fca0000000000 */
[----:B------:R-:W-:Y:S04]  /*e0400*/  STL [R1+0x17c], R6 ;  /* 0x00017c0601007387 */ /* 0x000fe80000100800 */
[----:B------:R0:W-:Y:S04]  /*e0410*/  STL [R1+0x3b8], R5 ;  /* 0x0003b80501007387 */ /* 0x0001e80000100800 */
[----:B------:R-:W3:Y:S01]  /*e0420*/  LDL.LU R55, [R1+0x118] ;  /* 0x0001180001377983 */ /* 0x000ee20000300800 */
[----:B----4-:R-:W-:-:S04]  /*e0430*/  LOP3.LUT R3, R52, 0xffff, RZ, 0xc0, !PT ;  /* 0x0000ffff34037812 */ /* 0x010fc800078ec0ff */
[--C-:B0-----:R-:W-:Y:S02]  /*e0440*/  PRMT R5, R57, 0x4210, R3.reuse ;  /* 0x0000421039057816 */ /* 0x101fe40000000003 */
[----:B------:R-:W-:Y:S02]  /*e0450*/  PRMT R3, R7, 0x5210, R3 ;  /* 0x0000521007037816 */ /* 0x000fe40000000003 */
[----:B------:R-:W-:Y:S01]  /*e0460*/  LOP3.LUT R4, R37, 0xffff, RZ, 0xc0, !PT ;  /* 0x0000ffff25047812 */ /* 0x000fe200078ec0ff */
        /* <DEDUP_REMOVED lines=9> */
[----:B--2---:R-:W-:-:S05]  /*e0500*/  PRMT R3, R46, 0x4210, R4 ;  /* 0x000042102e037816 */ /* 0x004fca0000000004 */
[----:B------:R0:W-:Y:S04]  /*e0510*/  STL [R1+0x124], R3 ;  /* 0x0001240301007387 */ /* 0x0001e80000100800 */
[----:B------:R-:W2:Y:S04]  /*e0520*/  LDL.LU R57, [R1+0x5258] ;  /* 0x0052580001397983 */ /* 0x000ea80000300800 */
[----:B------:R-:W2:Y:S04]  /*e0530*/  LDL.LU R7, [R1+0x5274] ;  /* 0x0052740001077983 */ /* 0x000ea80000300800 */
[----:B------:R-:W2:Y:S01]  /*e0540*/  LDL.LU R46, [R1+0x5318] ;  /* 0x00531800012e7983 */ /* 0x000ea20000300800 */
[----:B------:R-:W-:-:S03]  /*e0550*/  PRMT R4, R45, 0x5210, R4 ;  /* 0x000052102d047816 */ /* 0x000fc60000000004 */
[----:B------:R-:W2:Y:S04]  /*e0560*/  LDL.LU R45, [R1+0x534c] ;  /* 0x00534c00012d7983 */ /* 0x000ea80000300800 */
[----:B------:R1:W-:Y:S01]  /*e0570*/  STL [R1+0x44], R4 ;  /* 0x0000440401007387 */ /* 0x0003e20000100800 */
[----:B0-----:R-:W-:-:S04]  /*e0580*/  SHF.R.U32.HI R3, RZ, 0x8, R10 ;  /* 0x00000008ff037819 */ /* 0x001fc8000001160a */
[----:B------:R-:W-:Y:S02]  /*e0590*/  LOP3.LUT R3, R3, 0xffff, RZ, 0xc0, !PT ;  /* 0x0000ffff03037812 */ /* 0x000fe400078ec0ff */
[----:B-1----:R-:W-:Y:S02]  /*e05a0*/  SHF.R.U32.HI R4, RZ, 0x8, R56 ;  /* 0x00000008ff047819 */ /* 0x002fe40000011638 */
[--C-:B------:R-:W-:Y:S02]  /*e05b0*/  PRMT R6, R3, 0x3340, R0.reuse ;  /* 0x0000334003067816 */ /* 0x100fe40000000000 */
[----:B------:R-:W-:Y:S02]  /*e05c0*/  LOP3.LUT R4, R4, 0xffff, RZ, 0xc0, !PT ;  /* 0x0000ffff04047812 */ /* 0x000fe400078ec0ff */
[----:B------:R-:W-:Y:S02]  /*e05d0*/  LOP3.LUT R3, R59, 0xffff, RZ, 0xc0, !PT ;  /* 0x0000ffff3b037812 */ /* 0x000fe400078ec0ff */
[----:B------:R-:W-:Y:S01]  /*e05e0*/  PRMT R5, R4, 0x3340, R0 ;  /* 0x0000334004057816 */ /* 0x000fe20000000000 */
[----:B------:R0:W-:Y:S01]  /*e05f0*/  STL [R1+0x16c], R6 ;  /* 0x00016c0601007387 */ /* 0x0001e20000100800 */
[----:B------:R-:W-:-:S03]  /*e0600*/  LOP3.LUT R4, R44, 0xffff, RZ, 0xc0, !PT ;  /* 0x0000ffff2c047812 */ /* 0x000fc600078ec0ff */
[----:B------:R1:W-:Y:S01]  /*e0610*/  STL [R1+0x15c], R5 ;  /* 0x00015c0501007387 */ /* 0x0003e20000100800 */
[--C-:B0-----:R-:W-:Y:S02]  /*e0620*/  PRMT R6, R61, 0x4210, R3.reuse ;  /* 0x000042103d067816 */ /* 0x101fe40000000003 */
[----:B-1----:R-:W-:-:S03]  /*e0630*/  PRMT R5, R58, 0x5210, R3 ;  /* 0x000052103a057816 */ /* 0x002fc60000000003 */
[----:B------:R-:W-:Y:S04]  /*e0640*/  STL [R1+0x128], R6 ;  /* 0x0001280601007387 */ /* 0x000fe80000100800 */
[----:B------:R-:W2:Y:S04]  /*e0650*/  LDL.LU R56, [R1+0x53e0] ;  /* 0x0053e00001387983 */ /* 0x000ea80000300800 */
[----:B------:R0:W-:Y:S04]  /*e0660*/  STL [R1+0x48], R5 ;  /* 0x0000480501007387 */ /* 0x0001e80000100800 */
[----:B------:R-:W2:Y:S01]  /*e0670*/  LDL.LU R59, [R1+0x53d0] ;  /* 0x0053d000013b7983 */ /* 0x000ea20000300800 */
[----:B---3--:R-:W-:-:S05]  /*e0680*/  PRMT R3, R50, 0x4210, R4 ;  /* 0x0000421032037816 */ /* 0x008fca0000000004 */
[----:B------:R4:W-:Y:S04]  /*e0690*/  STL [R1+0x110], R3 ;  /* 0x0001100301007387 */ /* 0x0009e80000100800 */
[----:B------:R-:W3:Y:S04]  /*e06a0*/  LDL.LU R44, [R1+0x52a0] ;  /* 0x0052a000012c7983 */ /* 0x000ee80000300800 */
[----:B------:R-:W3:Y:S04]  /*e06b0*/  LDL.LU R61, [R1+0x5294] ;  /* 0x00529400013d7983 */ /* 0x000ee80000300800 */
[----:B------:R-:W3:Y:S04]  /*e06c0*/  LDL.LU R58, [R1+0x5378] ;  /* 0x00537800013a7983 */ /* 0x000ee80000300800 */
[----:B------:R-:W3:Y:S01]  /*e06d0*/  LDL.LU R50, [R1+0x5370] ;  /* 0x0053700001327983 */ /* 0x000ee20000300800 */
[----:B0-----:R-:W-:-:S05]  /*e06e0*/  PRMT R5, R55, 0x5210, R4 ;  /* 0x0000521037057816 */ /* 0x001fca0000000004 */
[----:B------:R0:W-:Y:S01]  /*e06f0*/  STL [R1+0x30], R5 ;  /* 0x0000300501007387 */ /* 0x0001e20000100800 */
[----:B----4-:R-:W-:Y:S02]  /*e0700*/  LOP3.LUT R3, R38, 0xffff, RZ, 0xc0, !PT ;  /* 0x0000ffff26037812 */ /* 0x010fe400078ec0ff */
[----:B------:R-:W-:Y:S02]  /*e0710*/  LOP3.LUT R4, R39, 0xffff, RZ, 0xc0, !PT ;  /* 0x0000ffff27047812 */ /* 0x000fe400078ec0ff */
[--C-:B------:R-:W-:Y:S02]  /*e0720*/  PRMT R8, R33, 0x4210, R3.reuse ;  /* 0x0000421021087816 */ /* 0x100fe40000000003 */
[----:B------:R-:W-:Y:S02]  /*e0730*/  PRMT R6, R35, 0x5210, R3 ;  /* 0x0000521023067816 */ /* 0x000fe40000000003 */
[--C-:B0-----:R-:W-:Y:S02]  /*e0740*/  PRMT R5, R54, 0x4210, R4.reuse ;  /* 0x0000421036057816 */ /* 0x101fe40000000004 */
[----:B------:R-:W-:Y:S01]  /*e0750*/  PRMT R3, R43, 0x5210, R4 ;  /* 0x000052102b037816 */ /* 0x000fe20000000004 */
[----:B------:R0:W-:Y:S04]  /*e0760*/  STL [R1+0x114], R8 ;  /* 0x0001140801007387 */ /* 0x0001e80000100800 */
[----:B------:R-:W-:Y:S04]  /*e0770*/  STL [R1+0x34], R6 ;  /* 0x0000340601007387 */ /* 0x000fe80000100800 */
[----:B------:R-:W4:Y:S04]  /*e0780*/  LDL.LU R43, [R1+0x5700] ;  /* 0x00570000012b7983 */ /* 0x000f280000300800 */
[----:B------:R-:W-:Y:S04]  /*e0790*/  STL [R1+0x118], R5 ;  /* 0x0001180501007387 */ /* 0x000fe80000100800 */
[----:B------:R1:W-:Y:S01]  /*e07a0*/  STL [R1+0x38], R3 ;  /* 0x0000380301007387 */ /* 0x0003e20000100800 */
[----:B--2---:R-:W-:-:S02]  /*e07b0*/  LOP3.LUT R17, R7, 0xffff, RZ, 0xc0, !PT ;  /* 0x0000ffff07117812 */ /* 0x004fc400078ec0ff */
[----:B------:R-:W-:Y:S01]  /*e07c0*/  LOP3.LUT R41, R46, 0xffff, RZ, 0xc0, !PT ;  /* 0x0000ffff2e297812 */ /* 0x000fe200078ec0ff */
[----:B------:R-:W2:Y:S04]  /*e07d0*/  LDL.LU R7, [R1+0x53dc] ;  /* 0x0053dc0001077983 */ /* 0x000ea80000300800 */
[----:B------:R-:W4:Y:S01]  /*e07e0*/  LDL.LU R46, [R1+0x53c0] ;  /* 0x0053c000012e7983 */ /* 0x000f220000300800 */
[----:B------:R-:W-:Y:S02]  /*e07f0*/  LOP3.LUT R42, R37, 0xffff, RZ, 0xc0, !PT ;  /* 0x0000ffff252a7812 */ /* 0x000fe400078ec0ff */
[----:B------:R-:W-:Y:S02]  /*e0800*/  LOP3.LUT R40, R57, 0xffff, RZ, 0xc0, !PT ;  /* 0x0000ffff39287812 */ /* 0x000fe400078ec0ff */
[----:B------:R-:W-:-:S02]  /*e0810*/  LOP3.LUT R19, R52, 0xffff, RZ, 0xc0, !PT ;  /* 0x0000ffff34137812 */ /* 0x000fc400078ec0ff */
[----:B------:R-:W-:Y:S02]  /*e0820*/  LOP3.LUT R18, R45, 0xffff, RZ, 0xc0, !PT ;  /* 0x0000ffff2d127812 */ /* 0x000fe400078ec0ff */
[----:B0-----:R-:W-:Y:S02]  /*e0830*/  PRMT R8, R42, 0x3340, R41 ;  /* 0x000033402a087816 */ /* 0x001fe40000000029 */
[--C-:B------:R-:W-:Y:S02]  /*e0840*/  PRMT R4, R40, 0x3340, R0.reuse ;  /* 0x0000334028047816 */ /* 0x100fe40000000000 */
[----:B-1----:R-:W-:Y:S02]  /*e0850*/  PRMT R3, R17, 0x3340, R0 ;  /* 0x0000334011037816 */ /* 0x002fe40000000000 */
[----:B------:R-:W-:Y:S01]  /*e0860*/  PRMT R9, R19, 0x3340, R18 ;  /* 0x0000334013097816 */ /* 0x000fe20000000012 */
[----:B------:R-:W4:Y:S01]  /*e0870*/  LDL.LU R45, [R1+0x529c] ;  /* 0x00529c00012d7983 */ /* 0x000f220000300800 */
[----:B------:R-:W-:-:S03]  /*e0880*/  PRMT R4, R8, 0x5410, R4 ;  /* 0x0000541008047816 */ /* 0x000fc60000000004 */
[----:B------:R-:W4:Y:S01]  /*e0890*/  LDL.LU R38, [R1+0x5284] ;  /* 0x0052840001267983 */ /* 0x000f220000300800 */
[----:B------:R-:W-:-:S03]  /*e08a0*/  PRMT R3, R9, 0x5410, R3 ;  /* 0x0000541009037816 */ /* 0x000fc60000000003 */
[----:B------:R0:W-:Y:S04]  /*e08b0*/  STL [R1+0x1cf8], R4 ;  /* 0x001cf80401007387 */ /* 0x0001e80000100800 */
[----:B------:R-:W4:Y:S04]  /*e08c0*/  LDL.LU R39, [R1+0x5374] ;  /* 0x0053740001277983 */ /* 0x000f280000300800 */
[----:B------:R1:W-:Y:S04]  /*e08d0*/  STL [R1+0x1cc8], R3 ;  /* 0x001cc80301007387 */ /* 0x0003e80000100800 */
[----:B------:R-:W4:Y:S04]  /*e08e0*/  LDL.LU R33, [R1+0x535c] ;  /* 0x00535c0001217983 */ /* 0x000f280000300800 */
[----:B------:R-:W4:Y:S04]  /*e08f0*/  LDL.LU R54, [R1+0x53cc] ;  /* 0x0053cc0001367983 */ /* 0x000f280000300800 */
[----:B------:R-:W4:Y:S04]  /*e0900*/  LDL.LU R52, [R1+0x528c] ;  /* 0x00528c0001347983 */ /* 0x000f280000300800 */
[----:B------:R-:W4:Y:S01]  /*e0910*/  LDL.LU R37, [R1+0x5124] ;  /* 0x0051240001257983 */ /* 0x000f220000300800 */
[----:B------:R-:W-:-:S02]  /*e0920*/  LOP3.LUT R13, R56, 0xffff, RZ, 0xc0, !PT ;  /* 0x0000ffff380d7812 */ /* 0x000fc400078ec0ff */
[----:B------:R-:W-:Y:S02]  /*e0930*/  LOP3.LUT R15, R59, 0xffff, RZ, 0xc0, !PT ;  /* 0x0000ffff3b0f7812 */ /* 0x000fe400078ec0ff */
[----:B------:R-:W4:Y:S01]  /*e0940*/  LDL.LU R59, [R1+0x51c4] ;  /* 0x0051c400013b7983 */ /* 0x000f220000300800 */
[----:B---3--:R-:W-:Y:S02]  /*e0950*/  LOP3.LUT R11, R44, 0xffff, RZ, 0xc0, !PT ;  /* 0x0000ffff2c0b7812 */ /* 0x008fe400078ec0ff */
[----:B------:R-:W-:Y:S02]  /*e0960*/  LOP3.LUT R16, R61, 0xffff, RZ, 0xc0, !PT ;  /* 0x0000ffff3d107812 */ /* 0x000fe400078ec0ff */
[----:B------:R-:W-:Y:S01]  /*e0970*/  LOP3.LUT R12, R58, 0xffff, RZ, 0xc0, !PT ;  /* 0x0000ffff3a0c7812 */ /* 0x000fe200078ec0ff */
[----:B------:R-:W3:Y:S01]  /*e0980*/  LDL.LU R61, [R1+0x5168] ;  /* 0x00516800013d7983 */ /* 0x000ee20000300800 */
[----:B------:R-:W-:-:S03]  /*e0990*/  LOP3.LUT R14, R50, 0xffff, RZ, 0xc0, !PT ;  /* 0x0000ffff320e7812 */ /* 0x000fc600078ec0ff */
[----:B------:R-:W3:Y:S01]  /*e09a0*/  LDL.LU R50, [R1+0x536c] ;  /* 0x00536c0001327983 */ /* 0x000ee20000300800 */
[----:B0-----:R-:W-:Y:S02]  /*e09b0*/  PRMT R4, R11, 0x3340, R0 ;  /* 0x000033400b047816 */ /* 0x001fe40000000000 */
[----:B------:R-:W-:Y:S02]  /*e09c0*/  PRMT R8, R13, 0x3340, R12 ;  /* 0x000033400d087816 */ /* 0x000fe4000000000c */
[----:B-1----:R-:W-:Y:S02]  /*e09d0*/  PRMT R3, R16, 0x3340, R0 ;  /* 0x0000334010037816 */ /* 0x002fe40000000000 */
[----:B------:R-:W-:Y:S02]  /*e09e0*/  PRMT R9, R15, 0x3340, R14 ;  /* 0x000033400f097816 */ /* 0x000fe4000000000e */
[----:B------:R-:W-:Y:S02]  /*e09f0*/  PRMT R4, R8, 0x5410, R4 ;  /* 0x0000541008047816 */ /* 0x000fe40000000004 */
[----:B------:R-:W-:-:S03]  /*e0a00*/  PRMT R3, R9, 0x5410, R3 ;  /* 0x0000541009037816 */ /* 0x000fc60000000003 */
[----:B------:R0:W-:Y:S04]  /*e0a10*/  STL [R1+0x86c], R4 ;  /* 0x00086c0401007387 */ /* 0x0001e80000100800 */
[----:B------:R1:W-:Y:S04]  /*e0a20*/  STL [R1+0x8fc], R3 ;  /* 0x0008fc0301007387 */ /* 0x0003e80000100800 */
[----:B------:R-:W3:Y:S01]  /*e0a30*/  LDL.LU R58, [R1+0x5478] ;  /* 0x00547800013a7983 */ /* 0x000ee20000300800 */
[----:B--2---:R-:W-:Y:S02]  /*e0a40*/  LOP3.LUT R21, R7, 0xffff, RZ, 0xc0, !PT ;  /* 0x0000ffff07157812 */ /* 0x004fe400078ec0ff */
[----:B----4-:R-:W-:-:S02]  /*e0a50*/  LOP3.LUT R35, R46, 0xffff, RZ, 0xc0, !PT ;  /* 0x0000ffff2e237812 */ /* 0x010fc400078ec0ff */
[----:B------:R-:W2:Y:S04]  /*e0a60*/  LDL.LU R46, [R1+0x53e4] ;  /* 0x0053e400012e7983 */ /* 0x000ea80000300800 */
[----:B------:R-:W4:Y:S04]  /*e0a70*/  LDL.LU R7, [R1+0x53c8] ;  /* 0x0053c80001077983 */ /* 0x000f280000300800 */
[----:B------:R-:W2:Y:S04]  /*e0a80*/  LDL.LU R44, [R1+0x52ac] ;  /* 0x0052ac00012c7983 */ /* 0x000ea80000300800 */
[----:B------:R-:W2:Y:S01]  /*e0a90*/  LDL.LU R57, [R1+0x5290] ;  /* 0x0052900001397983 */ /* 0x000ea20000300800 */
[----:B------:R-:W-:-:S02]  /*e0aa0*/  LOP3.LUT R22, R45, 0xffff, RZ, 0xc0, !PT ;  /* 0x0000ffff2d167812 */ /* 0x000fc400078ec0ff */
[----:B------:R-:W-:Y:S01]  /*e0ab0*/  LOP3.LUT R23, R38, 0xffff, RZ, 0xc0, !PT ;  /* 0x0000ffff26177812 */ /* 0x000fe200078ec0ff */
[----:B------:R-:W4:Y:S01]  /*e0ac0*/  LDL.LU R45, [R1+0x5380] ;  /* 0x00538000012d7983 */ /* 0x000f220000300800 */
[----:B------:R-:W-:Y:S02]  /*e0ad0*/  LOP3.LUT R20, R39, 0xffff, RZ, 0xc0, !PT ;  /* 0x0000ffff27147812 */ /* 0x000fe400078ec0ff */
[----:B------:R-:W-:Y:S02]  /*e0ae0*/  LOP3.LUT R31, R33, 0xffff, RZ, 0xc0, !PT ;  /* 0x0000ffff211f7812 */ /* 0x000fe400078ec0ff */
[----:B0-----:R-:W-:Y:S02]  /*e0af0*/  PRMT R4, R22, 0x3340, R0 ;  /* 0x0000334016047816 */ /* 0x001fe40000000000 */
[----:B------:R-:W-:Y:S01]  /*e0b00*/  PRMT R8, R21, 0x3340, R20 ;  /* 0x0000334015087816 */ /* 0x000fe20000000014 */
[----:B------:R-:W4:Y:S01]  /*e0b10*/  LDL.LU R56, [R1+0x5360] ;  /* 0x0053600001387983 */ /* 0x000f220000300800 */
[----:B-1----:R-:W-:-:S02]  /*e0b20*/  PRMT R3, R23, 0x3340, R0 ;  /* 0x0000334017037816 */ /* 0x002fc40000000000 */
[----:B------:R-:W-:Y:S02]  /*e0b30*/  PRMT R9, R35, 0x3340, R31 ;  /* 0x0000334023097816 */ /* 0x000fe4000000001f */
[----:B------:R-:W-:Y:S02]  /*e0b40*/  PRMT R4, R8, 0x5410, R4 ;  /* 0x0000541008047816 */ /* 0x000fe40000000004 */
[----:B------:R-:W-:Y:S02]  /*e0b50*/  PRMT R3, R9, 0x5410, R3 ;  /* 0x0000541009037816 */ /* 0x000fe40000000003 */
[----:B------:R-:W-:Y:S01]  /*e0b60*/  LOP3.LUT R53, R54, 0xffff, RZ, 0xc0, !PT ;  /* 0x0000ffff36357812 */ /* 0x000fe200078ec0ff */
[----:B------:R0:W-:Y:S04]  /*e0b70*/  STL [R1+0x1ccc], R4 ;  /* 0x001ccc0401007387 */ /* 0x0001e80000100800 */
[----:B------:R1:W-:Y:S01]  /*e0b80*/  STL [R1+0x1cd8], R3 ;  /* 0x001cd80301007387 */ /* 0x0003e20000100800 */
[----:B------:R-:W-:-:S02]  /*e0b90*/  LOP3.LUT R51, R52, 0xffff, RZ, 0xc0, !PT ;  /* 0x0000ffff34337812 */ /* 0x000fc400078ec0ff */
[----:B------:R-:W-:-:S04]  /*e0ba0*/  LOP3.LUT R52, R37, 0xffff, RZ, 0xc0, !PT ;  /* 0x0000ffff25347812 */ /* 0x000fc800078ec0ff */
[--C-:B0-----:R-:W-:Y:S02]  /*e0bb0*/  PRMT R4, R52, 0x3340, R0.reuse ;  /* 0x0000334034047816 */ /* 0x101fe40000000000 */
[----:B------:R-:W-:Y:S02]  /*e0bc0*/  LOP3.LUT R54, R59, 0xffff, RZ, 0xc0, !PT ;  /* 0x0000ffff3b367812 */ /* 0x000fe400078ec0ff */
[----:B------:R-:W4:Y:S01]  /*e0bd0*/  LDL.LU R59, [R1+0x654] ;  /* 0x00065400013b7983 */ /* 0x000f220000300800 */
[----:B-1----:R-:W-:Y:S02]  /*e0be0*/  PRMT R3, R51, 0x3340, R0 ;  /* 0x0000334033037816 */ /* 0x002fe40000000000 */
[----:B---3--:R-:W-:Y:S02]  /*e0bf0*/  LOP3.LUT R39, R61, 0xffff, RZ, 0xc0, !PT ;  /* 0x0000ffff3d277812 */ /* 0x008fe400078ec0ff */
[----:B------:R-:W3:Y:S01]  /*e0c00*/  LDL.LU R61, [R1+0x200] ;  /* 0x00020000013d7983 */ /* 0x000ee20000300800 */
[----:B------:R-:W-:-:S02]  /*e0c10*/  LOP3.LUT R50, R50, 0xffff, RZ, 0xc0, !PT ;  /* 0x0000ffff32327812 */ /* 0x000fc400078ec0ff */
[----:B------:R-:W-:Y:S02]  /*e0c20*/  PRMT R8, R54, 0x3340, R39 ;  /* 0x0000334036087816 */ /* 0x000fe40000000027 */
[----:B------:R-:W-:Y:S02]  /*e0c30*/  PRMT R9, R53, 0x3340, R50 ;  /* 0x0000334035097816 */ /* 0x000fe40000000032 */
[----:B------:R-:W-:Y:S02]  /*e0c40*/  PRMT R4, R8, 0x5410, R4 ;  /* 0x0000541008047816 */ /* 0x000fe40000000004 */
[----:B------:R-:W-:-:S03]  /*e0c50*/  PRMT R3, R9, 0x5410, R3 ;  /* 0x0000541009037816 */ /* 0x000fc60000000003 */
[----:B------:R0:W-:Y:S04]  /*e0c60*/  STL [R1+0x1cdc], R4 ;  /* 0x001cdc0401007387 */ /* 0x0001e80000100800 */
[----:B------:R1:W-:Y:S01]  /*e0c70*/  STL [R1+0x1ce8], R3 ;  /* 0x001ce80301007387 */ /* 0x0003e20000100800 */
[----:B------:R-:W-:-:S03]  /*e0c80*/  LOP3.LUT R10, R58, 0xffff, RZ, 0xc0, !PT ;  /* 0x0000ffff3a0a7812 */ /* 0x000fc600078ec0ff */
        /* <DEDUP_REMOVED lines=8> */
[----:B--2---:R-:W-:-:S03]  /*e0d10*/  LOP3.LUT R5, R57, 0xffff, RZ, 0xc0, !PT ;  /* 0x0000ffff39057812 */ /* 0x004fc600078ec0ff */
[----:B------:R-:W2:Y:S01]  /*e0d20*/  LDL.LU R57, [R1+0x638] ;  /* 0x0006380001397983 */ /* 0x000ea20000300800 */
[----:B------:R-:W-:Y:S02]  /*e0d30*/  LOP3.LUT R46, R46, 0xffff, RZ, 0xc0, !PT ;  /* 0x0000ffff2e2e7812 */ /* 0x000fe400078ec0ff */
[----:B------:R-:W-:Y:S02]  /*e0d40*/  LOP3.LUT R44, R44, 0xffff, RZ, 0xc0, !PT ;  /* 0x0000ffff2c2c7812 */ /* 0x000fe400078ec0ff */
[----:B----4-:R-:W-:Y:S02]  /*e0d50*/  LOP3.LUT R7, R7, 0xffff, RZ, 0xc0, !PT ;  /* 0x0000ffff07077812 */ /* 0x010fe400078ec0ff */
[----:B------:R-:W-:Y:S02]  /*e0d60*/  LOP3.LUT R45, R45, 0xffff, RZ, 0xc0, !PT ;  /* 0x0000ffff2d2d7812 */ /* 0x000fe400078ec0ff */
[--C-:B0-----:R-:W-:Y:S02]  /*e0d70*/  PRMT R4, R44, 0x3340, R0.reuse ;  /* 0x000033402c047816 */ /* 0x101fe40000000000 */
[----:B-1----:R-:W-:-:S02]  /*e0d80*/  PRMT R3, R5, 0x3340, R0 ;  /* 0x0000334005037816 */ /* 0x002fc40000000000 */
[----:B------:R-:W-:Y:S02]  /*e0d90*/  PRMT R8, R46, 0x3340, R45 ;  /* 0x000033402e087816 */ /* 0x000fe4000000002d */
[----:B------:R-:W-:Y:S02]  /*e0da0*/  LOP3.LUT R6, R56, 0xffff, RZ, 0xc0, !PT ;  /* 0x0000ffff38067812 */ /* 0x000fe400078ec0ff */
[----:B------:R-:W-:Y:S02]  /*e0db0*/  PRMT R24, R8, 0x5410, R4 ;  /* 0x0000541008187816 */ /* 0x000fe40000000004 */
[----:B------:R-:W-:-:S04]  /*e0dc0*/  PRMT R9, R7, 0x3340, R6 ;  /* 0x0000334007097816 */ /* 0x000fc80000000006 */
[----:B------:R-:W-:Y:S01]  /*e0dd0*/  PRMT R8, R9, 0x5410, R3 ;  /* 0x0000541009087816 */ /* 0x000fe20000000003 */
[----:B------:R-:W-:Y:S04]  /*e0de0*/  STL [R1+0x1cec], R24 ;  /* 0x001cec1801007387 */ /* 0x000fe80000100800 */
[----:B------:R0:W-:Y:S04]  /*e0df0*/  STL [R1+0x1cfc], R8 ;  /* 0x001cfc0801007387 */ /* 0x0001e80000100800 */
[----:B------:R-:W4:Y:S01]  /*e0e00*/  LDL.LU R56, [R1+0x1f84] ;  /* 0x001f840001387983 */ /* 0x000f220000300800 */
[----:B------:R-:W-:-:S02]  /*e0e10*/  SHF.R.U32.HI R9, RZ, 0x8, R43 ;  /* 0x00000008ff097819 */ /* 0x000fc4000001162b */
[----:B------:R-:W-:-:S05]  /*e0e20*/  PRMT R4, R59, 0x4210, R10 ;  /* 0x000042103b047816 */ /* 0x000fca000000000a */
[----:B------:R1:W-:Y:S04]  /*e0e30*/  STL [R1+0x100], R4 ;  /* 0x0001000401007387 */ /* 0x0003e80000100800 */
[----:B------:R-:W4:Y:S01]  /*e0e40*/  LDL.LU R59, [R1+0x620] ;  /* 0x00062000013b7983 */ /* 0x000f220000300800 */
[----:B0-----:R-:W-:Y:S02]  /*e0e50*/  SHF.R.U32.HI R8, RZ, 0x8, R11 ;  /* 0x00000008ff087819 */ /* 0x001fe4000001160b */
[----:B------:R-:W-:Y:S02]  /*e0e60*/  LOP3.LUT R9, R9, 0xffff, RZ, 0xc0, !PT ;  /* 0x0000ffff09097812 */ /* 0x000fe400078ec0ff */
[----:B-1----:R-:W-:Y:S02]  /*e0e70*/  SHF.R.U32.HI R4, RZ, 0x8, R13 ;  /* 0x00000008ff047819 */ /* 0x002fe4000001160d */
[----:B------:R-:W-:-:S02]  /*e0e80*/  LOP3.LUT R8, R8, 0xffff, RZ, 0xc0, !PT ;  /* 0x0000ffff08087812 */ /* 0x000fc400078ec0ff */
[----:B------:R-:W-:Y:S02]  /*e0e90*/  LOP3.LUT R4, R4, 0xffff, RZ, 0xc0, !PT ;  /* 0x0000ffff04047812 */ /* 0x000fe400078ec0ff */
[----:B---3--:R-:W-:-:S05]  /*e0ea0*/  PRMT R3, R61, 0x5210, R10 ;  /* 0x000052103d037816 */ /* 0x008fca000000000a */
[----:B------:R0:W-:Y:S04]  /*e0eb0*/  STL [R1+0x10], R3 ;  /* 0x0000100301007387 */ /* 0x0001e80000100800 */
[----:B------:R-:W3:Y:S04]  /*e0ec0*/  LDL.LU R61, [R1+0xcc] ;  /* 0x0000cc00013d7983 */ /* 0x000ee80000300800 */
[----:B------:R-:W3:Y:S01]  /*e0ed0*/  LDL.LU R43, [R1+0x211c] ;  /* 0x00211c00012b7983 */ /* 0x000ee20000300800 */
[----:B0-----:R-:W-:-:S04]  /*e0ee0*/  SHF.R.U32.HI R3, RZ, 0x8, R12 ;  /* 0x00000008ff037819 */ /* 0x001fc8000001160c */
[----:B------:R-:W-:Y:S02]  /*e0ef0*/  LOP3.LUT R3, R3, 0xffff, RZ, 0xc0, !PT ;  /* 0x0000ffff03037812 */ /* 0x000fe400078ec0ff */
[----:B------:R-:W-:Y:S02]  /*e0f00*/  SHF.R.U32.HI R10, RZ, 0x8, R58 ;  /* 0x00000008ff0a7819 */ /* 0x000fe4000001163a */
[----:B------:R-:W-:Y:S02]  /*e0f10*/  PRMT R11, R4, 0x3340, R3 ;  /* 0x00003340040b7816 */ /* 0x000fe40000000003 */
[--C-:B------:R-:W-:Y:S02]  /*e0f20*/  PRMT R4, R8, 0x3340, R0.reuse ;  /* 0x0000334008047816 */ /* 0x100fe40000000000 */
[----:B------:R-:W-:Y:S02]  /*e0f30*/  PRMT R8, R9, 0x3340, R0 ;  /* 0x0000334009087816 */ /* 0x000fe40000000000 */
[----:B------:R-:W-:Y:S01]  /*e0f40*/  LOP3.LUT R3, R10, 0xffff, RZ, 0xc0, !PT ;  /* 0x0000ffff0a037812 */ /* 0x000fe200078ec0ff */
[----:B------:R-:W-:Y:S04]  /*e0f50*/  STL [R1+0x328], R11 ;  /* 0x0003280b01007387 */ /* 0x000fe80000100800 */
[----:B------:R-:W3:Y:S04]  /*e0f60*/  LDL.LU R58, [R1+0x1f04] ;  /* 0x001f0400013a7983 */ /* 0x000ee80000300800 */
[----:B------:R0:W-:Y:S04]  /*e0f70*/  STL [R1+0x12c], R4 ;  /* 0x00012c0401007387 */ /* 0x0001e80000100800 */
[----:B------:R1:W-:Y:S01]  /*e0f80*/  STL [R1+0x11c], R8 ;  /* 0x00011c0801007387 */ /* 0x0003e20000100800 */
[----:B------:R-:W-:-:S02]  /*e0f90*/  LOP3.LUT R36, R34, 0xffff, RZ, 0xc0, !PT ;  /* 0x0000ffff22247812 */ /* 0x000fc400078ec0ff */
[----:B0-----:R-:W-:Y:S02]  /*e0fa0*/  LOP3.LUT R4, R30, 0xffff, RZ, 0xc0, !PT ;  /* 0x0000ffff1e047812 */ /* 0x001fe400078ec0ff */
[----:B-1----:R-:W-:Y:S02]  /*e0fb0*/  PRMT R8, R3, 0x3340, R0 ;  /* 0x0000334003087816 */ /* 0x002fe40000000000 */
[----:B------:R-:W-:Y:S02]  /*e0fc0*/  LOP3.LUT R3, R29, 0xffff, RZ, 0xc0, !PT ;  /* 0x0000ffff1d037812 */ /* 0x000fe400078ec0ff */
[--C-:B------:R-:W-:Y:S02]  /*e0fd0*/  PRMT R10, R55, 0x4210, R4.reuse ;  /* 0x00004210370a7816 */ /* 0x100fe40000000004 */
[----:B------:R-:W-:Y:S01]  /*e0fe0*/  PRMT R9, R38, 0x5210, R4 ;  /* 0x0000521026097816 */ /* 0x000fe20000000004 */
[----:B------:R0:W-:Y:S01]  /*e0ff0*/  STL [R1+0x10c], R8 ;  /* 0x00010c0801007387 */ /* 0x0001e20000100800 */
[----:B------:R-:W-:-:S03]  /*e1000*/  PRMT R4, R37, 0x5210, R3 ;  /* 0x0000521025047816 */ /* 0x000fc60000000003 */
[----:B------:R-:W-:Y:S04]  /*e1010*/  STL [R1+0x104], R10 ;  /* 0x0001040a01007387 */ /* 0x000fe80000100800 */
[----:B------:R-:W-:Y:S01]  /*e1020*/  STL [R1+0x14], R9 ;  /* 0x0000140901007387 */ /* 0x000fe20000100800 */
[----:B0-----:R-:W-:-:S05]  /*e1030*/  PRMT R8, R33, 0x4210, R3 ;  /* 0x0000421021087816 */ /* 0x001fca0000000003 */
[----:B------:R0:W-:Y:S04]  /*e1040*/  STL [R1+0x108], R8 ;  /* 0x0001080801007387 */ /* 0x0001e80000100800 */
[----:B------:R1:W-:Y:S01]  /*e1050*/  STL [R1+0x18], R4 ;  /* 0x0000180401007387 */ /* 0x0003e20000100800 */
[--C-:B--2---:R-:W-:Y:S02]  /*e1060*/  PRMT R3, R57, 0x4210, R36.reuse ;  /* 0x0000421039037816 */ /* 0x104fe40000000024 */
[----:B------:R-:W-:Y:S02]  /*e1070*/  PRMT R36, R2, 0x5210, R36 ;  /* 0x0000521002247816 */ /* 0x000fe40000000024 */
[----:B------:R-:W2:Y:S01]  /*e1080*/  LDL.LU R2, [R1+0x56fc] ;  /* 0x0056fc0001027983 */ /* 0x000ea20000300800 */
[----:B0-----:R-:W-:-:S02]  /*e1090*/  SHF.R.U32.HI R8, RZ, 0x8, R15 ;  /* 0x00000008ff087819 */ /* 0x001fc4000001160f */
[----:B-1----:R-:W-:Y:S01]  /*e10a0*/  SHF.R.U32.HI R4, RZ, 0x8, R14 ;  /* 0x00000008ff047819 */ /* 0x002fe2000001160e */
[----:B------:R-:W-:Y:S04]  /*e10b0*/  STL [R1+0xb0], R3 ;  /* 0x0000b00301007387 */ /* 0x000fe80000100800 */
[----:B------:R-:W-:Y:S01]  /*e10c0*/  STL [R1+0x55f8], R36 ;  /* 0x0055f82401007387 */ /* 0x000fe20000100800 */
[----:B------:R-:W-:Y:S02]  /*e10d0*/  LOP3.LUT R8, R8, 0xffff, RZ, 0xc0, !PT ;  /* 0x0000ffff08087812 */ /* 0x000fe400078ec0ff */
[----:B------:R-:W-:Y:S02]  /*e10e0*/  LOP3.LUT R4, R4, 0xffff, RZ, 0xc0, !PT ;  /* 0x0000ffff04047812 */ /* 0x000fe400078ec0ff */
[----:B----4-:R-:W-:-:S04]  /*e10f0*/  LOP3.LUT R37, R56, 0xffff, RZ, 0xc0, !PT ;  /* 0x0000ffff38257812 */ /* 0x010fc800078ec0ff */
[--C-:B------:R-:W-:Y:S02]  /*e1100*/  PRMT R9, R59, 0x4210, R37.reuse ;  /* 0x000042103b097816 */ /* 0x100fe40000000025 */
[----:B---3--:R-:W-:-:S05]  /*e1110*/  PRMT R37, R61, 0x5210, R37 ;  /* 0x000052103d257816 */ /* 0x008fca0000000025 */
[----:B------:R-:W-:Y:S04]  /*e1120*/  STL [R1+0x5600], R37 ;  /* 0x0056002501007387 */ /* 0x000fe80000100800 */
[----:B------:R0:W-:Y:S02]  /*e1130*/  STL [R1+0xb4], R9 ;  /* 0x0000b40901007387 */ /* 0x0001e40000100800 */
[----:B0-----:R-:W-:Y:S02]  /*e1140*/  SHF.R.U32.HI R9, RZ, 0x8, R43 ;  /* 0x00000008ff097819 */ /* 0x001fe4000001162b */
[----:B------:R-:W-:-:S05]  /*e1150*/  PRMT R43, R8, 0x3340, R4 ;  /* 0x00003340082b7816 */ /* 0x000fca0000000004 */
[----:B------:R-:W-:Y:S01]  /*e1160*/  STL [R1+0x561c], R43 ;  /* 0x00561c2b01007387 */ /* 0x000fe20000100800 */
[----:B--2---:R-:W-:-:S03]  /*e1170*/  SHF.R.U32.HI R4, RZ, 0x8, R2 ;  /* 0x00000008ff047819 */ /* 0x004fc60000011602 */
[----:B------:R-:W2:Y:S01]  /*e1180*/  LDL.LU R2, [R1+0x56f8] ;  /* 0x0056f80001027983 */ /* 0x000ea20000300800 */
[----:B------:R-:W-:Y:S02]  /*e1190*/  SHF.R.U32.HI R3, RZ, 0x8, R16 ;  /* 0x00000008ff037819 */ /* 0x000fe40000011610 */
[----:B------:R-:W-:Y:S01]  /*e11a0*/  LOP3.LUT R38, R58, 0xffff, RZ, 0xc0, !PT ;  /* 0x0000ffff3a267812 */ /* 0x000fe200078ec0ff */
[----:B------:R-:W3:Y:S01]  /*e11b0*/  LDL.LU R59, [R1+0x5134] ;  /* 0x00513400013b7983 */ /* 0x000ee20000300800 */
[----:B------:R-:W-:-:S04]  /*e11c0*/  LOP3.LUT R3, R3, 0xffff, RZ, 0xc0, !PT ;  /* 0x0000ffff03037812 */ /* 0x000fc800078ec0ff */
[----:B------:R-:W-:Y:S02]  /*e11d0*/  PRMT R8, R3, 0x3340, R0 ;  /* 0x0000334003087816 */ /* 0x000fe40000000000 */
[----:B------:R-:W-:-:S04]  /*e11e0*/  LOP3.LUT R3, R9, 0xffff, RZ, 0xc0, !PT ;  /* 0x0000ffff09037812 */ /* 0x000fc800078ec0ff */
[----:B------:R-:W-:Y:S01]  /*e11f0*/  PRMT R3, R3, 0x3340, R0 ;  /* 0x0000334003037816 */ /* 0x000fe20000000000 */
[----:B------:R-:W-:Y:S04]  /*e1200*/  STL [R1+0xfc], R8 ;  /* 0x0000fc0801007387 */ /* 0x000fe80000100800 */
[----:B------:R2:W-:Y:S01]  /*e1210*/  STL [R1+0xec], R3 ;  /* 0x0000ec0301007387 */ /* 0x0005e20000100800 */
[----:B------:R-:W-:-:S04]  /*e1220*/  LOP3.LUT R4, R4, 0xffff, RZ, 0xc0, !PT ;  /* 0x0000ffff04047812 */ /* 0x000fc800078ec0ff */
[----:B------:R-:W-:Y:S02]  /*e1230*/  PRMT R4, R4, 0x3340, R0 ;  /* 0x0000334004047816 */ /* 0x000fe40000000000 */
[----:B--2---:R-:W-:Y:S02]  /*e1240*/  PRMT R3, R2, 0x4210, R38 ;  /* 0x0000421002037816 */ /* 0x004fe40000000026 */
[----:B------:R-:W2:Y:S04]  /*e1250*/  LDL.LU R2, [R1+0x56f4] ;  /* 0x0056f40001027983 */ /* 0x000ea80000300800 */
[----:B------:R0:W-:Y:S04]  /*e1260*/  STL [R1+0xdc], R4 ;  /* 0x0000dc0401007387 */ /* 0x0001e80000100800 */
[----:B------:R-:W4:Y:S04]  /*e1270*/  LDL.LU R33, [R1+0x5130] ;  /* 0x0051300001217983 */ /* 0x000f280000300800 */
[----:B------:R1:W-:Y:S04]  /*e1280*/  STL [R1+0xb8], R3 ;  /* 0x0000b80301007387 */ /* 0x0003e80000100800 */
[----:B------:R-:W4:Y:S04]  /*e1290*/  LDL.LU R55, [R1+0x628] ;  /* 0x0006280001377983 */ /* 0x000f280000300800 */
[----:B------:R-:W4:Y:S04]  /*e12a0*/  LDL.LU R61, [R1+0x21c] ;  /* 0x00021c00013d7983 */ /* 0x000f280000300800 */
[----:B------:R-:W4:Y:S04]  /*e12b0*/  LDL.LU R58, [R1+0x60c] ;  /* 0x00060c00013a7983 */ /* 0x000f280000300800 */
[----:B------:R-:W4:Y:S04]  /*e12c0*/  LDL.LU R57, [R1+0xac] ;  /* 0x0000ac0001397983 */ /* 0x000f280000300800 */
[----:B------:R-:W4:Y:S01]  /*e12d0*/  LDL.LU R56, [R1+0x23ac] ;  /* 0x0023ac0001387983 */ /* 0x000f220000300800 */
[----:B------:R-:W-:-:S02]  /*e12e0*/  SHF.R.U32.HI R8, RZ, 0x8, R17 ;  /* 0x00000008ff087819 */ /* 0x000fc40000011611 */
[----:B0-----:R-:W-:Y:S02]  /*e12f0*/  SHF.R.U32.HI R4, RZ, 0x8, R19 ;  /* 0x00000008ff047819 */ /* 0x001fe40000011613 */
[----:B-1----:R-:W-:Y:S02]  /*e1300*/  SHF.R.U32.HI R3, RZ, 0x8, R18 ;  /* 0x00000008ff037819 */ /* 0x002fe40000011612 */
[----:B------:R-:W-:Y:S02]  /*e1310*/  PRMT R38, R60, 0x5210, R38 ;  /* 0x000052103c267816 */ /* 0x000fe40000000026 */
[----:B------:R-:W-:Y:S02]  /*e1320*/  LOP3.LUT R4, R4, 0xffff, RZ, 0xc0, !PT ;  /* 0x0000ffff04047812 */ /* 0x000fe400078ec0ff */
[----:B------:R-:W-:Y:S02]  /*e1330*/  LOP3.LUT R8, R8, 0xffff, RZ, 0xc0, !PT ;  /* 0x0000ffff08087812 */ /* 0x000fe400078ec0ff */
[----:B------:R-:W-:Y:S01]  /*e1340*/  LOP3.LUT R3, R3, 0xffff, RZ, 0xc0, !PT ;  /* 0x0000ffff03037812 */ /* 0x000fe200078ec0ff */
[----:B------:R-:W-:Y:S01]  /*e1350*/  STL [R1+0x5608], R38 ;  /* 0x0056082601007387 */ /* 0x000fe20000100800 */
[----:B------:R-:W-:-:S02]  /*e1360*/  PRMT R37, R8, 0x3340, R0 ;  /* 0x0000334008257816 */ /* 0x000fc40000000000 */
[----:B------:R-:W-:Y:S02]  /*e1370*/  PRMT R60, R4, 0x3340, R3 ;  /* 0x00003340043c7816 */ /* 0x000fe40000000003 */
[----:B---3--:R-:W-:Y:S02]  /*e1380*/  LOP3.LUT R32, R59, 0xffff, RZ, 0xc0, !PT ;  /* 0x0000ffff3b207812 */ /* 0x008fe400078ec0ff */
[----:B--2---:R-:W-:Y:S02]  /*e1390*/  SHF.R.U32.HI R9, RZ, 0x8, R2 ;  /* 0x00000008ff097819 */ /* 0x004fe40000011602 */
[----:B------:R-:W2:Y:S02]  /*e13a0*/  LDL.LU R2, [R1+0x5110] ;  /* 0x0051100001027983 */ /* 0x000ea40000300800 */
[----:B------:R-:W-:Y:S02]  /*e13b0*/  LOP3.LUT R3, R9, 0xffff, RZ, 0xc0, !PT ;  /* 0x0000ffff09037812 */ /* 0x000fe400078ec0ff */
[----:B------:R-:W-:Y:S04]  /*e13c0*/  STL [R1+0x5610], R60 ;  /* 0x0056103c01007387 */ /* 0x000fe80000100800 */
[----:B------:R-:W-:Y:S04]  /*e13d0*/  STL [R1+0x5618], R37 ;  /* 0x0056182501007387 */ /* 0x000fe80000100800 */
[----:B------:R-:W3:Y:S01]  /*e13e0*/  LDL.LU R30, [R1+0x52f0] ;  /* 0x0052f000011e7983 */ /* 0x000ee20000300800 */
[----:B------:R-:W-:-:S03]  /*e13f0*/  PRMT R36, R3, 0x3340, R0 ;  /* 0x0000334003247816 */ /* 0x000fc60000000000 */
[----:B------:R-:W3:Y:S01]  /*e1400*/  LDL.LU R59, [R1+0x614] ;  /* 0x00061400013b7983 */ /* 0x000ee20000300800 */
[--C-:B----4-:R-:W-:Y:S02]  /*e1410*/  PRMT R3, R55, 0x4210, R32.reuse ;  /* 0x0000421037037816 */ /* 0x110fe40000000020 */
[----:B------:R-:W-:Y:S01]  /*e1420*/  PRMT R32, R61, 0x5210, R32 ;  /* 0x000052103d207816 */ /* 0x000fe20000000020 */
[----:B------:R-:W-:Y:S04]  /*e1430*/  STL [R1+0x5620], R36 ;  /* 0x0056202401007387 */ /* 0x000fe80000100800 */
[----:B------:R-:W4:Y:S01]  /*e1440*/  LDL.LU R29, [R1+0x220] ;  /* 0x00022000011d7983 */ /* 0x000f220000300800 */
[----:B------:R-:W-:-:S03]  /*e1450*/  LOP3.LUT R33, R33, 0xffff, RZ, 0xc0, !PT ;  /* 0x0000ffff21217812 */ /* 0x000fc600078ec0ff */
[----:B------:R-:W4:Y:S04]  /*e1460*/  LDL.LU R61, [R1+0x5fc] ;  /* 0x0005fc00013d7983 */ /* 0x000f280000300800 */
[----:B------:R0:W-:Y:S04]  /*e1470*/  STL [R1+0xa0], R3 ;  /* 0x0000a00301007387 */ /* 0x0001e80000100800 */
[----:B------:R-:W-:Y:S01]  /*e1480*/  STL [R1+0x5624], R32 ;  /* 0x0056242001007387 */ /* 0x000fe20000100800 */
[----:B0-----:R-:W-:-:S03]  /*e1490*/  PRMT R3, R58, 0x4210, R33 ;  /* 0x000042103a037816 */ /* 0x001fc60000000021 */
[----:B------:R-:W4:Y:S01]  /*e14a0*/  LDL.LU R58, [R1+0x9c] ;  /* 0x00009c00013a7983 */ /* 0x000f220000300800 */
[----:B------:R-:W-:-:S03]  /*e14b0*/  PRMT R33, R57, 0x5210, R33 ;  /* 0x0000521039217816 */ /* 0x000fc60000000021 */
[----:B------:R0:W-:Y:S04]  /*e14c0*/  STL [R1+0xa4], R3 ;  /* 0x0000a40301007387 */ /* 0x0001e80000100800 */
[----:B------:R-:W4:Y:S01]  /*e14d0*/  LDL.LU R55, [R1+0x23b0] ;  /* 0x0023b00001377983 */ /* 0x000f220000300800 */
[----:B------:R-:W-:Y:S02]  /*e14e0*/  SHF.R.U32.HI R8, RZ, 0x8, R21 ;  /* 0x00000008ff087819 */ /* 0x000fe40000011615 */
[----:B------:R-:W-:Y:S01]  /*e14f0*/  SHF.R.U32.HI R4, RZ, 0x8, R20 ;  /* 0x00000008ff047819 */ /* 0x000fe20000011614 */
[----:B------:R-:W-:Y:S04]  /*e1500*/  STL [R1+0x56b8], R33 ;  /* 0x0056b82101007387 */ /* 0x000fe80000100800 */
[----:B------:R-:W4:Y:S01]  /*e1510*/  LDL.LU R57, [R1+0x4c4c] ;  /* 0x004c4c0001397983 */ /* 0x000f220000300800 */
[----:B0-----:R-:W-:-:S02]  /*e1520*/  SHF.R.U32.HI R3, RZ, 0x8, R56 ;  /* 0x00000008ff037819 */ /* 0x001fc40000011638 */
[----:B------:R-:W-:Y:S02]  /*e1530*/  LOP3.LUT R8, R8, 0xffff, RZ, 0xc0, !PT ;  /* 0x0000ffff08087812 */ /* 0x000fe400078ec0ff */
[----:B------:R-:W-:Y:S02]  /*e1540*/  LOP3.LUT R3, R3, 0xffff, RZ, 0xc0, !PT ;  /* 0x0000ffff03037812 */ /* 0x000fe400078ec0ff */
[----:B------:R-:W-:Y:S02]  /*e1550*/  LOP3.LUT R4, R4, 0xffff, RZ, 0xc0, !PT ;  /* 0x0000ffff04047812 */ /* 0x000fe400078ec0ff */
[----:B------:R-:W-:-:S05]  /*e1560*/  PRMT R27, R3, 0x3340, R0 ;  /* 0x00003340031b7816 */ /* 0x000fca0000000000 */
[----:B------:R-:W-:Y:S04]  /*e1570*/  STL [R1+0x56bc], R27 ;  /* 0x0056bc1b01007387 */ /* 0x000fe80000100800 */
[----:B------:R-:W4:Y:S01]  /*e1580*/  LDL.LU R56, [R1+0x5300] ;  /* 0x0053000001387983 */ /* 0x000f220000300800 */
[----:B--2---:R-:W-:Y:S02]  /*e1590*/  LOP3.LUT R34, R2, 0xffff, RZ, 0xc0, !PT ;  /* 0x0000ffff02227812 */ /* 0x004fe400078ec0ff */
[----:B------:R-:W-:-:S05]  /*e15a0*/  PRMT R2, R8, 0x3340, R4 ;  /* 0x0000334008027816 */ /* 0x000fca0000000004 */
[----:B------:R0:W-:Y:S01]  /*e15b0*/  STL [R1+0x56c0], R2 ;  /* 0x0056c00201007387 */ /* 0x0001e20000100800 */
[----:B---3--:R-:W-:Y:S02]  /*e15c0*/  LOP3.LUT R28, R30, 0xffff, RZ, 0xc0, !PT ;  /* 0x0000ffff1e1c7812 */ /* 0x008fe400078ec0ff */
[--C-:B0-----:R-:W-:Y:S02]  /*e15d0*/  PRMT R2, R59, 0x4210, R34.reuse ;  /* 0x000042103b027816 */ /* 0x101fe40000000022 */
[----:B------:R-:W2:Y:S01]  /*e15e0*/  LDL.LU R59, [R1+0x5298] ;  /* 0x00529800013b7983 */ /* 0x000ea20000300800 */
[----:B----4-:R-:W-:-:S03]  /*e15f0*/  PRMT R34, R29, 0x5210, R34 ;  /* 0x000052101d227816 */ /* 0x010fc60000000022 */
[----:B------:R0:W-:Y:S04]  /*e1600*/  STL [R1+0xa8], R2 ;  /* 0x0000a80201007387 */ /* 0x0001e80000100800 */
[----:B------:R-:W3:Y:S04]  /*e1610*/  LDL.LU R11, [R1+0x5e8] ;  /* 0x0005e800010b7983 */ /* 0x000ee80000300800 */
[----:B------:R-:W-:Y:S01]  /*e1620*/  STL [R1+0x56c4], R34 ;  /* 0x0056c42201007387 */ /* 0x000fe20000100800 */
[--C-:B0-----:R-:W-:Y:S02]  /*e1630*/  PRMT R2, R61, 0x4210, R28.reuse ;  /* 0x000042103d027816 */ /* 0x101fe4000000001c */
[----:B------:R-:W-:Y:S01]  /*e1640*/  PRMT R28, R58, 0x5210, R28 ;  /* 0x000052103a1c7816 */ /* 0x000fe2000000001c */
[----:B------:R-:W4:Y:S04]  /*e1650*/  LDL.LU R61, [R1+0x4c54] ;  /* 0x004c5400013d7983 */ /* 0x000f280000300800 */
[----:B------:R3:W-:Y:S04]  /*e1660*/  STL [R1+0x80], R2 ;  /* 0x0000800201007387 */ /* 0x0007e80000100800 */
[----:B------:R-:W4:Y:S01]  /*e1670*/  LDL.LU R58, [R1+0x5e0] ;  /* 0x0005e000013a7983 */ /* 0x000f220000300800 */
[----:B------:R-:W-:-:S03]  /*e1680*/  SHF.R.U32.HI R3, RZ, 0x8, R22 ;  /* 0x00000008ff037819 */ /* 0x000fc60000011616 */
[----:B------:R-:W-:Y:S01]  /*e1690*/  STL [R1+0x56c8], R28 ;  /* 0x0056c81c01007387 */ /* 0x000fe20000100800 */
[----:B------:R-:W-:-:S03]  /*e16a0*/  SHF.R.U32.HI R4, RZ, 0x8, R55 ;  /* 0x00000008ff047819 */ /* 0x000fc60000011637 */
[----:B------:R-:W4:Y:S01]  /*e16b0*/  LDL.LU R12, [R1+0x23c4] ;  /* 0x0023c400010c7983 */ /* 0x000f220000300800 */
[----:B------:R-:W-:Y:S02]  /*e16c0*/  LOP3.LUT R3, R3, 0xffff, RZ, 0xc0, !PT ;  /* 0x0000ffff03037812 */ /* 0x000fe400078ec0ff */
[----:B------:R-:W-:Y:S02]  /*e16d0*/  SHF.R.U32.HI R8, RZ, 0x8, R57 ;  /* 0x00000008ff087819 */ /* 0x000fe40000011639 */
[----:B------:R-:W-:Y:S01]  /*e16e0*/  LOP3.LUT R4, R4, 0xffff, RZ, 0xc0, !PT ;  /* 0x0000ffff04047812 */ /* 0x000fe200078ec0ff */
[----:B------:R-:W4:Y:S01]  /*e16f0*/  LDL.LU R13, [R1+0x23b8] ;  /* 0x0023b800010d7983 */ /* 0x000f220000300800 */
[--C-:B------:R-:W-:Y:S02]  /*e1700*/  PRMT R26, R3, 0x3340, R0.reuse ;  /* 0x00003340031a7816 */ /* 0x100fe40000000000 */
[----:B------:R-:W-:Y:S02]  /*e1710*/  LOP3.LUT R3, R8, 0xffff, RZ, 0xc0, !PT ;  /* 0x0000ffff08037812 */ /* 0x000fe400078ec0ff */
[--C-:B------:R-:W-:Y:S01]  /*e1720*/  PRMT R25, R4, 0x3340, R0.reuse ;  /* 0x0000334004197816 */ /* 0x100fe20000000000 */
[----:B------:R-:W4:Y:S04]  /*e1730*/  LDL.LU R55, [R1+0x54ac] ;  /* 0x0054ac0001377983 */ /* 0x000f280000300800 */
[----:B------:R-:W-:Y:S01]  /*e1740*/  STL [R1+0x56cc], R26 ;  /* 0x0056cc1a01007387 */ /* 0x000fe20000100800 */
[----:B------:R-:W-:-:S03]  /*e1750*/  PRMT R24, R3, 0x3340, R0 ;  /* 0x0000334003187816 */ /* 0x000fc60000000000 */
[----:B------:R-:W-:Y:S01]  /*e1760*/  STL [R1+0x56d0], R25 ;  /* 0x0056d01901007387 */ /* 0x000fe20000100800 */
[----:B------:R-:W-:-:S03]  /*e1770*/  LOP3.LUT R29, R56, 0xffff, RZ, 0xc0, !PT ;  /* 0x0000ffff381d7812 */ /* 0x000fc600078ec0ff */
[----:B------:R-:W4:Y:S04]  /*e1780*/  LDL.LU R56, [R1+0x54a8] ;  /* 0x0054a80001387983 */ /* 0x000f280000300800 */
[----:B------:R-:W4:Y:S04]  /*e1790*/  LDL.LU R57, [R1+0x5dc] ;  /* 0x0005dc0001397983 */ /* 0x000f280000300800 */
[----:B------:R-:W-:Y:S01]  /*e17a0*/  STL [R1+0x56d4], R24 ;  /* 0x0056d41801007387 */ /* 0x000fe20000100800 */
[----:B--2---:R-:W-:-:S03]  /*e17b0*/  LOP3.LUT R30, R59, 0xffff, RZ, 0xc0, !PT ;  /* 0x0000ffff3b1e7812 */ /* 0x004fc600078ec0ff */
[----:B------:R-:W2:Y:S01]  /*e17c0*/  LDL.LU R59, [R1+0x230] ;  /* 0x00023000013b7983 */ /* 0x000ea20000300800 */
[--C-:B---3--:R-:W-:Y:S02]  /*e17d0*/  PRMT R2, R11, 0x4210, R29.reuse ;  /* 0x000042100b027816 */ /* 0x108fe4000000001d */
[----:B------:R-:W-:Y:S02]  /*e17e0*/  PRMT R29, R49, 0x5210, R29 ;  /* 0x00005210311d7816 */ /* 0x000fe4000000001d */
[----:B------:R-:W3:Y:S04]  /*e17f0*/  LDL.LU R49, [R1+0x5488] ;  /* 0x0054880001317983 */ /* 0x000ee80000300800 */
[----:B------:R0:W-:Y:S04]  /*e1800*/  STL [R1+0x84], R2 ;  /* 0x0000840201007387 */ /* 0x0001e80000100800 */
[----:B------:R-:W-:Y:S01]  /*e1810*/  STL [R1+0x56d8], R29 ;  /* 0x0056d81d01007387 */ /* 0x000fe20000100800 */
[----:B----4-:R-:W-:-:S03]  /*e1820*/  SHF.R.U32.HI R3, RZ, 0x8, R61 ;  /* 0x00000008ff037819 */ /* 0x010fc6000001163d */
[----:B------:R-:W4:Y:S01]  /*e1830*/  LDL.LU R61, [R1+0x5d8] ;  /* 0x0005d800013d7983 */ /* 0x000f220000300800 */
[----:B0-----:R-:W-:-:S03]  /*e1840*/  PRMT R2, R58, 0x4210, R30 ;  /* 0x000042103a027816 */ /* 0x001fc6000000001e */
[----:B------:R-:W4:Y:S01]  /*e1850*/  LDL.LU R58, [R1+0x238] ;  /* 0x00023800013a7983 */ /* 0x000f220000300800 */
[----:B------:R-:W-:-:S03]  /*e1860*/  PRMT R30, R48, 0x5210, R30 ;  /* 0x00005210301e7816 */ /* 0x000fc6000000001e */
[----:B------:R0:W-:Y:S04]  /*e1870*/  STL [R1+0x88], R2 ;  /* 0x0000880201007387 */ /* 0x0001e80000100800 */
[----:B------:R-:W4:Y:S01]  /*e1880*/  LDL.LU R48, [R1+0x5cc] ;  /* 0x0005cc0001307983 */ /* 0x000f220000300800 */
[----:B------:R-:W-:Y:S02]  /*e1890*/  SHF.R.U32.HI R4, RZ, 0x8, R12 ;  /* 0x00000008ff047819 */ /* 0x000fe4000001160c */
[----:B------:R-:W-:Y:S02]  /*e18a0*/  LOP3.LUT R3, R3, 0xffff, RZ, 0xc0, !PT ;  /* 0x0000ffff03037812 */ /* 0x000fe400078ec0ff */
[----:B------:R-:W-:Y:S02]  /*e18b0*/  SHF.R.U32.HI R8, RZ, 0x8, R13 ;  /* 0x00000008ff087819 */ /* 0x000fe4000001160d */
[----:B------:R-:W-:-:S02]  /*e18c0*/  LOP3.LUT R4, R4, 0xffff, RZ, 0xc0, !PT ;  /* 0x0000ffff04047812 */ /* 0x000fc400078ec0ff */
[--C-:B------:R-:W-:Y:S02]  /*e18d0*/  PRMT R9, R3, 0x3340, R0.reuse ;  /* 0x0000334003097816 */ /* 0x100fe40000000000 */
[----:B------:R-:W-:Y:S02]  /*e18e0*/  LOP3.LUT R3, R8, 0xffff, RZ, 0xc0, !PT ;  /* 0x0000ffff08037812 */ /* 0x000fe400078ec0ff */
[----:B0-----:R-:W-:Y:S01]  /*e18f0*/  PRMT R2, R4, 0x3340, R0 ;  /* 0x0000334004027816 */ /* 0x001fe20000000000 */
[----:B------:R-:W-:Y:S01]  /*e1900*/  STL [R1+0x56dc], R30 ;  /* 0x0056dc1e01007387 */ /* 0x000fe20000100800 */
[----:B------:R-:W-:-:S03]  /*e1910*/  LOP3.LUT R16, R55, 0xffff, RZ, 0xc0, !PT ;  /* 0x0000ffff37107812 */ /* 0x000fc600078ec0ff */
[----:B------:R-:W-:Y:S04]  /*e1920*/  STL [R1+0x6c], R9 ;  /* 0x00006c0901007387 */ /* 0x000fe80000100800 */
[----:B------:R0:W-:Y:S01]  /*e1930*/  STL [R1+0x5c], R2 ;  /* 0x00005c0201007387 */ /* 0x0001e20000100800 */
[----:B------:R-:W-:Y:S02]  /*e1940*/  PRMT R20, R57, 0x4210, R16 ;  /* 0x0000421039147816 */ /* 0x000fe40000000010 */
[----:B------:R-:W-:Y:S02]  /*e1950*/  LOP3.LUT R17, R56, 0xffff, RZ, 0xc0, !PT ;  /* 0x0000ffff38117812 */ /* 0x000fe400078ec0ff */
[----:B------:R-:W4:Y:S01]  /*e1960*/  LDL.LU R56, [R1+0x5494] ;  /* 0x0054940001387983 */ /* 0x000f220000300800 */
[----:B0-----:R-:W-:-:S05]  /*e1970*/  PRMT R2, R3, 0x3340, R0 ;  /* 0x0000334003027816 */ /* 0x001fca0000000000 */
[----:B------:R0:W-:Y:S04]  /*e1980*/  STL [R1+0x4c], R2 ;  /* 0x00004c0201007387 */ /* 0x0001e80000100800 */
[----:B------:R-:W-:Y:S04]  /*e1990*/  STL [R1+0x56e0], R20 ;  /* 0x0056e01401007387 */ /* 0x000fe80000100800 */
[----:B------:R-:W4:Y:S04]  /*e19a0*/  LDL.LU R55, [R1+0x5d4] ;  /* 0x0005d40001377983 */ /* 0x000f280000300800 */
[----:B------:R-:W4:Y:S01]  /*e19b0*/  LDL.LU R57, [R1+0x23c] ;  /* 0x00023c0001397983 */ /* 0x000f220000300800 */
[----:B--2---:R-:W-:-:S05]  /*e19c0*/  PRMT R16, R59, 0x5210, R16 ;  /* 0x000052103b107816 */ /* 0x004fca0000000010 */
[----:B------:R-:W-:Y:S04]  /*e19d0*/  STL [R1+0x56e4], R16 ;  /* 0x0056e41001007387 */ /* 0x000fe80000100800 */
[----:B------:R-:W2:Y:S01]  /*e19e0*/  LDL.LU R59, [R1+0x23d8] ;  /* 0x0023d800013b7983 */ /* 0x000ea20000300800 */
[----:B---3--:R-:W-:-:S03]  /*e19f0*/  LOP3.LUT R18, R49, 0xffff, RZ, 0xc0, !PT ;  /* 0x0000ffff31127812 */ /* 0x008fc600078ec0ff */
[----:B------:R-:W3:Y:S01]  /*e1a00*/  LDL.LU R49, [R1+0x4c58] ;  /* 0x004c580001317983 */ /* 0x000ee20000300800 */
[--C-:B----4-:R-:W-:Y:S02]  /*e1a10*/  PRMT R21, R61, 0x4210, R17.reuse ;  /* 0x000042103d157816 */ /* 0x110fe40000000011 */
[----:B------:R-:W-:Y:S02]  /*e1a20*/  PRMT R17, R58, 0x5210, R17 ;  /* 0x000052103a117816 */ /* 0x000fe40000000011 */
[--C-:B------:R-:W-:Y:S01]  /*e1a30*/  PRMT R22, R48, 0x4210, R18.reuse ;  /* 0x0000421030167816 */ /* 0x100fe20000000012 */
[----:B------:R-:W-:Y:S04]  /*e1a40*/  STL [R1+0x56e8], R21 ;  /* 0x0056e81501007387 */ /* 0x000fe80000100800 */
[----:B------:R-:W-:Y:S04]  /*e1a50*/  STL [R1+0x56ec], R17 ;  /* 0x0056ec1101007387 */ /* 0x000fe80000100800 */
[----:B------:R-:W-:Y:S04]  /*e1a60*/  STL [R1+0x56f0], R22 ;  /* 0x0056f01601007387 */ /* 0x000fe80000100800 */
[----:B------:R-:W4:Y:S04]  /*e1a70*/  LDL.LU R61, [R1+0x310] ;  /* 0x00031000013d7983 */ /* 0x000f280000300800 */
[----:B------:R-:W4:Y:S01]  /*e1a80*/  LDL.LU R58, [R1+0x5bc] ;  /* 0x0005bc00013a7983 */ /* 0x000f220000300800 */
[----:B------:R-:W-:-:S03]  /*e1a90*/  PRMT R18, R47, 0x5210, R18 ;  /* 0x000052102f127816 */ /* 0x000fc60000000012 */
[----:B------:R-:W4:Y:S04]  /*e1aa0*/  LDL.LU R48, [R1+0x30c] ;  /* 0x00030c0001307983 */ /* 0x000f280000300800 */
[----:B------:R-:W4:Y:S01]  /*e1ab0*/  LDL.LU R47, [R1+0x5c8] ;  /* 0x0005c800012f7983 */ /* 0x000f220000300800 */
[----:B------:R-:W-:Y:S02]  /*e1ac0*/  SHF.R.U32.HI R4, RZ, 0x8, R35 ;  /* 0x00000008ff047819 */ /* 0x000fe40000011623 */
[----:B------:R-:W-:Y:S02]  /*e1ad0*/  SHF.R.U32.HI R3, RZ, 0x8, R31 ;  /* 0x00000008ff037819 */ /* 0x000fe4000001161f */
[----:B------:R-:W-:Y:S02]  /*e1ae0*/  SHF.R.U32.HI R8, RZ, 0x8, R23 ;  /* 0x00000008ff087819 */ /* 0x000fe40000011617 */
[----:B------:R-:W-:-:S02]  /*e1af0*/  LOP3.LUT R4, R4, 0xffff, RZ, 0xc0, !PT ;  /* 0x0000ffff04047812 */ /* 0x000fc400078ec0ff */
[----:B------:R-:W-:Y:S02]  /*e1b00*/  LOP3.LUT R3, R3, 0xffff, RZ, 0xc0, !PT ;  /* 0x0000ffff03037812 */ /* 0x000fe400078ec0ff */
[----:B------:R-:W-:Y:S02]  /*e1b10*/  LOP3.LUT R8, R8, 0xffff, RZ, 0xc0, !PT ;  /* 0x0000ffff08087812 */ /* 0x000fe400078ec0ff */
[----:B0-----:R-:W-:Y:S02]  /*e1b20*/  PRMT R2, R4, 0x3340, R3 ;  /* 0x0000334004027816 */ /* 0x001fe40000000003 */
[----:B------:R-:W-:Y:S02]  /*e1b30*/  LOP3.LUT R19, R56, 0xffff, RZ, 0xc0, !PT ;  /* 0x0000ffff38137812 */ /* 0x000fe400078ec0ff */
[----:B------:R-:W4:Y:S04]  /*e1b40*/  LDL.LU R56, [R1+0x23e4] ;  /* 0x0023e40001387983 */ /* 0x000f280000300800 */
[----:B------:R0:W-:Y:S01]  /*e1b50*/  STL [R1+0x32c], R2 ;  /* 0x00032c0201007387 */ /* 0x0001e20000100800 */
[----:B------:R-:W-:-:S02]  /*e1b60*/  SHF.R.U32.HI R9, RZ, 0x8, R39 ;  /* 0x00000008ff097819 */ /* 0x000fc40000011627 */
[----:B0-----:R-:W-:Y:S02]  /*e1b70*/  PRMT R2, R8, 0x3340, R0 ;  /* 0x0000334008027816 */ /* 0x001fe40000000000 */
[----:B------:R-:W-:-:S03]  /*e1b80*/  SHF.R.U32.HI R8, RZ, 0x8, R54 ;  /* 0x00000008ff087819 */ /* 0x000fc60000011636 */
[----:B------:R0:W-:Y:S01]  /*e1b90*/  STL [R1+0x3c], R2 ;  /* 0x00003c0201007387 */ /* 0x0001e20000100800 */
[----:B------:R-:W-:Y:S02]  /*e1ba0*/  LOP3.LUT R8, R8, 0xffff, RZ, 0xc0, !PT ;  /* 0x0000ffff08087812 */ /* 0x000fe400078ec0ff */
[----:B--2---:R-:W-:Y:S02]  /*e1bb0*/  SHF.R.U32.HI R3, RZ, 0x8, R59 ;  /* 0x00000008ff037819 */ /* 0x004fe4000001163b */
[----:B------:R-:W2:Y:S01]  /*e1bc0*/  LDL.LU R59, [R1+0x4c3c] ;  /* 0x004c3c00013b7983 */ /* 0x000ea20000300800 */
[----:B---3--:R-:W-:Y:S02]  /*e1bd0*/  SHF.R.U32.HI R4, RZ, 0x8, R49 ;  /* 0x00000008ff047819 */ /* 0x008fe40000011631 */
[----:B------:R-:W-:Y:S01]  /*e1be0*/  LOP3.LUT R3, R3, 0xffff, RZ, 0xc0, !PT ;  /* 0x0000ffff03037812 */ /* 0x000fe200078ec0ff */
[----:B------:R-:W3:Y:S01]  /*e1bf0*/  LDL.LU R49, [R1+0x4c5c] ;  /* 0x004c5c0001317983 */ /* 0x000ee20000300800 */
[----:B------:R-:W-:-:S02]  /*e1c00*/  LOP3.LUT R39, R4, 0xffff, RZ, 0xc0, !PT ;  /* 0x0000ffff04277812 */ /* 0x000fc400078ec0ff */
[----:B0-----:R-:W-:Y:S02]  /*e1c10*/  PRMT R2, R3, 0x3340, R0 ;  /* 0x0000334003027816 */ /* 0x001fe40000000000 */
[----:B------:R-:W-:-:S03]  /*e1c20*/  LOP3.LUT R4, R9, 0xffff, RZ, 0xc0, !PT ;  /* 0x0000ffff09047812 */ /* 0x000fc600078ec0ff */
[----:B------:R0:W-:Y:S02]  /*e1c30*/  STL [R1+0x1c], R2 ;  /* 0x00001c0201007387 */ /* 0x0001e40000100800 */
[----:B0-----:R-:W-:Y:S02]  /*e1c40*/  PRMT R2, R8, 0x3340, R4 ;  /* 0x0000334008027816 */ /* 0x001fe40000000004 */
[----:B----4-:R-:W-:-:S03]  /*e1c50*/  PRMT R3, R58, 0x5410, R61 ;  /* 0x000054103a037816 */ /* 0x010fc6000000003d */
[----:B------:R0:W-:Y:S04]  /*e1c60*/  STL [R1+0x33c], R2 ;  /* 0x00033c0201007387 */ /* 0x0001e80000100800 */
[----:B------:R1:W-:Y:S04]  /*e1c70*/  STL [R1+0x31c], R3 ;  /* 0x00031c0301007387 */ /* 0x0003e80000100800 */
[----:B------:R-:W4:Y:S04]  /*e1c80*/  LDL.LU R61, [R1+0x314] ;  /* 0x00031400013d7983 */ /* 0x000f280000300800 */
[----:B------:R-:W4:Y:S01]  /*e1c90*/  LDL.LU R58, [R1+0x5c4] ;  /* 0x0005c400013a7983 */ /* 0x000f220000300800 */
[----:B0-----:R-:W-:-:S05]  /*e1ca0*/  PRMT R2, R47, 0x5410, R48 ;  /* 0x000054102f027816 */ /* 0x001fca0000000030 */
[----:B------:R0:W-:Y:S04]  /*e1cb0*/  STL [R1+0x318], R2 ;  /* 0x0003180201007387 */ /* 0x0001e80000100800 */
[----:B------:R-:W2:Y:S04]  /*e1cc0*/  LDL.LU R48, [R1+0x300] ;  /* 0x0003000001307983 */ /* 0x000ea80000300800 */
[----:B------:R-:W2:Y:S01]  /*e1cd0*/  LDL.LU R47, [R1+0x5ac] ;  /* 0x0005ac00012f7983 */ /* 0x000ea20000300800 */
[----:B-1----:R-:W-:-:S03]  /*e1ce0*/  SHF.R.U32.HI R3, RZ, 0x8, R50 ;  /* 0x00000008ff037819 */ /* 0x002fc60000011632 */
[----:B------:R-:W2:Y:S01]  /*e1cf0*/  LDL.LU R50, [R1+0x4c44] ;  /* 0x004c440001327983 */ /* 0x000ea20000300800 */
[----:B------:R-:W-:Y:S02]  /*e1d00*/  SHF.R.U32.HI R4, RZ, 0x8, R53 ;  /* 0x00000008ff047819 */ /* 0x000fe40000011635 */
[----:B------:R-:W-:Y:S02]  /*e1d10*/  LOP3.LUT R3, R3, 0xffff, RZ, 0xc0, !PT ;  /* 0x0000ffff03037812 */ /* 0x000fe400078ec0ff */
[----:B------:R-:W-:-:S04]  /*e1d20*/  LOP3.LUT R4, R4, 0xffff, RZ, 0xc0, !PT ;  /* 0x0000ffff04047812 */ /* 0x000fc800078ec0ff */
[----:B0-----:R-:W-:-:S05]  /*e1d30*/  PRMT R2, R4, 0x3340, R3 ;  /* 0x0000334004027816 */ /* 0x001fca0000000003 */
[----:B------:R2:W-:Y:S01]  /*e1d40*/  STL [R1+0x338], R2 ;  /* 0x0003380201007387 */ /* 0x0005e20000100800 */
[----:B---3--:R-:W-:-:S03]  /*e1d50*/  SHF.R.U32.HI R13, RZ, 0x8, R49 ;  /* 0x00000008ff0d7819 */ /* 0x008fc60000011631 */
[----:B------:R-:W3:Y:S01]  /*e1d60*/  LDL.LU R49, [R1+0x4c64] ;  /* 0x004c640001317983 */ /* 0x000ee20000300800 */
[----:B----4-:R-:W-:-:S05]  /*e1d70*/  PRMT R3, R58, 0x5410, R61 ;  /* 0x000054103a037816 */ /* 0x010fca000000003d */
[----:B------:R0:W-:Y:S01]  /*e1d80*/  STL [R1+0x30c], R3 ;  /* 0x00030c0301007387 */ /* 0x0001e20000100800 */
[----:B--2---:R-:W-:-:S05]  /*e1d90*/  PRMT R2, R47, 0x5410, R48 ;  /* 0x000054102f027816 */ /* 0x004fca0000000030 */
[----:B------:R1:W-:Y:S04]  /*e1da0*/  STL [R1+0x310], R2 ;  /* 0x0003100201007387 */ /* 0x0003e80000100800 */
[----:B------:R-:W2:Y:S04]  /*e1db0*/  LDL.LU R48, [R1+0x304] ;  /* 0x0003040001307983 */ /* 0x000ea80000300800 */
[----:B------:R-:W2:Y:S01]  /*e1dc0*/  LDL.LU R47, [R1+0x5b4] ;  /* 0x0005b400012f7983 */ /* 0x000ea20000300800 */
[----:B------:R-:W-:-:S03]  /*e1dd0*/  SHF.R.U32.HI R11, RZ, 0x8, R50 ;  /* 0x00000008ff0b7819 */ /* 0x000fc60000011632 */
[----:B------:R-:W4:Y:S01]  /*e1de0*/  LDL.LU R50, [R1+0x5e4] ;  /* 0x0005e40001327983 */ /* 0x000f220000300800 */
[----:B------:R-:W-:Y:S02]  /*e1df0*/  SHF.R.U32.HI R4, RZ, 0x8, R46 ;  /* 0x00000008ff047819 */ /* 0x000fe4000001162e */
[----:B0-----:R-:W-:Y:S02]  /*e1e00*/  SHF.R.U32.HI R3, RZ, 0x8, R45 ;  /* 0x00000008ff037819 */ /* 0x001fe4000001162d */
[----:B------:R-:W-:Y:S02]  /*e1e10*/  LOP3.LUT R4, R4, 0xffff, RZ, 0xc0, !PT ;  /* 0x0000ffff04047812 */ /* 0x000fe400078ec0ff */
[----:B------:R-:W-:-:S04]  /*e1e20*/  LOP3.LUT R3, R3, 0xffff, RZ, 0xc0, !PT ;  /* 0x0000ffff03037812 */ /* 0x000fc800078ec0ff */
[----:B-1----:R-:W-:Y:S02]  /*e1e30*/  PRMT R2, R4, 0x3340, R3 ;  /* 0x0000334004027816 */ /* 0x002fe40000000003 */
[----:B------:R-:W-:Y:S02]  /*e1e40*/  SHF.R.U32.HI R4, RZ, 0x8, R42 ;  /* 0x00000008ff047819 */ /* 0x000fe4000001162a */
[----:B------:R-:W-:Y:S02]  /*e1e50*/  SHF.R.U32.HI R3, RZ, 0x8, R41 ;  /* 0x00000008ff037819 */ /* 0x000fe40000011629 */
[--C-:B------:R-:W-:Y:S02]  /*e1e60*/  PRMT R23, R55, 0x4210, R19.reuse ;  /* 0x0000421037177816 */ /* 0x100fe40000000013 */
[----:B------:R-:W-:Y:S01]  /*e1e70*/  PRMT R19, R57, 0x5210, R19 ;  /* 0x0000521039137816 */ /* 0x000fe20000000013 */
[----:B------:R0:W-:Y:S01]  /*e1e80*/  STL [R1+0x314], R2 ;  /* 0x0003140201007387 */ /* 0x0001e20000100800 */
[----:B------:R-:W-:-:S03]  /*e1e90*/  SHF.R.U32.HI R31, RZ, 0x8, R56 ;  /* 0x00000008ff1f7819 */ /* 0x000fc60000011638 */
[----:B------:R-:W4:Y:S01]  /*e1ea0*/  LDL.LU R57, [R1+0x558c] ;  /* 0x00558c0001397983 */ /* 0x000f220000300800 */
[----:B------:R-:W-:Y:S02]  /*e1eb0*/  LOP3.LUT R4, R4, 0xffff, RZ, 0xc0, !PT ;  /* 0x0000ffff04047812 */ /* 0x000fe400078ec0ff */
[----:B------:R-:W-:Y:S01]  /*e1ec0*/  LOP3.LUT R3, R3, 0xffff, RZ, 0xc0, !PT ;  /* 0x0000ffff03037812 */ /* 0x000fe200078ec0ff */
[----:B------:R-:W4:Y:S01]  /*e1ed0*/  LDL.LU R56, [R1+0x5ec] ;  /* 0x0005ec0001387983 */ /* 0x000f220000300800 */
[----:B------:R-:W-:-:S03]  /*e1ee0*/  SHF.R.U32.HI R14, RZ, 0x8, R59 ;  /* 0x00000008ff0e7819 */ /* 0x000fc6000001163b */
[----:B------:R-:W4:Y:S01]  /*e1ef0*/  LDL.LU R59, [R1+0x5590] ;  /* 0x00559000013b7983 */ /* 0x000f220000300800 */
[----:B0-----:R-:W-:Y:S02]  /*e1f00*/  PRMT R2, R4, 0x3340, R3 ;  /* 0x0000334004027816 */ /* 0x001fe40000000003 */
[----:B------:R-:W-:-:S03]  /*e1f10*/  SHF.R.U32.HI R12, RZ, 0x8, R44 ;  /* 0x00000008ff0c7819 */ /* 0x000fc6000001162c */
[----:B------:R0:W-:Y:S02]  /*e1f20*/  STL [R1+0x3b0], R2 ;  /* 0x0003b00201007387 */ /* 0x0001e40000100800 */
[----:B0-----:R-:W-:Y:S02]  /*e1f30*/  SHF.R.U32.HI R2, RZ, 0x8, R7 ;  /* 0x00000008ff027819 */ /* 0x001fe40000011607 */
[----:B---3--:R-:W-:Y:S02]  /*e1f40*/  SHF.R.U32.HI R10, RZ, 0x8, R49 ;  /* 0x00000008ff0a7819 */ /* 0x008fe40000011631 */
[----:B--2---:R-:W-:-:S05]  /*e1f50*/  PRMT R3, R47, 0x5410, R48 ;  /* 0x000054102f037816 */ /* 0x004fca0000000030 */
[----:B------:R0:W-:Y:S04]  /*e1f60*/  STL [R1+0x304], R3 ;  /* 0x0003040301007387 */ /* 0x0001e80000100800 */
[----:B------:R-:W2:Y:S04]  /*e1f70*/  LDL.LU R44, [R1+0x308] ;  /* 0x00030800012c7983 */ /* 0x000ea80000300800 */
[----:B------:R-:W2:Y:S04]  /*e1f80*/  LDL.LU R61, [R1+0x5b0] ;  /* 0x0005b000013d7983 */ /* 0x000ea80000300800 */
[----:B------:R-:W3:Y:S04]  /*e1f90*/  LDL.LU R58, [R1+0x2fc] ;  /* 0x0002fc00013a7983 */ /* 0x000ee80000300800 */
[----:B------:R-:W3:Y:S04]  /*e1fa0*/  LDL.LU R7, [R1+0x5b8] ;  /* 0x0005b80001077983 */ /* 0x000ee80000300800 */
[----:B------:R-:W3:Y:S04]  /*e1fb0*/  LDL.LU R45, [R1+0x2f8] ;  /* 0x0002f800012d7983 */ /* 0x000ee80000300800 */
[----:B------:R-:W3:Y:S04]  /*e1fc0*/  LDL.LU R46, [R1+0x5a8] ;  /* 0x0005a800012e7983 */ /* 0x000ee80000300800 */
[----:B------:R-:W3:Y:S04]  /*e1fd0*/  LDL.LU R49, [R1+0x2f4] ;  /* 0x0002f40001317983 */ /* 0x000ee80000300800 */
[----:B------:R-:W3:Y:S01]  /*e1fe0*/  LDL.LU R48, [R1+0x5a4] ;  /* 0x0005a40001307983 */ /* 0x000ee20000300800 */
[----:B----4-:R-:W-:-:S03]  /*e1ff0*/  SHF.R.U32.HI R8, RZ, 0x8, R50 ;  /* 0x00000008ff087819 */ /* 0x010fc60000011632 */
[----:B------:R-:W4:Y:S04]  /*e2000*/  LDL.LU R47, [R1+0x2ec] ;  /* 0x0002ec00012f7983 */ /* 0x000f280000300800 */
[----:B------:R-:W4:Y:S01]  /*e2010*/  LDL.LU R50, [R1+0x5a0] ;  /* 0x0005a00001327983 */ /* 0x000f220000300800 */
[----:B0-----:R-:W-:Y:S02]  /*e2020*/  SHF.R.U32.HI R3, RZ, 0x8, R6 ;  /* 0x00000008ff037819 */ /* 0x001fe40000011606 */
[----:B------:R-:W-:Y:S02]  /*e2030*/  LOP3.LUT R2, R2, 0xffff, RZ, 0xc0, !PT ;  /* 0x0000ffff02027812 */ /* 0x000fe400078ec0ff */
[----:B------:R-:W-:-:S04]  /*e2040*/  LOP3.LUT R3, R3, 0xffff, RZ, 0xc0, !PT ;  /* 0x0000ffff03037812 */ /* 0x000fc800078ec0ff */
[----:B------:R-:W-:Y:S02]  /*e2050*/  PRMT R2, R2, 0x3340, R3 ;  /* 0x0000334002027816 */ /* 0x000fe40000000003 */
[----:B------:R-:W-:Y:S02]  /*e2060*/  SHF.R.U32.HI R3, RZ, 0x8, R5 ;  /* 0x00000008ff037819 */ /* 0x000fe40000011605 */
[----:B------:R-:W-:Y:S01]  /*e2070*/  SHF.R.U32.HI R5, RZ, 0x8, R56 ;  /* 0x00000008ff057819 */ /* 0x000fe20000011638 */
[----:B------:R0:W-:Y:S03]  /*e2080*/  STL [R1+0x3b4], R2 ;  /* 0x0003b40201007387 */ /* 0x0001e60000100800 */
[----:B------:R-:W-:Y:S02]  /*e2090*/  LOP3.LUT R5, R5, 0xffff, RZ, 0xc0, !PT ;  /* 0x0000ffff05057812 */ /* 0x000fe400078ec0ff */
[----:B0-----:R-:W-:-:S02]  /*e20a0*/  SHF.R.U32.HI R2, RZ, 0x8, R59 ;  /* 0x00000008ff027819 */ /* 0x001fc4000001163b */
[----:B------:R-:W-:Y:S02]  /*e20b0*/  PRMT R5, R5, 0x3340, R0 ;  /* 0x0000334005057816 */ /* 0x000fe40000000000 */
[----:B------:R-:W-:-:S04]  /*e20c0*/  LOP3.LUT R2, R2, 0xffff, RZ, 0xc0, !PT ;  /* 0x0000ffff02027812 */ /* 0x000fc800078ec0ff */
[----:B------:R-:W-:Y:S01]  /*e20d0*/  PRMT R2, R2, 0x3340, R0 ;  /* 0x0000334002027816 */ /* 0x000fe20000000000 */
[----:B------:R3:W-:Y:S04]  /*e20e0*/  STL [R1+0x14c], R5 ;  /* 0x00014c0501007387 */ /* 0x0007e80000100800 */
[----:B------:R0:W-:Y:S01]  /*e20f0*/  STL [R1+0x13c], R2 ;  /* 0x00013c0201007387 */ /* 0x0001e20000100800 */
[----:B------:R-:W-:Y:S02]  /*e2100*/  SHF.R.U32.HI R9, RZ, 0x8, R40 ;  /* 0x00000008ff097819 */ /* 0x000fe40000011628 */
[----:B------:R-:W-:Y:S02]  /*e2110*/  SHF.R.U32.HI R15, RZ, 0x8, R51 ;  /* 0x00000008ff0f7819 */ /* 0x000fe40000011633 */
[----:B------:R-:W-:-:S02]  /*e2120*/  SHF.R.U32.HI R35, RZ, 0x8, R52 ;  /* 0x00000008ff237819 */ /* 0x000fc40000011634 */
[----:B------:R-:W-:Y:S02]  /*e2130*/  SHF.R.U32.HI R4, RZ, 0x8, R57 ;  /* 0x00000008ff047819 */ /* 0x000fe40000011639 */
[----:B--2---:R-:W-:Y:S02]  /*e2140*/  PRMT R6, R61, 0x5410, R44 ;  /* 0x000054103d067816 */ /* 0x004fe4000000002c */
[----:B---3--:R-:W-:Y:S02]  /*e2150*/  PRMT R5, R7, 0x5410, R58 ;  /* 0x0000541007057816 */ /* 0x008fe4000000003a */
[----:B0-----:R-:W-:Y:S01]  /*e2160*/  PRMT R2, R46, 0x5410, R45 ;  /* 0x000054102e027816 */ /* 0x001fe2000000002d */
[----:B------:R-:W-:Y:S04]  /*e2170*/  STL [R1+0x300], R6 ;  /* 0x0003000601007387 */ /* 0x000fe80000100800 */
[----:B------:R0:W-:Y:S04]  /*e2180*/  STL [R1+0x2fc], R5 ;  /* 0x0002fc0501007387 */ /* 0x0001e80000100800 */
[----:B------:R4:W-:Y:S04]  /*e2190*/  STL [R1+0x2f8], R2 ;  /* 0x0002f80201007387 */ /* 0x0009e80000100800 */
[----:B------:R-:W2:Y:S01]  /*e21a0*/  LDL.LU R22, [R1+0x2f0] ;  /* 0x0002f00001167983 */ /* 0x000ea20000300800 */
[----:B0-----:R-:W-:-:S02]  /*e21b0*/  PRMT R5, R48, 0x5410, R49 ;  /* 0x0000541030057816 */ /* 0x001fc40000000031 */
[----:B----4-:R-:W-:-:S03]  /*e21c0*/  PRMT R2, R50, 0x5410, R47 ;  /* 0x0000541032027816 */ /* 0x010fc6000000002f */
[----:B------:R-:W-:Y:S04]  /*e21d0*/  STL [R1+0x2f4], R5 ;  /* 0x0002f40501007387 */ /* 0x000fe80000100800 */
[----:B------:R-:W2:Y:S04]  /*e21e0*/  LDL.LU R17, [R1+0x598] ;  /* 0x0005980001117983 */ /* 0x000ea80000300800 */
[----:B------:R0:W-:Y:S04]  /*e21f0*/  STL [R1+0x2ec], R2 ;  /* 0x0002ec0201007387 */ /* 0x0001e80000100800 */
        /* <DEDUP_REMOVED lines=42> */
[----:B--2---:R-:W-:-:S03]  /*e24a0*/  PRMT R17, R17, 0x5410, R22 ;  /* 0x0000541011117816 */ /* 0x004fc60000000016 */
[----:B------:R-:W2:Y:S01]  /*e24b0*/  LDL.LU R22, [R1+0x56f0] ;  /* 0x0056f00001167983 */ /* 0x000ea20000300800 */
[----:B---3--:R-:W-:-:S03]  /*e24c0*/  PRMT R16, R16, 0x5410, R21 ;  /* 0x0000541010107816 */ /* 0x008fc60000000015 */
[----:B------:R0:W-:Y:S01]  /*e24d0*/  STL [R1+0x2f0], R17 ;  /* 0x0002f01101007387 */ /* 0x0001e20000100800 */
[----:B----4-:R-:W-:Y:S02]  /*e24e0*/  PRMT R30, R30, 0x5410, R20 ;  /* 0x000054101e1e7816 */ /* 0x010fe40000000014 */
[----:B------:R-:W-:Y:S01]  /*e24f0*/  PRMT R24, R24, 0x5410, R29 ;  /* 0x0000541018187816 */ /* 0x000fe2000000001d */
[----:B0-----:R-:W3:Y:S04]  /*e2500*/  LDL.LU R17, [R1+0x56ec] ;  /* 0x0056ec0001117983 */ /* 0x001ee80000300800 */
[----:B------:R-:W4:Y:S04]  /*e2510*/  LDL.LU R21, [R1+0x56e8] ;  /* 0x0056e80001157983 */ /* 0x000f280000300800 */
[----:B------:R0:W-:Y:S01]  /*e2520*/  STL [R1+0x2e8], R16 ;  /* 0x0002e81001007387 */ /* 0x0001e20000100800 */
[----:B------:R-:W-:-:S02]  /*e2530*/  PRMT R26, R26, 0x5410, R25 ;  /* 0x000054101a1a7816 */ /* 0x000fc40000000019 */
[----:B------:R-:W-:Y:S01]  /*e2540*/  PRMT R34, R34, 0x5410, R28 ;  /* 0x0000541022227816 */ /* 0x000fe2000000001c */
[----:B0-----:R-:W3:Y:S04]  /*e2550*/  LDL.LU R16, [R1+0x56e4] ;  /* 0x0056e40001107983 */ /* 0x001ee80000300800 */
[----:B------:R-:W4:Y:S04]  /*e2560*/  LDL.LU R20, [R1+0x56e0] ;  /* 0x0056e00001147983 */ /* 0x000f280000300800 */
[----:B------:R0:W-:Y:S01]  /*e2570*/  STL [R1+0x2e4], R30 ;  /* 0x0002e41e01007387 */ /* 0x0001e20000100800 */
[----:B------:R-:W-:-:S03]  /*e2580*/  PRMT R28, R47, 0x5410, R46 ;  /* 0x000054102f1c7816 */ /* 0x000fc6000000002e */
[----:B0-----:R-:W2:Y:S04]  /*e2590*/  LDL.LU R30, [R1+0x56dc] ;  /* 0x0056dc00011e7983 */ /* 0x001ea80000300800 */
[----:B------:R-:W2:Y:S04]  /*e25a0*/  LDL.LU R29, [R1+0x56d8] ;  /* 0x0056d800011d7983 */ /* 0x000ea80000300800 */
[----:B------:R0:W-:Y:S04]  /*e25b0*/  STL [R1+0x2e0], R24 ;  /* 0x0002e01801007387 */ /* 0x0001e80000100800 */
[----:B0-----:R-:W2:Y:S04]  /*e25c0*/  LDL.LU R24, [R1+0x56d4] ;  /* 0x0056d40001187983 */ /* 0x001ea80000300800 */
[----:B------:R-:W2:Y:S04]  /*e25d0*/  LDL.LU R25, [R1+0x56d0] ;  /* 0x0056d00001197983 */ /* 0x000ea80000300800 */
[----:B------:R0:W-:Y:S04]  /*e25e0*/  STL [R1+0x2dc], R26 ;  /* 0x0002dc1a01007387 */ /* 0x0001e80000100800 */
[----:B0-----:R-:W2:Y:S04]  /*e25f0*/  LDL.LU R26, [R1+0x56cc] ;  /* 0x0056cc00011a7983 */ /* 0x001ea80000300800 */
[----:B------:R-:W2:Y:S04]  /*e2600*/  LDL.LU R46, [R1+0x294] ;  /* 0x00029400012e7983 */ /* 0x000ea80000300800 */
[----:B------:R-:W-:Y:S04]  /*e2610*/  STL [R1+0x2d8], R34 ;  /* 0x0002d82201007387 */ /* 0x000fe80000100800 */
[----:B------:R-:W2:Y:S04]  /*e2620*/  LDL.LU R47, [R1+0x4e8] ;  /* 0x0004e800012f7983 */ /* 0x000ea80000300800 */
[----:B------:R0:W-:Y:S02]  /*e2630*/  STL [R1+0x2d4], R28 ;  /* 0x0002d41c01007387 */ /* 0x0001e40000100800 */
[----:B0-----:R-:W-:-:S02]  /*e2640*/  PRMT R28, R27, 0x5410, R2 ;  /* 0x000054101b1c7816 */ /* 0x001fc40000000002 */
[----:B------:R-:W-:Y:S02]  /*e2650*/  PRMT R27, R32, 0x5410, R33 ;  /* 0x00005410201b7816 */ /* 0x000fe40000000021 */
[----:B------:R-:W-:Y:S01]  /*e2660*/  PRMT R2, R37, 0x5410, R36 ;  /* 0x0000541025027816 */ /* 0x000fe20000000024 */
[----:B------:R0:W-:Y:S04]  /*e2670*/  STL [R1+0x2d0], R28 ;  /* 0x0002d01c01007387 */ /* 0x0001e80000100800 */
[----:B------:R1:W-:Y:S04]  /*e2680*/  STL [R1+0x2cc], R27 ;  /* 0x0002cc1b01007387 */ /* 0x0003e80000100800 */
[----:B------:R1:W-:Y:S01]  /*e2690*/  STL [R1+0x2c8], R2 ;  /* 0x0002c80201007387 */ /* 0x0003e20000100800 */
[----:B------:R-:W-:-:S02]  /*e26a0*/  PRMT R6, R40, 0x5410, R6 ;  /* 0x0000541028067816 */ /* 0x000fc40000000006 */
[----:B0-----:R-:W-:Y:S02]  /*e26b0*/  PRMT R28, R38, 0x5410, R60 ;  /* 0x00005410261c7816 */ /* 0x001fe4000000003c */
[----:B-1----:R-:W-:Y:S02]  /*e26c0*/  PRMT R27, R42, 0x5410, R43 ;  /* 0x000054102a1b7816 */ /* 0x002fe4000000002b */
[----:B------:R-:W-:Y:S02]  /*e26d0*/  PRMT R2, R41, 0x5410, R5 ;  /* 0x0000541029027816 */ /* 0x000fe40000000005 */
[----:B------:R-:W-:Y:S01]  /*e26e0*/  PRMT R5, R53, 0x5410, R51 ;  /* 0x0000541035057816 */ /* 0x000fe20000000033 */
[----:B------:R-:W-:Y:S04]  /*e26f0*/  STL [R1+0x2c4], R28 ;  /* 0x0002c41c01007387 */ /* 0x000fe80000100800 */
[----:B------:R-:W-:Y:S04]  /*e2700*/  STL [R1+0x2c0], R27 ;  /* 0x0002c01b01007387 */ /* 0x000fe80000100800 */
[----:B------:R0:W-:Y:S04]  /*e2710*/  STL [R1+0x2bc], R2 ;  /* 0x0002bc0201007387 */ /* 0x0001e80000100800 */
[----:B------:R1:W-:Y:S04]  /*e2720*/  STL [R1+0x2b8], R6 ;  /* 0x0002b80601007387 */ /* 0x0003e80000100800 */
[----:B------:R1:W-:Y:S01]  /*e2730*/  STL [R1+0x2b4], R5 ;  /* 0x0002b40501007387 */ /* 0x0003e20000100800 */
[----:B0-----:R-:W-:-:S02]  /*e2740*/  PRMT R2, R54, 0x5410, R55 ;  /* 0x0000541036027816 */ /* 0x001fc40000000037 */
[----:B-1----:R-:W-:Y:S02]  /*e2750*/  PRMT R6, R57, 0x5410, R52 ;  /* 0x0000541039067816 */ /* 0x002fe40000000034 */
[----:B------:R-:W-:Y:S01]  /*e2760*/  PRMT R5, R59, 0x5410, R56 ;  /* 0x000054103b057816 */ /* 0x000fe20000000038 */
[----:B------:R0:W-:Y:S04]  /*e2770*/  STL [R1+0x2b0], R2 ;  /* 0x0002b00201007387 */ /* 0x0001e80000100800 */
[----:B------:R1:W-:Y:S04]  /*e2780*/  STL [R1+0x2ac], R6 ;  /* 0x0002ac0601007387 */ /* 0x0003e80000100800 */
[----:B------:R1:W-:Y:S01]  /*e2790*/  STL [R1+0x2a8], R5 ;  /* 0x0002a80501007387 */ /* 0x0003e20000100800 */
[----:B0-----:R-:W-:-:S02]  /*e27a0*/  PRMT R2, R61, 0x5410, R44 ;  /* 0x000054103d027816 */ /* 0x001fc4000000002c */
[----:B-1----:R-:W-:Y:S02]  /*e27b0*/  PRMT R6, R7, 0x5410, R58 ;  /* 0x0000541007067816 */ /* 0x002fe4000000003a */
[----:B------:R-:W-:Y:S01]  /*e27c0*/  PRMT R5, R49, 0x5410, R45 ;  /* 0x0000541031057816 */ /* 0x000fe2000000002d */
[----:B------:R0:W-:Y:S04]  /*e27d0*/  STL [R1+0x2a4], R2 ;  /* 0x0002a40201007387 */ /* 0x0001e80000100800 */
[----:B------:R-:W-:Y:S04]  /*e27e0*/  STL [R1+0x2a0], R6 ;  /* 0x0002a00601007387 */ /* 0x000fe80000100800 */
[----:B------:R-:W3:Y:S04]  /*e27f0*/  LDL.LU R28, [R1+0x290] ;  /* 0x00029000011c7983 */ /* 0x000ee80000300800 */
[----:B------:R-:W-:Y:S04]  /*e2800*/  STL [R1+0x29c], R5 ;  /* 0x00029c0501007387 */ /* 0x000fe80000100800 */
[----:B------:R-:W3:Y:S01]  /*e2810*/  LDL.LU R34, [R1+0x4dc] ;  /* 0x0004dc0001227983 */ /* 0x000ee20000300800 */
[----:B0-----:R-:W-:-:S05]  /*e2820*/  PRMT R2, R50, 0x5410, R48 ;  /* 0x0000541032027816 */ /* 0x001fca0000000030 */
[----:B------:R0:W-:Y:S04]  /*e2830*/  STL [R1+0x298], R2 ;  /* 0x0002980201007387 */ /* 0x0001e80000100800 */
[----:B0-----:R-:W4:Y:S04]  /*e2840*/  LDL.LU R2, [R1+0x28c] ;  /* 0x00028c0001027983 */ /* 0x001f280000300800 */
        /* <DEDUP_REMOVED lines=8> */
[----:B------:R-:W2:Y:S04]  /*e28d0*/  LDL.LU R47, [R1+0x27c] ;  /* 0x00027c00012f7983 */ /* 0x000ea80000300800 */
[----:B------:R-:W2:Y:S04]  /*e28e0*/  LDL.LU R46, [R1+0x274] ;  /* 0x00027400012e7983 */ /* 0x000ea80000300800 */
[----:B------:R0:W-:Y:S04]  /*e28f0*/  STL [R1+0x294], R6 ;  /* 0x0002940601007387 */ /* 0x0001e80000100800 */
        /* <DEDUP_REMOVED lines=22> */
[----:B---3--:R-:W-:-:S03]  /*e2a60*/  PRMT R34, R34, 0x5410, R28 ;  /* 0x0000541022227816 */ /* 0x008fc6000000001c */
[----:B------:R-:W3:Y:S04]  /*e2a70*/  LDL.LU R28, [R1+0x56c8] ;  /* 0x0056c800011c7983 */ /* 0x000ee80000300800 */
[----:B------:R0:W-:Y:S04]  /*e2a80*/  STL [R1+0x290], R34 ;  /* 0x0002902201007387 */ /* 0x0001e80000100800 */
[----:B0-----:R-:W2:Y:S01]  /*e2a90*/  LDL.LU R34, [R1+0x56c4] ;  /* 0x0056c40001227983 */ /* 0x001ea20000300800 */
[----:B----4-:R-:W-:Y:S02]  /*e2aa0*/  PRMT R27, R27, 0x5410, R2 ;  /* 0x000054101b1b7816 */ /* 0x010fe40000000002 */
[----:B------:R-:W-:Y:S01]  /*e2ab0*/  PRMT R42, R42, 0x5410, R33 ;  /* 0x000054102a2a7816 */ /* 0x000fe20000000021 */
[----:B------:R-:W4:Y:S04]  /*e2ac0*/  LDL.LU R2, [R1+0x56c0] ;  /* 0x0056c00001027983 */ /* 0x000f280000300800 */
[----:B------:R0:W-:Y:S01]  /*e2ad0*/  STL [R1+0x28c], R27 ;  /* 0x00028c1b01007387 */ /* 0x0001e20000100800 */
[----:B------:R-:W-:-:S02]  /*e2ae0*/  PRMT R49, R49, 0x5410, R5 ;  /* 0x0000541031317816 */ /* 0x000fc40000000005 */
[----:B------:R-:W-:Y:S01]  /*e2af0*/  PRMT R50, R50, 0x5410, R48 ;  /* 0x0000541032327816 */ /* 0x000fe20000000030 */
        /* <DEDUP_REMOVED lines=8> */
[----:B------:R0:W-:Y:S04]  /*e2b80*/  STL [R1+0x280], R50 ;  /* 0x0002803201007387 */ /* 0x0001e80000100800 */
[----:B0-----:R-:W2:Y:S02]  /*e2b90*/  LDL.LU R50, [R1+0x56a4] ;  /* 0x0056a40001327983 */ /* 0x001ea40000300800 */
[----:B--2---:R-:W-:-:S02]  /*e2ba0*/  PRMT R50, R50, 0x5410, R47 ;  /* 0x0000541032327816 */ /* 0x004fc4000000002f */
[----:B------:R-:W2:Y:S01]  /*e2bb0*/  LDL.LU R47, [R1+0x56a0] ;  /* 0x0056a000012f7983 */ /* 0x000ea20000300800 */
[----:B------:R-:W-:-:S03]  /*e2bc0*/  PRMT R48, R48, 0x5410, R49 ;  /* 0x0000541030307816 */ /* 0x000fc60000000031 */
[----:B------:R0:W-:Y:S04]  /*e2bd0*/  STL [R1+0x27c], R50 ;  /* 0x00027c3201007387 */ /* 0x0001e80000100800 */
[----:B------:R-:W3:Y:S04]  /*e2be0*/  LDL R49, [R1+0x23cc] ;  /* 0x0023cc0001317983 */ /* 0x000ee80000100800 */
[----:B0-----:R-:W3:Y:S04]  /*e2bf0*/  LDL R50, [R1+0x23c8] ;  /* 0x0023c80001327983 */ /* 0x001ee80000100800 */
[----:B------:R0:W-:Y:S04]  /*e2c00*/  STL [R1+0x278], R48 ;  /* 0x0002783001007387 */ /* 0x0001e80000100800 */
[----:B0-----:R-:W3:Y:S01]  /*e2c10*/  LDL R48, [R1+0x23dc] ;  /* 0x0023dc0001307983 */ /* 0x001ee20000100800 */
[----:B--2---:R-:W-:-:S03]  /*e2c20*/  PRMT R47, R47, 0x5410, R46 ;  /* 0x000054102f2f7816 */ /* 0x004fc6000000002e */
[----:B------:R-:W2:Y:S04]  /*e2c30*/  LDL.LU R46, [R1+0x569c] ;  /* 0x00569c00012e7983 */ /* 0x000ea80000300800 */
[----:B------:R0:W-:Y:S04]  /*e2c40*/  STL [R1+0x274], R47 ;  /* 0x0002742f01007387 */ /* 0x0001e80000100800 */
[----:B0-----:R-:W3:Y:S01]  /*e2c50*/  LDL R47, [R1+0x23e0] ;  /* 0x0023e000012f7983 */ /* 0x001ee20000100800 */
[----:B--2---:R-:W-:-:S03]  /*e2c60*/  PRMT R46, R46, 0x5410, R41 ;  /* 0x000054102e2e7816 */ /* 0x004fc60000000029 */
[----:B------:R-:W2:Y:S04]  /*e2c70*/  LDL.LU R41, [R1+0x5698] ;  /* 0x0056980001297983 */ /* 0x000ea80000300800 */
[----:B------:R0:W-:Y:S04]  /*e2c80*/  STL [R1+0x270], R46 ;  /* 0x0002702e01007387 */ /* 0x0001e80000100800 */
[----:B0-----:R-:W2:Y:S02]  /*e2c90*/  LDL.LU R46, [R1+0x5694] ;  /* 0x00569400012e7983 */ /* 0x001ea40000300800 */
[----:B--2---:R-:W-:-:S02]  /*e2ca0*/  PRMT R46, R46, 0x5410, R45 ;  /* 0x000054102e2e7816 */ /* 0x004fc4000000002d */
[----:B------:R-:W2:Y:S04]  /*e2cb0*/  LDL.LU R45, [R1+0x5690] ;  /* 0x00569000012d7983 */ /* 0x000ea80000300800 */
[----:B------:R0:W-:Y:S01]  /*e2cc0*/  STL [R1+0x26c], R46 ;  /* 0x00026c2e01007387 */ /* 0x0001e20000100800 */
[----:B------:R-:W-:Y:S02]  /*e2cd0*/  PRMT R51, R51, 0x5410, R40 ;  /* 0x0000541033337816 */ /* 0x000fe40000000028 */
[----:B------:R-:W-:Y:S02]  /*e2ce0*/  PRMT R55, R55, 0x5410, R53 ;  /* 0x0000541037377816 */ /* 0x000fe40000000035 */
[----:B------:R-:W-:Y:S01]  /*e2cf0*/  PRMT R52, R52, 0x5410, R54 ;  /* 0x0000541034347816 */ /* 0x000fe20000000036 */
[----:B0-----:R-:W3:Y:S01]  /*e2d00*/  LDL R46, [R1+0x23e8] ;  /* 0x0023e800012e7983 */ /* 0x001ee20000100800 */
[----:B------:R-:W-:-:S02]  /*e2d10*/  PRMT R56, R56, 0x5410, R57 ;  /* 0x0000541038387816 */ /* 0x000fc40000000039 */
[----:B------:R-:W-:Y:S02]  /*e2d20*/  PRMT R44, R44, 0x5410, R59 ;  /* 0x000054102c2c7816 */ /* 0x000fe4000000003b */
[----:B------:R-:W-:Y:S02]  /*e2d30*/  PRMT R58, R58, 0x5410, R61 ;  /* 0x000054103a3a7816 */ /* 0x000fe4000000003d */
[----:B------:R-:W-:Y:S02]  /*e2d40*/  PRMT R32, R32, 0x5410, R7 ;  /* 0x0000541020207816 */ /* 0x000fe40000000007 */
[----:B--2---:R-:W-:Y:S02]  /*e2d50*/  PRMT R45, R45, 0x5410, R6 ;  /* 0x000054102d2d7816 */ /* 0x004fe40000000006 */
[----:B------:R-:W2:Y:S04]  /*e2d60*/  LDL.LU R6, [R1+0x568c] ;  /* 0x00568c0001067983 */ /* 0x000ea80000300800 */
[----:B------:R0:W-:Y:S04]  /*e2d70*/  STL [R1+0x268], R45 ;  /* 0x0002682d01007387 */ /* 0x0001e80000100800 */
[----:B0-----:R-:W2:Y:S04]  /*e2d80*/  LDL R45, [R1+0x23ec] ;  /* 0x0023ec00012d7983 */ /* 0x001ea80000100800 */
        /* <DEDUP_REMOVED lines=18> */
[----:B------:R-:W2:Y:S01]  /*e2eb0*/  LDL.LU R7, [R1+0x5658] ;  /* 0x0056580001077983 */ /* 0x000ea20000300800 */
[----:B------:R-:W-:-:S02]  /*e2ec0*/  PRMT R37, R37, 0x5410, R36 ;  /* 0x0000541025257816 */ /* 0x000fc40000000024 */
[----:B------:R-:W-:Y:S01]  /*e2ed0*/  PRMT R36, R38, 0x5410, R60 ;  /* 0x0000541026247816 */ /* 0x000fe2000000003c */
[----:B------:R2:W-:Y:S04]  /*e2ee0*/  STL [R1+0x230], R32 ;  /* 0x0002302001007387 */ /* 0x0005e80000100800 */
[----:B------:R-:W-:Y:S01]  /*e2ef0*/  STL [R1+0x234], R37 ;  /* 0x0002342501007387 */ /* 0x000fe20000100800 */
[----:B--2---:R-:W-:-:S03]  /*e2f00*/  PRMT R32, R7, 0x5410, R43 ;  /* 0x0000541007207816 */ /* 0x004fc6000000002b */
[----:B------:R-:W2:Y:S04]  /*e2f10*/  LDL.LU R7, [R1+0x5654] ;  /* 0x0056540001077983 */ /* 0x000ea80000300800 */
[----:B------:R0:W-:Y:S02]  /*e2f20*/  STL [R1+0x218], R36 ;  /* 0x0002182401007387 */ /* 0x0001e40000100800 */
[----:B0-----:R-:W-:Y:S02]  /*e2f30*/  PRMT R36, R61, 0x5410, R44 ;  /* 0x000054103d247816 */ /* 0x001fe4000000002c */
[----:B------:R-:W4:Y:S04]  /*e2f40*/  LDL.LU R44, [R1+0x5650] ;  /* 0x00565000012c7983 */ /* 0x000f280000300800 */
[----:B------:R0:W-:Y:S04]  /*e2f50*/  STL [R1+0x220], R32 ;  /* 0x0002202001007387 */ /* 0x0001e80000100800 */
[----:B------:R-:W4:Y:S04]  /*e2f60*/  LDL R61, [R1+0x2178] ;  /* 0x00217800013d7983 */ /* 0x000f280000100800 */
[----:B------:R1:W-:Y:S01]  /*e2f70*/  STL [R1+0x21c], R36 ;  /* 0x00021c2401007387 */ /* 0x0003e20000100800 */
[----:B0-----:R-:W-:-:S02]  /*e2f80*/  PRMT R32, R58, 0x5410, R59 ;  /* 0x000054103a207816 */ /* 0x001fc4000000003b */
[----:B-1----:R-:W-:-:S03]  /*e2f90*/  PRMT R36, R56, 0x5410, R57 ;  /* 0x0000541038247816 */ /* 0x002fc60000000039 */
[----:B------:R-:W-:Y:S04]  /*e2fa0*/  STL [R1+0x210], R32 ;  /* 0x0002102001007387 */ /* 0x000fe80000100800 */
[----:B------:R0:W-:Y:S04]  /*e2fb0*/  STL [R1+0x20c], R36 ;  /* 0x00020c2401007387 */ /* 0x0001e80000100800 */
[----:B0-----:R-:W4:Y:S01]  /*e2fc0*/  LDL.LU R36, [R1+0x1fc] ;  /* 0x0001fc0001247983 */ /* 0x001f220000300800 */
[----:B------:R-:W-:Y:S02]  /*e2fd0*/  PRMT R37, R54, 0x5410, R55 ;  /* 0x0000541036257816 */ /* 0x000fe40000000037 */
[----:B------:R-:W-:-:S03]  /*e2fe0*/  PRMT R32, R52, 0x5410, R53 ;  /* 0x0000541034207816 */ /* 0x000fc60000000035 */
[----:B------:R0:W-:Y:S04]  /*e2ff0*/  STL [R1+0x1f4], R37 ;  /* 0x0001f42501007387 */ /* 0x0001e80000100800 */
[----:B0-----:R-:W4:Y:S04]  /*e3000*/  LDL.LU R37, [R1+0x1f8] ;  /* 0x0001f80001257983 */ /* 0x001f280000300800 */
[----:B------:R0:W-:Y:S04]  /*e3010*/  STL [R1+0x200], R32 ;  /* 0x0002002001007387 */ /* 0x0001e80000100800 */
[----:B------:R-:W4:Y:S04]  /*e3020*/  LDL.LU R60, [R1+0x414] ;  /* 0x00041400013c7983 */ /* 0x000f280000300800 */
[----:B------:R-:W4:Y:S04]  /*e3030*/  LDL.LU R38, [R1+0x1ec] ;  /* 0x0001ec0001267983 */ /* 0x000f280000300800 */
[----:B------:R-:W4:Y:S04]  /*e3040*/  LDL.LU R43, [R1+0x404] ;  /* 0x00040400012b7983 */ /* 0x000f280000300800 */
[----:B0-----:R-:W4:Y:S04]  /*e3050*/  LDL.LU R32, [R1+0x4f7c] ;  /* 0x004f7c0001207983 */ /* 0x001f280000300800 */
[----:B------:R-:W4:Y:S04]  /*e3060*/  LDL R55, [R1+0x23a0] ;  /* 0x0023a00001377983 */ /* 0x000f280000100800 */
[----:B------:R-:W4:Y:S04]  /*e3070*/  LDL R59, [R1+0x2380] ;  /* 0x00238000013b7983 */ /* 0x000f280000100800 */
[----:B------:R-:W4:Y:S04]  /*e3080*/  LDL R58, [R1+0x238c] ;  /* 0x00238c00013a7983 */ /* 0x000f280000100800 */
[----:B------:R-:W4:Y:S04]  /*e3090*/  LDL R57, [R1+0x2394] ;  /* 0x0023940001397983 */ /* 0x000f280000100800 */
[----:B------:R-:W4:Y:S04]  /*e30a0*/  LDL R56, [R1+0x2398] ;  /* 0x0023980001387983 */ /* 0x000f280000100800 */
[----:B------:R-:W4:Y:S04]  /*e30b0*/  LDL R54, [R1+0x23a8] ;  /* 0x0023a80001367983 */ /* 0x000f280000100800 */
[----:B------:R-:W4:Y:S04]  /*e30c0*/  LDL R53, [R1+0x23b4] ;  /* 0x0023b40001357983 */ /* 0x000f280000100800 */
[----:B------:R-:W4:Y:S01]  /*e30d0*/  LDL R52, [R1+0x23bc] ;  /* 0x0023bc0001347983 */ /* 0x000f220000100800 */
[----:B---3--:R-:W-:-:S02]  /*e30e0*/  ISETP.LT.AND P2, PT, R49, UR7, !P0 ;  /* 0x0000000731007c0c */ /* 0x008fc4000c741270 */
[----:B------:R-:W-:Y:S02]  /*e30f0*/  ISETP.LT.AND P3, PT, R50, UR6, !P0 ;  /* 0x0000000632007c0c */ /* 0x000fe4000c761270 */
[----:B------:R-:W-:Y:S01]  /*e3100*/  ISETP.LT.AND P1, PT, R48, UR18, !P0 ;  /* 0x0000001230007c0c */ /* 0x000fe2000c721270 */
[----:B------:R-:W0:Y:S01]  /*e3110*/  LDCU.64 UR6, c[0x0][0x398] ;  /* 0x00007300ff0677ac */ /* 0x000e220008000a00 */
[----:B------:R-:W1:Y:S01]  /*e3120*/  LDCU UR18, c[0x0][0x398] ;  /* 0x00007300ff1277ac */ /* 0x000e620008000800 */
[----:B--2---:R-:W-:-:S06]  /*e3130*/  LOP3.LUT R7, R7, 0x7fffffff, RZ, 0xc0, !PT ;  /* 0x7fffffff07077812 */ /* 0x004fcc00078ec0ff */
[----:B------:R-:W-:Y:S02]  /*e3140*/  @P2 LOP3.LUT R7, R7, 0x80000000, RZ, 0xfc, !PT ;  /* 0x8000000007072812 */ /* 0x000fe400078efcff */
[----:B----4-:R-:W-:Y:S02]  /*e3150*/  LOP3.LUT R44, R44, 0xfffffffe, RZ, 0xc0, !PT ;  /* 0xfffffffe2c2c7812 */ /* 0x010fe400078ec0ff */
[----:B------:R-:W-:Y:S02]  /*e3160*/  PRMT R36, R51, 0x5410, R36 ;  /* 0x0000541033247816 */ /* 0x000fe40000000024 */
[----:B------:R-:W2:Y:S01]  /*e3170*/  LDL R51, [R1+0x23c0] ;  /* 0x0023c00001337983 */ /* 0x000ea20000100800 */
[----:B------:R-:W-:Y:S02]  /*e3180*/  @P3 LOP3.LUT R44, R44, 0x1, RZ, 0xfc, !PT ;  /* 0x000000012c2c3812 */ /* 0x000fe400078efcff */
[----:B------:R-:W-:Y:S02]  /*e3190*/  ISETP.LT.AND P3, PT, R47, UR19, !P0 ;  /* 0x000000132f007c0c */ /* 0x000fe4000c761270 */
[----:B------:R-:W-:-:S02]  /*e31a0*/  LOP3.LUT R7, R7, 0xbfffffff, RZ, 0xc0, !PT ;  /* 0xbfffffff07077812 */ /* 0x000fc400078ec0ff */
[----:B------:R-:W-:Y:S01]  /*e31b0*/  ISETP.LT.AND P2, PT, R46, UR43, !P0 ;  /* 0x0000002b2e007c0c */ /* 0x000fe2000c741270 */
[----:B------:R3:W-:Y:S01]  /*e31c0*/  STL [R1+0x1f0], R36 ;  /* 0x0001f02401007387 */ /* 0x0007e20000100800 */
[----:B------:R-:W4:Y:S01]  /*e31d0*/  LDCU UR19, c[0x0][0x398] ;  /* 0x00007300ff1377ac */ /* 0x000f220008000800 */
[----:B------:R-:W-:Y:S01]  /*e31e0*/  @P1 LOP3.LUT R7, R7, 0x40000000, RZ, 0xfc, !PT ;  /* 0x4000000007071812 */ /* 0x000fe200078efcff */
[----:B------:R-:W0:Y:S03]  /*e31f0*/  LDCU UR43, c[0x0][0x398] ;  /* 0x00007300ff2b77ac */ /* 0x000e260008000800 */
[----:B------:R-:W-:Y:S02]  /*e3200*/  LOP3.LUT R7, R7, 0xdfffffff, RZ, 0xc0, !PT ;  /* 0xdfffffff07077812 */ /* 0x000fe400078ec0ff */
[----:B------:R-:W-:Y:S02]  /*e3210*/  ISETP.LT.AND P1, PT, R45, UR42, !P0 ;  /* 0x0000002a2d007c0c */ /* 0x000fe4000c721270 */
[----:B------:R-:W-:-:S02]  /*e3220*/  @P3 LOP3.LUT R7, R7, 0x20000000, RZ, 0xfc, !PT ;  /* 0x2000000007073812 */ /* 0x000fc400078efcff */
[----:B------:R-:W-:Y:S01]  /*e3230*/  PRMT R37, R60, 0x5410, R37 ;  /* 0x000054103c257816 */ /* 0x000fe20000000025 */
[----:B------:R-:W0:Y:S01]  /*e3240*/  LDCU UR42, c[0x0][0x398] ;  /* 0x00007300ff2a77ac */ /* 0x000e220008000800 */
[----:B------:R-:W-:Y:S02]  /*e3250*/  LOP3.LUT R7, R7, 0xefffffff, RZ, 0xc0, !PT ;  /* 0xefffffff07077812 */ /* 0x000fe400078ec0ff */
[----:B---3--:R-:W-:Y:S02]  /*e3260*/  PRMT R36, R43, 0x5410, R38 ;  /* 0x000054102b247816 */ /* 0x008fe40000000026 */
[----:B------:R-:W-:Y:S02]  /*e3270*/  @P2 LOP3.LUT R7, R7, 0x10000000, RZ, 0xfc, !PT ;  /* 0x1000000007072812 */ /* 0x000fe400078efcff */
[----:B------:R-:W-:Y:S01]  /*e3280*/  ISETP.LT.AND P0, PT, R61, UR20, !P0 ;  /* 0x000000143d007c0c */ /* 0x000fe2000c701270 */
[----:B------:R-:W-:Y:S04]  /*e3290*/  STL [R1+0x1e4], R37 ;  /* 0x0001e42501007387 */ /* 0x000fe80000100800 */
[----:B------:R3:W-:Y:S01]  /*e32a0*/  STL [R1+0x1e8], R36 ;  /* 0x0001e82401007387 */ /* 0x0007e20000100800 */
[----:B------:R-:W-:Y:S01]  /*e32b0*/  LOP3.LUT R7, R7, 0xf7ffffff, RZ, 0xc0, !PT ;  /* 0xf7ffffff07077812 */ /* 0x000fe200078ec0ff */
[----:B------:R-:W0:Y:S03]  /*e32c0*/  LDCU UR20, c[0x0][0x398] ;  /* 0x00007300ff1477ac */ /* 0x000e260008000800 */
[----:B------:R-:W-:Y:S01]  /*e32d0*/  @P1 LOP3.LUT R7, R7, 0x8000000, RZ, 0xfc, !PT ;  /* 0x0800000007071812 */ /* 0x000fe200078efcff */
[----:B---3--:R-:W3:Y:S04]  /*e32e0*/  LDL.LU R36, [R1+0x1dc] ;  /* 0x0001dc0001247983 */ /* 0x008ee80000300800 */
[----:B------:R-:W3:Y:S04]  /*e32f0*/  LDL.LU R37, [R1+0x3f8] ;  /* 0x0003f80001257983 */ /* 0x000ee80000300800 */
[----:B------:R-:W4:Y:S01]  /*e3300*/  LDL.LU R60, [R1+0x1e0] ;  /* 0x0001e000013c7983 */ /* 0x000f220000300800 */
[----:B------:R-:W-:-:S03]  /*e3310*/  LOP3.LUT R7, R7, 0xfbffffff, RZ, 0xc0, !PT ;  /* 0xfbffffff07077812 */ /* 0x000fc600078ec0ff */
[----:B------:R-:W4:Y:S04]  /*e3320*/  LDL.LU R38, [R1+0x400] ;  /* 0x0004000001267983 */ /* 0x000f280000300800 */
[----:B------:R-:W4:Y:S01]  /*e3330*/  LDL.LU R43, [R1+0x1d0] ;  /* 0x0001d000012b7983 */ /* 0x000f220000300800 */
[----:B------:R-:W-:Y:S02]  /*e3340*/  @P0 LOP3.LUT R7, R7, 0x4000000, RZ, 0xfc, !PT ;  /* 0x0400000007070812 */ /* 0x000fe400078efcff */
[----:B------:R-:W-:Y:S01]  /*e3350*/  ISETP.GE.AND P0, PT, R32, UR45, PT ;  /* 0x0000002d20007c0c */ /* 0x000fe2000bf06270 */
[----:B------:R-:W1:Y:S01]  /*e3360*/  LDCU UR45, c[0x0][0x398] ;  /* 0x00007300ff2d77ac */ /* 0x000e620008000800 */
[----:B------:R-:W4:Y:S02]  /*e3370*/  LDL.LU R32, [R1+0x4f80] ;  /* 0x004f800001207983 */ /* 0x000f240000300800 */
[----:B0-----:R-:W-:-:S02]  /*e3380*/  ISETP.LT.AND P3, PT, R55, UR6, !P0 ;  /* 0x0000000637007c0c */ /* 0x001fc4000c761270 */
[----:B------:R-:W-:Y:S02]  /*e3390*/  ISETP.LT.AND P2, PT, R59, UR10, !P0 ;  /* 0x0000000a3b007c0c */ /* 0x000fe4000c741270 */
[----:B------:R-:W-:Y:S02]  /*e33a0*/  LOP3.LUT R7, R7, 0xffdfffff, RZ, 0xc0, !PT ;  /* 0xffdfffff07077812 */ /* 0x000fe400078ec0ff */
[----:B------:R-:W-:Y:S01]  /*e33b0*/  ISETP.LT.AND P1, PT, R58, UR11, !P0 ;  /* 0x0000000b3a007c0c */ /* 0x000fe2000c721270 */
[----:B------:R-:W0:Y:S06]  /*e33c0*/  LDCU.64 UR10, c[0x0][0x398] ;  /* 0x00007300ff0a77ac */ /* 0x000e2c0008000a00 */
        /* <DEDUP_REMOVED lines=30> */
[----:B--2---:R-:W-:Y:S01]  /*e35b0*/  ISETP.LT.AND P1, PT, R51, UR59, !P0 ;  /* 0x0000003b33007c0c */ /* 0x004fe2000c721270 */
[----:B------:R-:W2:-:S12]  /*e35c0*/  LDCU UR59, c[0x0][0x398] ;  /* 0x00007300ff3b77ac */ /* 0x000e980008000800 */
        /* <DEDUP_REMOVED lines=15> */
[----:B------:R-:W-:Y:S02]  /*e36c0*/  @P3 LOP3.LUT R7, R7, 0x2000, RZ, 0xfc, !PT ;  /* 0x0000200007073812 */ /* 0x000fe400078efcff */
[----:B---3--:R-:W-:Y:S01]  /*e36d0*/  PRMT R36, R37, 0x5410, R36 ;  /* 0x0000541025247816 */ /* 0x008fe20000000024 */
[----:B------:R-:W3:Y:S01]  /*e36e0*/  LDCU UR76, c[0x0][0x398] ;  /* 0x00007300ff4c77ac */ /* 0x000ee20008000800 */
[----:B------:R-:W-:Y:S02]  /*e36f0*/  LOP3.LUT R7, R7, 0xffffefff, RZ, 0xc0, !PT ;  /* 0xffffefff07077812 */ /* 0x000fe400078ec0ff */
[----:B------:R-:W-:Y:S01]  /*e3700*/  ISETP.LT.AND P0, PT, R61, UR77, !P0 ;  /* 0x0000004d3d007c0c */ /* 0x000fe2000c701270 */
[----:B------:R0:W-:Y:S01]  /*e3710*/  STL [R1+0x1dc], R36 ;  /* 0x0001dc2401007387 */ /* 0x0001e20000100800 */
[----:B----4-:R-:W-:-:S02]  /*e3720*/  PRMT R37, R38, 0x5410, R60 ;  /* 0x0000541026257816 */ /* 0x010fc4000000003c */
[----:B------:R-:W-:Y:S01]  /*e3730*/  @P2 LOP3.LUT R7, R7, 0x1000, RZ, 0xfc, !PT ;  /* 0x0000100007072812 */ /* 0x000fe200078efcff */
[----:B------:R-:W4:Y:S03]  /*e3740*/  LDCU UR77, c[0x0][0x398] ;  /* 0x00007300ff4d77ac */ /* 0x000f260008000800 */
[----:B------:R-:W-:-:S04]  /*e3750*/  LOP3.LUT R7, R7, 0xfffff7ff, RZ, 0xc0, !PT ;  /* 0xfffff7ff07077812 */ /* 0x000fc800078ec0ff */
[----:B------:R-:W-:Y:S02]  /*e3760*/  @P1 LOP3.LUT R7, R7, 0x800, RZ, 0xfc, !PT ;  /* 0x0000080007071812 */ /* 0x000fe400078efcff */
[----:B0-----:R-:W-:Y:S02]  /*e3770*/  PRMT R36, R40, 0x5410, R43 ;  /* 0x0000541028247816 */ /* 0x001fe4000000002b */
[----:B------:R-:W2:Y:S01]  /*e3780*/  LDL.LU R40, [R1+0x564c] ;  /* 0x00564c0001287983 */ /* 0x000ea20000300800 */
[----:B------:R-:W-:-:S03]  /*e3790*/  LOP3.LUT R7, R7, 0xfffffbff, RZ, 0xc0, !PT ;  /* 0xfffffbff07077812 */ /* 0x000fc600078ec0ff */
[----:B------:R-:W-:Y:S04]  /*e37a0*/  STL [R1+0x1d8], R37 ;  /* 0x0001d82501007387 */ /* 0x000fe80000100800 */
[----:B------:R0:W-:Y:S01]  /*e37b0*/  STL [R1+0x1e0], R36 ;  /* 0x0001e02401007387 */ /* 0x0001e20000100800 */
[----:B------:R-:W-:Y:S02]  /*e37c0*/  @P0 LOP3.LUT R7, R7, 0x400, RZ, 0xfc, !PT ;  /* 0x0000040007070812 */ /* 0x000fe400078efcff */
[----:B------:R-:W-:Y:S01]  /*e37d0*/  ISETP.GE.AND P0, PT, R32, UR7, PT ;  /* 0x0000000720007c0c */ /* 0x000fe2000bf06270 */
[----:B------:R-:W1:Y:S01]  /*e37e0*/  LDCU.64 UR6, c[0x0][0x398] ;  /* 0x00007300ff0677ac */ /* 0x000e620008000a00 */
[----:B------:R-:W2:Y:S04]  /*e37f0*/  LDL.LU R32, [R1+0x1c8] ;  /* 0x0001c80001207983 */ /* 0x000ea80000300800 */
[----:B0-----:R-:W2:Y:S04]  /*e3800*/  LDL.LU R36, [R1+0x3ec] ;  /* 0x0003ec0001247983 */ /* 0x001ea80000300800 */
[----:B------:R-:W3:Y:S04]  /*e3810*/  LDL.LU R37, [R1+0x1d4] ;  /* 0x0001d40001257983 */ /* 0x000ee80000300800 */
[----:B------:R-:W3:Y:S04]  /*e3820*/  LDL.LU R60, [R1+0x3f0] ;  /* 0x0003f000013c7983 */ /* 0x000ee80000300800 */
[----:B------:R-:W4:Y:S04]  /*e3830*/  LDL.LU R38, [R1+0x1cc] ;  /* 0x0001cc0001267983 */ /* 0x000f280000300800 */
[----:B------:R-:W4:Y:S01]  /*e3840*/  LDL.LU R43, [R1+0x3e4] ;  /* 0x0003e400012b7983 */ /* 0x000f220000300800 */
[----:B------:R-:W-:-:S02]  /*e3850*/  ISETP.LT.AND P3, PT, R55, UR10, !P0 ;  /* 0x0000000a37007c0c */ /* 0x000fc4000c761270 */
[----:B------:R-:W-:Y:S02]  /*e3860*/  ISETP.LT.AND P2, PT, R59, UR46, !P0 ;  /* 0x0000002e3b007c0c */ /* 0x000fe4000c741270 */
[----:B------:R-:W-:Y:S02]  /*e3870*/  LOP3.LUT R7, R7, 0xffffffdf, RZ, 0xc0, !PT ;  /* 0xffffffdf07077812 */ /* 0x000fe400078ec0ff */
[----:B------:R-:W-:Y:S01]  /*e3880*/  ISETP.LT.AND P1, PT, R58, UR47, !P0 ;  /* 0x0000002f3a007c0c */ /* 0x000fe2000c721270 */
        /* <DEDUP_REMOVED lines=24> */
[----:B--2---:R-:W-:Y:S02]  /*e3a10*/  PRMT R36, R36, 0x5410, R32 ;  /* 0x0000541024247816 */ /* 0x004fe40000000020 */
[----:B------:R-:W2:Y:S04]  /*e3a20*/  LDL.LU R32, [R1+0x4f84] ;  /* 0x004f840001207983 */ /* 0x000ea80000300800 */
[----:B------:R4:W-:Y:S01]  /*e3a30*/  STL [R1+0x1d0], R36 ;  /* 0x0001d02401007387 */ /* 0x0009e20000100800 */
[----:B---3--:R-:W-:-:S05]  /*e3a40*/  PRMT R37, R60, 0x5410, R37 ;  /* 0x000054103c257816 */ /* 0x008fca0000000025 */
[----:B------:R-:W-:Y:S01]  /*e3a50*/  STL [R1+0x1c8], R37 ;  /* 0x0001c82501007387 */ /* 0x000fe20000100800 */
[----:B----4-:R-:W-:-:S05]  /*e3a60*/  PRMT R36, R43, 0x5410, R38 ;  /* 0x000054102b247816 */ /* 0x010fca0000000026 */
[----:B------:R3:W-:Y:S04]  /*e3a70*/  STL [R1+0x1cc], R36 ;  /* 0x0001cc2401007387 */ /* 0x0007e80000100800 */
[----:B---3--:R-:W3:Y:S04]  /*e3a80*/  LDL.LU R36, [R1+0x1c4] ;  /* 0x0001c40001247983 */ /* 0x008ee80000300800 */
[----:B------:R-:W3:Y:S04]  /*e3a90*/  LDL.LU R37, [R1+0x3e0] ;  /* 0x0003e00001257983 */ /* 0x000ee80000300800 */
[----:B------:R-:W4:Y:S04]  /*e3aa0*/  LDL.LU R60, [R1+0x1c0] ;  /* 0x0001c000013c7983 */ /* 0x000f280000300800 */
[----:B------:R-:W4:Y:S04]  /*e3ab0*/  LDL.LU R38, [R1+0x3d8] ;  /* 0x0003d80001267983 */ /* 0x000f280000300800 */
[----:B------:R-:W4:Y:S01]  /*e3ac0*/  LDL.LU R43, [R1+0x1bc] ;  /* 0x0001bc00012b7983 */ /* 0x000f220000300800 */
[----:B------:R-:W-:-:S02]  /*e3ad0*/  LOP3.LUT R7, R7, 0xfffffff7, RZ, 0xc0, !PT ;  /* 0xfffffff707077812 */ /* 0x000fc400078ec0ff */
[----:B------:R-:W-:Y:S02]  /*e3ae0*/  ISETP.LT.AND P1, PT, R51, UR53, !P0 ;  /* 0x0000003533007c0c */ /* 0x000fe4000c721270 */
[----:B------:R-:W-:Y:S01]  /*e3af0*/  LOP3.LUT R40, R40, 0x7fffffff, RZ, 0xc0, !PT ;  /* 0x7fffffff28287812 */ /* 0x000fe200078ec0ff */
        /* <DEDUP_REMOVED lines=22> */
[----:B------:R-:W-:Y:S02]  /*e3c60*/  ISETP.LT.AND P1, PT, R45, UR58, !P0 ;  /* 0x0000003a2d007c0c */ /* 0x000fe4000c721270 */
[----:B------:R-:W-:Y:S01]  /*e3c70*/  @P3 LOP3.LUT R40, R40, 0x20000000, RZ, 0xfc, !PT ;  /* 0x2000000028283812 */ /* 0x000fe200078efcff */
[----:B------:R-:W0:Y:S03]  /*e3c80*/  LDCU UR58, c[0x0][0x398] ;  /* 0x00007300ff3a77ac */ /* 0x000e260008000800 */
[----:B------:R-:W-:Y:S02]  /*e3c90*/  LOP3.LUT R40, R40, 0xefffffff, RZ, 0xc0, !PT ;  /* 0xefffffff28287812 */ /* 0x000fe400078ec0ff */
[----:B------:R-:W-:Y:S01]  /*e3ca0*/  ISETP.LT.AND P0, PT, R61, UR57, !P0 ;  /* 0x000000393d007c0c */ /* 0x000fe2000c701270 */
[----:B------:R-:W0:Y:S01]  /*e3cb0*/  LDCU UR57, c[0x0][0x398] ;  /* 0x00007300ff3977ac */ /* 0x000e220008000800 */
[----:B------:R-:W-:-:S04]  /*e3cc0*/  @P2 LOP3.LUT R40, R40, 0x10000000, RZ, 0xfc, !PT ;  /* 0x1000000028282812 */ /* 0x000fc800078efcff */
[----:B------:R-:W-:-:S04]  /*e3cd0*/  LOP3.LUT R40, R40, 0xf7ffffff, RZ, 0xc0, !PT ;  /* 0xf7ffffff28287812 */ /* 0x000fc800078ec0ff */
[----:B------:R-:W-:-:S04]  /*e3ce0*/  @P1 LOP3.LUT R40, R40, 0x8000000, RZ, 0xfc, !PT ;  /* 0x0800000028281812 */ /* 0x000fc800078efcff */
[----:B------:R-:W-:-:S04]  /*e3cf0*/  LOP3.LUT R40, R40, 0xfbffffff, RZ, 0xc0, !PT ;  /* 0xfbffffff28287812 */ /* 0x000fc800078ec0ff */
[----:B------:R-:W-:-:S04]  /*e3d00*/  @P0 LOP3.LUT R40, R40, 0x4000000, RZ, 0xfc, !PT ;  /* 0x0400000028280812 */ /* 0x000fc800078efcff */
[----:B------:R-:W-:Y:S02]  /*e3d10*/  LOP3.LUT R40, R40, 0xffdfffff, RZ, 0xc0, !PT ;  /* 0xffdfffff28287812 */ /* 0x000fe400078ec0ff */
[----:B--2---:R-:W-:Y:S01]  /*e3d20*/  ISETP.GE.AND P0, PT, R32, UR11, PT ;  /* 0x0000000b20007c0c */ /* 0x004fe2000bf06270 */
[----:B------:R-:W2:Y:S01]  /*e3d30*/  LDCU UR11, c[0x0][0x398] ;  /* 0x00007300ff0b77ac */ /* 0x000ea20008000800 */
[----:B---3--:R-:W-:Y:S02]  /*e3d40*/  PRMT R32, R37, 0x5410, R36 ;  /* 0x0000541025207816 */ /* 0x008fe40000000024 */
[----:B----4-:R-:W-:Y:S02]  /*e3d50*/  PRMT R37, R38, 0x5410, R60 ;  /* 0x0000541026257816 */ /* 0x010fe4000000003c */
[----:B------:R-:W-:Y:S01]  /*e3d60*/  PRMT R36, R6, 0x5410, R43 ;  /* 0x0000541006247816 */ /* 0x000fe2000000002b */
[----:B------:R3:W-:Y:S04]  /*e3d70*/  STL [R1+0x1c4], R32 ;  /* 0x0001c42001007387 */ /* 0x0007e80000100800 */
[----:B---3--:R-:W3:Y:S04]  /*e3d80*/  LDL.LU R32, [R1+0x4f88] ;  /* 0x004f880001207983 */ /* 0x008ee80000300800 */
[----:B------:R-:W-:Y:S04]  /*e3d90*/  STL [R1+0x1c0], R37 ;  /* 0x0001c02501007387 */ /* 0x000fe80000100800 */
[----:B------:R-:W4:Y:S04]  /*e3da0*/  LDL.LU R6, [R1+0x5648] ;  /* 0x0056480001067983 */ /* 0x000f280000300800 */
[----:B------:R0:W-:Y:S04]  /*e3db0*/  STL [R1+0x1bc], R36 ;  /* 0x0001bc2401007387 */ /* 0x0001e80000100800 */
[----:B0-----:R-:W2:Y:S04]  /*e3dc0*/  LDL.LU R36, [R1+0x1b8] ;  /* 0x0001b80001247983 */ /* 0x001ea80000300800 */
[----:B------:R-:W2:Y:S04]  /*e3dd0*/  LDL.LU R37, [R1+0x3d0] ;  /* 0x0003d00001257983 */ /* 0x000ea80000300800 */
[----:B------:R-:W2:Y:S04]  /*e3de0*/  LDL.LU R60, [R1+0x1b4] ;  /* 0x0001b400013c7983 */ /* 0x000ea80000300800 */
[----:B------:R-:W2:Y:S04]  /*e3df0*/  LDL.LU R38, [R1+0x3d4] ;  /* 0x0003d40001267983 */ /* 0x000ea80000300800 */
[----:B------:R-:W2:Y:S01]  /*e3e00*/  LDL.LU R43, [R1+0x1b0] ;  /* 0x0001b000012b7983 */ /* 0x000ea20000300800 */
[----:B-1----:R-:W-:-:S02]  /*e3e10*/  ISETP.LT.AND P3, PT, R55, UR6, !P0 ;  /* 0x0000000637007c0c */ /* 0x002fc4000c761270 */
[----:B------:R-:W-:Y:S02]  /*e3e20*/  ISETP.LT.AND P2, PT, R59, UR16, !P0 ;  /* 0x000000103b007c0c */ /* 0x000fe4000c741270 */
[----:B------:R-:W-:Y:S01]  /*e3e30*/  ISETP.LT.AND P1, PT, R58, UR17, !P0 ;  /* 0x000000113a007c0c */ /* 0x000fe2000c721270 */
[----:B------:R-:W0:Y:S01]  /*e3e40*/  LDCU.64 UR16, c[0x0][0x398] ;  /* 0x00007300ff1077ac */ /* 0x000e220008000a00 */
[----:B------:R-:W1:Y:S07]  /*e3e50*/  LDCU UR6, c[0x0][0x398] ;  /* 0x00007300ff0677ac */ /* 0x000e6e0008000800 */
        /* <DEDUP_REMOVED lines=57> */
[----:B---3--:R-:W-:Y:S02]  /*e41f0*/  ISETP.GE.AND P0, PT, R32, UR7, PT ;  /* 0x0000000720007c0c */ /* 0x008fe4000bf06270 */
[----:B------:R-:W-:Y:S02]  /*e4200*/  LOP3.LUT R40, R40, 0xffffffdf, RZ, 0xc0, !PT ;  /* 0xffffffdf28287812 */ /* 0x000fe400078ec0ff */
[----:B----4-:R-:W-:Y:S01]  /*e4210*/  LOP3.LUT R6, R6, 0x7fffffff, RZ, 0xc0, !PT ;  /* 0x7fffffff06067812 */ /* 0x010fe200078ec0ff */
[----:B------:R-:W3:Y:S01]  /*e4220*/  LDCU UR7, c[0x0][0x398] ;  /* 0x00007300ff0777ac */ /* 0x000ee20008000800 */
[----:B--2---:R-:W-:-:S05]  /*e4230*/  PRMT R32, R37, 0x5410, R36 ;  /* 0x0000541025207816 */ /* 0x004fca0000000024 */
[----:B------:R2:W-:Y:S01]  /*e4240*/  STL [R1+0x1b8], R32 ;  /* 0x0001b82001007387 */ /* 0x0005e20000100800 */
[----:B------:R-:W-:-:S03]  /*e4250*/  PRMT R36, R41, 0x5410, R43 ;  /* 0x0000541029247816 */ /* 0x000fc6000000002b */
[----:B------:R-:W4:Y:S01]  /*e4260*/  LDL.LU R41, [R1+0x5644] ;  /* 0x0056440001297983 */ /* 0x000f220000300800 */
[----:B--2---:R-:W-:-:S05]  /*e4270*/  PRMT R32, R38, 0x5410, R60 ;  /* 0x0000541026207816 */ /* 0x004fca000000003c */
[----:B------:R2:W-:Y:S04]  /*e4280*/  STL [R1+0x1b4], R32 ;  /* 0x0001b42001007387 */ /* 0x0005e80000100800 */
[----:B--2---:R-:W2:Y:S01]  /*e4290*/  LDL.LU R32, [R1+0x4f8c] ;  /* 0x004f8c0001207983 */ /* 0x004ea20000300800 */
[----:B0-----:R-:W-:Y:S02]  /*e42a0*/  ISETP.LT.AND P3, PT, R55, UR16, !P0 ;  /* 0x0000001037007c0c */ /* 0x001fe4000c761270 */
[----:B------:R-:W-:Y:S02]  /*e42b0*/  ISETP.LT.AND P2, PT, R59, UR40, !P0 ;  /* 0x000000283b007c0c */ /* 0x000fe4000c741270 */
[----:B------:R-:W-:Y:S01]  /*e42c0*/  ISETP.LT.AND P1, PT, R58, UR15, !P0 ;  /* 0x0000000f3a007c0c */ /* 0x000fe2000c721270 */
[----:B------:R0:W-:Y:S04]  /*e42d0*/  STL [R1+0x1b0], R36 ;  /* 0x0001b02401007387 */ /* 0x0001e80000100800 */
[----:B------:R-:W0:Y:S04]  /*e42e0*/  LDL.LU R37, [R1+0x1ac] ;  /* 0x0001ac0001257983 */ /* 0x000e280000300800 */
[----:B------:R-:W0:Y:S04]  /*e42f0*/  LDL.LU R60, [R1+0x3cc] ;  /* 0x0003cc00013c7983 */ /* 0x000e280000300800 */
[----:B------:R-:W3:Y:S04]  /*e4300*/  LDL.LU R38, [R1+0x1a8] ;  /* 0x0001a80001267983 */ /* 0x000ee80000300800 */
[----:B------:R-:W3:Y:S01]  /*e4310*/  LDL.LU R43, [R1+0x3c4] ;  /* 0x0003c400012b7983 */ /* 0x000ee20000300800 */
[----:B------:R-:W1:Y:S01]  /*e4320*/  LDCU UR16, c[0x0][0x398] ;  /* 0x00007300ff1077ac */ /* 0x000e620008000800 */
        /* <DEDUP_REMOVED lines=48> */
[----:B------:R-:W-:-:S04]  /*e4630*/  @P3 LOP3.LUT R6, R6, 0x20000000, RZ, 0xfc, !PT ;  /* 0x2000000006063812 */ /* 0x000fc800078efcff */
[----:B------:R-:W-:Y:S02]  /*e4640*/  LOP3.LUT R6, R6, 0xefffffff, RZ, 0xc0, !PT ;  /* 0xefffffff06067812 */ /* 0x000fe400078ec0ff */
[----:B------:R-:W-:Y:S01]  /*e4650*/  ISETP.LT.AND P0, PT, R61, UR35, !P0 ;  /* 0x000000233d007c0c */ /* 0x000fe2000c701270 */
[----:B------:R-:W1:Y:S01]  /*e4660*/  LDCU.64 UR34, c[0x0][0x398] ;  /* 0x00007300ff2277ac */ /* 0x000e620008000a00 */
[----:B------:R-:W-:-:S04]  /*e4670*/  @P2 LOP3.LUT R6, R6, 0x10000000, RZ, 0xfc, !PT ;  /* 0x1000000006062812 */ /* 0x000fc800078efcff */
[----:B------:R-:W-:-:S04]  /*e4680*/  LOP3.LUT R6, R6, 0xf7ffffff, RZ, 0xc0, !PT ;  /* 0xf7ffffff06067812 */ /* 0x000fc800078ec0ff */
[----:B------:R-:W-:-:S04]  /*e4690*/  @P1 LOP3.LUT R6, R6, 0x8000000, RZ, 0xfc, !PT ;  /* 0x0800000006061812 */ /* 0x000fc800078efcff */
[----:B------:R-:W-:-:S04]  /*e46a0*/  LOP3.LUT R6, R6, 0xfbffffff, RZ, 0xc0, !PT ;  /* 0xfbffffff06067812 */ /* 0x000fc800078ec0ff */
[----:B------:R-:W-:Y:S02]  /*e46b0*/  @P0 LOP3.LUT R6, R6, 0x4000000, RZ, 0xfc, !PT ;  /* 0x0400000006060812 */ /* 0x000fe400078efcff */
[----:B--2---:R-:W-:Y:S02]  /*e46c0*/  ISETP.GE.AND P0, PT, R32, UR17, PT ;  /* 0x0000001120007c0c */ /* 0x004fe4000bf06270 */
[----:B------:R-:W-:Y:S01]  /*e46d0*/  LOP3.LUT R6, R6, 0xffdfffff, RZ, 0xc0, !PT ;  /* 0xffdfffff06067812 */ /* 0x000fe200078ec0ff */
[----:B------:R-:W2:Y:S01]  /*e46e0*/  LDL.LU R32, [R1+0x4f90] ;  /* 0x004f900001207983 */ /* 0x000ea20000300800 */
[----:B------:R-:W2:Y:S01]  /*e46f0*/  LDCU UR17, c[0x0][0x398] ;  /* 0x00007300ff1177ac */ /* 0x000ea20008000800 */
[----:B-1----:R-:W-:Y:S02]  /*e4700*/  ISETP.LT.AND P3, PT, R55, UR34, !P0 ;  /* 0x0000002237007c0c */ /* 0x002fe4000c761270 */
[----:B------:R-:W-:Y:S02]  /*e4710*/  ISETP.LT.AND P2, PT, R59, UR16, !P0 ;  /* 0x000000103b007c0c */ /* 0x000fe4000c741270 */
[----:B------:R-:W-:Y:S01]  /*e4720*/  ISETP.LT.AND P1, PT, R58, UR77, !P0 ;  /* 0x0000004d3a007c0c */ /* 0x000fe2000c721270 */
[----:B------:R-:W1:Y:S01]  /*e4730*/  LDCU UR16, c[0x0][0x398] ;  /* 0x00007300ff1077ac */ /* 0x000e620008000800 */
[----:B------:R-:W1:Y:S01]  /*e4740*/  LDCU UR77, c[0x0][0x398] ;  /* 0x00007300ff4d77ac */ /* 0x000e620008000800 */
[----:B0-----:R-:W-:Y:S01]  /*e4750*/  PRMT R36, R60, 0x5410, R37 ;  /* 0x000054103c247816 */ /* 0x001fe20000000025 */
[----:B------:R-:W0:Y:S05]  /*e4760*/  LDCU UR34, c[0x0][0x398] ;  /* 0x00007300ff2277ac */ /* 0x000e2a0008000800 */
[----:B------:R-:W-:-:S04]  /*e4770*/  @P3 LOP3.LUT R6, R6, 0x200000, RZ, 0xfc, !PT ;  /* 0x0020000006063812 */ /* 0x000fc800078efcff */
[----:B------:R-:W-:Y:S02]  /*e4780*/  LOP3.LUT R6, R6, 0xfdffffff, RZ, 0xc0, !PT ;  /* 0xfdffffff06067812 */ /* 0x000fe400078ec0ff */
[----:B------:R-:W-:Y:S02]  /*e4790*/  ISETP.LT.AND P3, PT, R57, UR74, !P0 ;  /* 0x0000004a39007c0c */ /* 0x000fe4000c761270 */
[----:B---3--:R-:W-:Y:S01]  /*e47a0*/  PRMT R37, R43, 0x5410, R38 ;  /* 0x000054102b257816 */ /* 0x008fe20000000026 */
[----:B------:R4:W-:Y:S01]  /*e47b0*/  STL [R1+0x1ac], R36 ;  /* 0x0001ac2401007387 */ /* 0x0009e20000100800 */
[----:B------:R-:W-:Y:S01]  /*e47c0*/  @P2 LOP3.LUT R6, R6, 0x2000000, RZ, 0xfc, !PT ;  /* 0x0200000006062812 */ /* 0x000fe200078efcff */
[----:B------:R-:W3:Y:S03]  /*e47d0*/  LDCU UR74, c[0x0][0x398] ;  /* 0x00007300ff4a77ac */ /* 0x000ee60008000800 */
[----:B------:R-:W-:-:S02]  /*e47e0*/  LOP3.LUT R6, R6, 0xfeffffff, RZ, 0xc0, !PT ;  /* 0xfeffffff06067812 */ /* 0x000fc400078ec0ff */
[----:B------:R-:W-:Y:S01]  /*e47f0*/  ISETP.LT.AND P2, PT, R56, UR73, !P0 ;  /* 0x0000004938007c0c */ /* 0x000fe2000c741270 */
[----:B------:R-:W0:Y:S01]  /*e4800*/  LDCU UR73, c[0x0][0x398] ;  /* 0x00007300ff4977ac */ /* 0x000e220008000800 */
[----:B------:R-:W-:-:S04]  /*e4810*/  @P1 LOP3.LUT R6, R6, 0x1000000, RZ, 0xfc, !PT ;  /* 0x0100000006061812 */ /* 0x000fc800078efcff */
[----:B------:R-:W-:Y:S02]  /*e4820*/  LOP3.LUT R6, R6, 0xff7fffff, RZ, 0xc0, !PT ;  /* 0xff7fffff06067812 */ /* 0x000fe400078ec0ff */
[----:B-1----:R-:W-:Y:S02]  /*e4830*/  ISETP.LT.AND P1, PT, R54, UR16, !P0 ;  /* 0x0000001036007c0c */ /* 0x002fe4000c721270 */
[----:B----4-:R-:W-:Y:S01]  /*e4840*/  PRMT R36, R41, 0x5410, R5 ;  /* 0x0000541029247816 */ /* 0x010fe20000000005 */
[----:B------:R-:W1:Y:S01]  /*e4850*/  LDCU UR16, c[0x0][0x398] ;  /* 0x00007300ff1077ac */ /* 0x000e620008000800 */
[----:B------:R-:W-:Y:S01]  /*e4860*/  @P3 LOP3.LUT R6, R6, 0x800000, RZ, 0xfc, !PT ;  /* 0x0080000006063812 */ /* 0x000fe200078efcff */
[----:B------:R-:W4:Y:S03]  /*e4870*/  LDL.LU R5, [R1+0x5640] ;  /* 0x0056400001057983 */ /* 0x000f260000300800 */
[----:B------:R-:W-:-:S02]  /*e4880*/  LOP3.LUT R6, R6, 0xffbfffff, RZ, 0xc0, !PT ;  /* 0xffbfffff06067812 */ /* 0x000fc400078ec0ff */
[----:B------:R-:W-:Y:S01]  /*e4890*/  ISETP.LT.AND P3, PT, R53, UR77, !P0 ;  /* 0x0000004d35007c0c */ /* 0x000fe2000c761270 */
[----:B------:R-:W-:Y:S04]  /*e48a0*/  STL [R1+0x1a8], R37 ;  /* 0x0001a82501007387 */ /* 0x000fe80000100800 */
[----:B------:R-:W4:Y:S01]  /*e48b0*/  LDL.LU R41, [R1+0x563c] ;  /* 0x00563c0001297983 */ /* 0x000f220000300800 */
[----:B------:R-:W-:Y:S01]  /*e48c0*/  @P2 LOP3.LUT R6, R6, 0x400000, RZ, 0xfc, !PT ;  /* 0x0040000006062812 */ /* 0x000fe200078efcff */
[----:B------:R-:W0:Y:S03]  /*e48d0*/  LDCU UR77, c[0x0][0x398] ;  /* 0x00007300ff4d77ac */ /* 0x000e260008000800 */
[----:B------:R-:W-:-:S02]  /*e48e0*/  LOP3.LUT R6, R6, 0xffefffff, RZ, 0xc0, !PT ;  /* 0xffefffff06067812 */ /* 0x000fc400078ec0ff */
[----:B------:R-:W-:Y:S01]  /*e48f0*/  ISETP.LT.AND P2, PT, R52, UR72, !P0 ;  /* 0x0000004834007c0c */ /* 0x000fe2000c741270 */
[----:B------:R1:W-:Y:S01]  /*e4900*/  STL [R1+0x1a4], R36 ;  /* 0x0001a42401007387 */ /* 0x0003e20000100800 */
[----:B------:R-:W0:Y:S01]  /*e4910*/  LDCU UR72, c[0x0][0x398] ;  /* 0x00007300ff4877ac */ /* 0x000e220008000800 */
[----:B------:R-:W-:-:S04]  /*e4920*/  @P1 LOP3.LUT R6, R6, 0x100000, RZ, 0xfc, !PT ;  /* 0x0010000006061812 */ /* 0x000fc800078efcff */
[----:B------:R-:W-:Y:S02]  /*e4930*/  LOP3.LUT R6, R6, 0xfff7ffff, RZ, 0xc0, !PT ;  /* 0xfff7ffff06067812 */ /* 0x000fe400078ec0ff */
[----:B------:R-:W-:Y:S01]  /*e4940*/  ISETP.LT.AND P1, PT, R51, UR71, !P0 ;  /* 0x0000004733007c0c */ /* 0x000fe2000c721270 */
[----:B------:R-:W0:Y:S01]  /*e4950*/  LDCU UR71, c[0x0][0x398] ;  /* 0x00007300ff4777ac */ /* 0x000e220008000800 */
[----:B------:R-:W-:Y:S01]  /*e4960*/  @P3 LOP3.LUT R6, R6, 0x80000, RZ, 0xfc, !PT ;  /* 0x0008000006063812 */ /* 0x000fe200078efcff */
[----:B-1----:R-:W4:Y:S04]  /*e4970*/  LDL.LU R36, [R1+0x1a0] ;  /* 0x0001a00001247983 */ /* 0x002f280000300800 */
[----:B------:R-:W4:Y:S01]  /*e4980*/  LDL.LU R37, [R1+0x3fc] ;  /* 0x0003fc0001257983 */ /* 0x000f220000300800 */
[----:B------:R-:W-:-:S02]  /*e4990*/  ISETP.LT.AND P3, PT, R50, UR70, !P0 ;  /* 0x0000004632007c0c */ /* 0x000fc4000c761270 */
[----:B------:R-:W-:Y:S01]  /*e49a0*/  LOP3.LUT R6, R6, 0xfffbffff, RZ, 0xc0, !PT ;  /* 0xfffbffff06067812 */ /* 0x000fe200078ec0ff */
[----:B------:R-:W4:Y:S04]  /*e49b0*/  LDL.LU R60, [R1+0x19c] ;  /* 0x00019c00013c7983 */ /* 0x000f280000300800 */
[----:B------:R-:W4:Y:S04]  /*e49c0*/  LDL.LU R38, [R1+0x3c0] ;  /* 0x0003c00001267983 */ /* 0x000f280000300800 */
[----:B------:R-:W4:Y:S01]  /*e49d0*/  LDL.LU R43, [R1+0x198] ;  /* 0x00019800012b7983 */ /* 0x000f220000300800 */
[----:B------:R-:W-:Y:S01]  /*e49e0*/  @P2 LOP3.LUT R6, R6, 0x40000, RZ, 0xfc, !PT ;  /* 0x0004000006062812 */ /* 0x000fe200078efcff */
[----:B------:R-:W1:Y:S03]  /*e49f0*/  LDCU UR70, c[0x0][0x398] ;  /* 0x00007300ff4677ac */ /* 0x000e660008000800 */
[----:B------:R-:W-:-:S02]  /*e4a00*/  LOP3.LUT R6, R6, 0xfffdffff, RZ, 0xc0, !PT ;  /* 0xfffdffff06067812 */ /* 0x000fc400078ec0ff */
        /* <DEDUP_REMOVED lines=29> */
[----:B------:R-:W1:Y:S01]  /*e4be0*/  LDCU UR35, c[0x0][0x398] ;  /* 0x00007300ff2377ac */ /* 0x000e620008000800 */
[----:B0-----:R-:W-:Y:S02]  /*e4bf0*/  ISETP.LT.AND P3, PT, R55, UR42, !P0 ;  /* 0x0000002a37007c0c */ /* 0x001fe4000c761270 */
[----:B------:R-:W-:Y:S01]  /*e4c00*/  ISETP.LT.AND P2, PT, R59, UR34, !P0 ;  /* 0x000000223b007c0c */ /* 0x000fe2000c741270 */
[----:B------:R-:W0:Y:S01]  /*e4c10*/  LDCU UR42, c[0x0][0x398] ;  /* 0x00007300ff2a77ac */ /* 0x000e220008000800 */
[----:B---3--:R-:W-:Y:S01]  /*e4c20*/  ISETP.LT.AND P1, PT, R58, UR74, !P0 ;  /* 0x0000004a3a007c0c */ /* 0x008fe2000c721270 */
[----:B------:R-:W3:Y:S01]  /*e4c30*/  LDCU UR34, c[0x0][0x398] ;  /* 0x00007300ff2277ac */ /* 0x000ee20008000800 */
[----:B------:R-:W0:Y:S07]  /*e4c40*/  LDCU UR74, c[0x0][0x398] ;  /* 0x00007300ff4a77ac */ /* 0x000e2e0008000800 */
[----:B------:R-:W-:-:S04]  /*e4c50*/  @P3 LOP3.LUT R6, R6, 0x20, RZ, 0xfc, !PT ;  /* 0x0000002006063812 */ /* 0x000fc800078efcff */
[----:B------:R-:W-:-:S04]  /*e4c60*/  LOP3.LUT R6, R6, 0xfffffdff, RZ, 0xc0, !PT ;  /* 0xfffffdff06067812 */ /* 0x000fc800078ec0ff */
[----:B------:R-:W-:-:S04]  /*e4c70*/  @P2 LOP3.LUT R6, R6, 0x200, RZ, 0xfc, !PT ;  /* 0x0000020006062812 */ /* 0x000fc800078efcff */
[----:B------:R-:W-:-:S04]  /*e4c80*/  LOP3.LUT R6, R6, 0xfffffeff, RZ, 0xc0, !PT ;  /* 0xfffffeff06067812 */ /* 0x000fc800078ec0ff */
[----:B------:R-:W-:Y:S02]  /*e4c90*/  @P1 LOP3.LUT R6, R6, 0x100, RZ, 0xfc, !PT ;  /* 0x0000010006061812 */ /* 0x000fe400078efcff */
[----:B0-----:R-:W-:Y:S02]  /*e4ca0*/  ISETP.LT.AND P1, PT, R57, UR42, !P0 ;  /* 0x0000002a39007c0c */ /* 0x001fe4000c721270 */
[----:B-1----:R-:W-:Y:S01]  /*e4cb0*/  ISETP.LT.AND P3, PT, R56, UR35, !P0 ;  /* 0x0000002338007c0c */ /* 0x002fe2000c761270 */
[----:B------:R-:W0:Y:S01]  /*e4cc0*/  LDCU UR42, c[0x0][0x398] ;  /* 0x00007300ff2a77ac */ /* 0x000e220008000800 */
[----:B------:R-:W-:Y:S02]  /*e4cd0*/  LOP3.LUT R6, R6, 0xffffff7f, RZ, 0xc0, !PT ;  /* 0xffffff7f06067812 */ /* 0x000fe400078ec0ff */
[----:B---3--:R-:W-:Y:S01]  /*e4ce0*/  ISETP.LT.AND P2, PT, R54, UR34, !P0 ;  /* 0x0000002236007c0c */ /* 0x008fe2000c741270 */
[----:B------:R-:W1:Y:S01]  /*e4cf0*/  LDCU UR35, c[0x0][0x398] ;  /* 0x00007300ff2377ac */ /* 0x000e620008000800 */
[----:B------:R-:W3:Y:S05]  /*e4d00*/  LDCU UR34, c[0x0][0x398] ;  /* 0x00007300ff2277ac */ /* 0x000eea0008000800 */
        /* <DEDUP_REMOVED lines=8> */
[----:B----4-:R-:W-:Y:S02]  /*e4d90*/  PRMT R36, R37, 0x5410, R36 ;  /* 0x0000541025247816 */ /* 0x010fe40000000024 */
[----:B---3--:R-:W-:Y:S02]  /*e4da0*/  ISETP.LT.AND P3, PT, R50, UR34, !P0 ;  /* 0x0000002232007c0c */ /* 0x008fe4000c761270 */
[----:B------:R-:W-:Y:S02]  /*e4db0*/  LOP3.LUT R6, R6, 0xfffffff7, RZ, 0xc0, !PT ;  /* 0xfffffff706067812 */ /* 0x000fe400078ec0ff */
[----:B------:R-:W-:-:S02]  /*e4dc0*/  LOP3.LUT R41, R41, 0x7fffffff, RZ, 0xc0, !PT ;  /* 0x7fffffff29297812 */ /* 0x000fc400078ec0ff */
[----:B------:R-:W-:Y:S01]  /*e4dd0*/  PRMT R37, R38, 0x5410, R60 ;  /* 0x0000541026257816 */ /* 0x000fe2000000003c */
[----:B------:R0:W-:Y:S01]  /*e4de0*/  STL [R1+0x1a0], R36 ;  /* 0x0001a02401007387 */ /* 0x0001e20000100800 */
[----:B------:R-:W-:Y:S02]  /*e4df0*/  @P1 LOP3.LUT R6, R6, 0x8, RZ, 0xfc, !PT ;  /* 0x0000000806061812 */ /* 0x000fe400078efcff */
[----:B-1----:R-:W-:Y:S01]  /*e4e00*/  ISETP.LT.AND P1, PT, R51, UR35, !P0 ;  /* 0x0000002333007c0c */ /* 0x002fe2000c721270 */
[----:B------:R-:W1:Y:S01]  /*e4e10*/  LDCU UR34, c[0x0][0x398] ;  /* 0x00007300ff2277ac */ /* 0x000e620008000800 */
[----:B------:R-:W3:Y:S01]  /*e4e20*/  LDCU UR35, c[0x0][0x398] ;  /* 0x00007300ff2377ac */ /* 0x000ee20008000800 */
[----:B------:R-:W-:Y:S01]  /*e4e30*/  LOP3.LUT R6, R6, 0xfffffffb, RZ, 0xc0, !PT ;  /* 0xfffffffb06067812 */ /* 0x000fe200078ec0ff */
[----:B------:R-:W4:Y:S01]  /*e4e40*/  LDCU UR42, c[0x0][0x398] ;  /* 0x00007300ff2a77ac */ /* 0x000f220008000800 */
[----:B0-----:R-:W-:Y:S02]  /*e4e50*/  PRMT R36, R5, 0x5410, R43 ;  /* 0x0000541005247816 */ /* 0x001fe4000000002b */
[----:B------:R-:W-:Y:S01]  /*e4e60*/  @P2 LOP3.LUT R6, R6, 0x4, RZ, 0xfc, !PT ;  /* 0x0000000406062812 */ /* 0x000fe200078efcff */
[----:B------:R-:W3:Y:S04]  /*e4e70*/  LDL.LU R5, [R1+0x5638] ;  /* 0x0056380001057983 */ /* 0x000ee80000300800 */
[----:B------:R0:W-:Y:S01]  /*e4e80*/  STL [R1+0x19c], R37 ;  /* 0x00019c2501007387 */ /* 0x0001e20000100800 */
[----:B------:R-:W-:-:S03]  /*e4e90*/  ISETP.LT.AND P2, PT, R49, UR74, !P0 ;  /* 0x0000004a31007c0c */ /* 0x000fc6000c741270 */
[----:B------:R1:W-:Y:S01]  /*e4ea0*/  STL [R1+0x198], R36 ;  /* 0x0001982401007387 */ /* 0x0003e20000100800 */
[----:B------:R-:W-:Y:S01]  /*e4eb0*/  LOP3.LUT R6, R6, 0xfffffffd, RZ, 0xc0, !PT ;  /* 0xfffffffd06067812 */ /* 0x000fe200078ec0ff */
[----:B------:R-:W1:Y:S02]  /*e4ec0*/  LDCU UR74, c[0x0][0x398] ;  /* 0x00007300ff4a77ac */ /* 0x000e640008000800 */
[----:B0-----:R-:W3:Y:S04]  /*e4ed0*/  LDL.LU R37, [R1+0x194] ;  /* 0x0001940001257983 */ /* 0x001ee80000300800 */
[----:B------:R-:W3:Y:S04]  /*e4ee0*/  LDL.LU R60, [R1+0x46c] ;  /* 0x00046c00013c7983 */ /* 0x000ee80000300800 */
[----:B------:R-:W4:Y:S04]  /*e4ef0*/  LDL.LU R38, [R1+0x190] ;  /* 0x0001900001267983 */ /* 0x000f280000300800 */
[----:B------:R-:W4:Y:S01]  /*e4f00*/  LDL.LU R43, [R1+0x498] ;  /* 0x00049800012b7983 */ /* 0x000f220000300800 */
        /* <DEDUP_REMOVED lines=10> */
[----:B------:R-:W-:-:S04]  /*e4fb0*/  @P1 LOP3.LUT R41, R41, 0x40000000, RZ, 0xfc, !PT ;  /* 0x4000000029291812 */ /* 0x000fc800078efcff */
[----:B------:R-:W-:Y:S02]  /*e4fc0*/  LOP3.LUT R41, R41, 0xdfffffff, RZ, 0xc0, !PT ;  /* 0xdfffffff29297812 */ /* 0x000fe400078ec0ff */
[----:B------:R-:W-:-:S03]  /*e4fd0*/  ISETP.LT.AND P1, PT, R45, UR39, !P0 ;  /* 0x000000272d007c0c */ /* 0x000fc6000c721270 */
[----:B------:R-:W-:Y:S01]  /*e4fe0*/  @P3 LOP3.LUT R41, R41, 0x20000000, RZ, 0xfc, !PT ;  /* 0x2000000029293812 */ /* 0x000fe200078efcff */
[----:B------:R-:W0:Y:S03]  /*e4ff0*/  LDCU.64 UR38, c[0x0][0x398] ;  /* 0x00007300ff2677ac */ /* 0x000e260008000a00 */
        /* <DEDUP_REMOVED lines=8> */
[----:B--2---:R-:W-:Y:S01]  /*e5080*/  ISETP.GE.AND P0, PT, R32, UR43, PT ;  /* 0x0000002b20007c0c */ /* 0x004fe2000bf06270 */
[----:B------:R-:W2:Y:S01]  /*e5090*/  LDCU UR43, c[0x0][0x398] ;  /* 0x00007300ff2b77ac */ /* 0x000ea20008000800 */
[----:B------:R-:W4:Y:S02]  /*e50a0*/  LDL.LU R32, [R1+0x4f98] ;  /* 0x004f980001207983 */ /* 0x000f240000300800 */
[----:B0-----:R-:W-:Y:S02]  /*e50b0*/  ISETP.LT.AND P3, PT, R55, UR38, !P0 ;  /* 0x0000002637007c0c */ /* 0x001fe4000c761270 */
[----:B------:R-:W-:Y:S02]  /*e50c0*/  LOP3.LUT R41, R41, 0xffdfffff, RZ, 0xc0, !PT ;  /* 0xffdfffff29297812 */ /* 0x000fe400078ec0ff */
[----:B-1----:R-:W-:Y:S01]  /*e50d0*/  ISETP.LT.AND P1, PT, R58, UR74, !P0 ;  /* 0x0000004a3a007c0c */ /* 0x002fe2000c721270 */
[----:B------:R-:W0:Y:S01]  /*e50e0*/  LDCU UR38, c[0x0][0x398] ;  /* 0x00007300ff2677ac */ /* 0x000e220008000800 */
[----:B------:R-:W1:Y:S01]  /*e50f0*/  LDCU UR74, c[0x0][0x398] ;  /* 0x00007300ff4a77ac */ /* 0x000e620008000800 */
[----:B--2---:R-:W-:-:S06]  /*e5100*/  ISETP.LT.AND P2, PT, R59, UR43, !P0 ;  /* 0x0000002b3b007c0c */ /* 0x004fcc000c741270 */
[----:B------:R-:W-:Y:S01]  /*e5110*/  @P3 LOP3.LUT R41, R41, 0x200000, RZ, 0xfc, !PT ;  /* 0x0020000029293812 */ /* 0x000fe200078efcff */
[----:B------:R-:W2:Y:S03]  /*e5120*/  LDCU UR43, c[0x0][0x398] ;  /* 0x00007300ff2b77ac */ /* 0x000ea60008000800 */
[----:B------:R-:W-:Y:S02]  /*e5130*/  LOP3.LUT R41, R41, 0xfdffffff, RZ, 0xc0, !PT ;  /* 0xfdffffff29297812 */ /* 0x000fe400078ec0ff */
[----:B------:R-:W-:Y:S02]  /*e5140*/  ISETP.LT.AND P3, PT, R57, UR76, !P0 ;  /* 0x0000004c39007c0c */ /* 0x000fe4000c761270 */
[----:B------:R-:W-:Y:S01]  /*e5150*/  PRMT R2, R2, 0x5410, R26 ;  /* 0x0000541002027816 */ /* 0x000fe2000000001a */
        /* <DEDUP_REMOVED lines=30> */
[----:B---3--:R-:W-:Y:S02]  /*e5340*/  PRMT R36, R60, 0x5410, R37 ;  /* 0x000054103c247816 */ /* 0x008fe40000000025 */
[----:B----4-:R-:W-:Y:S02]  /*e5350*/  PRMT R37, R43, 0x5410, R38 ;  /* 0x000054102b257816 */ /* 0x010fe40000000026 */
[----:B------:R-:W-:Y:S01]  /*e5360*/  @P3 LOP3.LUT R41, R41, 0x10000, RZ, 0xfc, !PT ;  /* 0x0001000029293812 */ /* 0x000fe200078efcff */
[----:B------:R3:W-:Y:S01]  /*e5370*/  STL [R1+0x194], R36 ;  /* 0x0001942401007387 */ /* 0x0007e20000100800 */
[----:B------:R-:W-:Y:S02]  /*e5380*/  ISETP.LT.AND P1, PT, R48, UR63, !P0 ;  /* 0x0000003f30007c0c */ /* 0x000fe4000c721270 */
[----:B------:R-:W-:-:S02]  /*e5390*/  LOP3.LUT R41, R41, 0xffff7fff, RZ, 0xc0, !PT ;  /* 0xffff7fff29297812 */ /* 0x000fc400078ec0ff */
[----:B------:R-:W-:Y:S01]  /*e53a0*/  ISETP.LT.AND P3, PT, R47, UR64, !P0 ;  /* 0x000000402f007c0c */ /* 0x000fe2000c761270 */
[----:B------:R-:W4:Y:S01]  /*e53b0*/  LDCU UR64, c[0x0][0x398] ;  /* 0x00007300ff4077ac */ /* 0x000f220008000800 */
[----:B------:R-:W0:Y:S01]  /*e53c0*/  LDCU UR63, c[0x0][0x398] ;  /* 0x00007300ff3f77ac */ /* 0x000e220008000800 */
[----:B---3--:R-:W-:Y:S02]  /*e53d0*/  PRMT R36, R5, 0x5410, R42 ;  /* 0x0000541005247816 */ /* 0x008fe4000000002a */
[----:B------:R-:W3:Y:S04]  /*e53e0*/  LDL.LU R42, [R1+0x5634] ;  /* 0x00563400012a7983 */ /* 0x000ee80000300800 */
[----:B------:R-:W-:Y:S04]  /*e53f0*/  STL [R1+0x190], R37 ;  /* 0x0001902501007387 */ /* 0x000fe80000100800 */
[----:B------:R-:W2:Y:S01]  /*e5400*/  LDL.LU R5, [R1+0x5630] ;  /* 0x0056300001057983 */ /* 0x000ea20000300800 */
[----:B------:R-:W-:-:S04]  /*e5410*/  @P2 LOP3.LUT R41, R41, 0x8000, RZ, 0xfc, !PT ;  /* 0x0000800029292812 */ /* 0x000fc800078efcff */
[----:B------:R-:W-:Y:S02]  /*e5420*/  LOP3.LUT R41, R41, 0xffffbfff, RZ, 0xc0, !PT ;  /* 0xffffbfff29297812 */ /* 0x000fe400078ec0ff */
[----:B------:R-:W-:Y:S01]  /*e5430*/  ISETP.LT.AND P2, PT, R46, UR65, !P0 ;  /* 0x000000412e007c0c */ /* 0x000fe2000c741270 */
[----:B------:R0:W-:Y:S01]  /*e5440*/  STL [R1+0x18c], R36 ;  /* 0x00018c2401007387 */ /* 0x0001e20000100800 */
[----:B------:R-:W1:Y:S01]  /*e5450*/  LDCU UR65, c[0x0][0x398] ;  /* 0x00007300ff4177ac */ /* 0x000e620008000800 */
[----:B------:R-:W-:-:S04]  /*e5460*/  @P1 LOP3.LUT R41, R41, 0x4000, RZ, 0xfc, !PT ;  /* 0x0000400029291812 */ /* 0x000fc800078efcff */
[----:B------:R-:W-:Y:S01]  /*e5470*/  LOP3.LUT R41, R41, 0xffffdfff, RZ, 0xc0, !PT ;  /* 0xffffdfff29297812 */ /* 0x000fe200078ec0ff */
[----:B0-----:R-:W3:Y:S04]  /*e5480*/  LDL.LU R36, [R1+0x188] ;  /* 0x0001880001247983 */ /* 0x001ee80000300800 */
[----:B------:R-:W3:Y:S01]  /*e5490*/  LDL.LU R37, [R1+0x500] ;  /* 0x0005000001257983 */ /* 0x000ee20000300800 */
[----:B------:R-:W-:-:S03]  /*e54a0*/  @P3 LOP3.LUT R41, R41, 0x2000, RZ, 0xfc, !PT ;  /* 0x0000200029293812 */ /* 0x000fc600078efcff */
[----:B------:R-:W4:Y:S04]  /*e54b0*/  LDL.LU R60, [R1+0x184] ;  /* 0x00018400013c7983 */ /* 0x000f280000300800 */
[----:B------:R-:W4:Y:S01]  /*e54c0*/  LDL.LU R38, [R1+0x3bc] ;  /* 0x0003bc0001267983 */ /* 0x000f220000300800 */
[----:B------:R-:W-:-:S03]  /*e54d0*/  ISETP.LT.AND P1, PT, R45, UR66, !P0 ;  /* 0x000000422d007c0c */ /* 0x000fc6000c721270 */
[----:B------:R-:W4:Y:S01]  /*e54e0*/  LDL.LU R43, [R1+0x180] ;  /* 0x00018000012b7983 */ /* 0x000f220000300800 */
[----:B------:R-:W-:Y:S02]  /*e54f0*/  LOP3.LUT R41, R41, 0xffffefff, RZ, 0xc0, !PT ;  /* 0xffffefff29297812 */ /* 0x000fe400078ec0ff */
[----:B------:R-:W-:Y:S01]  /*e5500*/  ISETP.LT.AND P0, PT, R61, UR67, !P0 ;  /* 0x000000433d007c0c */ /* 0x000fe2000c701270 */
[----:B------:R-:W0:Y:S01]  /*e5510*/  LDCU UR66, c[0x0][0x398] ;  /* 0x00007300ff4277ac */ /* 0x000e220008000800 */
[----:B------:R-:W-:Y:S02]  /*e5520*/  LOP3.LUT R35, R35, 0xffff, RZ, 0xc0, !PT ;  /* 0x0000ffff23237812 */ /* 0x000fe400078ec0ff */
[----:B------:R-:W-:Y:S02]  /*e5530*/  @P2 LOP3.LUT R41, R41, 0x1000, RZ, 0xfc, !PT ;  /* 0x0000100029292812 */ /* 0x000fe400078efcff */
[----:B------:R-:W-:Y:S02]  /*e5540*/  LOP3.LUT R31, R31, 0xffff, RZ, 0xc0, !PT ;  /* 0x0000ffff1f1f7812 */ /* 0x000fe400078ec0ff */
[----:B------:R-:W-:-:S02]  /*e5550*/  LOP3.LUT R15, R15, 0xffff, RZ, 0xc0, !PT ;  /* 0x0000ffff0f0f7812 */ /* 0x000fc400078ec0ff */
[----:B------:R-:W-:Y:S02]  /*e5560*/  LOP3.LUT R14, R14, 0xffff, RZ, 0xc0, !PT ;  /* 0x0000ffff0e0e7812 */ /* 0x000fe400078ec0ff */
[----:B------:R-:W-:Y:S02]  /*e5570*/  LOP3.LUT R41, R41, 0xfffff7ff, RZ, 0xc0, !PT ;  /* 0xfffff7ff29297812 */ /* 0x000fe400078ec0ff */
[----:B------:R-:W-:Y:S02]  /*e5580*/  LOP3.LUT R13, R13, 0xffff, RZ, 0xc0, !PT ;  /* 0x0000ffff0d0d7812 */ /* 0x000fe400078ec0ff */
[----:B------:R-:W-:Y:S02]  /*e5590*/  LOP3.LUT R12, R12, 0xffff, RZ, 0xc0, !PT ;  /* 0x0000ffff0c0c7812 */ /* 0x000fe400078ec0ff */
[----:B------:R-:W-:Y:S02]  /*e55a0*/  LOP3.LUT R11, R11, 0xffff, RZ, 0xc0, !PT ;  /* 0x0000ffff0b0b7812 */ /* 0x000fe400078ec0ff */
[----:B------:R-:W-:-:S02]  /*e55b0*/  @P1 LOP3.LUT R41, R41, 0x800, RZ, 0xfc, !PT ;  /* 0x0000080029291812 */ /* 0x000fc400078efcff */
[----:B------:R-:W-:Y:S02]  /*e55c0*/  LOP3.LUT R10, R10, 0xffff, RZ, 0xc0, !PT ;  /* 0x0000ffff0a0a7812 */ /* 0x000fe400078ec0ff */
[----:B------:R-:W-:Y:S02]  /*e55d0*/  LOP3.LUT R9, R9, 0xffff, RZ, 0xc0, !PT ;  /* 0x0000ffff09097812 */ /* 0x000fe400078ec0ff */
[----:B------:R-:W-:Y:S02]  /*e55e0*/  LOP3.LUT R8, R8, 0xffff, RZ, 0xc0, !PT ;  /* 0x0000ffff08087812 */ /* 0x000fe400078ec0ff */
[----:B------:R-:W-:Y:S02]  /*e55f0*/  LOP3.LUT R41, R41, 0xfffffbff, RZ, 0xc0, !PT ;  /* 0xfffffbff29297812 */ /* 0x000fe400078ec0ff */
[----:B------:R-:W-:Y:S02]  /*e5600*/  LOP3.LUT R4, R4, 0xffff, RZ, 0xc0, !PT ;  /* 0x0000ffff04047812 */ /* 0x000fe400078ec0ff */
[----:B------:R-:W-:-:S02]  /*e5610*/  LOP3.LUT R3, R3, 0xffff, RZ, 0xc0, !PT ;  /* 0x0000ffff03037812 */ /* 0x000fc400078ec0ff */
[----:B------:R-:W-:Y:S02]  /*e5620*/  PRMT R39, R39, 0x3340, R0 ;  /* 0x0000334027277816 */ /* 0x000fe40000000000 */
[----:B------:R-:W-:Y:S01]  /*e5630*/  @P0 LOP3.LUT R41, R41, 0x400, RZ, 0xfc, !PT ;  /* 0x0000040029290812 */ /* 0x000fe200078efcff */
[----:B------:R-:W0:Y:S01]  /*e5640*/  LDCU UR67, c[0x0][0x398] ;  /* 0x00007300ff4377ac */ /* 0x000e220008000800 */
[----:B------:R-:W-:Y:S02]  /*e5650*/  ISETP.GE.AND P0, PT, R32, UR39, PT ;  /* 0x0000002720007c0c */ /* 0x000fe4000bf06270 */
[----:B------:R-:W4:Y:S02]  /*e5660*/  LDL.LU R32, [R1+0x4f9c] ;  /* 0x004f9c0001207983 */ /* 0x000f240000300800 */
[----:B------:R-:W-:Y:S02]  /*e5670*/  ISETP.LT.AND P3, PT, R55, UR44, !P0 ;  /* 0x0000002c37007c0c */ /* 0x000fe4000c761270 */
[----:B------:R-:W-:-:S02]  /*e5680*/  ISETP.LT.AND P2, PT, R59, UR38, !P0 ;  /* 0x000000263b007c0c */ /* 0x000fc4000c741270 */
[----:B------:R-:W-:Y:S02]  /*e5690*/  LOP3.LUT R41, R41, 0xffffffdf, RZ, 0xc0, !PT ;  /* 0xffffffdf29297812 */ /* 0x000fe400078ec0ff */
[----:B-1----:R-:W-:Y:S01]  /*e56a0*/  ISETP.LT.AND P1, PT, R58, UR74, !P0 ;  /* 0x0000004a3a007c0c */ /* 0x002fe2000c721270 */
[----:B------:R-:W1:Y:S01]  /*e56b0*/  LDCU.64 UR38, c[0x0][0x398] ;  /* 0x00007300ff2677ac */ /* 0x000e620008000a00 */
        /* <DEDUP_REMOVED lines=13> */
[----:B--2---:R-:W-:Y:S02]  /*e5790*/  LOP3.LUT R5, R5, 0x7fffffff, RZ, 0xc0, !PT ;  /* 0x7fffffff05057812 */ /* 0x004fe400078ec0ff */
[----:B------:R-:W-:Y:S02]  /*e57a0*/  @P3 LOP3.LUT R41, R41, 0x80, RZ, 0xfc, !PT ;  /* 0x0000008029293812 */ /* 0x000fe400078efcff */
[----:B---3--:R-:W-:Y:S02]  /*e57b0*/  PRMT R36, R37, 0x5410, R36 ;  /* 0x0000541025247816 */ /* 0x008fe40000000024 */
[----:B------:R-:W-:-:S02]  /*e57c0*/  LOP3.LUT R41, R41, 0xffffffbf, RZ, 0xc0, !PT ;  /* 0xffffffbf29297812 */ /* 0x000fc400078ec0ff */
[----:B------:R-:W-:Y:S02]  /*e57d0*/  ISETP.LT.AND P3, PT, R53, UR49, !P0 ;  /* 0x0000003135007c0c */ /* 0x000fe4000c761270 */
[----:B----4-:R-:W-:Y:S02]  /*e57e0*/  PRMT R37, R38, 0x5410, R60 ;  /* 0x0000541026257816 */ /* 0x010fe4000000003c */
[--C-:B------:R-:W-:Y:S02]  /*e57f0*/  PRMT R35, R35, 0x3340, R0.reuse ;  /* 0x0000334023237816 */ /* 0x100fe40000000000 */
[----:B------:R-:W-:Y:S01]  /*e5800*/  @P2 LOP3.LUT R41, R41, 0x40, RZ, 0xfc, !PT ;  /* 0x0000004029292812 */ /* 0x000fe200078efcff */
[----:B------:R2:W-:Y:S01]  /*e5810*/  STL [R1+0x188], R36 ;  /* 0x0001882401007387 */ /* 0x0005e20000100800 */
[--C-:B------:R-:W-:Y:S02]  /*e5820*/  PRMT R31, R31, 0x3340, R0.reuse ;  /* 0x000033401f1f7816 */ /* 0x100fe40000000000 */
[----:B------:R-:W-:-:S02]  /*e5830*/  PRMT R15, R15, 0x3340, R0 ;  /* 0x000033400f0f7816 */ /* 0x000fc40000000000 */
[----:B------:R-:W-:Y:S02]  /*e5840*/  LOP3.LUT R41, R41, 0xffffffef, RZ, 0xc0, !PT ;  /* 0xffffffef29297812 */ /* 0x000fe400078ec0ff */
[----:B------:R-:W-:Y:S02]  /*e5850*/  ISETP.LT.AND P2, PT, R52, UR50, !P0 ;  /* 0x0000003234007c0c */ /* 0x000fe4000c741270 */
[--C-:B------:R-:W-:Y:S02]  /*e5860*/  PRMT R14, R14, 0x3340, R0.reuse ;  /* 0x000033400e0e7816 */ /* 0x100fe40000000000 */
[--C-:B------:R-:W-:Y:S02]  /*e5870*/  PRMT R13, R13, 0x3340, R0.reuse ;  /* 0x000033400d0d7816 */ /* 0x100fe40000000000 */
[----:B------:R-:W-:Y:S02]  /*e5880*/  @P1 LOP3.LUT R41, R41, 0x10, RZ, 0xfc, !PT ;  /* 0x0000001029291812 */ /* 0x000fe400078efcff */
[----:B------:R-:W-:-:S02]  /*e5890*/  PRMT R12, R12, 0x3340, R0 ;  /* 0x000033400c0c7816 */ /* 0x000fc40000000000 */
[--C-:B------:R-:W-:Y:S02]  /*e58a0*/  PRMT R11, R11, 0x3340, R0.reuse ;  /* 0x000033400b0b7816 */ /* 0x100fe40000000000 */
[----:B--2---:R-:W-:Y:S02]  /*e58b0*/  PRMT R36, R42, 0x5410, R43 ;  /* 0x000054102a247816 */ /* 0x004fe4000000002b */
[----:B------:R-:W-:Y:S02]  /*e58c0*/  LOP3.LUT R41, R41, 0xfffffff7, RZ, 0xc0, !PT ;  /* 0xfffffff729297812 */ /* 0x000fe400078ec0ff */
[----:B------:R-:W-:Y:S01]  /*e58d0*/  ISETP.LT.AND P1, PT, R51, UR51, !P0 ;  /* 0x0000003333007c0c */ /* 0x000fe2000c721270 */
[----:B------:R-:W2:Y:S01]  /*e58e0*/  LDL.LU R42, [R1+0x562c] ;  /* 0x00562c00012a7983 */ /* 0x000ea20000300800 */
[----:B------:R-:W-:Y:S02]  /*e58f0*/  PRMT R10, R10, 0x3340, R0 ;  /* 0x000033400a0a7816 */ /* 0x000fe40000000000 */
[----:B------:R-:W-:-:S02]  /*e5900*/  @P3 LOP3.LUT R41, R41, 0x8, RZ, 0xfc, !PT ;  /* 0x0000000829293812 */ /* 0x000fc400078efcff */
[--C-:B------:R-:W-:Y:S02]  /*e5910*/  PRMT R9, R9, 0x3340, R0.reuse ;  /* 0x0000334009097816 */ /* 0x100fe40000000000 */
[--C-:B------:R-:W-:Y:S02]  /*e5920*/  PRMT R8, R8, 0x3340, R0.reuse ;  /* 0x0000334008087816 */ /* 0x100fe40000000000 */
[--C-:B------:R-:W-:Y:S02]  /*e5930*/  PRMT R4, R4, 0x3340, R0.reuse ;  /* 0x0000334004047816 */ /* 0x100fe40000000000 */
[----:B------:R-:W-:Y:S02]  /*e5940*/  LOP3.LUT R41, R41, 0xfffffffb, RZ, 0xc0, !PT ;  /* 0xfffffffb29297812 */ /* 0x000fe400078ec0ff */
[----:B------:R-:W-:Y:S01]  /*e5950*/  ISETP.LT.AND P3, PT, R50, UR52, !P0 ;  /* 0x0000003432007c0c */ /* 0x000fe2000c761270 */
[----:B------:R-:W-:Y:S01]  /*e5960*/  STL [R1+0x184], R37 ;  /* 0x0001842501007387 */ /* 0x000fe20000100800 */
[----:B------:R-:W-:-:S02]  /*e5970*/  PRMT R3, R3, 0x3340, R0 ;  /* 0x0000334003037816 */ /* 0x000fc40000000000 */
[----:B------:R-:W-:Y:S02]  /*e5980*/  @P2 LOP3.LUT R41, R41, 0x4, RZ, 0xfc, !PT ;  /* 0x0000000429292812 */ /* 0x000fe400078efcff */
[----:B------:R-:W-:Y:S01]  /*e5990*/  ISETP.LT.AND P2, PT, R49, UR53, !P0 ;  /* 0x0000003531007c0c */ /* 0x000fe2000c741270 */
[----:B------:R3:W-:Y:S01]  /*e59a0*/  STL [R1+0x180], R36 ;  /* 0x0001802401007387 */ /* 0x0007e20000100800 */
[----:B------:R-:W-:Y:S02]  /*e59b0*/  LOP3.LUT R0, R0, 0x7fffffff, RZ, 0xc0, !PT ;  /* 0x7fffffff00007812 */ /* 0x000fe400078ec0ff */
[----:B------:R-:W-:Y:S01]  /*e59c0*/  LOP3.LUT R41, R41, 0xfffffffd, RZ, 0xc0, !PT ;  /* 0xfffffffd29297812 */ /* 0x000fe200078ec0ff */
[----:B------:R-:W4:Y:S01]  /*e59d0*/  LDCU UR53, c[0x0][0x398] ;  /* 0x00007300ff3577ac */ /* 0x000f220008000800 */
[----:B------:R-:W0:Y:S01]  /*e59e0*/  LDCU UR52, c[0x0][0x398] ;  /* 0x00007300ff3477ac */ /* 0x000e220008000800 */
[----:B------:R-:W0:Y:S01]  /*e59f0*/  LDCU UR51, c[0x0][0x398] ;  /* 0x00007300ff3377ac */ /* 0x000e220008000800 */
[----:B------:R-:W-:-:S02]  /*e5a00*/  @P1 LOP3.LUT R41, R41, 0x2, RZ, 0xfc, !PT ;  /* 0x0000000229291812 */ /* 0x000fc400078efcff */
[----:B------:R-:W-:Y:S01]  /*e5a10*/  ISETP.LT.AND P1, PT, R48, UR54, !P0 ;  /* 0x0000003630007c0c */ /* 0x000fe2000c721270 */
[----:B------:R-:W0:Y:S01]  /*e5a20*/  LDCU UR54, c[0x0][0x398] ;  /* 0x00007300ff3677ac */ /* 0x000e220008000800 */
[----:B------:R-:W0:Y:S01]  /*e5a30*/  LDCU UR50, c[0x0][0x398] ;  /* 0x00007300ff3277ac */ /* 0x000e220008000800 */
[----:B------:R-:W-:Y:S01]  /*e5a40*/  LOP3.LUT R41, R41, 0xfffffffe, RZ, 0xc0, !PT ;  /* 0xfffffffe29297812 */ /* 0x000fe200078ec0ff */
[----:B---3--:R-:W3:Y:S01]  /*e5a50*/  LDL.LU R36, [R1+0x17c] ;  /* 0x00017c0001247983 */ /* 0x008ee20000300800 */
[----:B------:R-:W-:-:S03]  /*e5a60*/  @P2 LOP3.LUT R5, R5, 0x80000000, RZ, 0xfc, !PT ;  /* 0x8000000005052812 */ /* 0x000fc600078efcff */
[----:B------:R-:W3:Y:S01]  /*e5a70*/  LDL.LU R37, [R1+0x548] ;  /* 0x0005480001257983 */ /* 0x000ee20000300800 */
[----:B------:R-:W-:Y:S02]  /*e5a80*/  @P3 LOP3.LUT R41, R41, 0x1, RZ, 0xfc, !PT ;  /* 0x0000000129293812 */ /* 0x000fe400078efcff */
[----:B------:R-:W-:Y:S02]  /*e5a90*/  ISETP.LT.AND P3, PT, R47, UR55, !P0 ;  /* 0x000000372f007c0c */ /* 0x000fe4000c761270 */
[----:B------:R-:W-:Y:S02]  /*e5aa0*/  LOP3.LUT R5, R5, 0xbfffffff, RZ, 0xc0, !PT ;  /* 0xbfffffff05057812 */ /* 0x000fe400078ec0ff */
[----:B------:R-:W-:Y:S01]  /*e5ab0*/  ISETP.LT.AND P2, PT, R46, UR56, !P0 ;  /* 0x000000382e007c0c */ /* 0x000fe2000c741270 */
[----:B------:R-:W2:Y:S04]  /*e5ac0*/  LDL.LU R60, [R1+0x16c] ;  /* 0x00016c00013c7983 */ /* 0x000ea80000300800 */
[----:B------:R-:W2:Y:S01]  /*e5ad0*/  LDL.LU R38, [R1+0x3b8] ;  /* 0x0003b80001267983 */ /* 0x000ea20000300800 */
[----:B------:R-:W-:-:S03]  /*e5ae0*/  @P1 LOP3.LUT R5, R5, 0x40000000, RZ, 0xfc, !PT ;  /* 0x4000000005051812 */ /* 0x000fc600078efcff */
[----:B------:R-:W4:Y:S01]  /*e5af0*/  LDL.LU R43, [R1+0x15c] ;  /* 0x00015c00012b7983 */ /* 0x000f220000300800 */
[----:B------:R-:W0:Y:S01]  /*e5b00*/  LDCU UR56, c[0x0][0x398] ;  /* 0x00007300ff3877ac */ /* 0x000e220008000800 */
[----:B------:R-:W0:Y:S01]  /*e5b10*/  LDCU UR55, c[0x0][0x398] ;  /* 0x00007300ff3777ac */ /* 0x000e220008000800 */
[----:B------:R-:W-:Y:S02]  /*e5b20*/  LOP3.LUT R5, R5, 0xdfffffff, RZ, 0xc0, !PT ;  /* 0xdfffffff05057812 */ /* 0x000fe400078ec0ff */
[----:B------:R-:W-:Y:S01]  /*e5b30*/  ISETP.LT.AND P1, PT, R45, UR57, !P0 ;  /* 0x000000392d007c0c */ /* 0x000fe2000c721270 */
[----:B------:R-:W0:Y:S01]  /*e5b40*/  LDCU UR49, c[0x0][0x398] ;  /* 0x00007300ff3177ac */ /* 0x000e220008000800 */
[----:B------:R-:W0:Y:S01]  /*e5b50*/  LDCU UR48, c[0x0][0x398] ;  /* 0x00007300ff3077ac */ /* 0x000e220008000800 */
[----:B------:R-:W-:Y:S01]  /*e5b60*/  @P3 LOP3.LUT R5, R5, 0x20000000, RZ, 0xfc, !PT ;  /* 0x2000000005053812 */ /* 0x000fe200078efcff */
[----:B------:R-:W0:Y:S03]  /*e5b70*/  LDCU UR57, c[0x0][0x398] ;  /* 0x00007300ff3977ac */ /* 0x000e260008000800 */
[----:B------:R-:W-:-:S02]  /*e5b80*/  LOP3.LUT R5, R5, 0xefffffff, RZ, 0xc0, !PT ;  /* 0xefffffff05057812 */ /* 0x000fc400078ec0ff */
[----:B------:R-:W-:Y:S01]  /*e5b90*/  ISETP.LT.AND P0, PT, R61, UR58, !P0 ;  /* 0x0000003a3d007c0c */ /* 0x000fe2000c701270 */
[----:B------:R-:W0:Y:S01]  /*e5ba0*/  LDCU UR58, c[0x0][0x398] ;  /* 0x00007300ff3a77ac */ /* 0x000e220008000800 */
[----:B------:R-:W-:-:S04]  /*e5bb0*/  @P2 LOP3.LUT R5, R5, 0x10000000, RZ, 0xfc, !PT ;  /* 0x1000000005052812 */ /* 0x000fc800078efcff */
[----:B------:R-:W-:-:S04]  /*e5bc0*/  LOP3.LUT R5, R5, 0xf7ffffff, RZ, 0xc0, !PT ;  /* 0xf7ffffff05057812 */ /* 0x000fc800078ec0ff */
[----:B------:R-:W-:-:S04]  /*e5bd0*/  @P1 LOP3.LUT R5, R5, 0x8000000, RZ, 0xfc, !PT ;  /* 0x0800000005051812 */ /* 0x000fc800078efcff */
[----:B------:R-:W-:-:S04]  /*e5be0*/  LOP3.LUT R5, R5, 0xfbffffff, RZ, 0xc0, !PT ;  /* 0xfbffffff05057812 */ /* 0x000fc800078ec0ff */
[----:B------:R-:W-:Y:S02]  /*e5bf0*/  @P0 LOP3.LUT R5, R5, 0x4000000, RZ, 0xfc, !PT ;  /* 0x0400000005050812 */ /* 0x000fe400078efcff */
[----:B------:R-:W-:Y:S02]  /*e5c00*/  ISETP.GE.AND P0, PT, R32, UR45, PT ;  /* 0x0000002d20007c0c */ /* 0x000fe4000bf06270 */
[----:B------:R-:W-:Y:S01]  /*e5c10*/  LOP3.LUT R5, R5, 0xffdfffff, RZ, 0xc0, !PT ;  /* 0xffdfffff05057812 */ /* 0x000fe200078ec0ff */
[----:B------:R-:W4:Y:S01]  /*e5c20*/  LDL.LU R32, [R1+0x4fa0] ;  /* 0x004fa00001207983 */ /* 0x000f220000300800 */
[----:B------:R-:W0:Y:S01]  /*e5c30*/  LDCU UR45, c[0x0][0x398] ;  /* 0x00007300ff2d77ac */ /* 0x000e220008000800 */
[----:B-1----:R-:W-:Y:S02]  /*e5c40*/  ISETP.LT.AND P3, PT, R55, UR38, !P0 ;  /* 0x0000002637007c0c */ /* 0x002fe4000c761270 */
[----:B------:R-:W-:Y:S02]  /*e5c50*/  ISETP.LT.AND P2, PT, R59, UR21, !P0 ;  /* 0x000000153b007c0c */ /* 0x000fe4000c741270 */
[----:B------:R-:W-:Y:S01]  /*e5c60*/  ISETP.LT.AND P1, PT, R58, UR22, !P0 ;  /* 0x000000163a007c0c */ /* 0x000fe2000c721270 */
[----:B------:R-:W1:Y:S01]  /*e5c70*/  LDCU UR22, c[0x0][0x398] ;  /* 0x00007300ff1677ac */ /* 0x000e620008000800 */
[----:B------:R-:W0:Y:S07]  /*e5c80*/  LDCU UR21, c[0x0][0x398] ;  /* 0x00007300ff1577ac */ /* 0x000e2e0008000800 */
        /* <DEDUP_REMOVED lines=56> */
[----:B---3--:R-:W-:-:S05]  /*e6010*/  PRMT R36, R37, 0x5410, R36 ;  /* 0x0000541025247816 */ /* 0x008fca0000000024 */
[----:B------:R2:W-:Y:S02]  /*e6020*/  STL [R1+0x17c], R36 ;  /* 0x00017c2401007387 */ /* 0x0005e40000100800 */
[----:B--2---:R-:W-:-:S05]  /*e6030*/  PRMT R36, R38, 0x5410, R60 ;  /* 0x0000541026247816 */ /* 0x004fca000000003c */
[----:B------:R4:W-:Y:S02]  /*e6040*/  STL [R1+0x16c], R36 ;  /* 0x00016c2401007387 */ /* 0x0009e40000100800 */
[----:B----4-:R-:W-:Y:S02]  /*e6050*/  PRMT R36, R42, 0x5410, R43 ;  /* 0x000054102a247816 */ /* 0x010fe4000000002b */
[----:B------:R-:W2:Y:S04]  /*e6060*/  LDL.LU R42, [R1+0x5628] ;  /* 0x00562800012a7983 */ /* 0x000ea80000300800 */
[----:B------:R3:W-:Y:S01]  /*e6070*/  STL [R1+0x15c], R36 ;  /* 0x00015c2401007387 */ /* 0x0007e20000100800 */
[----:B------:R-:W-:Y:S02]  /*e6080*/  ISETP.GE.AND P0, PT, R32, UR39, PT ;  /* 0x0000002720007c0c */ /* 0x000fe4000bf06270 */
[----:B------:R-:W-:Y:S01]  /*e6090*/  LOP3.LUT R5, R5, 0xffffffdf, RZ, 0xc0, !PT ;  /* 0xffffffdf05057812 */ /* 0x000fe200078ec0ff */
[----:B------:R-:W4:Y:S04]  /*e60a0*/  LDL.LU R32, [R1+0x12c] ;  /* 0x00012c0001207983 */ /* 0x000f280000300800 */
[----:B---3--:R-:W4:Y:S04]  /*e60b0*/  LDL.LU R36, [R1+0x328] ;  /* 0x0003280001247983 */ /* 0x008f280000300800 */
[----:B------:R-:W3:Y:S04]  /*e60c0*/  LDL.LU R43, [R1+0x11c] ;  /* 0x00011c00012b7983 */ /* 0x000ee80000300800 */
[----:B------:R-:W3:Y:S04]  /*e60d0*/  LDL.LU R37, [R1+0x5d0] ;  /* 0x0005d00001257983 */ /* 0x000ee80000300800 */
[----:B------:R-:W2:Y:S04]  /*e60e0*/  LDL.LU R60, [R1+0x10c] ;  /* 0x00010c00013c7983 */ /* 0x000ea80000300800 */
[----:B------:R-:W2:Y:S01]  /*e60f0*/  LDL.LU R38, [R1+0x618] ;  /* 0x0006180001267983 */ /* 0x000ea20000300800 */
[----:B0-----:R-:W-:-:S02]  /*e6100*/  ISETP.LT.AND P3, PT, R55, UR40, !P0 ;  /* 0x0000002837007c0c */ /* 0x001fc4000c761270 */
[----:B------:R-:W-:Y:S02]  /*e6110*/  ISETP.LT.AND P2, PT, R59, UR6, !P0 ;  /* 0x000000063b007c0c */ /* 0x000fe4000c741270 */
[----:B------:R-:W-:Y:S01]  /*e6120*/  ISETP.LT.AND P1, PT, R58, UR7, !P0 ;  /* 0x000000073a007c0c */ /* 0x000fe2000c721270 */
[----:B------:R-:W0:Y:S01]  /*e6130*/  LDCU.64 UR38, c[0x0][0x398] ;  /* 0x00007300ff2677ac */ /* 0x000e220008000a00 */
        /* <DEDUP_REMOVED lines=23> */
[----:B----4-:R-:W-:Y:S02]  /*e62b0*/  PRMT R36, R36, 0x5410, R32 ;  /* 0x0000541024247816 */ /* 0x010fe40000000020 */
[----:B---3--:R-:W-:Y:S01]  /*e62c0*/  PRMT R37, R37, 0x5410, R43 ;  /* 0x0000541025257816 */ /* 0x008fe2000000002b */
[----:B------:R-:W3:Y:S04]  /*e62d0*/  LDL.LU R32, [R1+0x5624] ;  /* 0x0056240001207983 */ /* 0x000ee80000300800 */
[----:B------:R4:W-:Y:S04]  /*e62e0*/  STL [R1+0x12c], R36 ;  /* 0x00012c2401007387 */ /* 0x0009e80000100800 */
[----:B----4-:R-:W4:Y:S04]  /*e62f0*/  LDL.LU R36, [R1+0x5620] ;  /* 0x0056200001247983 */ /* 0x010f280000300800 */
[----:B------:R-:W3:Y:S04]  /*e6300*/  LDL.LU R43, [R1+0x561c] ;  /* 0x00561c00012b7983 */ /* 0x000ee80000300800 */
[----:B------:R0:W-:Y:S04]  /*e6310*/  STL [R1+0x11c], R37 ;  /* 0x00011c2501007387 */ /* 0x0001e80000100800 */
[----:B0-----:R-:W3:Y:S01]  /*e6320*/  LDL.LU R37, [R1+0x4fa4] ;  /* 0x004fa40001257983 */ /* 0x001ee20000300800 */
[----:B------:R-:W-:-:S02]  /*e6330*/  LOP3.LUT R5, R5, 0xfffffff7, RZ, 0xc0, !PT ;  /* 0xfffffff705057812 */ /* 0x000fc400078ec0ff */
[----:B------:R-:W-:Y:S02]  /*e6340*/  ISETP.LT.AND P1, PT, R51, UR13, !P0 ;  /* 0x0000000d33007c0c */ /* 0x000fe4000c721270 */
[----:B--2---:R-:W-:Y:S02]  /*e6350*/  LOP3.LUT R42, R42, 0x7fffffff, RZ, 0xc0, !PT ;  /* 0x7fffffff2a2a7812 */ /* 0x004fe400078ec0ff */
[----:B------:R-:W-:Y:S02]  /*e6360*/  PRMT R38, R38, 0x5410, R60 ;  /* 0x0000541026267816 */ /* 0x000fe4000000003c */
[----:B------:R-:W-:Y:S01]  /*e6370*/  @P3 LOP3.LUT R5, R5, 0x8, RZ, 0xfc, !PT ;  /* 0x0000000805053812 */ /* 0x000fe200078efcff */
[----:B------:R-:W0:Y:S03]  /*e6380*/  LDCU UR13, c[0x0][0x398] ;  /* 0x00007300ff0d77ac */ /* 0x000e260008000800 */
[----:B------:R-:W-:-:S02]  /*e6390*/  LOP3.LUT R5, R5, 0xfffffffb, RZ, 0xc0, !PT ;  /* 0xfffffffb05057812 */ /* 0x000fc400078ec0ff */
[----:B------:R-:W-:Y:S01]  /*e63a0*/  ISETP.LT.AND P3, PT, R50, UR14, !P0 ;  /* 0x0000000e32007c0c */ /* 0x000fe2000c761270 */
[----:B------:R2:W-:Y:S01]  /*e63b0*/  STL [R1+0x10c], R38 ;  /* 0x00010c2601007387 */ /* 0x0005e20000100800 */
        /* <DEDUP_REMOVED lines=30> */
[----:B------:R-:W-:Y:S01]  /*e65a0*/  LOP3.LUT R42, R42, 0xffdfffff, RZ, 0xc0, !PT ;  /* 0xffdfffff2a2a7812 */ /* 0x000fe200078ec0ff */
[----:B------:R-:W3:Y:S04]  /*e65b0*/  LDL.LU R37, [R1+0xfc] ;  /* 0x0000fc0001257983 */ /* 0x000ee80000300800 */
[----:B------:R-:W4:Y:S04]  /*e65c0*/  LDL.LU R60, [R1+0xec] ;  /* 0x0000ec00013c7983 */ /* 0x000f280000300800 */
[----:B--2---:R-:W2:Y:S01]  /*e65d0*/  LDL.LU R38, [R1+0xdc] ;  /* 0x0000dc0001267983 */ /* 0x004ea20000300800 */
[----:B------:R-:W0:Y:S01]  /*e65e0*/  LDCU.64 UR40, c[0x0][0x398] ;  /* 0x00007300ff2877ac */ /* 0x000e220008000a00 */
[----:B---3--:R-:W-:-:S02]  /*e65f0*/  PRMT R43, R43, 0x5410, R37 ;  /* 0x000054102b2b7816 */ /* 0x008fc40000000025 */
[----:B------:R-:W3:Y:S04]  /*e6600*/  LDL.LU R37, [R1+0x5618] ;  /* 0x0056180001257983 */ /* 0x000ee80000300800 */
[----:B------:R0:W-:Y:S04]  /*e6610*/  STL [R1+0xfc], R43 ;  /* 0x0000fc2b01007387 */ /* 0x0001e80000100800 */
[----:B0-----:R-:W4:Y:S02]  /*e6620*/  LDL.LU R43, [R1+0x5614] ;  /* 0x00561400012b7983 */ /* 0x001f240000300800 */
[----:B----4-:R-:W-:-:S02]  /*e6630*/  PRMT R43, R43, 0x5410, R60 ;  /* 0x000054102b2b7816 */ /* 0x010fc4000000003c */
[----:B------:R-:W3:Y:S04]  /*e6640*/  LDL.LU R60, [R1+0x5610] ;  /* 0x00561000013c7983 */ /* 0x000ee80000300800 */
[----:B------:R0:W-:Y:S04]  /*e6650*/  STL [R1+0xec], R43 ;  /* 0x0000ec2b01007387 */ /* 0x0001e80000100800 */
[----:B0-----:R-:W2:Y:S01]  /*e6660*/  LDL.LU R43, [R1+0x560c] ;  /* 0x00560c00012b7983 */ /* 0x001ea20000300800 */
[----:B------:R-:W-:Y:S02]  /*e6670*/  ISETP.LT.AND P1, PT, R55, UR38, !P0 ;  /* 0x0000002637007c0c */ /* 0x000fe4000c721270 */
[----:B------:R-:W-:-:S02]  /*e6680*/  ISETP.LT.AND P2, PT, R59, UR66, !P0 ;  /* 0x000000423b007c0c */ /* 0x000fc4000c741270 */
[----:B------:R-:W-:Y:S01]  /*e6690*/  ISETP.LT.AND P3, PT, R57, UR64, !P0 ;  /* 0x0000004039007c0c */ /* 0x000fe2000c761270 */
[----:B------:R-:W0:Y:S01]  /*e66a0*/  LDCU UR66, c[0x0][0x398] ;  /* 0x00007300ff4277ac */ /* 0x000e220008000800 */
[----:B------:R-:W4:Y:S07]  /*e66b0*/  LDCU UR64, c[0x0][0x398] ;  /* 0x00007300ff4077ac */ /* 0x000f2e0008000800 */
[----:B------:R-:W-:Y:S02]  /*e66c0*/  @P1 LOP3.LUT R42, R42, 0x200000, RZ, 0xfc, !PT ;  /* 0x002000002a2a1812 */ /* 0x000fe400078efcff */
        /* <DEDUP_REMOVED lines=26> */
[----:B------:R0:W-:Y:S04]  /*e6870*/  STL [R1+0xdc], R43 ;  /* 0x0000dc2b01007387 */ /* 0x0001e80000100800 */
[----:B0-----:R-:W2:Y:S01]  /*e6880*/  LDL.LU R43, [R1+0x4fa8] ;  /* 0x004fa800012b7983 */ /* 0x001ea20000300800 */
[----:B------:R-:W-:-:S02]  /*e6890*/  LOP3.LUT R42, R42, 0xfffbffff, RZ, 0xc0, !PT ;  /* 0xfffbffff2a2a7812 */ /* 0x000fc400078ec0ff */
[----:B------:R-:W-:Y:S02]  /*e68a0*/  ISETP.LT.AND P3, PT, R50, UR70, !P0 ;  /* 0x0000004632007c0c */ /* 0x000fe4000c761270 */
[----:B---3--:R-:W-:Y:S01]  /*e68b0*/  PRMT R60, R60, 0x5410, R37 ;  /* 0x000054103c3c7816 */ /* 0x008fe20000000025 */
[----:B------:R-:W0:Y:S01]  /*e68c0*/  LDCU UR70, c[0x0][0x398] ;  /* 0x00007300ff4677ac */ /* 0x000e220008000800 */
[----:B------:R-:W-:-:S04]  /*e68d0*/  @P2 LOP3.LUT R42, R42, 0x40000, RZ, 0xfc, !PT ;  /* 0x000400002a2a2812 */ /* 0x000fc800078efcff */
[----:B------:R-:W-:Y:S02]  /*e68e0*/  LOP3.LUT R42, R42, 0xfffdffff, RZ, 0xc0, !PT ;  /* 0xfffdffff2a2a7812 */ /* 0x000fe400078ec0ff */
[----:B------:R-:W-:Y:S01]  /*e68f0*/  ISETP.LT.AND P2, PT, R49, UR69, !P0 ;  /* 0x0000004531007c0c */ /* 0x000fe2000c741270 */
[----:B------:R-:W3:Y:S01]  /*e6900*/  LDCU UR69, c[0x0][0x398] ;  /* 0x00007300ff4577ac */ /* 0x000ee20008000800 */
        /* <DEDUP_REMOVED lines=18> */
[----:B------:R-:W-:-:S02]  /*e6a30*/  ISETP.LT.AND P0, PT, R61, UR42, !P0 ;  /* 0x0000002a3d007c0c */ /* 0x000fc4000c701270 */
[----:B------:R-:W-:-:S04]  /*e6a40*/  @P2 LOP3.LUT R42, R42, 0x1000, RZ, 0xfc, !PT ;  /* 0x000010002a2a2812 */ /* 0x000fc800078efcff */
[----:B------:R-:W-:-:S04]  /*e6a50*/  LOP3.LUT R42, R42, 0xfffff7ff, RZ, 0xc0, !PT ;  /* 0xfffff7ff2a2a7812 */ /* 0x000fc800078ec0ff */
[----:B------:R-:W-:-:S04]  /*e6a60*/  @P1 LOP3.LUT R42, R42, 0x800, RZ, 0xfc, !PT ;  /* 0x000008002a2a1812 */ /* 0x000fc800078efcff */
[----:B------:R-:W-:-:S04]  /*e6a70*/  LOP3.LUT R42, R42, 0xfffffbff, RZ, 0xc0, !PT ;  /* 0xfffffbff2a2a7812 */ /* 0x000fc800078ec0ff */
[----:B------:R-:W-:Y:S02]  /*e6a80*/  @P0 LOP3.LUT R42, R42, 0x400, RZ, 0xfc, !PT ;  /* 0x000004002a2a0812 */ /* 0x000fe400078efcff */
[----:B--2---:R-:W-:Y:S02]  /*e6a90*/  ISETP.GE.AND P0, PT, R43, UR39, PT ;  /* 0x000000272b007c0c */ /* 0x004fe4000bf06270 */
[----:B------:R-:W-:Y:S01]  /*e6aa0*/  LOP3.LUT R42, R42, 0xffffffdf, RZ, 0xc0, !PT ;  /* 0xffffffdf2a2a7812 */ /* 0x000fe200078ec0ff */
[----:B------:R-:W2:Y:S04]  /*e6ab0*/  LDL.LU R43, [R1+0x5604] ;  /* 0x00560400012b7983 */ /* 0x000ea80000300800 */
[----:B------:R-:W2:Y:S04]  /*e6ac0*/  LDL.LU R37, [R1+0x5600] ;  /* 0x0056000001257983 */ /* 0x000ea80000300800 */
[----:B------:R0:W-:Y:S01]  /*e6ad0*/  STL [R1+0xcc], R60 ;  /* 0x0000cc3c01007387 */ /* 0x0001e20000100800 */
[----:B------:R-:W1:Y:S03]  /*e6ae0*/  LDCU.64 UR38, c[0x0][0x398] ;  /* 0x00007300ff2677ac */ /* 0x000e660008000a00 */
[----:B0-----:R-:W2:Y:S02]  /*e6af0*/  LDL.LU R60, [R1+0x55fc] ;  /* 0x0055fc00013c7983 */ /* 0x001ea40000300800 */
[----:B--2---:R-:W-:-:S02]  /*e6b00*/  PRMT R60, R60, 0x5410, R36 ;  /* 0x000054103c3c7816 */ /* 0x004fc40000000024 */
[----:B------:R-:W2:Y:S04]  /*e6b10*/  LDL.LU R36, [R1+0x55f8] ;  /* 0x0055f80001247983 */ /* 0x000ea80000300800 */
[----:B------:R0:W-:Y:S04]  /*e6b20*/  STL [R1+0x1d4], R60 ;  /* 0x0001d43c01007387 */ /* 0x0001e80000100800 */
[----:B0-----:R-:W2:Y:S01]  /*e6b30*/  LDL.LU R60, [R1+0x55f4] ;  /* 0x0055f400013c7983 */ /* 0x001ea20000300800 */
[----:B------:R-:W-:Y:S02]  /*e6b40*/  ISETP.LT.AND P2, PT, R55, UR40, !P0 ;  /* 0x0000002837007c0c */ /* 0x000fe4000c741270 */
[----:B------:R-:W-:Y:S01]  /*e6b50*/  ISETP.LT.AND P1, PT, R59, UR63, !P0 ;  /* 0x0000003f3b007c0c */ /* 0x000fe2000c721270 */
[----:B------:R-:W0:Y:S10]  /*e6b60*/  LDCU UR63, c[0x0][0x398] ;  /* 0x00007300ff3f77ac */ /* 0x000e340008000800 */
[----:B------:R-:W-:-:S04]  /*e6b70*/  @P2 LOP3.LUT R42, R42, 0x20, RZ, 0xfc, !PT ;  /* 0x000000202a2a2812 */ /* 0x000fc800078efcff */
[----:B------:R-:W-:-:S04]  /*e6b80*/  LOP3.LUT R42, R42, 0xfffffdff, RZ, 0xc0, !PT ;  /* 0xfffffdff2a2a7812 */ /* 0x000fc800078ec0ff */
[----:B------:R-:W-:Y:S02]  /*e6b90*/  @P1 LOP3.LUT R42, R42, 0x200, RZ, 0xfc, !PT ;  /* 0x000002002a2a1812 */ /* 0x000fe400078efcff */
[----:B------:R-:W-:Y:S02]  /*e6ba0*/  ISETP.LT.AND P1, PT, R58, UR66, !P0 ;  /* 0x000000423a007c0c */ /* 0x000fe4000c721270 */
[----:B------:R-:W-:Y:S01]  /*e6bb0*/  ISETP.LT.AND P3, PT, R57, UR65, !P0 ;  /* 0x0000004139007c0c */ /* 0x000fe2000c761270 */
[----:B------:R-:W1:Y:S01]  /*e6bc0*/  LDCU UR66, c[0x0][0x398] ;  /* 0x00007300ff4277ac */ /* 0x000e620008000800 */
[----:B------:R-:W-:Y:S02]  /*e6bd0*/  LOP3.LUT R42, R42, 0xfffffeff, RZ, 0xc0, !PT ;  /* 0xfffffeff2a2a7812 */ /* 0x000fe400078ec0ff */
[----:B----4-:R-:W-:Y:S01]  /*e6be0*/  ISETP.LT.AND P2, PT, R56, UR64, !P0 ;  /* 0x0000004038007c0c */ /* 0x010fe2000c741270 */
[----:B------:R-:W4:Y:S01]  /*e6bf0*/  LDCU UR65, c[0x0][0x398] ;  /* 0x00007300ff4177ac */ /* 0x000f220008000800 */
[----:B------:R-:W1:Y:S05]  /*e6c00*/  LDCU UR64, c[0x0][0x398] ;  /* 0x00007300ff4077ac */ /* 0x000e6a0008000800 */
[----:B------:R-:W-:-:S04]  /*e6c10*/  @P1 LOP3.LUT R42, R42, 0x100, RZ, 0xfc, !PT ;  /* 0x000001002a2a1812 */ /* 0x000fc800078efcff */
[----:B------:R-:W-:Y:S02]  /*e6c20*/  LOP3.LUT R42, R42, 0xffffff7f, RZ, 0xc0, !PT ;  /* 0xffffff7f2a2a7812 */ /* 0x000fe400078ec0ff */
[----:B0-----:R-:W-:Y:S01]  /*e6c30*/  ISETP.LT.AND P1, PT, R54, UR63, !P0 ;  /* 0x0000003f36007c0c */ /* 0x001fe2000c721270 */
[----:B------:R-:W0:Y:S01]  /*e6c40*/  LDCU UR63, c[0x0][0x398] ;  /* 0x00007300ff3f77ac */ /* 0x000e220008000800 */
[----:B------:R-:W-:-:S04]  /*e6c50*/  @P3 LOP3.LUT R42, R42, 0x80, RZ, 0xfc, !PT ;  /* 0x000000802a2a3812 */ /* 0x000fc800078efcff */
[----:B------:R-:W-:Y:S02]  /*e6c60*/  LOP3.LUT R42, R42, 0xffffffbf, RZ, 0xc0, !PT ;  /* 0xffffffbf2a2a7812 */ /* 0x000fe400078ec0ff */
[----:B-1----:R-:W-:Y:S02]  /*e6c70*/  ISETP.LT.AND P3, PT, R53, UR66, !P0 ;  /* 0x0000004235007c0c */ /* 0x002fe4000c761270 */
[----:B------:R-:W-:Y:S01]  /*e6c80*/  LOP3.LUT R43, R43, 0x7fffffff, RZ, 0xc0, !PT ;  /* 0x7fffffff2b2b7812 */ /* 0x000fe200078ec0ff */
[----:B------:R-:W1:Y:S01]  /*e6c90*/  LDCU UR66, c[0x0][0x398] ;  /* 0x00007300ff4277ac */ /* 0x000e620008000800 */
[----:B------:R-:W-:-:S04]  /*e6ca0*/  @P2 LOP3.LUT R42, R42, 0x40, RZ, 0xfc, !PT ;  /* 0x000000402a2a2812 */ /* 0x000fc800078efcff */
[----:B------:R-:W-:Y:S02]  /*e6cb0*/  LOP3.LUT R42, R42, 0xffffffef, RZ, 0xc0, !PT ;  /* 0xffffffef2a2a7812 */ /* 0x000fe400078ec0ff */
[----:B----4-:R-:W-:Y:S01]  /*e6cc0*/  ISETP.LT.AND P2, PT, R52, UR65, !P0 ;  /* 0x0000004134007c0c */ /* 0x010fe2000c741270 */
[----:B------:R-:W4:Y:S01]  /*e6cd0*/  LDCU UR65, c[0x0][0x398] ;  /* 0x00007300ff4177ac */ /* 0x000f220008000800 */
[----:B------:R-:W-:Y:S02]  /*e6ce0*/  @P1 LOP3.LUT R42, R42, 0x10, RZ, 0xfc, !PT ;  /* 0x000000102a2a1812 */ /* 0x000fe400078efcff */
[----:B--2---:R-:W-:Y:S02]  /*e6cf0*/  PRMT R60, R60, 0x5410, R27 ;  /* 0x000054103c3c7816 */ /* 0x004fe4000000001b */
[----:B------:R-:W2:Y:S04]  /*e6d00*/  LDL.LU R27, [R1+0x55f0] ;  /* 0x0055f000011b7983 */ /* 0x000ea80000300800 */
[----:B------:R0:W-:Y:S04]  /*e6d10*/  STL [R1+0x1ec], R60 ;  /* 0x0001ec3c01007387 */ /* 0x0001e80000100800 */
[----:B0-----:R-:W2:Y:S01]  /*e6d20*/  LDL.LU R60, [R1+0x4fb0] ;  /* 0x004fb000013c7983 */ /* 0x001ea20000300800 */
[----:B------:R-:W-:-:S02]  /*e6d30*/  LOP3.LUT R42, R42, 0xfffffff7, RZ, 0xc0, !PT ;  /* 0xfffffff72a2a7812 */ /* 0x000fc400078ec0ff */
        /* <DEDUP_REMOVED lines=40> */
[----:B0-----:R-:W2:Y:S01]  /*e6fc0*/  LDL.LU R2, [R1+0x55e8] ;  /* 0x0055e80001027983 */ /* 0x001ea20000300800 */
[----:B------:R-:W-:-:S02]  /*e6fd0*/  ISETP.LT.AND P2, PT, R55, UR38, !P0 ;  /* 0x0000002637007c0c */ /* 0x000fc4000c741270 */
[----:B------:R-:W-:Y:S01]  /*e6fe0*/  ISETP.LT.AND P1, PT, R59, UR45, !P0 ;  /* 0x0000002d3b007c0c */ /* 0x000fe2000c721270 */
[----:B------:R-:W0:Y:S01]  /*e6ff0*/  LDCU UR45, c[0x0][0x398] ;  /* 0x00007300ff2d77ac */ /* 0x000e220008000800 */
[----:B------:R-:W-:Y:S01]  /*e7000*/  ISETP.LT.AND P3, PT, R57, UR33, !P0 ;  /* 0x0000002139007c0c */ /* 0x000fe2000c761270 */
[----:B------:R-:W0:Y:S01]  /*e7010*/  LDCU UR33, c[0x0][0x398] ;  /* 0x00007300ff2177ac */ /* 0x000e220008000800 */
[----:B------:R-:W0:Y:S07]  /*e7020*/  LDCU UR38, c[0x0][0x398] ;  /* 0x00007300ff2677ac */ /* 0x000e2e0008000800 */
[----:B------:R-:W-:-:S04]  /*e7030*/  @P2 LOP3.LUT R43, R43, 0x200000, RZ, 0xfc, !PT ;  /* 0x002000002b2b2812 */ /* 0x000fc800078efcff */
[----:B------:R-:W-:-:S04]  /*e7040*/  LOP3.LUT R43, R43, 0xfdffffff, RZ, 0xc0, !PT ;  /* 0xfdffffff2b2b7812 */ /* 0x000fc800078ec0ff */
[----:B------:R-:W-:Y:S02]  /*e7050*/  @P1 LOP3.LUT R43, R43, 0x2000000, RZ, 0xfc, !PT ;  /* 0x020000002b2b1812 */ /* 0x000fe400078efcff */
[----:B------:R-:W-:Y:S01]  /*e7060*/  ISETP.LT.AND P1, PT, R58, UR77, !P0 ;  /* 0x0000004d3a007c0c */ /* 0x000fe2000c721270 */
[----:B------:R-:W0:Y:S01]  /*e7070*/  LDCU UR77, c[0x0][0x398] ;  /* 0x00007300ff4d77ac */ /* 0x000e220008000800 */
[----:B------:R-:W-:Y:S02]  /*e7080*/  LOP3.LUT R43, R43, 0xfeffffff, RZ, 0xc0, !PT ;  /* 0xfeffffff2b2b7812 */ /* 0x000fe400078ec0ff */
[----:B------:R-:W-:Y:S01]  /*e7090*/  ISETP.LT.AND P2, PT, R56, UR32, !P0 ;  /* 0x0000002038007c0c */ /* 0x000fe2000c741270 */
[----:B------:R-:W1:Y:S08]  /*e70a0*/  LDCU UR32, c[0x0][0x398] ;  /* 0x00007300ff2077ac */ /* 0x000e700008000800 */
        /* <DEDUP_REMOVED lines=14> */
[----:B--2---:R-:W-:Y:S02]  /*e7190*/  PRMT R2, R2, 0x5410, R25 ;  /* 0x0000541002027816 */ /* 0x004fe40000000019 */
[----:B------:R-:W2:Y:S04]  /*e71a0*/  LDL.LU R25, [R1+0x55e4] ;  /* 0x0055e40001197983 */ /* 0x000ea80000300800 */
[----:B------:R0:W-:Y:S04]  /*e71b0*/  STL [R1+0x6bc], R2 ;  /* 0x0006bc0201007387 */ /* 0x0001e80000100800 */
[----:B0-----:R-:W2:Y:S01]  /*e71c0*/  LDL.LU R2, [R1+0x55e0] ;  /* 0x0055e00001027983 */ /* 0x001ea20000300800 */
[----:B------:R-:W-:-:S02]  /*e71d0*/  @P3 LOP3.LUT R43, R43, 0x80000, RZ, 0xfc, !PT ;  /* 0x000800002b2b3812 */ /* 0x000fc400078efcff */
[----:B-1----:R-:W-:Y:S02]  /*e71e0*/  ISETP.LT.AND P1, PT, R51, UR32, !P0 ;  /* 0x0000002033007c0c */ /* 0x002fe4000c721270 */
[----:B------:R-:W-:Y:S01]  /*e71f0*/  ISETP.LT.AND P3, PT, R50, UR45, !P0 ;  /* 0x0000002d32007c0c */ /* 0x000fe2000c761270 */
[----:B------:R-:W0:Y:S01]  /*e7200*/  LDCU UR32, c[0x0][0x398] ;  /* 0x00007300ff2077ac */ /* 0x000e220008000800 */
[----:B------:R-:W-:-:S04]  /*e7210*/  LOP3.LUT R43, R43, 0xfffbffff, RZ, 0xc0, !PT ;  /* 0xfffbffff2b2b7812 */ /* 0x000fc800078ec0ff */
[----:B------:R-:W-:-:S04]  /*e7220*/  @P2 LOP3.LUT R43, R43, 0x40000, RZ, 0xfc, !PT ;  /* 0x000400002b2b2812 */ /* 0x000fc800078efcff */
[----:B------:R-:W-:Y:S02]  /*e7230*/  LOP3.LUT R43, R43, 0xfffdffff, RZ, 0xc0, !PT ;  /* 0xfffdffff2b2b7812 */ /* 0x000fe400078ec0ff */
[----:B------:R-:W-:Y:S01]  /*e7240*/  ISETP.LT.AND P2, PT, R49, UR76, !P0 ;  /* 0x0000004c31007c0c */ /* 0x000fe2000c741270 */
        /* <DEDUP_REMOVED lines=25> */
[----:B------:R-:W-:Y:S01]  /*e73e0*/  ISETP.GE.AND P0, PT, R60, UR39, PT ;  /* 0x000000273c007c0c */ /* 0x000fe2000bf06270 */
[----:B------:R-:W0:Y:S03]  /*e73f0*/  LDCU UR39, c[0x0][0x398] ;  /* 0x00007300ff2777ac */ /* 0x000e260008000800 */
[----:B------:R-:W-:Y:S01]  /*e7400*/  ISETP.LT.AND P1, PT, R55, UR40, !P0 ;  /* 0x0000002837007c0c */ /* 0x000fe2000c721270 */
[----:B------:R-:W0:Y:S01]  /*e7410*/  LDCU UR40, c[0x0][0x398] ;  /* 0x00007300ff2877ac */ /* 0x000e220008000800 */
[----:B------:R-:W-:-:S11]  /*e7420*/  LOP3.LUT R43, R43, 0xffffffdf, RZ, 0xc0, !PT ;  /* 0xffffffdf2b2b7812 */ /* 0x000fd600078ec0ff */
[----:B------:R-:W-:Y:S02]  /*e7430*/  @P1 LOP3.LUT R43, R43, 0x20, RZ, 0xfc, !PT ;  /* 0x000000202b2b1812 */ /* 0x000fe400078efcff */
[----:B0-----:R-:W-:Y:S02]  /*e7440*/  ISETP.LT.AND P1, PT, R59, UR40, !P0 ;  /* 0x000000283b007c0c */ /* 0x001fe4000c721270 */
[----:B--2---:R-:W-:Y:S02]  /*e7450*/  PRMT R2, R2, 0x5410, R24 ;  /* 0x0000541002027816 */ /* 0x004fe40000000018 */
[----:B------:R-:W-:Y:S01]  /*e7460*/  ISETP.LT.AND P3, PT, R58, UR39, !P0 ;  /* 0x000000273a007c0c */ /* 0x000fe2000c761270 */
[----:B------:R-:W2:Y:S04]  /*e7470*/  LDL.LU R24, [R1+0x55dc] ;  /* 0x0055dc0001187983 */ /* 0x000ea80000300800 */
[----:B------:R0:W-:Y:S01]  /*e7480*/  STL [R1+0x6cc], R2 ;  /* 0x0006cc0201007387 */ /* 0x0001e20000100800 */
[----:B------:R-:W-:-:S02]  /*e7490*/  LOP3.LUT R43, R43, 0xfffffdff, RZ, 0xc0, !PT ;  /* 0xfffffdff2b2b7812 */ /* 0x000fc400078ec0ff */
[----:B------:R-:W-:Y:S01]  /*e74a0*/  ISETP.LT.AND P2, PT, R57, UR33, !P0 ;  /* 0x0000002139007c0c */ /* 0x000fe2000c741270 */
[----:B------:R-:W1:Y:S01]  /*e74b0*/  LDCU UR40, c[0x0][0x398] ;  /* 0x00007300ff2877ac */ /* 0x000e620008000800 */
[----:B------:R-:W1:Y:S01]  /*e74c0*/  LDCU UR39, c[0x0][0x398] ;  /* 0x00007300ff2777ac */ /* 0x000e620008000800 */
[----:B0-----:R-:W2:Y:S04]  /*e74d0*/  LDL.LU R2, [R1+0x55d8] ;  /* 0x0055d80001027983 */ /* 0x001ea80000300800 */
[----:B------:R-:W2:Y:S01]  /*e74e0*/  LDL.LU R60, [R1+0x4fb8] ;  /* 0x004fb800013c7983 */ /* 0x000ea20000300800 */
        /* <DEDUP_REMOVED lines=12> */
[----:B0-----:R-:W-:Y:S02]  /*e75b0*/  ISETP.LT.AND P2, PT, R52, UR33, !P0 ;  /* 0x0000002134007c0c */ /* 0x001fe4000c741270 */
[----:B------:R-:W-:Y:S01]  /*e75c0*/  LOP3.LUT R43, R43, 0xffffffef, RZ, 0xc0, !PT ;  /* 0xffffffef2b2b7812 */ /* 0x000fe200078ec0ff */
[----:B------:R-:W0:Y:S01]  /*e75d0*/  LDCU UR33, c[0x0][0x398] ;  /* 0x00007300ff2177ac */ /* 0x000e220008000800 */
[----:B------:R-:W1:Y:S01]  /*e75e0*/  LDCU UR40, c[0x0][0x398] ;  /* 0x00007300ff2877ac */ /* 0x000e620008000800 */
[----:B------:R-:W0:Y:S04]  /*e75f0*/  LDCU UR39, c[0x0][0x398] ;  /* 0x00007300ff2777ac */ /* 0x000e280008000800 */
[----:B------:R-:W-:-:S02]  /*e7600*/  @P1 LOP3.LUT R43, R43, 0x10, RZ, 0xfc, !PT ;  /* 0x000000102b2b1812 */ /* 0x000fc400078efcff */
[----:B------:R-:W-:Y:S01]  /*e7610*/  ISETP.LT.AND P1, PT, R51, UR32, !P0 ;  /* 0x0000002033007c0c */ /* 0x000fe2000c721270 */
[----:B------:R-:W0:Y:S01]  /*e7620*/  LDCU UR32, c[0x0][0x398] ;  /* 0x00007300ff2077ac */ /* 0x000e220008000800 */
[----:B------:R-:W-:-:S04]  /*e7630*/  LOP3.LUT R43, R43, 0xfffffff7, RZ, 0xc0, !PT ;  /* 0xfffffff72b2b7812 */ /* 0x000fc800078ec0ff */
[----:B------:R-:W-:-:S04]  /*e7640*/  @P3 LOP3.LUT R43, R43, 0x8, RZ, 0xfc, !PT ;  /* 0x000000082b2b3812 */ /* 0x000fc800078efcff */
[----:B------:R-:W-:-:S04]  /*e7650*/  LOP3.LUT R43, R43, 0xfffffffb, RZ, 0xc0, !PT ;  /* 0xfffffffb2b2b7812 */ /* 0x000fc800078ec0ff */
[----:B------:R-:W-:Y:S02]  /*e7660*/  @P2 LOP3.LUT R43, R43, 0x4, RZ, 0xfc, !PT ;  /* 0x000000042b2b2812 */ /* 0x000fe400078efcff */
        /* <DEDUP_REMOVED lines=8> */
[----:B-1----:R-:W-:Y:S01]  /*e76f0*/  ISETP.LT.AND P2, PT, R48, UR40, !P0 ;  /* 0x0000002830007c0c */ /* 0x002fe2000c741270 */
[----:B------:R-:W1:Y:S04]  /*e7700*/  LDCU UR40, c[0x0][0x39c] ;  /* 0x00007380ff2877ac */ /* 0x000e680008000800 */
[----:B------:R-:W-:Y:S02]  /*e7710*/  @P1 LOP3.LUT R0, R0, 0x80000000, RZ, 0xfc, !PT ;  /* 0x8000000000001812 */ /* 0x000fe400078efcff */
[----:B------:R-:W-:Y:S02]  /*e7720*/  ISETP.LT.AND P1, PT, R47, UR39, !P0 ;  /* 0x000000272f007c0c */ /* 0x000fe4000c721270 */
[----:B------:R-:W-:-:S04]  /*e7730*/  LOP3.LUT R0, R0, 0xbfffffff, RZ, 0xc0, !PT ;  /* 0xbfffffff00007812 */ /* 0x000fc800078ec0ff */
[----:B------:R-:W-:-:S04]  /*e7740*/  @P2 LOP3.LUT R0, R0, 0x40000000, RZ, 0xfc, !PT ;  /* 0x4000000000002812 */ /* 0x000fc800078efcff */
[----:B------:R-:W-:Y:S02]  /*e7750*/  LOP3.LUT R0, R0, 0xdfffffff, RZ, 0xc0, !PT ;  /* 0xdfffffff00007812 */ /* 0x000fe400078ec0ff */
[----:B0-----:R-:W-:Y:S02]  /*e7760*/  ISETP.LT.AND P3, PT, R46, UR33, !P0 ;  /* 0x000000212e007c0c */ /* 0x001fe4000c761270 */
[----:B------:R-:W-:Y:S01]  /*e7770*/  ISETP.LT.AND P2, PT, R45, UR32, !P0 ;  /* 0x000000202d007c0c */ /* 0x000fe2000c741270 */
[----:B------:R-:W0:Y:S01]  /*e7780*/  LDCU.64 UR32, c[0x0][0x398] ;  /* 0x00007300ff2077ac */ /* 0x000e220008000a00 */
[----:B------:R-:W-:Y:S02]  /*e7790*/  @P1 LOP3.LUT R0, R0, 0x20000000, RZ, 0xfc, !PT ;  /* 0x2000000000001812 */ /* 0x000fe400078efcff */
[----:B------:R-:W-:Y:S02]  /*e77a0*/  ISETP.LT.AND P1, PT, R61, UR31, !P0 ;  /* 0x0000001f3d007c0c */ /* 0x000fe4000c721270 */
[----:B------:R-:W-:-:S05]  /*e77b0*/  LOP3.LUT R0, R0, 0xefffffff, RZ, 0xc0, !PT ;  /* 0xefffffff00007812 */ /* 0x000fca00078ec0ff */
[----:B------:R-:W-:-:S04]  /*e77c0*/  @P3 LOP3.LUT R0, R0, 0x10000000, RZ, 0xfc, !PT ;  /* 0x1000000000003812 */ /* 0x000fc800078efcff */
[----:B------:R-:W-:-:S04]  /*e77d0*/  LOP3.LUT R0, R0, 0xf7ffffff, RZ, 0xc0, !PT ;  /* 0xf7ffffff00007812 */ /* 0x000fc800078ec0ff */
[----:B------:R-:W-:Y:S02]  /*e77e0*/  @P2 LOP3.LUT R0, R0, 0x8000000, RZ, 0xfc, !PT ;  /* 0x0800000000002812 */ /* 0x000fe400078efcff */
[----:B--2---:R-:W-:Y:S02]  /*e77f0*/  ISETP.GE.AND P0, PT, R60, UR41, PT ;  /* 0x000000293c007c0c */ /* 0x004fe4000bf06270 */
[----:B------:R-:W2:Y:S01]  /*e7800*/  LDL.LU R60, [R1+0x4fbc] ;  /* 0x004fbc00013c7983 */ /* 0x000ea20000300800 */
[----:B------:R-:W-:Y:S02]  /*e7810*/  LOP3.LUT R0, R0, 0xfbffffff, RZ, 0xc0, !PT ;  /* 0xfbffffff00007812 */ /* 0x000fe400078ec0ff */
[----:B------:R-:W-:Y:S02]  /*e7820*/  ISETP.LT.AND P2, PT, R55, UR42, !P0 ;  /* 0x0000002a37007c0c */ /* 0x000fe4000c741270 */
[----:B------:R-:W-:Y:S02]  /*e7830*/  @P1 LOP3.LUT R0, R0, 0x4000000, RZ, 0xfc, !PT ;  /* 0x0400000000001812 */ /* 0x000fe400078efcff */
[----:B------:R-:W-:-:S02]  /*e7840*/  ISETP.LT.AND P3, PT, R59, UR30, !P0 ;  /* 0x0000001e3b007c0c */ /* 0x000fc4000c761270 */
[----:B------:R-:W-:Y:S02]  /*e7850*/  ISETP.LT.AND P1, PT, R58, UR29, !P0 ;  /* 0x0000001d3a007c0c */ /* 0x000fe4000c721270 */
[----:B------:R-:W-:Y:S02]  /*e7860*/  LOP3.LUT R2, R2, 0x7fffffff, RZ, 0xc0, !PT ;  /* 0x7fffffff02027812 */ /* 0x000fe400078ec0ff */
[----:B------:R-:W-:Y:S01]  /*e7870*/  LOP3.LUT R0, R0, 0xffefffff, RZ, 0xc0, !PT ;  /* 0xffefffff00007812 */ /* 0x000fe200078ec0ff */
[----:B------:R-:W0:Y:S01]  /*e7880*/  LDCU.64 UR30, c[0x0][0x398] ;  /* 0x00007300ff1e77ac */ /* 0x000e220008000a00 */
[----:B------:R-:W0:Y:S02]  /*e7890*/  LDCU UR29, c[0x0][0x398] ;  /* 0x00007300ff1d77ac */ /* 0x000e240008000800 */
        /* <DEDUP_REMOVED lines=46> */
[----:B------:R-:W0:Y:S01]  /*e7b80*/  LDCU UR17, c[0x0][0x398] ;  /* 0x00007300ff1177ac */ /* 0x000e220008000800 */
[----:B------:R-:W-:Y:S02]  /*e7b90*/  @P2 LOP3.LUT R0, R0, 0x1000, RZ, 0xfc, !PT ;  /* 0x0000100000002812 */ /* 0x000fe400078efcff */
[----:B------:R-:W-:Y:S01]  /*e7ba0*/  ISETP.LT.AND P2, PT, R61, UR16, !P0 ;  /* 0x000000103d007c0c */ /* 0x000fe2000c741270 */
[----:B------:R-:W0:Y:S01]  /*e7bb0*/  LDCU UR16, c[0x0][0x398] ;  /* 0x00007300ff1077ac */ /* 0x000e220008000800 */
[----:B------:R-:W0:Y:S01]  /*e7bc0*/  LDCU UR18, c[0x0][0x398] ;  /* 0x00007300ff1277ac */ /* 0x000e220008000800 */
[----:B------:R-:W-:-:S02]  /*e7bd0*/  LOP3.LUT R0, R0, 0xfffff7ff, RZ, 0xc0, !PT ;  /* 0xfffff7ff00007812 */ /* 0x000fc400078ec0ff */
[----:B--2---:R-:W-:Y:S02]  /*e7be0*/  ISETP.GE.AND P0, PT, R60, UR43, PT ;  /* 0x0000002b3c007c0c */ /* 0x004fe4000bf06270 */
[----:B------:R-:W-:Y:S01]  /*e7bf0*/  @P3 LOP3.LUT R0, R0, 0x800, RZ, 0xfc, !PT ;  /* 0x0000080000003812 */ /* 0x000fe200078efcff */
[----:B------:R-:W2:Y:S01]  /*e7c00*/  LDL.LU R60, [R1+0x4fc0] ;  /* 0x004fc000013c7983 */ /* 0x000ea20000300800 */
[----:B------:R-:W0:Y:S02]  /*e7c10*/  LDCU.64 UR42, c[0x0][0x398] ;  /* 0x00007300ff2a77ac */ /* 0x000e240008000a00 */
[----:B------:R-:W-:-:S04]  /*e7c20*/  LOP3.LUT R0, R0, 0xfffffbff, RZ, 0xc0, !PT ;  /* 0xfffffbff00007812 */ /* 0x000fc800078ec0ff */
[----:B------:R-:W-:Y:S02]  /*e7c30*/  @P1 LOP3.LUT R0, R0, 0x400, RZ, 0xfc, !PT ;  /* 0x0000040000001812 */ /* 0x000fe400078efcff */
[----:B------:R-:W-:Y:S02]  /*e7c40*/  ISETP.LT.AND P1, PT, R55, UR44, !P0 ;  /* 0x0000002c37007c0c */ /* 0x000fe4000c721270 */
        /* <DEDUP_REMOVED lines=42> */
[----:B------:R-:W0:Y:S01]  /*e7ef0*/  S2UR UR7, SR_CgaCtaId ;  /* 0x00000000000779c3 */ /* 0x000e220000008800 */
[----:B------:R-:W-:Y:S01]  /*e7f00*/  UMOV UR6, 0x400 ;  /* 0x0000040000067882 */ /* 0x000fe20000000000 */
[----:B------:R-:W-:Y:S01]  /*e7f10*/  @P3 LOP3.LUT R2, R2, 0x40000000, RZ, 0xfc, !PT ;  /* 0x4000000002023812 */ /* 0x000fe200078efcff */
[----:B------:R-:W0:Y:S01]  /*e7f20*/  LDCU UR57, c[0x0][0x398] ;  /* 0x00007300ff3977ac */ /* 0x000e220008000800 */
[----:B------:R-:W0:Y:S02]  /*e7f30*/  LDCU UR58, c[0x0][0x398] ;  /* 0x00007300ff3a77ac */ /* 0x000e240008000800 */
        /* <DEDUP_REMOVED lines=10> */
[----:B------:R-:W-:-:S04]  /*e7fe0*/  LOP3.LUT R2, R2, 0xf7ffffff, RZ, 0xc0, !PT ;  /* 0xf7ffffff02027812 */ /* 0x000fc800078ec0ff */
[----:B------:R-:W-:-:S04]  /*e7ff0*/  @P3 LOP3.LUT R2, R2, 0x8000000, RZ, 0xfc, !PT ;  /* 0x0800000002023812 */ /* 0x000fc800078efcff */
[----:B------:R-:W-:Y:S02]  /*e8000*/  LOP3.LUT R2, R2, 0xfbffffff, RZ, 0xc0, !PT ;  /* 0xfbffffff02027812 */ /* 0x000fe400078ec0ff */
[----:B--2---:R-:W-:Y:S02]  /*e8010*/  ISETP.GE.AND P0, PT, R60, UR45, PT ;  /* 0x0000002d3c007c0c */ /* 0x004fe4000bf06270 */
[----:B------:R-:W-:Y:S01]  /*e8020*/  @P2 LOP3.LUT R2, R2, 0x4000000, RZ, 0xfc, !PT ;  /* 0x0400000002022812 */ /* 0x000fe200078efcff */
[----:B------:R-:W2:Y:S01]  /*e8030*/  LDL R60, [R1+0x2118] ;  /* 0x00211800013c7983 */ /* 0x000ea20000100800 */
[----:B0-----:R-:W-:Y:S01]  /*e8040*/  ULEA UR6, UR7, UR6, 0x18 ;  /* 0x0000000607067291 */ /* 0x001fe2000f8ec0ff */
[----:B------:R-:W-:Y:S02]  /*e8050*/  ISETP.LT.AND P3, PT, R59, UR53, !P0 ;  /* 0x000000353b007c0c */ /* 0x000fe4000c761270 */
[----:B------:R-:W-:Y:S02]  /*e8060*/  LOP3.LUT R2, R2, 0xfdffffff, RZ, 0xc0, !PT ;  /* 0xfdffffff02027812 */ /* 0x000fe400078ec0ff */
[----:B------:R-:W-:Y:S01]  /*e8070*/  ISETP.LT.AND P2, PT, R58, UR52, !P0 ;  /* 0x000000343a007c0c */ /* 0x000fe2000c741270 */
[----:B------:R-:W0:Y:S01]  /*e8080*/  LDCU.64 UR44, c[0x0][0x398] ;  /* 0x00007300ff2c77ac */ /* 0x000e220008000a00 */
[----:B------:R-:W0:Y:S01]  /*e8090*/  LDCU.64 UR52, c[0x0][0x398] ;  /* 0x00007300ff3477ac */ /* 0x000e220008000a00 */
[----:B------:R-:W-:Y:S01]  /*e80a0*/  @P1 LOP3.LUT R2, R2, 0x2000000, RZ, 0xfc, !PT ;  /* 0x0200000002021812 */ /* 0x000fe200078efcff */
[----:B------:R-:W0:Y:S03]  /*e80b0*/  LDCU UR7, c[0x0][0x39c] ;  /* 0x00007380ff0777ac */ /* 0x000e260008000800 */
[----:B------:R-:W-:-:S02]  /*e80c0*/  LOP3.LUT R2, R2, 0xfeffffff, RZ, 0xc0, !PT ;  /* 0xfeffffff02027812 */ /* 0x000fc400078ec0ff */
        /* <DEDUP_REMOVED lines=47> */
[----:B---3--:R-:W-:Y:S01]  /*e83c0*/  ISETP.LT.AND P0, PT, R61, UR69, !P0 ;  /* 0x000000453d007c0c */ /* 0x008fe2000c701270 */
[----:B------:R-:W3:Y:S01]  /*e83d0*/  LDCU UR69, c[0x0][0x398] ;  /* 0x00007300ff4577ac */ /* 0x000ee20008000800 */
        /* <DEDUP_REMOVED lines=8> */
[----:B------:R-:W2:Y:S01]  /*e8460*/  LDCU.64 UR46, c[0x0][0x398] ;  /* 0x00007300ff2e77ac */ /* 0x000ea20008000a00 */
[----:B------:R-:W2:Y:S02]  /*e8470*/  LDL.LU R60, [R1+0x55d0] ;  /* 0x0055d000013c7983 */ /* 0x000ea40000300800 */
[----:B------:R-:W-:Y:S02]  /*e8480*/  ISETP.LT.AND P1, PT, R59, UR68, !P6 ;  /* 0x000000443b007c0c */ /* 0x000fe4000f721270 */
[----:B------:R-:W-:Y:S02]  /*e8490*/  ISETP.LT.AND P2, PT, R58, UR67, !P6 ;  /* 0x000000433a007c0c */ /* 0x000fe4000f741270 */
[----:B------:R-:W-:Y:S01]  /*e84a0*/  ISETP.LT.AND P0, PT, R57, UR66, !P6 ;  /* 0x0000004239007c0c */ /* 0x000fe2000f701270 */
[----:B------:R-:W2:Y:S04]  /*e84b0*/  LDL.LU R59, [R1+0x55cc] ;  /* 0x0055cc00013b7983 */ /* 0x000ea80000300800 */
[----:B------:R-:W2:Y:S04]  /*e84c0*/  LDL.LU R58, [R1+0x55c8] ;  /* 0x0055c800013a7983 */ /* 0x000ea80000300800 */
[----:B------:R-:W2:Y:S01]  /*e84d0*/  LDL.LU R57, [R1+0x55c4] ;  /* 0x0055c40001397983 */ /* 0x000ea20000300800 */
[----:B------:R-:W-:-:S02]  /*e84e0*/  ISETP.LT.AND P3, PT, R48, UR74, !P6 ;  /* 0x0000004a30007c0c */ /* 0x000fc4000f761270 */
[----:B------:R-:W-:Y:S02]  /*e84f0*/  ISETP.LT.AND P4, PT, R47, UR75, !P6 ;  /* 0x0000004b2f007c0c */ /* 0x000fe4000f781270 */
[----:B------:R-:W-:Y:S01]  /*e8500*/  ISETP.LT.AND P5, PT, R46, UR76, !P6 ;  /* 0x0000004c2e007c0c */ /* 0x000fe2000f7a1270 */
[----:B------:R-:W0:Y:S01]  /*e8510*/  LDCU UR66, c[0x0][0x398] ;  /* 0x00007300ff4277ac */ /* 0x000e220008000800 */
[----:B------:R-:W0:Y:S01]  /*e8520*/  LDCU UR67, c[0x0][0x398] ;  /* 0x00007300ff4377ac */ /* 0x000e220008000800 */
[----:B------:R-:W0:Y:S01]  /*e8530*/  LDCU UR68, c[0x0][0x398] ;  /* 0x00007300ff4477ac */ /* 0x000e220008000800 */
[----:B------:R-:W0:Y:S01]  /*e8540*/  LDCU UR74, c[0x0][0x398] ;  /* 0x00007300ff4a77ac */ /* 0x000e220008000800 */
[----:B------:R-:W-:Y:S01]  /*e8550*/  @P1 LOP3.LUT R2, R2, 0x100, RZ, 0xfc, !PT ;  /* 0x0000010002021812 */ /* 0x000fe200078efcff */
[----:B------:R-:W0:Y:S01]  /*e8560*/  LDCU UR75, c[0x0][0x398] ;  /* 0x00007300ff4b77ac */ /* 0x000e220008000800 */
[----:B------:R-:W0:Y:S02]  /*e8570*/  LDCU UR76, c[0x0][0x398] ;  /* 0x00007300ff4c77ac */ /* 0x000e240008000800 */
[----:B------:R-:W-:-:S02]  /*e8580*/  LOP3.LUT R2, R2, 0xffffff7f, RZ, 0xc0, !PT ;  /* 0xffffff7f02027812 */ /* 0x000fc400078ec0ff */
[----:B----4-:R-:W-:Y:S01]  /*e8590*/  ISETP.LT.AND P1, PT, R56, UR65, !P6 ;  /* 0x0000004138007c0c */ /* 0x010fe2000f721270 */
[----:B------:R-:W4:Y:S01]  /*e85a0*/  LDCU UR65, c[0x0][0x398] ;  /* 0x00007300ff4177ac */ /* 0x000f220008000800 */
        /* <DEDUP_REMOVED lines=22> */
[----:B------:R-:W-:-:S04]  /*e8710*/  LOP3.LUT R2, R2, 0xfffffffb, RZ, 0xc0, !PT ;  /* 0xfffffffb02027812 */ /* 0x000fc800078ec0ff */
[----:B------:R-:W-:Y:S02]  /*e8720*/  @P1 LOP3.LUT R2, R2, 0x4, RZ, 0xfc, !PT ;  /* 0x0000000402021812 */ /* 0x000fe400078efcff */
[----:B------:R-:W-:Y:S02]  /*e8730*/  ISETP.LT.AND P0, PT, R51, UR60, !P6 ;  /* 0x0000003c33007c0c */ /* 0x000fe4000f701270 */
[----:B------:R-:W-:Y:S01]  /*e8740*/  ISETP.LT.AND P1, PT, R50, UR59, !P6 ;  /* 0x0000003b32007c0c */ /* 0x000fe2000f721270 */
[----:B------:R-:W2:Y:S01]  /*e8750*/  LDL.LU R51, [R1+0x55ac] ;  /* 0x0055ac0001337983 */ /* 0x000ea20000300800 */
[----:B------:R-:W-:-:S03]  /*e8760*/  LOP3.LUT R2, R2, 0xfffffffd, RZ, 0xc0, !PT ;  /* 0xfffffffd02027812 */ /* 0x000fc600078ec0ff */
[----:B------:R-:W2:Y:S01]  /*e8770*/  LDL.LU R50, [R1+0x55a8] ;  /* 0x0055a80001327983 */ /* 0x000ea20000300800 */
[----:B------:R-:W0:Y:S01]  /*e8780*/  LDCU UR59, c[0x0][0x398] ;  /* 0x00007300ff3b77ac */ /* 0x000e220008000800 */
[----:B------:R-:W0:Y:S01]  /*e8790*/  LDCU UR60, c[0x0][0x398] ;  /* 0x00007300ff3c77ac */ /* 0x000e220008000800 */
[----:B------:R-:W-:Y:S02]  /*e87a0*/  @P2 LOP3.LUT R2, R2, 0x2, RZ, 0xfc, !PT ;  /* 0x0000000202022812 */ /* 0x000fe400078efcff */
[----:B------:R-:W-:Y:S02]  /*e87b0*/  ISETP.LT.AND P2, PT, R49, UR38, !P6 ;  /* 0x0000002631007c0c */ /* 0x000fe4000f741270 */
[----:B------:R-:W2:Y:S04]  /*e87c0*/  LDL.LU R49, [R1+0x55a4] ;  /* 0x0055a40001317983 */ /* 0x000ea80000300800 */
[----:B------:R-:W2:Y:S04]  /*e87d0*/  LDL.LU R48, [R1+0x55a0] ;  /* 0x0055a00001307983 */ /* 0x000ea80000300800 */
[----:B------:R-:W2:Y:S04]  /*e87e0*/  LDL.LU R47, [R1+0x559c] ;  /* 0x00559c00012f7983 */ /* 0x000ea80000300800 */
[----:B------:R-:W2:Y:S01]  /*e87f0*/  LDL.LU R46, [R1+0x5598] ;  /* 0x00559800012e7983 */ /* 0x000ea20000300800 */
[----:B------:R-:W-:Y:S01]  /*e8800*/  ISETP.LT.AND P6, PT, R45, UR77, !P6 ;  /* 0x0000004d2d007c0c */ /* 0x000fe2000f7c1270 */
[----:B------:R-:W0:Y:S02]  /*e8810*/  LDCU UR38, c[0x0][0x39c] ;  /* 0x00007380ff2677ac */ /* 0x000e240008000800 */
[----:B------:R-:W2:Y:S04]  /*e8820*/  LDL.LU R45, [R1+0x5594] ;  /* 0x00559400012d7983 */ /* 0x000ea80000300800 */
[----:B------:R0:W-:Y:S01]  /*e8830*/  STL.64 [R1+0x5738], R22 ;  /* 0x0057381601007387 */ /* 0x0001e20000100a00 */
[----:B------:R-:W1:Y:S03]  /*e8840*/  LDCU UR77, c[0x0][0x398] ;  /* 0x00007300ff4d77ac */ /* 0x000e660008000800 */
[----:B0-----:R-:W3:Y:S04]  /*e8850*/  LDL.LU R22, [R1+0x1fe8] ;  /* 0x001fe80001167983 */ /* 0x001ee80000300800 */
[----:B------:R-:W3:Y:S04]  /*e8860*/  LDL.LU R23, [R1+0x2028] ;  /* 0x0020280001177983 */ /* 0x000ee80000300800 */
[----:B------:R0:W-:Y:S04]  /*e8870*/  STL.64 [R1+0x5730], R20 ;  /* 0x0057301401007387 */ /* 0x0001e80000100a00 */
[----:B0-----:R-:W3:Y:S04]  /*e8880*/  LDL.LU R20, [R1+0x1c] ;  /* 0x00001c0001147983 */ /* 0x001ee80000300800 */
[----:B------:R-:W3:Y:S04]  /*e8890*/  LDL.LU R21, [R1+0x202c] ;  /* 0x00202c0001157983 */ /* 0x000ee80000300800 */
[----:B------:R0:W-:Y:S04]  /*e88a0*/  STL.64 [R1+0x5728], R18 ;  /* 0x0057281201007387 */ /* 0x0001e80000100a00 */
[----:B0-----:R-:W3:Y:S04]  /*e88b0*/  LDL.LU R18, [R1+0x6c] ;  /* 0x00006c0001127983 */ /* 0x001ee80000300800 */
[----:B------:R-:W3:Y:S04]  /*e88c0*/  LDL.LU R19, [R1+0x1f50] ;  /* 0x001f500001137983 */ /* 0x000ee80000300800 */
[----:B------:R0:W-:Y:S04]  /*e88d0*/  STL.64 [R1+0x5720], R16 ;  /* 0x0057201001007387 */ /* 0x0001e80000100a00 */
[----:B0-----:R-:W4:Y:S04]  /*e88e0*/  LDL R17, [R1+0x394] ;  /* 0x0003940001117983 */ /* 0x001f280000100800 */
[----:B------:R-:W4:Y:S04]  /*e88f0*/  LDL.LU R16, [R1+0x338] ;  /* 0x0003380001107983 */ /* 0x000f280000300800 */
[----:B------:R0:W-:Y:S04]  /*e8900*/  STL.64 [R1+0x5718], R26 ;  /* 0x0057181a01007387 */ /* 0x0001e80000100a00 */
[----:B0-----:R-:W4:Y:S04]  /*e8910*/  LDL.LU R26, [R1+0x33c] ;  /* 0x00033c00011a7983 */ /* 0x001f280000300800 */
[----:B------:R-:W4:Y:S04]  /*e8920*/  LDL.LU R27, [R1+0x2020] ;  /* 0x00202000011b7983 */ /* 0x000f280000300800 */
[----:B------:R0:W-:Y:S04]  /*e8930*/  STL.64 [R1+0x5710], R24 ;  /* 0x0057101801007387 */ /* 0x0001e80000100a00 */
[----:B0-----:R-:W4:Y:S04]  /*e8940*/  LDL.LU R24, [R1+0x32c] ;  /* 0x00032c0001187983 */ /* 0x001f280000300800 */
[----:B------:R-:W4:Y:S04]  /*e8950*/  LDL.LU R25, [R1+0x2000] ;  /* 0x0020000001197983 */ /* 0x000f280000300800 */
[----:B------:R0:W-:Y:S04]  /*e8960*/  STL [R1+0x56e8], R2 ;  /* 0x0056e80201007387 */ /* 0x0001e80000100800 */
[----:B0-----:R-:W4:Y:S04]  /*e8970*/  LDL.LU R2, [R1+0x3ac] ;  /* 0x0003ac0001027983 */ /* 0x001f280000300800 */
[----:B------:R-:W-:Y:S04]  /*e8980*/  STL [R1+0x56d4], R0 ;  /* 0x0056d40001007387 */ /* 0x000fe80000100800 */
[----:B------:R-:W-:Y:S04]  /*e8990*/  STL [R1+0x56d0], R43 ;  /* 0x0056d02b01007387 */ /* 0x000fe80000100800 */
        /* <DEDUP_REMOVED lines=11> */
[----:B------:R-:W-:Y:S04]  /*e8a50*/  STL [R1+0x5684], R44 ;  /* 0x0056842c01007387 */ /* 0x000fe80000100800 */
[----:B--2---:R-:W-:Y:S04]  /*e8a60*/  STL [R1+0x5678], R45 ;  /* 0x0056782d01007387 */ /* 0x004fe80000100800 */
        /* <DEDUP_REMOVED lines=15> */
[----:B---3--:R-:W-:Y:S04]  /*e8b60*/  STL [R1+0x55e8], R61 ;  /* 0x0055e83d01007387 */ /* 0x008fe80000100800 */
[----:B------:R-:W2:Y:S04]  /*e8b70*/  LDL.LU R43, [R1+0x314] ;  /* 0x00031400012b7983 */ /* 0x000ea80000300800 */
[----:B------:R-:W3:Y:S01]  /*e8b80*/  LDL.LU R0, [R1+0x2034] ;  /* 0x0020340001007983 */ /* 0x000ee20000300800 */
[----:B0-----:R-:W-:-:S02]  /*e8b90*/  PRMT R7, R19, 0x5410, R18 ;  /* 0x0000541013077816 */ /* 0x001fc40000000012 */
[----:B----4-:R-:W-:-:S04]  /*e8ba0*/  LOP3.LUT R2, R2, 0xfffeffff, RZ, 0xc0, !PT ;  /* 0xfffeffff02027812 */ /* 0x010fc800078ec0ff */
[----:B------:R-:W-:Y:S02]  /*e8bb0*/  @P0 LOP3.LUT R2, R2, 0x10000, RZ, 0xfc, !PT ;  /* 0x0001000002020812 */ /* 0x000fe400078efcff */
[----:B------:R-:W-:-:S03]  /*e8bc0*/  LOP3.LUT P0, RZ, R17, 0x4, RZ, 0xc0, !PT ;  /* 0x0000000411ff7812 */ /* 0x000fc6000780c0ff */
[----:B------:R0:W-:Y:S04]  /*e8bd0*/  STL [R1+0x3ac], R2 ;  /* 0x0003ac0201007387 */ /* 0x0001e80000100800 */
[----:B0-----:R-:W4:Y:S04]  /*e8be0*/  LDL.LU R2, [R1+0x217c] ;  /* 0x00217c0001027983 */ /* 0x001f280000300800 */
[----:B------:R-:W4:Y:S04]  /*e8bf0*/  LDL.LU R17, [R1+0x3b0] ;  /* 0x0003b00001117983 */ /* 0x000f280000300800 */
[----:B------:R-:W4:Y:S04]  /*e8c00*/  LDL.LU R18, [R1+0x239c] ;  /* 0x00239c0001127983 */ /* 0x000f280000300800 */
[----:B------:R0:W-:Y:S04]  /*e8c10*/  STL [R1+0x6dc], R7 ;  /* 0x0006dc0701007387 */ /* 0x0001e80000100800 */
[----:B------:R-:W4:Y:S01]  /*e8c20*/  LDL.LU R19, [R1+0x23a4] ;  /* 0x0023a40001137983 */ /* 0x000f220000300800 */
[----:B0-----:R-:W-:-:S02]  /*e8c30*/  PRMT R7, R5, 0x5410, R41 ;  /* 0x0000541005077816 */ /* 0x001fc40000000029 */
[----:B------:R-:W-:Y:S02]  /*e8c40*/  PRMT R5, R22, 0x5410, R20 ;  /* 0x0000541016057816 */ /* 0x000fe40000000014 */
[----:B------:R-:W-:Y:S02]  /*e8c50*/  PRMT R40, R6, 0x5410, R40 ;  /* 0x0000541006287816 */ /* 0x000fe40000000028 */
[----:B------:R-:W-:-:S03]  /*e8c60*/  PRMT R6, R24, 0x5410, R42 ;  /* 0x0000541018067816 */ /* 0x000fc6000000002a */
[----:B------:R-:W-:Y:S04]  /*e8c70*/  STL [R1+0x6fc], R40 ;  /* 0x0006fc2801007387 */ /* 0x000fe80000100800 */
[----:B------:R0:W-:Y:S04]  /*e8c80*/  STL [R1+0x70c], R7 ;  /* 0x00070c0701007387 */ /* 0x0001e80000100800 */
[----:B------:R-:W4:Y:S04]  /*e8c90*/  LDL.LU R20, [R1+0x3b4] ;  /* 0x0003b40001147983 */ /* 0x000f280000300800 */
[----:B------:R-:W-:Y:S04]  /*e8ca0*/  STL [R1+0x71c], R6 ;  /* 0x00071c0601007387 */ /* 0x000fe80000100800 */
[----:B------:R-:W4:Y:S04]  /*e8cb0*/  LDL.LU R22, [R1+0x54e4] ;  /* 0x0054e40001167983 */ /* 0x000f280000300800 */
[----:B------:R1:W-:Y:S01]  /*e8cc0*/  STL [R1+0x73c], R5 ;  /* 0x00073c0501007387 */ /* 0x0003e20000100800 */
[----:B0-----:R-:W-:-:S02]  /*e8cd0*/  PRMT R7, R26, 0x5410, R35 ;  /* 0x000054101a077816 */ /* 0x001fc40000000023 */
[----:B-1----:R-:W-:Y:S02]  /*e8ce0*/  PRMT R5, R25, 0x5410, R39 ;  /* 0x0000541019057816 */ /* 0x002fe40000000027 */
[----:B------:R-:W-:-:S03]  /*e8cf0*/  PRMT R6, R27, 0x5410, R31 ;  /* 0x000054101b067816 */ /* 0x000fc6000000001f */
[----:B------:R0:W-:Y:S04]  /*e8d00*/  STL [R1+0x74c], R5 ;  /* 0x00074c0501007387 */ /* 0x0001e80000100800 */
[----:B------:R-:W-:Y:S04]  /*e8d10*/  STL [R1+0x76c], R7 ;  /* 0x00076c0701007387 */ /* 0x000fe80000100800 */
[----:B------:R-:W4:Y:S04]  /*e8d20*/  LDL.LU R24, [R1+0x54e0] ;  /* 0x0054e00001187983 */ /* 0x000f280000300800 */
[----:B------:R1:W-:Y:S01]  /*e8d30*/  STL [R1+0x79c], R6 ;  /* 0x00079c0601007387 */ /* 0x0003e20000100800 */
[----:B0-----:R-:W-:-:S02]  /*e8d40*/  PRMT R5, R16, 0x5410, R15 ;  /* 0x0000541010057816 */ /* 0x001fc4000000000f */
[----:B-1----:R-:W-:-:S03]  /*e8d50*/  PRMT R6, R23, 0x5410, R14 ;  /* 0x0000541017067816 */ /* 0x002fc6000000000e */
[----:B------:R0:W-:Y:S04]  /*e8d60*/  STL [R1+0x7ac], R5 ;  /* 0x0007ac0501007387 */ /* 0x0001e80000100800 */
[----:B------:R-:W4:Y:S04]  /*e8d70*/  LDL.LU R23, [R1+0x54d8] ;  /* 0x0054d80001177983 */ /* 0x000f280000300800 */
[----:B------:R1:W-:Y:S04]  /*e8d80*/  STL [R1+0x7cc], R6 ;  /* 0x0007cc0601007387 */ /* 0x0003e80000100800 */
[----:B------:R-:W4:Y:S04]  /*e8d90*/  LDL.LU R7, [R1+0x54d0] ;  /* 0x0054d00001077983 */ /* 0x000f280000300800 */
[----:B------:R-:W4:Y:S01]  /*e8da0*/  LDL.LU R40, [R1+0x424] ;  /* 0x0004240001287983 */ /* 0x000f220000300800 */
[----:B0-----:R-:W-:-:S05]  /*e8db0*/  PRMT R5, R21, 0x5410, R13 ;  /* 0x0000541015057816 */ /* 0x001fca000000000d */
[----:B------:R0:W-:Y:S04]  /*e8dc0*/  STL [R1+0x81c], R5 ;  /* 0x00081c0501007387 */ /* 0x0001e80000100800 */
[----:B-1----:R-:W4:Y:S04]  /*e8dd0*/  LDL.LU R6, [R1+0x420] ;  /* 0x0004200001067983 */ /* 0x002f280000300800 */
[----:B------:R-:W4:Y:S04]  /*e8de0*/  LDL.LU R41, [R1+0x410] ;  /* 0x0004100001297983 */ /* 0x000f280000300800 */
[----:B0-----:R-:W4:Y:S04]  /*e8df0*/  LDL.LU R5, [R1+0x40c] ;  /* 0x00040c0001057983 */ /* 0x001f280000300800 */
[----:B------:R-:W4:Y:S04]  /*e8e00*/  LDL.LU R25, [R1+0x14c] ;  /* 0x00014c0001197983 */ /* 0x000f280000300800 */
[----:B------:R-:W4:Y:S04]  /*e8e10*/  LDL.LU R26, [R1+0x555c] ;  /* 0x00555c00011a7983 */ /* 0x000f280000300800 */
[----:B------:R-:W4:Y:S04]  /*e8e20*/  LDL.LU R27, [R1+0x13c] ;  /* 0x00013c00011b7983 */ /* 0x000f280000300800 */
[----:B------:R-:W4:Y:S04]  /*e8e30*/  LDL.LU R16, [R1+0x5564] ;  /* 0x0055640001107983 */ /* 0x000f280000300800 */
[----:B------:R-:W4:Y:S01]  /*e8e40*/  LDL.LU R21, [R1+0x2118] ;  /* 0x0021180001157983 */ /* 0x000f220000300800 */
[----:B--2---:R-:W-:-:S02]  /*e8e50*/  PRMT R12, R43, 0x5410, R12 ;  /* 0x000054102b0c7816 */ /* 0x004fc4000000000c */
[----:B---3--:R-:W-:-:S03]  /*e8e60*/  PRMT R11, R0, 0x5410, R11 ;  /* 0x00005410000b7816 */ /* 0x008fc6000000000b */
[----:B------:R-:W-:Y:S04]  /*e8e70*/  STL [R1+0x82c], R12 ;  /* 0x00082c0c01007387 */ /* 0x000fe80000100800 */
[----:B------:R-:W-:Y:S01]  /*e8e80*/  STL [R1+0x83c], R11 ;  /* 0x00083c0b01007387 */ /* 0x000fe20000100800 */
[----:B----4-:R-:W-:Y:S02]  /*e8e90*/  PRMT R0, R2, 0x5410, R10 ;  /* 0x0000541002007816 */ /* 0x010fe4000000000a */
[----:B------:R-:W-:Y:S02]  /*e8ea0*/  PRMT R9, R17, 0x5410, R9 ;  /* 0x0000541011097816 */ /* 0x000fe40000000009 */
[----:B------:R-:W-:Y:S01]  /*e8eb0*/  PRMT R2, R18, 0x5410, R8 ;  /* 0x0000541012027816 */ /* 0x000fe20000000008 */
[----:B------:R0:W-:Y:S04]  /*e8ec0*/  STL [R1+0x84c], R0 ;  /* 0x00084c0001007387 */ /* 0x0001e80000100800 */
[----:B------:R-:W-:Y:S04]  /*e8ed0*/  STL [R1+0x888], R9 ;  /* 0x0008880901007387 */ /* 0x000fe80000100800 */
[----:B------:R-:W2:Y:S04]  /*e8ee0*/  LDL.LU R42, [R1+0x5400] ;  /* 0x00540000012a7983 */ /* 0x000ea80000300800 */
[----:B------:R-:W-:Y:S04]  /*e8ef0*/  STL [R1+0x88c], R2 ;  /* 0x00088c0201007387 */ /* 0x000fe80000100800 */
[----:B------:R-:W3:Y:S01]  /*e8f00*/  LDL.LU R43, [R1+0x53fc] ;  /* 0x0053fc00012b7983 */ /* 0x000ee20000300800 */
[----:B0-----:R-:W-:-:S05]  /*e8f10*/  PRMT R0, R19, 0x5410, R4 ;  /* 0x0000541013007816 */ /* 0x001fca0000000004 */
[----:B------:R0:W-:Y:S04]  /*e8f20*/  STL [R1+0x948], R0 ;  /* 0x0009480001007387 */ /* 0x0001e80000100800 */
[----:B0-----:R-:W4:Y:S04]  /*e8f30*/  LDL.LU R0, [R1+0x53d8] ;  /* 0x0053d80001007983 */ /* 0x001f280000300800 */
[----:B------:R0:W-:Y:S04]  /*e8f40*/  STL [R1+0x56b4], R4 ;  /* 0x0056b40401007387 */ /* 0x0001e80000100800 */
[----:B------:R-:W4:Y:S01]  /*e8f50*/  LDL.LU R18, [R1+0x53d4] ;  /* 0x0053d40001127983 */ /* 0x000f220000300800 */
[----:B------:R-:W-:-:S02]  /*e8f60*/  PRMT R2, R20, 0x5410, R3 ;  /* 0x0000541014027816 */ /* 0x000fc40000000003 */
[----:B------:R-:W-:-:S03]  /*e8f70*/  LOP3.LUT R17, R22, 0xffff, RZ, 0xc0, !PT ;  /* 0x0000ffff16117812 */ /* 0x000fc600078ec0ff */
[----:B------:R1:W-:Y:S04]  /*e8f80*/  STL [R1+0x1c78], R2 ;  /* 0x001c780201007387 */ /* 0x0003e80000100800 */
[----:B------:R-:W4:Y:S04]  /*e8f90*/  LDL.LU R19, [R1+0x448] ;  /* 0x0004480001137983 */ /* 0x000f280000300800 */
[----:B------:R-:W4:Y:S04]  /*e8fa0*/  LDL.LU R20, [R1+0x43c] ;  /* 0x00043c0001147983 */ /* 0x000f280000300800 */
[----:B------:R-:W4:Y:S01]  /*e8fb0*/  LDL.LU R22, [R1+0x438] ;  /* 0x0004380001167983 */ /* 0x000f220000300800 */
[----:B------:R-:W-:-:S02]  /*e8fc0*/  LOP3.LUT R45, R24, 0xffff, RZ, 0xc0, !PT ;  /* 0x0000ffff182d7812 */ /* 0x000fc400078ec0ff */
[----:B------:R-:W-:Y:S02]  /*e8fd0*/  LOP3.LUT R24, R23, 0xffff, RZ, 0xc0, !PT ;  /* 0x0000ffff17187812 */ /* 0x000fe400078ec0ff */
[----:B------:R-:W4:Y:S01]  /*e8fe0*/  LDL.LU R23, [R1+0x418] ;  /* 0x0004180001177983 */ /* 0x000f220000300800 */
[----:B0-----:R-:W-:-:S04]  /*e8ff0*/  LOP3.LUT R4, R7, 0xffff, RZ, 0xc0, !PT ;  /* 0x0000ffff07047812 */ /* 0x001fc800078ec0ff */
[----:B------:R-:W-:Y:S02]  /*e9000*/  PRMT R11, R5, 0x4210, R4 ;  /* 0x00004210050b7816 */ /* 0x000fe40000000004 */
[----:B------:R-:W-:Y:S02]  /*e9010*/  PRMT R5, R26, 0x5410, R25 ;  /* 0x000054101a057816 */ /* 0x000fe40000000019 */
[----:B------:R-:W-:Y:S01]  /*e9020*/  ISETP.LT.AND P0, PT, R21, UR31, !P0 ;  /* 0x0000001f15007c0c */ /* 0x000fe2000c701270 */
[----:B-1----:R-:W0:Y:S02]  /*e9030*/  S2R R2, SR_TID.X ;  /* 0x0000000000027919 */ /* 0x002e240000002100 */
[----:B------:R1:W-:Y:S04]  /*e9040*/  STL [R1+0x1c7c], R5 ;  /* 0x001c7c0501007387 */ /* 0x0003e80000100800 */
[----:B------:R-:W4:Y:S04]  /*e9050*/  LDL.LU R25, [R1+0x51f0] ;  /* 0x0051f00001197983 */ /* 0x000f280000300800 */
[----:B------:R-:W4:Y:S01]  /*e9060*/  LDL.LU R21, [R1+0x51ec] ;  /* 0x0051ec0001157983 */ /* 0x000f220000300800 */
[----:B------:R-:W-:-:S02]  /*e9070*/  PRMT R8, R40, 0x4210, R17 ;  /* 0x0000421028087816 */ /* 0x000fc40000000011 */
[----:B------:R-:W-:Y:S02]  /*e9080*/  PRMT R9, R6, 0x4210, R45 ;  /* 0x0000421006097816 */ /* 0x000fe4000000002d */
[----:B------:R-:W-:Y:S01]  /*e9090*/  PRMT R10, R41, 0x4210, R24 ;  /* 0x00004210290a7816 */ /* 0x000fe20000000018 */
[----:B------:R-:W1:Y:S01]  /*e90a0*/  LDCU UR31, c[0x0][0x398] ;  /* 0x00007300ff1f77ac */ /* 0x000e620008000800 */
[----:B0-----:R-:W-:-:S04]  /*e90b0*/  LOP3.LUT R2, R2, 0x1f, RZ, 0xc0, !PT ;  /* 0x0000001f02027812 */ /* 0x001fc800078ec0ff */
[----:B------:R-:W-:Y:S02]  /*e90c0*/  LEA R3, R2, UR6, 0x4 ;  /* 0x0000000602037c11 */ /* 0x000fe4000f8e20ff */
[----:B------:R-:W-:Y:S01]  /*e90d0*/  PRMT R2, R16, 0x5410, R27 ;  /* 0x0000541010027816 */ /* 0x000fe2000000001b */
[----:B------:R-:W0:Y:S01]  /*e90e0*/  LDCU UR6, c[0x0][0x39c] ;  /* 0x00007380ff0677ac */ /* 0x000e220008000800 */
[----:B------:R-:W4:Y:S04]  /*e90f0*/  LDL.LU R16, [R1+0x51d0] ;  /* 0x0051d00001107983 */ /* 0x000f280000300800 */
[----:B------:R-:W4:Y:S04]  /*e9100*/  LDL.LU R26, [R1+0x51cc] ;  /* 0x0051cc00011a7983 */ /* 0x000f280000300800 */
[----:B------:R-:W4:Y:S04]  /*e9110*/  LDL.LU R27, [R1+0x468] ;  /* 0x00046800011b7983 */ /* 0x000f280000300800 */
[----:B------:R0:W-:Y:S01]  /*e9120*/  STSM.16.M88.4 [R3], R8 ;  /* 0x0000000803007844 */ /* 0x0001e20000000200 */
[----:B------:R-:W-:-:S03]  /*e9130*/  NOP ;  /* 0x0000000000007918 */ /* 0x000fc60000000000 */
[----:B------:R-:W0:Y:S04]  /*e9140*/  LDS.128 R12, [R3] ;  /* 0x00000000030c7984 */ /* 0x000e280000000c00 */
[----:B------:R-:W4:Y:S04]  /*e9150*/  LDL.LU R44, [R1+0x464] ;  /* 0x00046400012c7983 */ /* 0x000f280000300800 */
[----:B------:R-:W4:Y:S04]  /*e9160*/  LDL.LU R6, [R1+0x460] ;  /* 0x0004600001067983 */ /* 0x000f280000300800 */
[----:B-1----:R-:W4:Y:S01]  /*e9170*/  LDL.LU R5, [R1+0x450] ;  /* 0x0004500001057983 */ /* 0x002f220000300800 */
[----:B--2---:R-:W-:-:S02]  /*e9180*/  LOP3.LUT R39, R42, 0xffff, RZ, 0xc0, !PT ;  /* 0x0000ffff2a277812 */ /* 0x004fc400078ec0ff */
[----:B---3--:R-:W-:Y:S02]  /*e9190*/  LOP3.LUT R42, R43, 0xffff, RZ, 0xc0, !PT ;  /* 0x0000ffff2b2a7812 */ /* 0x008fe400078ec0ff */
[----:B------:R-:W2:Y:S01]  /*e91a0*/  LDL.LU R43, [R1+0x1fe4] ;  /* 0x001fe400012b7983 */ /* 0x000ea20000300800 */
[----:B----4-:R-:W-:Y:S02]  /*e91b0*/  LOP3.LUT R41, R0, 0xffff, RZ, 0xc0, !PT ;  /* 0x0000ffff00297812 */ /* 0x010fe400078ec0ff */
[----:B------:R-:W-:Y:S02]  /*e91c0*/  LOP3.LUT R18, R18, 0xffff, RZ, 0xc0, !PT ;  /* 0x0000ffff12127812 */ /* 0x000fe400078ec0ff */
[----:B0-----:R-:W-:Y:S02]  /*e91d0*/  PRMT R9, R20, 0x4210, R42 ;  /* 0x0000421014097816 */ /* 0x001fe4000000002a */
[----:B------:R-:W-:Y:S01]  /*e91e0*/  PRMT R10, R22, 0x4210, R41 ;  /* 0x00004210160a7816 */ /* 0x000fe20000000029 */
[----:B------:R-:W3:Y:S04]  /*e91f0*/  LDL.LU R20, [R1+0x1fe0] ;  /* 0x001fe00001147983 */ /* 0x000ee80000300800 */
[----:B------:R-:W4:Y:S04]  /*e9200*/  LDL.LU R22, [R1+0x1f14] ;  /* 0x001f140001167983 */ /* 0x000f280000300800 */
[----:B------:R-:W-:Y:S04]  /*e9210*/  STL [R1+0x660], R12 ;  /* 0x0006600c01007387 */ /* 0x000fe80000100800 */
[----:B------:R-:W-:Y:S04]  /*e9220*/  STL.64 [R1+0x668], R14 ;  /* 0x0006680e01007387 */ /* 0x000fe80000100a00 */
[----:B------:R-:W4:Y:S04]  /*e9230*/  LDL.LU R48, [R1+0x1f10] ;  /* 0x001f100001307983 */ /* 0x000f280000300800 */
[----:B------:R-:W4:Y:S01]  /*e9240*/  LDL.LU R47, [R1+0x48c] ;  /* 0x00048c00012f7983 */ /* 0x000f220000300800 */
[----:B------:R-:W-:-:S03]  /*e9250*/  PRMT R8, R19, 0x4210, R39 ;  /* 0x0000421013087816 */ /* 0x000fc60000000027 */
[----:B------:R-:W4:Y:S04]  /*e9260*/  LDL.LU R46, [R1+0x488] ;  /* 0x00048800012e7983 */ /* 0x000f280000300800 */
[----:B------:R-:W4:Y:S01]  /*e9270*/  LDL.LU R19, [R1+0x480] ;  /* 0x0004800001137983 */ /* 0x000f220000300800 */
[----:B------:R-:W-:Y:S01]  /*e9280*/  PRMT R11, R23, 0x4210, R18 ;  /* 0x00004210170b7816 */ /* 0x000fe20000000012 */
[----:B------:R-:W-:Y:S02]  /*e9290*/  NOP ;  /* 0x0000000000007918 */ /* 0x000fe40000000000 */
[----:B------:R-:W4:Y:S01]  /*e92a0*/  LDL.LU R23, [R1+0x47c] ;  /* 0x00047c0001177983 */ /* 0x000f220000300800 */
[----:B------:R-:W-:-:S05]  /*e92b0*/  IMAD.MOV.U32 R0, RZ, RZ, R13 ;  /* 0x000000ffff007224 */ /* 0x000fca00078e000d */
[----:B------:R-:W-:Y:S01]  /*e92c0*/  STL [R1+0x56dc], R0 ;  /* 0x0056dc0001007387 */ /* 0x000fe20000100800 */
[----:B------:R-:W-:-:S03]  /*e92d0*/  LOP3.LUT R40, R21, 0xffff, RZ, 0xc0, !PT ;  /* 0x0000ffff15287812 */ /* 0x000fc600078ec0ff */
[----:B------:R-:W4:Y:S01]  /*e92e0*/  LDL.LU R21, [R1+0x1b4] ;  /* 0x0001b40001157983 */ /* 0x000f220000300800 */
[----:B------:R-:W-:-:S03]  /*e92f0*/  LOP3.LUT R35, R25, 0xffff, RZ, 0xc0, !PT ;  /* 0x0000ffff19237812 */ /* 0x000fc600078ec0ff */
[----:B------:R0:W-:Y:S04]  /*e9300*/  STSM.16.M88.4 [R3], R8 ;  /* 0x0000000803007844 */ /* 0x0001e80000000200 */
[----:B------:R-:W4:Y:S01]  /*e9310*/  LDL.LU R25, [R1+0x1b8] ;  /* 0x0001b80001197983 */ /* 0x000f220000300800 */
[----:B------:R-:W-:-:S03]  /*e9320*/  NOP ;  /* 0x0000000000007918 */ /* 0x000fc60000000000 */
[----:B------:R-:W1:Y:S01]  /*e9330*/  LDS.128 R12, [R3] ;  /* 0x00000000030c7984 */ /* 0x000e620000000c00 */
[----:B------:R-:W-:Y:S02]  /*e9340*/  LOP3.LUT R7, R26, 0xffff, RZ, 0xc0, !PT ;  /* 0x0000ffff1a077812 */ /* 0x000fe400078ec0ff */
[----:B0-----:R-:W-:Y:S01]  /*e9350*/  PRMT R8, R27, 0x4210, R35 ;  /* 0x000042101b087816 */ /* 0x001fe20000000023 */
[----:B------:R-:W4:Y:S04]  /*e9360*/  LDL.LU R26, [R1+0x1b0] ;  /* 0x0001b000011a7983 */ /* 0x000f280000300800 */
[----:B------:R-:W4:Y:S01]  /*e9370*/  LDL.LU R27, [R1+0x1ac] ;  /* 0x0001ac00011b7983 */ /* 0x000f220000300800 */
[----:B------:R-:W-:Y:S02]  /*e9380*/  LOP3.LUT R16, R16, 0xffff, RZ, 0xc0, !PT ;  /* 0x0000ffff10107812 */ /* 0x000fe400078ec0ff */
[----:B------:R-:W-:-:S02]  /*e9390*/  PRMT R9, R44, 0x4210, R40 ;  /* 0x000042102c097816 */ /* 0x000fc40000000028 */
[----:B------:R-:W-:Y:S02]  /*e93a0*/  PRMT R10, R6, 0x4210, R16 ;  /* 0x00004210060a7816 */ /* 0x000fe40000000010 */
[----:B------:R-:W-:Y:S01]  /*e93b0*/  PRMT R11, R5, 0x4210, R7 ;  /* 0x00004210050b7816 */ /* 0x000fe20000000007 */
[----:B------:R-:W-:Y:S01]  /*e93c0*/  NOP ;  /* 0x0000000000007918 */ /* 0x000fe20000000000 */
[----:B-1----:R-:W-:Y:S04]  /*e93d0*/  STL.64 [R1+0x650], R12 ;  /* 0x0006500c01007387 */ /* 0x002fe80000100a00 */
[----:B------:R0:W-:Y:S04]  /*e93e0*/  STL.64 [R1+0x658], R14 ;  /* 0x0006580e01007387 */ /* 0x0001e80000100a00 */
[----:B------:R-:W4:Y:S04]  /*e93f0*/  LDL.LU R44, [R1+0x1c4] ;  /* 0x0001c400012c7983 */ /* 0x000f280000300800 */
[----:B------:R-:W-:Y:S01]  /*e9400*/  STSM.16.M88.4 [R3], R8 ;  /* 0x0000000803007844 */ /* 0x000fe20000000200 */
[----:B------:R-:W-:-:S03]  /*e9410*/  NOP ;  /* 0x0000000000007918 */ /* 0x000fc60000000000 */
[----:B------:R-:W1:Y:S01]  /*e9420*/  LDS.128 R8, [R3] ;  /* 0x0000000003087984 */ /* 0x000e620000000c00 */
[----:B--2---:R-:W-:-:S03]  /*e9430*/  LOP3.LUT R31, R43, 0xffff, RZ, 0xc0, !PT ;  /* 0x0000ffff2b1f7812 */ /* 0x004fc600078ec0ff */
[----:B------:R-:W2:Y:S01]  /*e9440*/  LDL.LU R43, [R1+0x1bc] ;  /* 0x0001bc00012b7983 */ /* 0x000ea20000300800 */
[----:B---3--:R-:W-:Y:S02]  /*e9450*/  LOP3.LUT R6, R20, 0xffff, RZ, 0xc0, !PT ;  /* 0x0000ffff14067812 */ /* 0x008fe400078ec0ff */
[----:B----4-:R-:W-:Y:S01]  /*e9460*/  LOP3.LUT R5, R22, 0xffff, RZ, 0xc0, !PT ;  /* 0x0000ffff16057812 */ /* 0x010fe200078ec0ff */
[----:B------:R-:W3:Y:S04]  /*e9470*/  LDL.LU R20, [R1+0x1c0] ;  /* 0x0001c00001147983 */ /* 0x000ee80000300800 */
[----:B------:R-:W4:Y:S01]  /*e9480*/  LDL.LU R22, [R1+0x1a8] ;  /* 0x0001a80001167983 */ /* 0x000f220000300800 */
[----:B------:R-:W-:-:S04]  /*e9490*/  LOP3.LUT R0, R48, 0xffff, RZ, 0xc0, !PT ;  /* 0x0000ffff30007812 */ /* 0x000fc800078ec0ff */
[----:B0-----:R-:W-:Y:S02]  /*e94a0*/  PRMT R15, R23, 0x4210, R0 ;  /* 0x00004210170f7816 */ /* 0x001fe40000000000 */
[----:B------:R-:W4:Y:S04]  /*e94b0*/  LDL.LU R23, [R1+0x1c8] ;  /* 0x0001c80001177983 */ /* 0x000f280000300800 */
[----:B-1----:R0:W-:Y:S04]  /*e94c0*/  STL.64 [R1+0x640], R8 ;  /* 0x0006400801007387 */ /* 0x0021e80000100a00 */
[----:B------:R1:W-:Y:S01]  /*e94d0*/  STL.64 [R1+0x648], R10 ;  /* 0x0006480a01007387 */ /* 0x0003e20000100a00 */
[----:B------:R-:W-:-:S02]  /*e94e0*/  PRMT R14, R19, 0x4210, R5 ;  /* 0x00004210130e7816 */ /* 0x000fc40000000005 */
[----:B0-----:R-:W-:Y:S02]  /*e94f0*/  PRMT R8, R21, 0x5210, R17 ;  /* 0x0000521015087816 */ /* 0x001fe40000000011 */
[----:B------:R-:W4:Y:S04]  /*e9500*/  LDL.LU R17, [R1+0x1d0] ;  /* 0x0001d00001117983 */ /* 0x000f280000300800 */
[----:B------:R-:W4:Y:S04]  /*e9510*/  LDL.LU R19, [R1+0x1cc] ;  /* 0x0001cc0001137983 */ /* 0x000f280000300800 */
[----:B------:R-:W4:Y:S01]  /*e9520*/  LDL.LU R21, [R1+0x1a4] ;  /* 0x0001a40001157983 */ /* 0x000f220000300800 */
[----:B------:R-:W-:-:S02]  /*e9530*/  PRMT R12, R47, 0x4210, R31 ;  /* 0x000042102f0c7816 */ /* 0x000fc4000000001f */
[----:B------:R-:W-:Y:S01]  /*e9540*/  PRMT R13, R46, 0x4210, R6 ;  /* 0x000042102e0d7816 */ /* 0x000fe20000000006 */
[----:B------:R-:W-:-:S04]  /*e9550*/  NOP ;  /* 0x0000000000007918 */ /* 0x000fc80000000000 */
[----:B------:R-:W-:Y:S01]  /*e9560*/  STSM.16.M88.4 [R3], R12 ;  /* 0x0000000c03007844 */ /* 0x000fe20000000200 */
[----:B------:R-:W-:-:S03]  /*e9570*/  NOP ;  /* 0x0000000000007918 */ /* 0x000fc60000000000 */
[----:B------:R-:W0:Y:S01]  /*e9580*/  LDS.128 R12, [R3] ;  /* 0x00000000030c7984 */ /* 0x000e220000000c00 */
[----:B------:R-:W-:Y:S02]  /*e9590*/  PRMT R9, R25, 0x5210, R45 ;  /* 0x0000521019097816 */ /* 0x000fe4000000002d */
[----:B-1----:R-:W-:Y:S02]  /*e95a0*/  PRMT R10, R26, 0x5210, R24 ;  /* 0x000052101a0a7816 */ /* 0x002fe40000000018 */
[----:B------:R-:W-:Y:S01]  /*e95b0*/  PRMT R11, R27, 0x5210, R4 ;  /* 0x000052101b0b7816 */ /* 0x000fe20000000004 */
[----:B------:R-:W-:-:S04]  /*e95c0*/  NOP ;  /* 0x0000000000007918 */ /* 0x000fc80000000000 */
[----:B------:R1:W-:Y:S04]  /*e95d0*/  STSM.16.M88.4 [R3], R8 ;  /* 0x0000000803007844 */ /* 0x0003e80000000200 */
[----:B0-----:R-:W-:Y:S04]  /*e95e0*/  STL.64 [R1+0x630], R12 ;  /* 0x0006300c01007387 */ /* 0x001fe80000100a00 */
[----:B------:R-:W-:Y:S04]  /*e95f0*/  STL [R1+0x638], R14 ;  /* 0x0006380e01007387 */ /* 0x000fe80000100800 */
[----:B------:R-:W4:Y:S04]  /*e9600*/  LDL.LU R24, [R1+0x1d8] ;  /* 0x0001d80001187983 */ /* 0x000f280000300800 */
[----:B------:R-:W4:Y:S04]  /*e9610*/  LDL.LU R25, [R1+0x1dc] ;  /* 0x0001dc0001197983 */ /* 0x000f280000300800 */
[----:B------:R-:W4:Y:S01]  /*e9620*/  LDL.LU R26, [R1+0x1e0] ;  /* 0x0001e000011a7983 */ /* 0x000f220000300800 */
[----:B------:R-:W-:Y:S01]  /*e9630*/  IMAD.MOV.U32 R4, RZ, RZ, R15 ;  /* 0x000000ffff047224 */ /* 0x000fe200078e000f */
[----:B------:R-:W-:-:S02]  /*e9640*/  NOP ;  /* 0x0000000000007918 */ /* 0x000fc40000000000 */
[----:B------:R-:W0:Y:S04]  /*e9650*/  LDS.128 R12, [R3] ;  /* 0x00000000030c7984 */ /* 0x000e280000000c00 */
[----:B------:R-:W4:Y:S04]  /*e9660*/  LDL.LU R27, [R1+0x1a0] ;  /* 0x0001a000011b7983 */ /* 0x000f280000300800 */
[----:B------:R-:W-:Y:S01]  /*e9670*/  STL [R1+0x56b8], R4 ;  /* 0x0056b80401007387 */ /* 0x000fe20000100800 */
[----:B-1----:R-:W-:-:S03]  /*e9680*/  PRMT R8, R44, 0x5210, R39 ;  /* 0x000052102c087816 */ /* 0x002fc60000000027 */
[----:B0-----:R-:W-:Y:S04]  /*e9690*/  STL [R1+0x620], R12 ;  /* 0x0006200c01007387 */ /* 0x001fe80000100800 */
[----:B------:R-:W-:Y:S01]  /*e96a0*/  STL.64 [R1+0x628], R14 ;  /* 0x0006280e01007387 */ /* 0x000fe20000100a00 */
[----:B--2---:R-:W-:Y:S01]  /*e96b0*/  PRMT R9, R43, 0x5210, R42 ;  /* 0x000052102b097816 */ /* 0x004fe2000000002a */
[----:B------:R-:W-:Y:S01]  /*e96c0*/  IMAD.MOV.U32 R43, RZ, RZ, R13 ;  /* 0x000000ffff2b7224 */ /* 0x000fe200078e000d */
[----:B------:R-:W-:Y:S01]  /*e96d0*/  NOP ;  /* 0x0000000000007918 */ /* 0x000fe20000000000 */
[----:B---3--:R-:W-:Y:S02]  /*e96e0*/  PRMT R10, R20, 0x5210, R41 ;  /* 0x00005210140a7816 */ /* 0x008fe40000000029 */
[----:B----4-:R-:W-:-:S02]  /*e96f0*/  PRMT R11, R22, 0x5210, R18 ;  /* 0x00005210160b7816 */ /* 0x010fc40000000012 */
[----:B------:R-:W2:Y:S04]  /*e9700*/  LDL.LU R18, [R1+0x54f8] ;  /* 0x0054f80001127983 */ /* 0x000ea80000300800 */
[----:B------:R-:W3:Y:S04]  /*e9710*/  LDL.LU R20, [R1+0x54f4] ;  /* 0x0054f40001147983 */ /* 0x000ee80000300800 */
[----:B------:R-:W4:Y:S04]  /*e9720*/  LDL.LU R22, [R1+0x54ec] ;  /* 0x0054ec0001167983 */ /* 0x000f280000300800 */
[----:B------:R0:W-:Y:S04]  /*e9730*/  STSM.16.M88.4 [R3], R8 ;  /* 0x0000000803007844 */ /* 0x0001e80000000200 */
[----:B------:R-:W-:Y:S01]  /*e9740*/  STL [R1+0x56d8], R43 ;  /* 0x0056d82b01007387 */ /* 0x000fe20000100800 */
[----:B------:R-:W-:-:S03]  /*e9750*/  NOP ;  /* 0x0000000000007918 */ /* 0x000fc60000000000 */
[----:B------:R-:W1:Y:S01]  /*e9760*/  LDS.128 R12, [R3] ;  /* 0x00000000030c7984 */ /* 0x000e620000000c00 */
[----:B0-----:R-:W-:-:S03]  /*e9770*/  PRMT R8, R23, 0x5210, R35 ;  /* 0x0000521017087816 */ /* 0x001fc60000000023 */
[----:B------:R-:W3:Y:S01]  /*e9780*/  LDL.LU R23, [R1+0x54e8] ;  /* 0x0054e80001177983 */ /* 0x000ee20000300800 */
[----:B------:R-:W-:Y:S02]  /*e9790*/  PRMT R9, R17, 0x5210, R40 ;  /* 0x0000521011097816 */ /* 0x000fe40000000028 */
[----:B------:R-:W-:Y:S02]  /*e97a0*/  PRMT R10, R19, 0x5210, R16 ;  /* 0x00005210130a7816 */ /* 0x000fe40000000010 */
[----:B------:R-:W3:Y:S04]  /*e97b0*/  LDL.LU R16, [R1+0x4c8] ;  /* 0x0004c80001107983 */ /* 0x000ee80000300800 */
[----:B------:R-:W3:Y:S01]  /*e97c0*/  LDL.LU R17, [R1+0x4b8] ;  /* 0x0004b80001117983 */ /* 0x000ee20000300800 */
[----:B------:R-:W-:-:S03]  /*e97d0*/  PRMT R11, R21, 0x5210, R7 ;  /* 0x00005210150b7816 */ /* 0x000fc60000000007 */
[----:B------:R-:W3:Y:S04]  /*e97e0*/  LDL.LU R19, [R1+0x4b4] ;  /* 0x0004b40001137983 */ /* 0x000ee80000300800 */
[----:B------:R-:W3:Y:S01]  /*e97f0*/  LDL.LU R21, [R1+0x4b0] ;  /* 0x0004b00001157983 */ /* 0x000ee20000300800 */
[----:B------:R-:W-:-:S03]  /*e9800*/  NOP ;  /* 0x0000000000007918 */ /* 0x000fc60000000000 */
[----:B------:R0:W-:Y:S04]  /*e9810*/  STSM.16.M88.4 [R3], R8 ;  /* 0x0000000803007844 */ /* 0x0001e80000000200 */
[----:B-1----:R-:W-:Y:S04]  /*e9820*/  STL.64 [R1+0x610], R12 ;  /* 0x0006100c01007387 */ /* 0x002fe80000100a00 */
[----:B------:R-:W-:Y:S01]  /*e9830*/  STL.64 [R1+0x618], R14 ;  /* 0x0006180e01007387 */ /* 0x000fe20000100a00 */
[----:B------:R-:W-:Y:S01]  /*e9840*/  NOP ;  /* 0x0000000000007918 */ /* 0x000fe20000000000 */
[----:B0-----:R-:W-:-:S02]  /*e9850*/  PRMT R9, R25, 0x5210, R6 ;  /* 0x0000521019097816 */ /* 0x001fc40000000006 */
[----:B------:R-:W-:Y:S02]  /*e9860*/  PRMT R10, R26, 0x5210, R5 ;  /* 0x000052101a0a7816 */ /* 0x000fe40000000005 */
[----:B------:R-:W0:Y:S01]  /*e9870*/  LDS.128 R4, [R3] ;  /* 0x0000000003047984 */ /* 0x000e220000000c00 */
[----:B------:R-:W-:Y:S01]  /*e9880*/  PRMT R11, R27, 0x5210, R0 ;  /* 0x000052101b0b7816 */ /* 0x000fe20000000000 */
[----:B0-----:R-:W-:Y:S02]  /*e9890*/  IMAD.MOV.U32 R42, RZ, RZ, R6 ;  /* 0x000000ffff2a7224 */ /* 0x001fe400078e0006 */
[----:B------:R-:W-:Y:S04]  /*e98a0*/  STL [R1+0x604], R5 ;  /* 0x0006040501007387 */ /* 0x000fe80000100800 */
[----:B------:R-:W-:Y:S04]  /*e98b0*/  STL [R1+0x60c], R7 ;  /* 0x00060c0701007387 */ /* 0x000fe80000100800 */
[----:B------:R-:W3:Y:S04]  /*e98c0*/  LDL.LU R41, [R1+0x5440] ;  /* 0x0054400001297983 */ /* 0x000ee80000300800 */
[----:B------:R-:W-:Y:S04]  /*e98d0*/  STL [R1+0x56c0], R42 ;  /* 0x0056c02a01007387 */ /* 0x000fe80000100800 */
[----:B------:R-:W3:Y:S04]  /*e98e0*/  LDL.LU R40, [R1+0x543c] ;  /* 0x00543c0001287983 */ /* 0x000ee80000300800 */
[----:B------:R-:W3:Y:S04]  /*e98f0*/  LDL.LU R6, [R1+0x5414] ;  /* 0x0054140001067983 */ /* 0x000ee80000300800 */
[----:B------:R-:W3:Y:S01]  /*e9900*/  LDL.LU R25, [R1+0x540c] ;  /* 0x00540c0001197983 */ /* 0x000ee20000300800 */
[----:B------:R-:W-:Y:S01]  /*e9910*/  PRMT R8, R24, 0x5210, R31 ;  /* 0x0000521018087816 */ /* 0x000fe2000000001f */
[----:B------:R-:W-:-:S04]  /*e9920*/  NOP ;  /* 0x0000000000007918 */ /* 0x000fc80000000000 */
[----:B------:R0:W-:Y:S01]  /*e9930*/  STSM.16.M88.4 [R3], R8 ;  /* 0x0000000803007844 */ /* 0x0001e20000000200 */
[----:B------:R-:W-:-:S03]  /*e9940*/  NOP ;  /* 0x0000000000007918 */ /* 0x000fc60000000000 */
[----:B------:R-:W1:Y:S01]  /*e9950*/  LDS.128 R12, [R3] ;  /* 0x00000000030c7984 */ /* 0x000e620000000c00 */
[----:B----4-:R-:W-:-:S03]  /*e9960*/  LOP3.LUT R27, R22, 0xffff, RZ, 0xc0, !PT ;  /* 0x0000ffff161b7812 */ /* 0x010fc600078ec0ff */
[----:B------:R-:W4:Y:S01]  /*e9970*/  LDL.LU R22, [R1+0x4f0] ;  /* 0x0004f00001167983 */ /* 0x000f220000300800 */
[----:B--2---:R-:W-:Y:S02]  /*e9980*/  LOP3.LUT R49, R18, 0xffff, RZ, 0xc0, !PT ;  /* 0x0000ffff12317812 */ /* 0x004fe400078ec0ff */
[----:B---3--:R-:W-:Y:S01]  /*e9990*/  LOP3.LUT R47, R20, 0xffff, RZ, 0xc0, !PT ;  /* 0x0000ffff142f7812 */ /* 0x008fe200078ec0ff */
[----:B------:R-:W2:Y:S04]  /*e99a0*/  LDL.LU R26, [R1+0x4e0] ;  /* 0x0004e000011a7983 */ /* 0x000ea80000300800 */
[----:B------:R-:W3:Y:S01]  /*e99b0*/  LDL.LU R20, [R1+0x4d4] ;  /* 0x0004d40001147983 */ /* 0x000ee20000300800 */
[----:B------:R-:W-:-:S03]  /*e99c0*/  LOP3.LUT R18, R23, 0xffff, RZ, 0xc0, !PT ;  /* 0x0000ffff17127812 */ /* 0x000fc600078ec0ff */
[----:B------:R-:W3:Y:S04]  /*e99d0*/  LDL.LU R23, [R1+0x474] ;  /* 0x0004740001177983 */ /* 0x000ee80000300800 */
[----:B------:R-:W3:Y:S01]  /*e99e0*/  LDL.LU R24, [R1+0x5234] ;  /* 0x0052340001187983 */ /* 0x000ee20000300800 */
[----:B0-----:R-:W-:Y:S02]  /*e99f0*/  PRMT R8, R16, 0x4210, R49 ;  /* 0x0000421010087816 */ /* 0x001fe40000000031 */
[----:B------:R-:W-:Y:S01]  /*e9a00*/  PRMT R9, R17, 0x4210, R47 ;  /* 0x0000421011097816 */ /* 0x000fe2000000002f */
[----:B------:R-:W3:Y:S01]  /*e9a10*/  LDL.LU R16, [R1+0x5230] ;  /* 0x0052300001107983 */ /* 0x000ee20000300800 */
[----:B------:R-:W-:-:S03]  /*e9a20*/  PRMT R10, R19, 0x4210, R27 ;  /* 0x00004210130a7816 */ /* 0x000fc6000000001b */
[----:B------:R-:W3:Y:S01]  /*e9a30*/  LDL.LU R17, [R1+0x5204] ;  /* 0x0052040001117983 */ /* 0x000ee20000300800 */
[----:B------:R-:W-:-:S03]  /*e9a40*/  PRMT R11, R21, 0x4210, R18 ;  /* 0x00004210150b7816 */ /* 0x000fc60000000012 */
[----:B------:R-:W3:Y:S04]  /*e9a50*/  LDL.LU R19, [R1+0x5200] ;  /* 0x0052000001137983 */ /* 0x000ee80000300800 */
[----:B------:R-:W3:Y:S01]  /*e9a60*/  LDL.LU R21, [R1+0x518] ;  /* 0x0005180001157983 */ /* 0x000ee20000300800 */
[----:B------:R-:W-:Y:S02]  /*e9a70*/  IMAD.MOV.U32 R0, RZ, RZ, R4 ;  /* 0x000000ffff007224 */ /* 0x000fe400078e0004 */
[----:B-1----:R-:W-:Y:S02]  /*e9a80*/  IMAD.MOV.U32 R43, RZ, RZ, R12 ;  /* 0x000000ffff2b7224 */ /* 0x002fe400078e000c */
[----:B------:R-:W-:Y:S02]  /*e9a90*/  IMAD.MOV.U32 R42, RZ, RZ, R13 ;  /* 0x000000ffff2a7224 */ /* 0x000fe400078e000d */
[----:B------:R-:W-:-:S02]  /*e9aa0*/  IMAD.MOV.U32 R4, RZ, RZ, R14 ;  /* 0x000000ffff047224 */ /* 0x000fc400078e000e */
[----:B------:R-:W-:Y:S01]  /*e9ab0*/  IMAD.MOV.U32 R5, RZ, RZ, R15 ;  /* 0x000000ffff057224 */ /* 0x000fe200078e000f */
[----:B------:R-:W-:Y:S01]  /*e9ac0*/  NOP ;  /* 0x0000000000007918 */ /* 0x000fe20000000000 */
[----:B------:R0:W-:Y:S04]  /*e9ad0*/  STL.64 [R1+0x56e0], R42 ;  /* 0x0056e02a01007387 */ /* 0x0001e80000100a00 */
[----:B------:R-:W-:Y:S04]  /*e9ae0*/  STL.64 [R1+0x56c8], R4 ;  /* 0x0056c80401007387 */ /* 0x000fe80000100a00 */
[----:B------:R-:W3:Y:S04]  /*e9af0*/  LDL.LU R45, [R1+0x510] ;  /* 0x00051000012d7983 */ /* 0x000ee80000300800 */
[----:B------:R4:W-:Y:S04]  /*e9b00*/  STSM.16.M88.4 [R3], R8 ;  /* 0x0000000803007844 */ /* 0x0009e80000000200 */
[----:B------:R-:W3:Y:S01]  /*e9b10*/  LDL.LU R44, [R1+0x504] ;  /* 0x00050400012c7983 */ /* 0x000ee20000300800 */
[----:B------:R-:W-:-:S03]  /*e9b20*/  NOP ;  /* 0x0000000000007918 */ /* 0x000fc60000000000 */
[----:B------:R-:W1:Y:S01]  /*e9b30*/  LDS.128 R12, [R3] ;  /* 0x00000000030c7984 */ /* 0x000e620000000c00 */
[----:B------:R-:W-:-:S03]  /*e9b40*/  LOP3.LUT R39, R41, 0xffff, RZ, 0xc0, !PT ;  /* 0x0000ffff29277812 */ /* 0x000fc600078ec0ff */
[----:B------:R-:W3:Y:S01]  /*e9b50*/  LDL.LU R41, [R1+0x4f8] ;  /* 0x0004f80001297983 */ /* 0x000ee20000300800 */
[----:B0-----:R-:W-:Y:S02]  /*e9b60*/  LOP3.LUT R42, R40, 0xffff, RZ, 0xc0, !PT ;  /* 0x0000ffff282a7812 */ /* 0x001fe400078ec0ff */
[----:B------:R-:W-:Y:S02]  /*e9b70*/  LOP3.LUT R40, R6, 0xffff, RZ, 0xc0, !PT ;  /* 0x0000ffff06287812 */ /* 0x000fe400078ec0ff */
[----:B------:R-:W-:Y:S02]  /*e9b80*/  LOP3.LUT R7, R25, 0xffff, RZ, 0xc0, !PT ;  /* 0x0000ffff19077812 */ /* 0x000fe400078ec0ff */
[----:B----4-:R-:W-:Y:S02]  /*e9b90*/  PRMT R8, R22, 0x4210, R39 ;  /* 0x0000421016087816 */ /* 0x010fe40000000027 */
[----:B------:R-:W4:Y:S04]  /*e9ba0*/  LDL.LU R22, [R1+0x1fd4] ;  /* 0x001fd40001167983 */ /* 0x000f280000300800 */
[----:B------:R-:W4:Y:S04]  /*e9bb0*/  LDL.LU R6, [R1+0x1fd0] ;  /* 0x001fd00001067983 */ /* 0x000f280000300800 */
[----:B------:R-:W4:Y:S04]  /*e9bc0*/  LDL.LU R51, [R1+0x1f24] ;  /* 0x001f240001337983 */ /* 0x000f280000300800 */
[----:B------:R-:W4:Y:S01]  /*e9bd0*/  LDL.LU R50, [R1+0x1f20] ;  /* 0x001f200001327983 */ /* 0x000f220000300800 */
[----:B--2---:R-:W-:-:S03]  /*e9be0*/  PRMT R9, R26, 0x4210, R42 ;  /* 0x000042101a097816 */ /* 0x004fc6000000002a */
[----:B------:R-:W2:Y:S01]  /*e9bf0*/  LDL.LU R25, [R1+0x530] ;  /* 0x0005300001197983 */ /* 0x000ea20000300800 */
[----:B---3--:R-:W-:-:S03]  /*e9c00*/  PRMT R10, R20, 0x4210, R40 ;  /* 0x00004210140a7816 */ /* 0x008fc60000000028 */
[----:B------:R-:W3:Y:S04]  /*e9c10*/  LDL.LU R26, [R1+0x52c] ;  /* 0x00052c00011a7983 */ /* 0x000ee80000300800 */
[----:B------:R-:W3:Y:S01]  /*e9c20*/  LDL.LU R20, [R1+0x528] ;  /* 0x0005280001147983 */ /* 0x000ee20000300800 */
[----:B------:R-:W-:Y:S02]  /*e9c30*/  PRMT R11, R23, 0x4210, R7 ;  /* 0x00004210170b7816 */ /* 0x000fe40000000007 */
[----:B------:R-:W-:Y:S01]  /*e9c40*/  LOP3.LUT R35, R24, 0xffff, RZ, 0xc0, !PT ;  /* 0x0000ffff18237812 */ /* 0x000fe200078ec0ff */
[----:B------:R-:W3:Y:S04]  /*e9c50*/  LDL.LU R23, [R1+0x520] ;  /* 0x0005200001177983 */ /* 0x000ee80000300800 */
[----:B-1----:R-:W-:Y:S04]  /*e9c60*/  STL.64 [R1+0x5e0], R12 ;  /* 0x0005e00c01007387 */ /* 0x002fe80000100a00 */
[----:B------:R-:W-:Y:S01]  /*e9c70*/  STL.64 [R1+0x5e8], R14 ;  /* 0x0005e80e01007387 */ /* 0x000fe20000100a00 */
[----:B------:R-:W-:-:S03]  /*e9c80*/  NOP ;  /* 0x0000000000007918 */ /* 0x000fc60000000000 */
[----:B------:R-:W3:Y:S04]  /*e9c90*/  LDL.LU R48, [R1+0x1f4] ;  /* 0x0001f40001307983 */ /* 0x000ee80000300800 */
[----:B------:R0:W-:Y:S04]  /*e9ca0*/  STSM.16.M88.4 [R3], R8 ;  /* 0x0000000803007844 */ /* 0x0001e80000000200 */
[----:B------:R-:W3:Y:S01]  /*e9cb0*/  LDL.LU R46, [R1+0x1e4] ;  /* 0x0001e400012e7983 */ /* 0x000ee20000300800 */
[----:B------:R-:W-:-:S03]  /*e9cc0*/  NOP ;  /* 0x0000000000007918 */ /* 0x000fc60000000000 */
[----:B------:R-:W1:Y:S01]  /*e9cd0*/  LDS.128 R12, [R3] ;  /* 0x00000000030c7984 */ /* 0x000e620000000c00 */
[----:B------:R-:W-:Y:S02]  /*e9ce0*/  LOP3.LUT R24, R16, 0xffff, RZ, 0xc0, !PT ;  /* 0x0000ffff10187812 */ /* 0x000fe400078ec0ff */
[----:B------:R-:W-:Y:S02]  /*e9cf0*/  LOP3.LUT R16, R19, 0xffff, RZ, 0xc0, !PT ;  /* 0x0000ffff13107812 */ /* 0x000fe400078ec0ff */
[----:B0-----:R-:W-:Y:S01]  /*e9d00*/  PRMT R8, R21, 0x4210, R35 ;  /* 0x0000421015087816 */ /* 0x001fe20000000023 */
[----:B------:R-:W3:Y:S04]  /*e9d10*/  LDL.LU R19, [R1+0x1f0] ;  /* 0x0001f00001137983 */ /* 0x000ee80000300800 */
[----:B------:R-:W3:Y:S01]  /*e9d20*/  LDL.LU R21, [R1+0x1e8] ;  /* 0x0001e80001157983 */ /* 0x000ee20000300800 */
[----:B------:R-:W-:-:S02]  /*e9d30*/  LOP3.LUT R17, R17, 0xffff, RZ, 0xc0, !PT ;  /* 0x0000ffff11117812 */ /* 0x000fc400078ec0ff */
[----:B------:R-:W-:Y:S02]  /*e9d40*/  PRMT R9, R45, 0x4210, R24 ;  /* 0x000042102d097816 */ /* 0x000fe40000000018 */
[----:B------:R-:W-:Y:S01]  /*e9d50*/  PRMT R10, R44, 0x4210, R17 ;  /* 0x000042102c0a7816 */ /* 0x000fe20000000011 */
[----:B-1----:R2:W-:Y:S04]  /*e9d60*/  STL.64 [R1+0x5d0], R12 ;  /* 0x0005d00c01007387 */ /* 0x0025e80000100a00 */
[----:B------:R0:W-:Y:S04]  /*e9d70*/  STL.64 [R1+0x5d8], R14 ;  /* 0x0005d80e01007387 */ /* 0x0001e80000100a00 */
[----:B------:R-:W3:Y:S04]  /*e9d80*/  LDL.LU R45, [R1+0x210] ;  /* 0x00021000012d7983 */ /* 0x000ee80000300800 */
[----:B------:R-:W3:Y:S01]  /*e9d90*/  LDL.LU R44, [R1+0x20c] ;  /* 0x00020c00012c7983 */ /* 0x000ee20000300800 */
[----:B------:R-:W-:Y:S01]  /*e9da0*/  PRMT R11, R41, 0x4210, R16 ;  /* 0x00004210290b7816 */ /* 0x000fe20000000010 */
[----:B------:R-:W-:-:S02]  /*e9db0*/  NOP ;  /* 0x0000000000007918 */ /* 0x000fc40000000000 */
[----:B------:R-:W3:Y:S04]  /*e9dc0*/  LDL.LU R41, [R1+0x200] ;  /* 0x0002000001297983 */ /* 0x000ee80000300800 */
[----:B------:R-:W-:Y:S01]  /*e9dd0*/  STSM.16.M88.4 [R3], R8 ;  /* 0x0000000803007844 */ /* 0x000fe20000000200 */
[----:B------:R-:W-:-:S03]  /*e9de0*/  NOP ;  /* 0x0000000000007918 */ /* 0x000fc60000000000 */
[----:B------:R-:W1:Y:S01]  /*e9df0*/  LDS.128 R8, [R3] ;  /* 0x0000000003087984 */ /* 0x000e620000000c00 */
[----:B----4-:R-:W-:-:S03]  /*e9e00*/  LOP3.LUT R31, R22, 0xffff, RZ, 0xc0, !PT ;  /* 0x0000ffff161f7812 */ /* 0x010fc600078ec0ff */
[----:B------:R-:W4:Y:S01]  /*e9e10*/  LDL.LU R22, [R1+0x19c] ;  /* 0x00019c0001167983 */ /* 0x000f220000300800 */
[----:B------:R-:W-:Y:S02]  /*e9e20*/  LOP3.LUT R6, R6, 0xffff, RZ, 0xc0, !PT ;  /* 0x0000ffff06067812 */ /* 0x000fe400078ec0ff */
[----:B------:R-:W-:Y:S02]  /*e9e30*/  LOP3.LUT R5, R51, 0xffff, RZ, 0xc0, !PT ;  /* 0x0000ffff33057812 */ /* 0x000fe400078ec0ff */
[----:B------:R-:W-:Y:S02]  /*e9e40*/  LOP3.LUT R4, R50, 0xffff, RZ, 0xc0, !PT ;  /* 0x0000ffff32047812 */ /* 0x000fe400078ec0ff */
[----:B--2---:R-:W-:Y:S02]  /*e9e50*/  PRMT R12, R25, 0x4210, R31 ;  /* 0x00004210190c7816 */ /* 0x004fe4000000001f */
[----:B---3--:R-:W-:Y:S01]  /*e9e60*/  PRMT R13, R26, 0x4210, R6 ;  /* 0x000042101a0d7816 */ /* 0x008fe20000000006 */
[----:B------:R-:W2:Y:S01]  /*e9e70*/  LDL.LU R25, [R1+0x218] ;  /* 0x0002180001197983 */ /* 0x000ea20000300800 */
[----:B0-----:R-:W-:-:S03]  /*e9e80*/  PRMT R14, R20, 0x4210, R5 ;  /* 0x00004210140e7816 */ /* 0x001fc60000000005 */
[----:B------:R-:W3:Y:S04]  /*e9e90*/  LDL.LU R26, [R1+0x220] ;  /* 0x00022000011a7983 */ /* 0x000ee80000300800 */
[----:B------:R-:W2:Y:S01]  /*e9ea0*/  LDL.LU R20, [R1+0x21c] ;  /* 0x00021c0001147983 */ /* 0x000ea20000300800 */
[----:B------:R-:W-:Y:S01]  /*e9eb0*/  PRMT R15, R23, 0x4210, R4 ;  /* 0x00004210170f7816 */ /* 0x000fe20000000004 */
[----:B------:R-:W-:Y:S02]  /*e9ec0*/  NOP ;  /* 0x0000000000007918 */ /* 0x000fe40000000000 */
[----:B------:R-:W2:Y:S04]  /*e9ed0*/  LDL.LU R23, [R1+0x198] ;  /* 0x0001980001177983 */ /* 0x000ea80000300800 */
[----:B------:R-:W-:Y:S01]  /*e9ee0*/  STSM.16.M88.4 [R3], R12 ;  /* 0x0000000c03007844 */ /* 0x000fe20000000200 */
[----:B------:R-:W-:-:S03]  /*e9ef0*/  NOP ;  /* 0x0000000000007918 */ /* 0x000fc60000000000 */
[----:B------:R-:W0:Y:S04]  /*e9f00*/  LDS.128 R12, [R3] ;  /* 0x00000000030c7984 */ /* 0x000e280000000c00 */
[----:B-1----:R-:W-:Y:S04]  /*e9f10*/  STL.64 [R1+0x5c0], R8 ;  /* 0x0005c00801007387 */ /* 0x002fe80000100a00 */
[----:B------:R1:W-:Y:S02]  /*e9f20*/  STL.64 [R1+0x5c8], R10 ;  /* 0x0005c80a01007387 */ /* 0x0003e40000100a00 */
[----:B-1----:R-:W-:-:S02]  /*e9f30*/  PRMT R10, R19, 0x5210, R27 ;  /* 0x00005210130a7816 */ /* 0x002fc4000000001b */
[----:B------:R-:W-:Y:S01]  /*e9f40*/  PRMT R11, R21, 0x5210, R18 ;  /* 0x00005210150b7816 */ /* 0x000fe20000000012 */
[----:B------:R-:W3:Y:S04]  /*e9f50*/  LDL.LU R27, [R1+0x22c] ;  /* 0x00022c00011b7983 */ /* 0x000ee80000300800 */
[----:B------:R-:W3:Y:S04]  /*e9f60*/  LDL.LU R18, [R1+0x230] ;  /* 0x0002300001127983 */ /* 0x000ee80000300800 */
[----:B0-----:R-:W-:Y:S04]  /*e9f70*/  STL.64 [R1+0x5b0], R12 ;  /* 0x0005b00c01007387 */ /* 0x001fe80000100a00 */
[----:B------:R-:W-:Y:S04]  /*e9f80*/  STL.64 [R1+0x5b8], R14 ;  /* 0x0005b80e01007387 */ /* 0x000fe80000100a00 */
[----:B------:R-:W3:Y:S01]  /*e9f90*/  LDL.LU R19, [R1+0x234] ;  /* 0x0002340001137983 */ /* 0x000ee20000300800 */
[----:B------:R-:W-:-:S02]  /*e9fa0*/  PRMT R8, R48, 0x5210, R49 ;  /* 0x0000521030087816 */ /* 0x000fc40000000031 */
[----:B------:R-:W-:Y:S01]  /*e9fb0*/  PRMT R9, R46, 0x5210, R47 ;  /* 0x000052102e097816 */ /* 0x000fe2000000002f */
[----:B------:R-:W-:-:S04]  /*e9fc0*/  NOP ;  /* 0x0000000000007918 */ /* 0x000fc80000000000 */
[----:B------:R0:W-:Y:S01]  /*e9fd0*/  STSM.16.M88.4 [R3], R8 ;  /* 0x0000000803007844 */ /* 0x0001e20000000200 */
[----:B------:R-:W-:-:S03]  /*e9fe0*/  NOP ;  /* 0x0000000000007918 */ /* 0x000fc60000000000 */
[----:B------:R-:W1:Y:S04]  /*e9ff0*/  LDS.128 R12, [R3] ;  /* 0x00000000030c7984 */ /* 0x000e680000000c00 */
[----:B------:R-:W3:Y:S01]  /*ea000*/  LDL.LU R21, [R1+0x194] ;  /* 0x0001940001157983 */ /* 0x000ee20000300800 */
[----:B0-----:R-:W-:Y:S02]  /*ea010*/  PRMT R8, R45, 0x5210, R39 ;  /* 0x000052102d087816 */ /* 0x001fe40000000027 */
[----:B------:R-:W-:Y:S01]  /*ea020*/  PRMT R9, R44, 0x5210, R42 ;  /* 0x000052102c097816 */ /* 0x000fe2000000002a */
[----:B-1----:R-:W-:Y:S04]  /*ea030*/  STL [R1+0x5a4], R13 ;  /* 0x0005a40d01007387 */ /* 0x002fe80000100800 */
[----:B------:R-:W-:Y:S01]  /*ea040*/  STL [R1+0x5a8], R14 ;  /* 0x0005a80e01007387 */ /* 0x000fe20000100800 */
[----:B------:R-:W-:Y:S01]  /*ea050*/  PRMT R10, R41, 0x5210, R40 ;  /* 0x00005210290a7816 */ /* 0x000fe20000000028 */
[----:B------:R-:W-:Y:S01]  /*ea060*/  IMAD.MOV.U32 R41, RZ, RZ, R12 ;  /* 0x000000ffff297224 */ /* 0x000fe200078e000c */
[----:B----4-:R-:W-:Y:S01]  /*ea070*/  PRMT R11, R22, 0x5210, R7 ;  /* 0x00005210160b7816 */ /* 0x010fe20000000007 */
[----:B------:R-:W-:Y:S01]  /*ea080*/  IMAD.MOV.U32 R7, RZ, RZ, R15 ;  /* 0x000000ffff077224 */ /* 0x000fe200078e000f */
[----:B------:R-:W-:-:S03]  /*ea090*/  NOP ;  /* 0x0000000000007918 */ /* 0x000fc60000000000 */
[----:B------:R2:W-:Y:S01]  /*ea0a0*/  STSM.16.M88.4 [R3], R8 ;  /* 0x0000000803007844 */ /* 0x0005e20000000200 */
[----:B------:R-:W-:-:S03]  /*ea0b0*/  NOP ;  /* 0x0000000000007918 */ /* 0x000fc60000000000 */
[----:B------:R-:W0:Y:S04]  /*ea0c0*/  LDS.128 R12, [R3] ;  /* 0x00000000030c7984 */ /* 0x000e280000000c00 */
[----:B------:R-:W4:Y:S04]  /*ea0d0*/  LDL.LU R22, [R1+0x5510] ;  /* 0x0055100001167983 */ /* 0x000f280000300800 */
[----:B------:R-:W-:Y:S01]  /*ea0e0*/  STL [R1+0x569c], R7 ;  /* 0x00569c0701007387 */ /* 0x000fe20000100800 */
[----:B--2---:R-:W-:-:S03]  /*ea0f0*/  PRMT R11, R23, 0x5210, R16 ;  /* 0x00005210170b7816 */ /* 0x004fc60000000010 */
[----:B------:R-:W2:Y:S04]  /*ea100*/  LDL.LU R23, [R1+0x550c] ;  /* 0x00550c0001177983 */ /* 0x000ea80000300800 */
[----:B------:R-:W2:Y:S01]  /*ea110*/  LDL.LU R44, [R1+0x5504] ;  /* 0x00550400012c7983 */ /* 0x000ea20000300800 */
[----:B------:R-:W-:Y:S02]  /*ea120*/  PRMT R8, R25, 0x5210, R35 ;  /* 0x0000521019087816 */ /* 0x000fe40000000023 */
[----:B---3--:R-:W-:Y:S02]  /*ea130*/  PRMT R9, R26, 0x5210, R24 ;  /* 0x000052101a097816 */ /* 0x008fe40000000018 */
[----:B------:R-:W-:Y:S01]  /*ea140*/  PRMT R10, R20, 0x5210, R17 ;  /* 0x00005210140a7816 */ /* 0x000fe20000000011 */
[----:B------:R-:W3:Y:S04]  /*ea150*/  LDL.LU R40, [R1+0x54fc] ;  /* 0x0054fc0001287983 */ /* 0x000ee80000300800 */
[----:B------:R-:W3:Y:S04]  /*ea160*/  LDL.LU R26, [R1+0x560] ;  /* 0x00056000011a7983 */ /* 0x000ee80000300800 */
[----:B------:R-:W3:Y:S04]  /*ea170*/  LDL.LU R16, [R1+0x564] ;  /* 0x0005640001107983 */ /* 0x000ee80000300800 */
[----:B------:R-:W3:Y:S04]  /*ea180*/  LDL.LU R17, [R1+0x554] ;  /* 0x0005540001117983 */ /* 0x000ee80000300800 */
[----:B------:R-:W3:Y:S01]  /*ea190*/  LDL.LU R20, [R1+0x55c] ;  /* 0x00055c0001147983 */ /* 0x000ee20000300800 */
[----:B------:R-:W-:-:S03]  /*ea1a0*/  NOP ;  /* 0x0000000000007918 */ /* 0x000fc60000000000 */
[----:B------:R1:W-:Y:S04]  /*ea1b0*/  STSM.16.M88.4 [R3], R8 ;  /* 0x0000000803007844 */ /* 0x0003e80000000200 */
[----:B0-----:R-:W-:Y:S04]  /*ea1c0*/  STL.64 [R1+0x590], R12 ;  /* 0x0005900c01007387 */ /* 0x001fe80000100a00 */
[----:B------:R-:W-:Y:S01]  /*ea1d0*/  STL.64 [R1+0x598], R14 ;  /* 0x0005980e01007387 */ /* 0x000fe20000100a00 */
[----:B------:R-:W-:-:S03]  /*ea1e0*/  NOP ;  /* 0x0000000000007918 */ /* 0x000fc60000000000 */
[----:B------:R-:W0:Y:S01]  /*ea1f0*/  LDS.128 R12, [R3] ;  /* 0x00000000030c7984 */ /* 0x000e220000000c00 */
[----:B-1----:R-:W-:Y:S02]  /*ea200*/  PRMT R9, R18, 0x5210, R6 ;  /* 0x0000521012097816 */ /* 0x002fe40000000006 */
[----:B------:R-:W-:Y:S02]  /*ea210*/  PRMT R8, R27, 0x5210, R31 ;  /* 0x000052101b087816 */ /* 0x000fe4000000001f */
[----:B------:R-:W-:Y:S01]  /*ea220*/  PRMT R10, R19, 0x5210, R5 ;  /* 0x00005210130a7816 */ /* 0x000fe20000000005 */
[----:B0-----:R-:W-:Y:S02]  /*ea230*/  IMAD.MOV.U32 R6, RZ, RZ, R13 ;  /* 0x000000ffff067224 */ /* 0x001fe400078e000d */
[----:B------:R-:W-:Y:S01]  /*ea240*/  IMAD.MOV.U32 R7, RZ, RZ, R14 ;  /* 0x000000ffff077224 */ /* 0x000fe200078e000e */
[----:B------:R-:W-:Y:S04]  /*ea250*/  STL [R1+0x580], R12 ;  /* 0x0005800c01007387 */ /* 0x000fe80000100800 */
[----:B------:R-:W-:Y:S04]  /*ea260*/  STL [R1+0x58c], R15 ;  /* 0x00058c0f01007387 */ /* 0x000fe80000100800 */
[----:B------:R-:W3:Y:S04]  /*ea270*/  LDL.LU R18, [R1+0x5468] ;  /* 0x0054680001127983 */ /* 0x000ee80000300800 */
[----:B------:R-:W-:Y:S04]  /*ea280*/  STL [R1+0x56a8], R6 ;  /* 0x0056a80601007387 */ /* 0x000fe80000100800 */
[----:B------:R-:W-:Y:S04]  /*ea290*/  STL [R1+0x56a0], R7 ;  /* 0x0056a00701007387 */ /* 0x000fe80000100800 */
[----:B------:R-:W3:Y:S04]  /*ea2a0*/  LDL.LU R25, [R1+0x5464] ;  /* 0x0054640001197983 */ /* 0x000ee80000300800 */
[----:B------:R-:W3:Y:S04]  /*ea2b0*/  LDL.LU R24, [R1+0x544c] ;  /* 0x00544c0001187983 */ /* 0x000ee80000300800 */
[----:B------:R-:W3:Y:S04]  /*ea2c0*/  LDL.LU R27, [R1+0x5448] ;  /* 0x00544800011b7983 */ /* 0x000ee80000300800 */
[----:B------:R-:W3:Y:S01]  /*ea2d0*/  LDL.LU R19, [R1+0x8bc] ;  /* 0x0008bc0001137983 */ /* 0x000ee20000300800 */
[----:B------:R-:W-:-:S03]  /*ea2e0*/  PRMT R11, R21, 0x5210, R4 ;  /* 0x00005210150b7816 */ /* 0x000fc60000000004 */
[----:B------:R-:W3:Y:S01]  /*ea2f0*/  LDL.LU R21, [R1+0x56c] ;  /* 0x00056c0001157983 */ /* 0x000ee20000300800 */
[----:B------:R-:W-:-:S03]  /*ea300*/  NOP ;  /* 0x0000000000007918 */ /* 0x000fc60000000000 */
[----:B------:R-:W-:Y:S01]  /*ea310*/  STSM.16.M88.4 [R3], R8 ;  /* 0x0000000803007844 */ /* 0x000fe20000000200 */
[----:B------:R-:W-:-:S03]  /*ea320*/  NOP ;  /* 0x0000000000007918 */ /* 0x000fc60000000000 */
[----:B------:R-:W0:Y:S01]  /*ea330*/  LDS.128 R12, [R3] ;  /* 0x00000000030c7984 */ /* 0x000e220000000c00 */
[----:B----4-:R-:W-:-:S03]  /*ea340*/  LOP3.LUT R50, R22, 0xffff, RZ, 0xc0, !PT ;  /* 0x0000ffff16327812 */ /* 0x010fc600078ec0ff */
[----:B------:R-:W4:Y:S01]  /*ea350*/  LDL.LU R22, [R1+0x568] ;  /* 0x0005680001167983 */ /* 0x000f220000300800 */
[----:B--2---:R-:W-:-:S03]  /*ea360*/  LOP3.LUT R48, R23, 0xffff, RZ, 0xc0, !PT ;  /* 0x0000ffff17307812 */ /* 0x004fc600078ec0ff */
[----:B------:R-:W2:Y:S01]  /*ea370*/  LDL.LU R23, [R1+0x558] ;  /* 0x0005580001177983 */ /* 0x000ea20000300800 */
[----:B------:R-:W-:Y:S02]  /*ea380*/  LOP3.LUT R43, R44, 0xffff, RZ, 0xc0, !PT ;  /* 0x0000ffff2c2b7812 */ /* 0x000fe400078ec0ff */
[----:B---3--:R-:W-:Y:S01]  /*ea390*/  LOP3.LUT R42, R40, 0xffff, RZ, 0xc0, !PT ;  /* 0x0000ffff282a7812 */ /* 0x008fe200078ec0ff */
[----:B0-----:R-:W-:Y:S04]  /*ea3a0*/  STL [R1+0x57c], R15 ;  /* 0x00057c0f01007387 */ /* 0x001fe80000100800 */
[----:B------:R-:W3:Y:S01]  /*ea3b0*/  LDL.LU R46, [R1+0x5260] ;  /* 0x00526000012e7983 */ /* 0x000ee20000300800 */
[----:B------:R-:W-:Y:S02]  /*ea3c0*/  PRMT R10, R17, 0x4210, R43 ;  /* 0x00004210110a7816 */ /* 0x000fe4000000002b */
[----:B------:R-:W-:-:S02]  /*ea3d0*/  PRMT R11, R20, 0x4210, R42 ;  /* 0x00004210140b7816 */ /* 0x000fc4000000002a */
[----:B------:R-:W-:Y:S01]  /*ea3e0*/  PRMT R9, R16, 0x4210, R48 ;  /* 0x0000421010097816 */ /* 0x000fe20000000030 */
[----:B------:R-:W3:Y:S04]  /*ea3f0*/  LDL.LU R20, [R1+0x525c] ;  /* 0x00525c0001147983 */ /* 0x000ee80000300800 */
[----:B------:R-:W3:Y:S04]  /*ea400*/  LDL.LU R17, [R1+0x523c] ;  /* 0x00523c0001117983 */ /* 0x000ee80000300800 */
[----:B------:R-:W3:Y:S04]  /*ea410*/  LDL.LU R16, [R1+0x5238] ;  /* 0x0052380001107983 */ /* 0x000ee80000300800 */
[----:B------:R-:W3:Y:S01]  /*ea420*/  LDL.LU R45, [R1+0x8ec] ;  /* 0x0008ec00012d7983 */ /* 0x000ee20000300800 */
[----:B------:R-:W-:Y:S01]  /*ea430*/  IMAD.MOV.U32 R40, RZ, RZ, R14 ;  /* 0x000000ffff287224 */ /* 0x000fe200078e000e */
[----:B------:R-:W-:Y:S01]  /*ea440*/  PRMT R8, R26, 0x4210, R50 ;  /* 0x000042101a087816 */ /* 0x000fe20000000032 */
[----:B------:R-:W-:-:S03]  /*ea450*/  NOP ;  /* 0x0000000000007918 */ /* 0x000fc60000000000 */
[----:B------:R0:W-:Y:S04]  /*ea460*/  STL.64 [R1+0x56f0], R40 ;  /* 0x0056f02801007387 */ /* 0x0001e80000100a00 */
[----:B------:R-:W3:Y:S04]  /*ea470*/  LDL.LU R44, [R1+0x8dc] ;  /* 0x0008dc00012c7983 */ /* 0x000ee80000300800 */
[----:B------:R-:W3:Y:S04]  /*ea480*/  LDL.LU R26, [R1+0x8cc] ;  /* 0x0008cc00011a7983 */ /* 0x000ee80000300800 */
[----:B------:R1:W-:Y:S01]  /*ea490*/  STSM.16.M88.4 [R3], R8 ;  /* 0x0000000803007844 */ /* 0x0003e20000000200 */
[----:B------:R-:W-:-:S03]  /*ea4a0*/  LOP3.LUT R39, R18, 0xffff, RZ, 0xc0, !PT ;  /* 0x0000ffff12277812 */ /* 0x000fc600078ec0ff */
[----:B------:R-:W3:Y:S01]  /*ea4b0*/  LDL.LU R18, [R1+0x87c] ;  /* 0x00087c0001127983 */ /* 0x000ee20000300800 */
[----:B0-----:R-:W-:-:S03]  /*ea4c0*/  LOP3.LUT R40, R27, 0xffff, RZ, 0xc0, !PT ;  /* 0x0000ffff1b287812 */ /* 0x001fc600078ec0ff */
[----:B------:R-:W3:Y:S01]  /*ea4d0*/  LDL.LU R27, [R1+0x1fc4] ;  /* 0x001fc400011b7983 */ /* 0x000ee20000300800 */
[----:B------:R-:W-:-:S03]  /*ea4e0*/  LOP3.LUT R41, R24, 0xffff, RZ, 0xc0, !PT ;  /* 0x0000ffff18297812 */ /* 0x000fc600078ec0ff */
[----:B------:R-:W3:Y:S04]  /*ea4f0*/  LDL.LU R24, [R1+0x1fc0] ;  /* 0x001fc00001187983 */ /* 0x000ee80000300800 */
[----:B------:R-:W3:Y:S01]  /*ea500*/  LDL.LU R52, [R1+0x1f38] ;  /* 0x001f380001347983 */ /* 0x000ee20000300800 */
[----:B-1----:R-:W-:-:S03]  /*ea510*/  PRMT R8, R19, 0x4210, R39 ;  /* 0x0000421013087816 */ /* 0x002fc60000000027 */
[----:B------:R-:W3:Y:S04]  /*ea520*/  LDL.LU R51, [R1+0x1f34] ;  /* 0x001f340001337983 */ /* 0x000ee80000300800 */
[----:B------:R-:W3:Y:S01]  /*ea530*/  LDL.LU R19, [R1+0x93c] ;  /* 0x00093c0001137983 */ /* 0x000ee20000300800 */
[----:B------:R-:W-:-:S04]  /*ea540*/  LOP3.LUT R25, R25, 0xffff, RZ, 0xc0, !PT ;  /* 0x0000ffff19197812 */ /* 0x000fc800078ec0ff */
[----:B------:R-:W-:Y:S02]  /*ea550*/  PRMT R9, R21, 0x4210, R25 ;  /* 0x0000421015097816 */ /* 0x000fe40000000019 */
[----:B------:R-:W3:Y:S01]  /*ea560*/  LDL.LU R21, [R1+0x92c] ;  /* 0x00092c0001157983 */ /* 0x000ee20000300800 */
[----:B------:R-:W-:Y:S02]  /*ea570*/  IMAD.MOV.U32 R6, RZ, RZ, R12 ;  /* 0x000000ffff067224 */ /* 0x000fe400078e000c */
[----:B------:R-:W-:Y:S01]  /*ea580*/  IMAD.MOV.U32 R7, RZ, RZ, R13 ;  /* 0x000000ffff077224 */ /* 0x000fe200078e000d */
[----:B------:R-:W-:Y:S01]  /*ea590*/  NOP ;  /* 0x0000000000007918 */ /* 0x000fe20000000000 */
[----:B------:R-:W0:Y:S01]  /*ea5a0*/  LDS.128 R12, [R3] ;  /* 0x00000000030c7984 */ /* 0x000e220000000c00 */
[----:B----4-:R-:W-:-:S03]  /*ea5b0*/  PRMT R10, R22, 0x4210, R41 ;  /* 0x00004210160a7816 */ /* 0x010fc60000000029 */
[----:B------:R-:W4:Y:S01]  /*ea5c0*/  LDL.LU R22, [R1+0x91c] ;  /* 0x00091c0001167983 */ /* 0x000f220000300800 */
[----:B--2---:R-:W-:Y:S01]  /*ea5d0*/  PRMT R11, R23, 0x4210, R40 ;  /* 0x00004210170b7816 */ /* 0x004fe20000000028 */
[----:B------:R-:W-:Y:S02]  /*ea5e0*/  NOP ;  /* 0x0000000000007918 */ /* 0x000fe40000000000 */
[----:B------:R-:W2:Y:S04]  /*ea5f0*/  LDL.LU R23, [R1+0x90c] ;  /* 0x00090c0001177983 */ /* 0x000ea80000300800 */
[----:B0-----:R-:W-:Y:S01]  /*ea600*/  STL.64 [R1+0x560], R12 ;  /* 0x0005600c01007387 */ /* 0x001fe20000100a00 */
[----:B---3--:R-:W-:-:S03]  /*ea610*/  LOP3.LUT R35, R46, 0xffff, RZ, 0xc0, !PT ;  /* 0x0000ffff2e237812 */ /* 0x008fc600078ec0ff */
[----:B------:R-:W-:Y:S04]  /*ea620*/  STL.64 [R1+0x568], R14 ;  /* 0x0005680e01007387 */ /* 0x000fe80000100a00 */
[----:B------:R-:W3:Y:S04]  /*ea630*/  LDL.LU R49, [R1+0x260] ;  /* 0x0002600001317983 */ /* 0x000ee80000300800 */
[----:B------:R0:W-:Y:S04]  /*ea640*/  STSM.16.M88.4 [R3], R8 ;  /* 0x0000000803007844 */ /* 0x0001e80000000200 */
[----:B------:R-:W3:Y:S04]  /*ea650*/  LDL.LU R47, [R1+0x23c] ;  /* 0x00023c00012f7983 */ /* 0x000ee80000300800 */
[----:B------:R-:W3:Y:S01]  /*ea660*/  LDL.LU R46, [R1+0x238] ;  /* 0x00023800012e7983 */ /* 0x000ee20000300800 */
[----:B------:R-:W-:-:S03]  /*ea670*/  NOP ;  /* 0x0000000000007918 */ /* 0x000fc60000000000 */
[----:B------:R-:W1:Y:S01]  /*ea680*/  LDS.128 R12, [R3] ;  /* 0x00000000030c7984 */ /* 0x000e620000000c00 */
[----:B0-----:R-:W-:-:S03]  /*ea690*/  PRMT R8, R45, 0x4210, R35 ;  /* 0x000042102d087816 */ /* 0x001fc60000000023 */
[----:B------:R-:W3:Y:S01]  /*ea6a0*/  LDL.LU R45, [R1+0x258] ;  /* 0x00025800012d7983 */ /* 0x000ee20000300800 */
[----:B------:R-:W-:Y:S02]  /*ea6b0*/  LOP3.LUT R17, R17, 0xffff, RZ, 0xc0, !PT ;  /* 0x0000ffff11117812 */ /* 0x000fe400078ec0ff */
[----:B------:R-:W-:Y:S02]  /*ea6c0*/  LOP3.LUT R16, R16, 0xffff, RZ, 0xc0, !PT ;  /* 0x0000ffff10107812 */ /* 0x000fe400078ec0ff */
[----:B------:R-:W-:Y:S02]  /*ea6d0*/  LOP3.LUT R20, R20, 0xffff, RZ, 0xc0, !PT ;  /* 0x0000ffff14147812 */ /* 0x000fe400078ec0ff */
[----:B------:R-:W-:Y:S02]  /*ea6e0*/  PRMT R10, R26, 0x4210, R17 ;  /* 0x000042101a0a7816 */ /* 0x000fe40000000011 */
[----:B------:R-:W3:Y:S01]  /*ea6f0*/  LDL.LU R26, [R1+0x26c] ;  /* 0x00026c00011a7983 */ /* 0x000ee20000300800 */
[----:B------:R-:W-:-:S02]  /*ea700*/  PRMT R9, R44, 0x4210, R20 ;  /* 0x000042102c097816 */ /* 0x000fc40000000014 */
[----:B------:R-:W-:Y:S01]  /*ea710*/  PRMT R11, R18, 0x4210, R16 ;  /* 0x00004210120b7816 */ /* 0x000fe20000000010 */
[----:B------:R-:W-:Y:S01]  /*ea720*/  NOP ;  /* 0x0000000000007918 */ /* 0x000fe20000000000 */
[----:B------:R-:W3:Y:S04]  /*ea730*/  LDL.LU R18, [R1+0x264] ;  /* 0x0002640001127983 */ /* 0x000ee80000300800 */
[----:B-1----:R0:W-:Y:S04]  /*ea740*/  STL.64 [R1+0x550], R12 ;  /* 0x0005500c01007387 */ /* 0x0021e80000100a00 */
[----:B------:R4:W-:Y:S01]  /*ea750*/  STL.64 [R1+0x558], R14 ;  /* 0x0005580e01007387 */ /* 0x0009e20000100a00 */
[----:B------:R-:W-:-:S03]  /*ea760*/  LOP3.LUT R31, R27, 0xffff, RZ, 0xc0, !PT ;  /* 0x0000ffff1b1f7812 */ /* 0x000fc600078ec0ff */
[----:B------:R-:W3:Y:S04]  /*ea770*/  LDL.LU R44, [R1+0x268] ;  /* 0x00026800012c7983 */ /* 0x000ee80000300800 */
[----:B------:R-:W3:Y:S01]  /*ea780*/  LDL.LU R27, [R1+0x190] ;  /* 0x00019000011b7983 */ /* 0x000ee20000300800 */
[----:B0-----:R-:W-:-:S03]  /*ea790*/  PRMT R12, R19, 0x4210, R31 ;  /* 0x00004210130c7816 */ /* 0x001fc6000000001f */
[----:B------:R-:W3:Y:S01]  /*ea7a0*/  LDL.LU R19, [R1+0x278] ;  /* 0x0002780001137983 */ /* 0x000ee20000300800 */
[----:B------:R-:W-:-:S04]  /*ea7b0*/  LOP3.LUT R24, R24, 0xffff, RZ, 0xc0, !PT ;  /* 0x0000ffff18187812 */ /* 0x000fc800078ec0ff */
[----:B------:R-:W-:Y:S02]  /*ea7c0*/  PRMT R13, R21, 0x4210, R24 ;  /* 0x00004210150d7816 */ /* 0x000fe40000000018 */
[----:B------:R-:W3:Y:S01]  /*ea7d0*/  LDL.LU R21, [R1+0x274] ;  /* 0x0002740001157983 */ /* 0x000ee20000300800 */
[----:B------:R-:W-:Y:S02]  /*ea7e0*/  LOP3.LUT R5, R52, 0xffff, RZ, 0xc0, !PT ;  /* 0x0000ffff34057812 */ /* 0x000fe400078ec0ff */
[----:B------:R-:W-:Y:S01]  /*ea7f0*/  LOP3.LUT R4, R51, 0xffff, RZ, 0xc0, !PT ;  /* 0x0000ffff33047812 */ /* 0x000fe200078ec0ff */
[----:B------:R-:W-:Y:S01]  /*ea800*/  STSM.16.M88.4 [R3], R8 ;  /* 0x0000000803007844 */ /* 0x000fe20000000200 */
[----:B------:R-:W-:-:S03]  /*ea810*/  NOP ;  /* 0x0000000000007918 */ /* 0x000fc60000000000 */
[----:B------:R-:W0:Y:S01]  /*ea820*/  LDS.128 R8, [R3] ;  /* 0x0000000003087984 */ /* 0x000e220000000c00 */
[----:B----4-:R-:W-:-:S03]  /*ea830*/  PRMT R14, R22, 0x4210, R5 ;  /* 0x00004210160e7816 */ /* 0x010fc60000000005 */
[----:B------:R-:W4:Y:S01]  /*ea840*/  LDL.LU R22, [R1+0x270] ;  /* 0x0002700001167983 */ /* 0x000f220000300800 */
[----:B--2---:R-:W-:Y:S01]  /*ea850*/  PRMT R15, R23, 0x4210, R4 ;  /* 0x00004210170f7816 */ /* 0x004fe20000000004 */
[----:B------:R-:W-:-:S04]  /*ea860*/  NOP ;  /* 0x0000000000007918 */ /* 0x000fc80000000000 */
[----:B------:R-:W-:Y:S01]  /*ea870*/  STSM.16.M88.4 [R3], R12 ;  /* 0x0000000c03007844 */ /* 0x000fe20000000200 */
[----:B------:R-:W-:-:S03]  /*ea880*/  NOP ;  /* 0x0000000000007918 */ /* 0x000fc60000000000 */
[----:B------:R-:W1:Y:S04]  /*ea890*/  LDS.128 R12, [R3] ;  /* 0x00000000030c7984 */ /* 0x000e680000000c00 */
[----:B------:R-:W2:Y:S04]  /*ea8a0*/  LDL.LU R23, [R1+0x18c] ;  /* 0x00018c0001177983 */ /* 0x000ea80000300800 */
[----:B0-----:R3:W-:Y:S04]  /*ea8b0*/  STL.64 [R1+0x540], R8 ;  /* 0x0005400801007387 */ /* 0x0017e80000100a00 */
[----:B------:R0:W-:Y:S01]  /*ea8c0*/  STL.64 [R1+0x548], R10 ;  /* 0x0005480a01007387 */ /* 0x0001e20000100a00 */
[----:B---3--:R-:W-:-:S02]  /*ea8d0*/  PRMT R8, R49, 0x5210, R50 ;  /* 0x0000521031087816 */ /* 0x008fc40000000032 */
[----:B------:R-:W-:Y:S02]  /*ea8e0*/  PRMT R9, R47, 0x5210, R48 ;  /* 0x000052102f097816 */ /* 0x000fe40000000030 */
[----:B0-----:R-:W-:Y:S02]  /*ea8f0*/  PRMT R10, R46, 0x5210, R43 ;  /* 0x000052102e0a7816 */ /* 0x001fe4000000002b */
[----:B------:R-:W-:Y:S01]  /*ea900*/  PRMT R11, R45, 0x5210, R42 ;  /* 0x000052102d0b7816 */ /* 0x000fe2000000002a */
[----:B------:R-:W-:-:S04]  /*ea910*/  NOP ;  /* 0x0000000000007918 */ /* 0x000fc80000000000 */
[----:B------:R0:W-:Y:S04]  /*ea920*/  STSM.16.M88.4 [R3], R8 ;  /* 0x0000000803007844 */ /* 0x0001e80000000200 */
[----:B-1----:R-:W-:Y:S04]  /*ea930*/  STL.64 [R1+0x530], R12 ;  /* 0x0005300c01007387 */ /* 0x002fe80000100a00 */
[----:B------:R-:W-:Y:S01]  /*ea940*/  STL.64 [R1+0x538], R14 ;  /* 0x0005380e01007387 */ /* 0x000fe20000100a00 */
[----:B------:R-:W-:-:S03]  /*ea950*/  NOP ;  /* 0x0000000000007918 */ /* 0x000fc60000000000 */
[----:B------:R-:W1:Y:S01]  /*ea960*/  LDS.128 R12, [R3] ;  /* 0x00000000030c7984 */ /* 0x000e620000000c00 */
[----:B0-----:R-:W-:-:S03]  /*ea970*/  PRMT R8, R26, 0x5210, R39 ;  /* 0x000052101a087816 */ /* 0x001fc60000000027 */
[----:B------:R-:W3:Y:S01]  /*ea980*/  LDL.LU R45, [R1+0x280] ;  /* 0x00028000012d7983 */ /* 0x000ee20000300800 */
[----:B------:R-:W-:-:S03]  /*ea990*/  PRMT R9, R18, 0x5210, R25 ;  /* 0x0000521012097816 */ /* 0x000fc60000000019 */
[----:B------:R-:W3:Y:S04]  /*ea9a0*/  LDL.LU R25, [R1+0x284] ;  /* 0x0002840001197983 */ /* 0x000ee80000300800 */
[----:B------:R-:W3:Y:S01]  /*ea9b0*/  LDL.LU R26, [R1+0x27c] ;  /* 0x00027c00011a7983 */ /* 0x000ee20000300800 */
[----:B------:R-:W-:Y:S02]  /*ea9c0*/  PRMT R10, R44, 0x5210, R41 ;  /* 0x000052102c0a7816 */ /* 0x000fe40000000029 */
[----:B------:R-:W-:Y:S01]  /*ea9d0*/  PRMT R11, R27, 0x5210, R40 ;  /* 0x000052101b0b7816 */ /* 0x000fe20000000028 */
[----:B------:R-:W3:Y:S01]  /*ea9e0*/  LDL.LU R18, [R1+0x188] ;  /* 0x0001880001127983 */ /* 0x000ee20000300800 */
[----:B------:R-:W-:-:S03]  /*ea9f0*/  NOP ;  /* 0x0000000000007918 */ /* 0x000fc60000000000 */
[----:B------:R0:W-:Y:S01]  /*eaa00*/  STSM.16.M88.4 [R3], R8 ;  /* 0x0000000803007844 */ /* 0x0001e20000000200 */
[----:B-1----:R-:W-:-:S03]  /*eaa10*/  IMAD.MOV.U32 R46, RZ, RZ, R14 ;  /* 0x000000ffff2e7224 */ /* 0x002fc600078e000e */
[----:B------:R-:W-:Y:S04]  /*eaa20*/  STL.64 [R1+0x520], R12 ;  /* 0x0005200c01007387 */ /* 0x000fe80000100a00 */
[----:B------:R-:W-:Y:S01]  /*eaa30*/  STL [R1+0x52c], R15 ;  /* 0x00052c0f01007387 */ /* 0x000fe20000100800 */
[----:B0-----:R-:W-:Y:S02]  /*eaa40*/  PRMT R8, R19, 0x5210, R35 ;  /* 0x0000521013087816 */ /* 0x001fe40000000023 */
[----:B------:R-:W-:Y:S01]  /*eaa50*/  PRMT R9, R21, 0x5210, R20 ;  /* 0x0000521015097816 */ /* 0x000fe20000000014 */
[----:B------:R-:W-:Y:S04]  /*eaa60*/  STL [R1+0x567c], R46 ;  /* 0x00567c2e01007387 */ /* 0x000fe80000100800 */
[----:B------:R-:W3:Y:S04]  /*eaa70*/  LDL.LU R19, [R1+0x552c] ;  /* 0x00552c0001137983 */ /* 0x000ee80000300800 */
[----:B------:R-:W3:Y:S01]  /*eaa80*/  LDL.LU R20, [R1+0x5528] ;  /* 0x0055280001147983 */ /* 0x000ee20000300800 */
[----:B------:R-:W-:-:S03]  /*eaa90*/  NOP ;  /* 0x0000000000007918 */ /* 0x000fc60000000000 */
[----:B------:R-:W0:Y:S04]  /*eaaa0*/  LDS.128 R12, [R3] ;  /* 0x00000000030c7984 */ /* 0x000e280000000c00 */
[----:B------:R-:W3:Y:S04]  /*eaab0*/  LDL.LU R27, [R1+0x551c] ;  /* 0x00551c00011b7983 */ /* 0x000ee80000300800 */
[----:B------:R-:W3:Y:S01]  /*eaac0*/  LDL.LU R21, [R1+0x5518] ;  /* 0x0055180001157983 */ /* 0x000ee20000300800 */
[----:B0-----:R-:W-:Y:S02]  /*eaad0*/  IMAD.MOV.U32 R44, RZ, RZ, R12 ;  /* 0x000000ffff2c7224 */ /* 0x001fe400078e000c */
[----:B------:R-:W-:Y:S01]  /*eaae0*/  IMAD.MOV.U32 R47, RZ, RZ, R15 ;  /* 0x000000ffff2f7224 */ /* 0x000fe200078e000f */
[----:B----4-:R-:W-:-:S02]  /*eaaf0*/  PRMT R10, R22, 0x5210, R17 ;  /* 0x00005210160a7816 */ /* 0x010fc40000000011 */
[----:B--2---:R-:W-:Y:S01]  /*eab00*/  PRMT R11, R23, 0x5210, R16 ;  /* 0x00005210170b7816 */ /* 0x004fe20000000010 */
[----:B------:R-:W-:Y:S01]  /*eab10*/  NOP ;  /* 0x0000000000007918 */ /* 0x000fe20000000000 */
[----:B------:R-:W2:Y:S04]  /*eab20*/  LDL.LU R16, [R1+0x1d2c] ;  /* 0x001d2c0001107983 */ /* 0x000ea80000300800 */
[----:B------:R-:W4:Y:S04]  /*eab30*/  LDL.LU R17, [R1+0x1d28] ;  /* 0x001d280001117983 */ /* 0x000f280000300800 */
[----:B------:R-:W4:Y:S04]  /*eab40*/  LDL.LU R22, [R1+0x1d18] ;  /* 0x001d180001167983 */ /* 0x000f280000300800 */
[----:B------:R-:W4:Y:S04]  /*eab50*/  LDL.LU R23, [R1+0x1d1c] ;  /* 0x001d1c0001177983 */ /* 0x000f280000300800 */
[----:B------:R-:W-:Y:S04]  /*eab60*/  STL [R1+0x514], R13 ;  /* 0x0005140d01007387 */ /* 0x000fe80000100800 */
[----:B------:R3:W-:Y:S04]  /*eab70*/  STSM.16.M88.4 [R3], R8 ;  /* 0x0000000803007844 */ /* 0x0007e80000000200 */
[----:B------:R-:W-:Y:S01]  /*eab80*/  STL [R1+0x518], R14 ;  /* 0x0005180e01007387 */ /* 0x000fe20000100800 */
[----:B------:R-:W-:-:S03]  /*eab90*/  NOP ;  /* 0x0000000000007918 */ /* 0x000fc60000000000 */
[----:B------:R-:W0:Y:S04]  /*eaba0*/  LDS.128 R12, [R3] ;  /* 0x00000000030c7984 */ /* 0x000e280000000c00 */
[----:B------:R-:W-:Y:S01]  /*eabb0*/  STL [R1+0x5670], R47 ;  /* 0x0056702f01007387 */ /* 0x000fe20000100800 */
[----:B---3--:R-:W-:Y:S02]  /*eabc0*/  PRMT R8, R45, 0x5210, R31 ;  /* 0x000052102d087816 */ /* 0x008fe4000000001f */
[----:B------:R-:W-:Y:S01]  /*eabd0*/  PRMT R9, R25, 0x5210, R24 ;  /* 0x0000521019097816 */ /* 0x000fe20000000018 */
[----:B0-----:R-:W-:Y:S01]  /*eabe0*/  STL [R1+0x500], R12 ;  /* 0x0005000c01007387 */ /* 0x001fe20000100800 */
[----:B------:R-:W-:-:S03]  /*eabf0*/  IMAD.MOV.U32 R46, RZ, RZ, R13 ;  /* 0x000000ffff2e7224 */ /* 0x000fc600078e000d */
[----:B------:R-:W-:Y:S04]  /*eac00*/  STL.64 [R1+0x508], R14 ;  /* 0x0005080e01007387 */ /* 0x000fe80000100a00 */
[----:B------:R-:W3:Y:S04]  /*eac10*/  LDL.LU R49, [R1+0x5490] ;  /* 0x0054900001317983 */ /* 0x000ee80000300800 */
[----:B------:R-:W3:Y:S04]  /*eac20*/  LDL.LU R48, [R1+0x548c] ;  /* 0x00548c0001307983 */ /* 0x000ee80000300800 */
[----:B------:R-:W3:Y:S04]  /*eac30*/  LDL.LU R24, [R1+0x5474] ;  /* 0x0054740001187983 */ /* 0x000ee80000300800 */
[----:B------:R-:W-:Y:S01]  /*eac40*/  STL [R1+0x5680], R46 ;  /* 0x0056802e01007387 */ /* 0x000fe20000100800 */
[----:B------:R-:W-:-:S03]  /*eac50*/  PRMT R10, R26, 0x5210, R5 ;  /* 0x000052101a0a7816 */ /* 0x000fc60000000005 */
[----:B------:R-:W3:Y:S01]  /*eac60*/  LDL.LU R25, [R1+0x5470] ;  /* 0x0054700001197983 */ /* 0x000ee20000300800 */
[----:B------:R-:W-:-:S03]  /*eac70*/  PRMT R11, R18, 0x5210, R4 ;  /* 0x00005210120b7816 */ /* 0x000fc60000000004 */
[----:B------:R-:W3:Y:S04]  /*eac80*/  LDL.LU R26, [R1+0x1d3c] ;  /* 0x001d3c00011a7983 */ /* 0x000ee80000300800 */
[----:B------:R-:W3:Y:S01]  /*eac90*/  LDL.LU R18, [R1+0x1d48] ;  /* 0x001d480001127983 */ /* 0x000ee20000300800 */
[----:B------:R-:W-:Y:S01]  /*eaca0*/  NOP ;  /* 0x0000000000007918 */ /* 0x000fe20000000000 */
[----:B------:R-:W-:Y:S02]  /*eacb0*/  LOP3.LUT R31, R19, 0xffff, RZ, 0xc0, !PT ;  /* 0x0000ffff131f7812 */ /* 0x000fe400078ec0ff */
[----:B------:R-:W3:Y:S01]  /*eacc0*/  LDL.LU R19, [R1+0x1d38] ;  /* 0x001d380001137983 */ /* 0x000ee20000300800 */
[----:B------:R-:W-:-:S03]  /*eacd0*/  LOP3.LUT R35, R20, 0xffff, RZ, 0xc0, !PT ;  /* 0x0000ffff14237812 */ /* 0x000fc600078ec0ff */
[----:B------:R-:W-:Y:S04]  /*eace0*/  STSM.16.M88.4 [R3], R8 ;  /* 0x0000000803007844 */ /* 0x000fe80000000200 */
[----:B------:R-:W3:Y:S01]  /*eacf0*/  LDL.LU R20, [R1+0x80c] ;  /* 0x00080c0001147983 */ /* 0x000ee20000300800 */
[----:B------:R-:W-:-:S03]  /*ead00*/  NOP ;  /* 0x0000000000007918 */ /* 0x000fc60000000000 */
[----:B------:R-:W0:Y:S01]  /*ead10*/  LDS.128 R12, [R3] ;  /* 0x00000000030c7984 */ /* 0x000e220000000c00 */
[----:B------:R-:W-:Y:S02]  /*ead20*/  LOP3.LUT R39, R27, 0xffff, RZ, 0xc0, !PT ;  /* 0x0000ffff1b277812 */ /* 0x000fe400078ec0ff */
[----:B------:R-:W-:Y:S01]  /*ead30*/  LOP3.LUT R21, R21, 0xffff, RZ, 0xc0, !PT ;  /* 0x0000ffff15157812 */ /* 0x000fe200078ec0ff */
[----:B0-----:R-:W-:Y:S04]  /*ead40*/  STL [R1+0x4fc], R15 ;  /* 0x0004fc0f01007387 */ /* 0x001fe80000100800 */
[----:B------:R-:W3:Y:S01]  /*ead50*/  LDL.LU R27, [R1+0x52d0] ;  /* 0x0052d000011b7983 */ /* 0x000ee20000300800 */
[----:B------:R-:W-:Y:S02]  /*ead60*/  IMAD.MOV.U32 R46, RZ, RZ, R12 ;  /* 0x000000ffff2e7224 */ /* 0x000fe400078e000c */
[----:B------:R-:W-:-:S02]  /*ead70*/  IMAD.MOV.U32 R45, RZ, RZ, R13 ;  /* 0x000000ffff2d7224 */ /* 0x000fc400078e000d */
[----:B------:R-:W-:Y:S01]  /*ead80*/  IMAD.MOV.U32 R47, RZ, RZ, R14 ;  /* 0x000000ffff2f7224 */ /* 0x000fe200078e000e */
[----:B------:R-:W-:Y:S01]  /*ead90*/  NOP ;  /* 0x0000000000007918 */ /* 0x000fe20000000000 */
[----:B--2---:R-:W-:Y:S02]  /*eada0*/  PRMT R8, R16, 0x4210, R31 ;  /* 0x0000421010087816 */ /* 0x004fe4000000001f */
[----:B----4-:R-:W-:Y:S01]  /*eadb0*/  PRMT R9, R17, 0x4210, R35 ;  /* 0x0000421011097816 */ /* 0x010fe20000000023 */
[----:B------:R-:W2:Y:S01]  /*eadc0*/  LDL.LU R16, [R1+0x52c4] ;  /* 0x0052c40001107983 */ /* 0x000ea20000300800 */
[----:B------:R-:W-:-:S03]  /*eadd0*/  PRMT R10, R22, 0x4210, R39 ;  /* 0x00004210160a7816 */ /* 0x000fc60000000027 */
[----:B------:R-:W4:Y:S01]  /*eade0*/  LDL.LU R17, [R1+0x5270] ;  /* 0x0052700001117983 */ /* 0x000f220000300800 */
[----:B------:R-:W-:-:S03]  /*eadf0*/  PRMT R11, R23, 0x4210, R21 ;  /* 0x00004210170b7816 */ /* 0x000fc60000000015 */
[----:B------:R-:W4:Y:S04]  /*eae00*/  LDL.LU R22, [R1+0x526c] ;  /* 0x00526c0001167983 */ /* 0x000f280000300800 */
[----:B------:R-:W4:Y:S04]  /*eae10*/  LDL.LU R23, [R1+0x1d68] ;  /* 0x001d680001177983 */ /* 0x000f280000300800 */
[----:B------:R-:W-:Y:S01]  /*eae20*/  STSM.16.M88.4 [R3], R8 ;  /* 0x0000000803007844 */ /* 0x000fe20000000200 */
[----:B------:R-:W-:-:S03]  /*eae30*/  NOP ;  /* 0x0000000000007918 */ /* 0x000fc60000000000 */
[----:B------:R-:W0:Y:S04]  /*eae40*/  LDS.128 R12, [R3] ;  /* 0x00000000030c7984 */ /* 0x000e280000000c00 */
[----:B------:R-:W-:Y:S04]  /*eae50*/  STL.64 [R1+0x5690], R44 ;  /* 0x0056902c01007387 */ /* 0x000fe80000100a00 */
[----:B------:R-:W4:Y:S04]  /*eae60*/  LDL.LU R53, [R1+0x1d5c] ;  /* 0x001d5c0001357983 */ /* 0x000f280000300800 */
[----:B------:R-:W4:Y:S04]  /*eae70*/  LDL.LU R52, [R1+0x1d58] ;  /* 0x001d580001347983 */ /* 0x000f280000300800 */
[----:B------:R-:W4:Y:S04]  /*eae80*/  LDL.LU R51, [R1+0x1d4c] ;  /* 0x001d4c0001337983 */ /* 0x000f280000300800 */
[----:B------:R-:W4:Y:S01]  /*eae90*/  LDL.LU R50, [R1+0x1fb4] ;  /* 0x001fb40001327983 */ /* 0x000f220000300800 */
[----:B---3--:R-:W-:-:S02]  /*eaea0*/  LOP3.LUT R54, R49, 0xffff, RZ, 0xc0, !PT ;  /* 0x0000ffff31367812 */ /* 0x008fc400078ec0ff */
[----:B------:R-:W-:Y:S01]  /*eaeb0*/  LOP3.LUT R43, R48, 0xffff, RZ, 0xc0, !PT ;  /* 0x0000ffff302b7812 */ /* 0x000fe200078ec0ff */
[----:B0-----:R-:W-:Y:S01]  /*eaec0*/  STL.64 [R1+0x4e0], R12 ;  /* 0x0004e00c01007387 */ /* 0x001fe20000100a00 */
[----:B------:R-:W-:-:S03]  /*eaed0*/  LOP3.LUT R42, R24, 0xffff, RZ, 0xc0, !PT ;  /* 0x0000ffff182a7812 */ /* 0x000fc600078ec0ff */
[----:B------:R-:W-:Y:S04]  /*eaee0*/  STL [R1+0x4ec], R15 ;  /* 0x0004ec0f01007387 */ /* 0x000fe80000100800 */
[----:B------:R-:W3:Y:S04]  /*eaef0*/  LDL.LU R24, [R1+0x1fb0] ;  /* 0x001fb00001187983 */ /* 0x000ee80000300800 */
[----:B------:R-:W3:Y:S01]  /*eaf00*/  LDL.LU R57, [R1+0x1f4c] ;  /* 0x001f4c0001397983 */ /* 0x000ee20000300800 */
[----:B------:R-:W-:Y:S02]  /*eaf10*/  PRMT R8, R26, 0x4210, R54 ;  /* 0x000042101a087816 */ /* 0x000fe40000000036 */
[----:B------:R-:W-:Y:S01]  /*eaf20*/  PRMT R9, R18, 0x4210, R43 ;  /* 0x0000421012097816 */ /* 0x000fe2000000002b */
[----:B------:R-:W3:Y:S04]  /*eaf30*/  LDL.LU R26, [R1+0x1f44] ;  /* 0x001f4400011a7983 */ /* 0x000ee80000300800 */
[----:B------:R-:W3:Y:S01]  /*eaf40*/  LDL.LU R18, [R1+0x1d88] ;  /* 0x001d880001127983 */ /* 0x000ee20000300800 */
[----:B------:R-:W-:-:S03]  /*eaf50*/  PRMT R10, R19, 0x4210, R42 ;  /* 0x00004210130a7816 */ /* 0x000fc6000000002a */
[----:B------:R-:W3:Y:S01]  /*eaf60*/  LDL.LU R19, [R1+0x1d7c] ;  /* 0x001d7c0001137983 */ /* 0x000ee20000300800 */
[----:B------:R-:W-:Y:S01]  /*eaf70*/  LOP3.LUT R41, R25, 0xffff, RZ, 0xc0, !PT ;  /* 0x0000ffff19297812 */ /* 0x000fe200078ec0ff */
[----:B------:R-:W-:Y:S01]  /*eaf80*/  IMAD.MOV.U32 R49, RZ, RZ, R14 ;  /* 0x000000ffff317224 */ /* 0x000fe200078e000e */
[----:B------:R-:W-:Y:S02]  /*eaf90*/  NOP ;  /* 0x0000000000007918 */ /* 0x000fe40000000000 */
[----:B------:R-:W-:Y:S02]  /*eafa0*/  PRMT R11, R20, 0x4210, R41 ;  /* 0x00004210140b7816 */ /* 0x000fe40000000029 */
[----:B------:R-:W3:Y:S04]  /*eafb0*/  LDL.LU R20, [R1+0x1d78] ;  /* 0x001d780001147983 */ /* 0x000ee80000300800 */
[----:B------:R-:W-:Y:S04]  /*eafc0*/  STL [R1+0x565c], R49 ;  /* 0x00565c3101007387 */ /* 0x000fe80000100800 */
[----:B------:R-:W3:Y:S04]  /*eafd0*/  LDL.LU R56, [R1+0x1d6c] ;  /* 0x001d6c0001387983 */ /* 0x000ee80000300800 */
[----:B------:R-:W3:Y:S04]  /*eafe0*/  LDL.LU R55, [R1+0x298] ;  /* 0x0002980001377983 */ /* 0x000ee80000300800 */
[----:B------:R0:W-:Y:S04]  /*eaff0*/  STSM.16.M88.4 [R3], R8 ;  /* 0x0000000803007844 */ /* 0x0001e80000000200 */
[----:B------:R-:W3:Y:S01]  /*eb000*/  LDL.LU R48, [R1+0x290] ;  /* 0x0002900001307983 */ /* 0x000ee20000300800 */
[----:B------:R-:W-:-:S03]  /*eb010*/  NOP ;  /* 0x0000000000007918 */ /* 0x000fc60000000000 */
[----:B------:R-:W1:Y:S01]  /*eb020*/  LDS.128 R12, [R3] ;  /* 0x00000000030c7984 */ /* 0x000e620000000c00 */
[----:B------:R-:W-:Y:S02]  /*eb030*/  LOP3.LUT R25, R27, 0xffff, RZ, 0xc0, !PT ;  /* 0x0000ffff1b197812 */ /* 0x000fe400078ec0ff */
[----:B--2---:R-:W-:Y:S02]  /*eb040*/  LOP3.LUT R27, R16, 0xffff, RZ, 0xc0, !PT ;  /* 0x0000ffff101b7812 */ /* 0x004fe400078ec0ff */
[----:B----4-:R-:W-:Y:S02]  /*eb050*/  LOP3.LUT R16, R22, 0xffff, RZ, 0xc0, !PT ;  /* 0x0000ffff16107812 */ /* 0x010fe400078ec0ff */
[----:B0-----:R-:W-:Y:S01]  /*eb060*/  PRMT R8, R23, 0x4210, R25 ;  /* 0x0000421017087816 */ /* 0x001fe20000000019 */
[----:B------:R-:W2:Y:S04]  /*eb070*/  LDL.LU R22, [R1+0x28c] ;  /* 0x00028c0001167983 */ /* 0x000ea80000300800 */
[----:B------:R-:W4:Y:S01]  /*eb080*/  LDL.LU R23, [R1+0x288] ;  /* 0x0002880001177983 */ /* 0x000f220000300800 */
[----:B------:R-:W-:-:S03]  /*eb090*/  LOP3.LUT R17, R17, 0xffff, RZ, 0xc0, !PT ;  /* 0x0000ffff11117812 */ /* 0x000fc600078ec0ff */
[----:B-1----:R0:W-:Y:S04]  /*eb0a0*/  STL.64 [R1+0x4d0], R12 ;  /* 0x0004d00c01007387 */ /* 0x0021e80000100a00 */
[----:B------:R1:W-:Y:S01]  /*eb0b0*/  STL.64 [R1+0x4d8], R14 ;  /* 0x0004d80e01007387 */ /* 0x0003e20000100a00 */
[----:B------:R-:W-:Y:S02]  /*eb0c0*/  PRMT R9, R53, 0x4210, R27 ;  /* 0x0000421035097816 */ /* 0x000fe4000000001b */
[----:B------:R-:W-:Y:S01]  /*eb0d0*/  PRMT R10, R52, 0x4210, R17 ;  /* 0x00004210340a7816 */ /* 0x000fe20000000011 */
[----:B------:R-:W2:Y:S01]  /*eb0e0*/  LDL.LU R53, [R1+0x2a0] ;  /* 0x0002a00001357983 */ /* 0x000ea20000300800 */
[----:B------:R-:W-:-:S03]  /*eb0f0*/  PRMT R11, R51, 0x4210, R16 ;  /* 0x00004210330b7816 */ /* 0x000fc60000000010 */
[----:B------:R-:W2:Y:S01]  /*eb100*/  LDL.LU R52, [R1+0x29c] ;  /* 0x00029c0001347983 */ /* 0x000ea20000300800 */
[----:B------:R-:W-:-:S03]  /*eb110*/  LOP3.LUT R40, R50, 0xffff, RZ, 0xc0, !PT ;  /* 0x0000ffff32287812 */ /* 0x000fc600078ec0ff */
[----:B------:R-:W2:Y:S04]  /*eb120*/  LDL.LU R51, [R1+0x294] ;  /* 0x0002940001337983 */ /* 0x000ea80000300800 */
[----:B------:R-:W2:Y:S01]  /*eb130*/  LDL.LU R50, [R1+0x184] ;  /* 0x0001840001327983 */ /* 0x000ea20000300800 */
[----:B------:R-:W-:Y:S01]  /*eb140*/  NOP ;  /* 0x0000000000007918 */ /* 0x000fe20000000000 */
[----:B---3--:R-:W-:Y:S02]  /*eb150*/  LOP3.LUT R24, R24, 0xffff, RZ, 0xc0, !PT ;  /* 0x0000ffff18187812 */ /* 0x008fe400078ec0ff */
[----:B------:R-:W-:Y:S02]  /*eb160*/  LOP3.LUT R4, R26, 0xffff, RZ, 0xc0, !PT ;  /* 0x0000ffff1a047812 */ /* 0x000fe400078ec0ff */
[----:B0-----:R-:W-:Y:S01]  /*eb170*/  PRMT R12, R18, 0x4210, R40 ;  /* 0x00004210120c7816 */ /* 0x001fe20000000028 */
[----:B------:R-:W3:Y:S04]  /*eb180*/  LDL.LU R26, [R1+0x2a8] ;  /* 0x0002a800011a7983 */ /* 0x000ee80000300800 */
[----:B------:R-:W3:Y:S01]  /*eb190*/  LDL.LU R18, [R1+0x2ac] ;  /* 0x0002ac0001127983 */ /* 0x000ee20000300800 */
[----:B------:R-:W-:-:S03]  /*eb1a0*/  PRMT R13, R19, 0x4210, R24 ;  /* 0x00004210130d7816 */ /* 0x000fc60000000018 */
[----:B------:R-:W3:Y:S01]  /*eb1b0*/  LDL.LU R19, [R1+0x2a4] ;  /* 0x0002a40001137983 */ /* 0x000ee20000300800 */
[----:B------:R-:W-:-:S03]  /*eb1c0*/  LOP3.LUT R5, R57, 0xffff, RZ, 0xc0, !PT ;  /* 0x0000ffff39057812 */ /* 0x000fc600078ec0ff */
[----:B------:R-:W-:Y:S01]  /*eb1d0*/  STSM.16.M88.4 [R3], R8 ;  /* 0x0000000803007844 */ /* 0x000fe20000000200 */
[----:B------:R-:W-:Y:S01]  /*eb1e0*/  NOP ;  /* 0x0000000000007918 */ /* 0x000fe20000000000 */
[----:B-1----:R-:W-:Y:S02]  /*eb1f0*/  PRMT R14, R20, 0x4210, R5 ;  /* 0x00004210140e7816 */ /* 0x002fe40000000005 */
[----:B------:R-:W0:Y:S04]  /*eb200*/  LDS.128 R8, [R3] ;  /* 0x0000000003087984 */ /* 0x000e280000000c00 */
[----:B------:R-:W3:Y:S01]  /*eb210*/  LDL.LU R20, [R1+0x180] ;  /* 0x0001800001147983 */ /* 0x000ee20000300800 */
[----:B------:R-:W-:Y:S01]  /*eb220*/  PRMT R15, R56, 0x4210, R4 ;  /* 0x00004210380f7816 */ /* 0x000fe20000000004 */
[----:B------:R-:W-:-:S04]  /*eb230*/  NOP ;  /* 0x0000000000007918 */ /* 0x000fc80000000000 */
[----:B------:R-:W-:Y:S01]  /*eb240*/  STSM.16.M88.4 [R3], R12 ;  /* 0x0000000c03007844 */ /* 0x000fe20000000200 */
[----:B------:R-:W-:-:S03]  /*eb250*/  NOP ;  /* 0x0000000000007918 */ /* 0x000fc60000000000 */
[----:B------:R-:W1:Y:S04]  /*eb260*/  LDS.128 R12, [R3] ;  /* 0x00000000030c7984 */ /* 0x000e680000000c00 */
[----:B0-----:R0:W-:Y:S04]  /*eb270*/  STL.64 [R1+0x4c0], R8 ;  /* 0x0004c00801007387 */ /* 0x0011e80000100a00 */
[----:B------:R4:W-:Y:S01]  /*eb280*/  STL.64 [R1+0x4c8], R10 ;  /* 0x0004c80a01007387 */ /* 0x0009e20000100a00 */
[----:B0-----:R-:W-:-:S03]  /*eb290*/  PRMT R9, R48, 0x5210, R35 ;  /* 0x0000521030097816 */ /* 0x001fc60000000023 */
[----:B------:R-:W3:Y:S01]  /*eb2a0*/  LDL.LU R48, [R1+0x2b4] ;  /* 0x0002b40001307983 */ /* 0x000ee20000300800 */
[----:B------:R-:W-:Y:S02]  /*eb2b0*/  PRMT R8, R55, 0x5210, R31 ;  /* 0x0000521037087816 */ /* 0x000fe4000000001f */
[----:B----4-:R-:W-:Y:S02]  /*eb2c0*/  PRMT R11, R23, 0x5210, R21 ;  /* 0x00005210170b7816 */ /* 0x010fe40000000015 */
[----:B------:R-:W4:Y:S04]  /*eb2d0*/  LDL.LU R21, [R1+0x2b8] ;  /* 0x0002b80001157983 */ /* 0x000f280000300800 */
[----:B-1----:R-:W-:Y:S01]  /*eb2e0*/  STL.64 [R1+0x4b0], R12 ;  /* 0x0004b00c01007387 */ /* 0x002fe20000100a00 */
[----:B--2---:R-:W-:-:S03]  /*eb2f0*/  PRMT R10, R22, 0x5210, R39 ;  /* 0x00005210160a7816 */ /* 0x004fc60000000027 */
[----:B------:R-:W-:Y:S04]  /*eb300*/  STL.64 [R1+0x4b8], R14 ;  /* 0x0004b80e01007387 */ /* 0x000fe80000100a00 */
[----:B------:R-:W2:Y:S04]  /*eb310*/  LDL.LU R22, [R1+0x2b0] ;  /* 0x0002b00001167983 */ /* 0x000ea80000300800 */
[----:B------:R-:W2:Y:S01]  /*eb320*/  LDL.LU R23, [R1+0x17c] ;  /* 0x00017c0001177983 */ /* 0x000ea20000300800 */
[----:B------:R-:W-:-:S03]  /*eb330*/  NOP ;  /* 0x0000000000007918 */ /* 0x000fc60000000000 */
[----:B------:R0:W-:Y:S01]  /*eb340*/  STSM.16.M88.4 [R3], R8 ;  /* 0x0000000803007844 */ /* 0x0001e20000000200 */
[----:B------:R-:W-:-:S03]  /*eb350*/  NOP ;  /* 0x0000000000007918 */ /* 0x000fc60000000000 */
[----:B------:R-:W1:Y:S01]  /*eb360*/  LDS.128 R12, [R3] ;  /* 0x00000000030c7984 */ /* 0x000e620000000c00 */
[----:B0-----:R-:W-:Y:S02]  /*eb370*/  PRMT R8, R53, 0x5210, R54 ;  /* 0x0000521035087816 */ /* 0x001fe40000000036 */
[----:B------:R-:W-:Y:S02]  /*eb380*/  PRMT R9, R52, 0x5210, R43 ;  /* 0x0000521034097816 */ /* 0x000fe4000000002b */
[----:B------:R-:W-:Y:S02]  /*eb390*/  PRMT R10, R51, 0x5210, R42 ;  /* 0x00005210330a7816 */ /* 0x000fe4000000002a */
[----:B------:R-:W-:Y:S01]  /*eb3a0*/  PRMT R11, R50, 0x5210, R41 ;  /* 0x00005210320b7816 */ /* 0x000fe20000000029 */
[----:B------:R-:W-:-:S04]  /*eb3b0*/  NOP ;  /* 0x0000000000007918 */ /* 0x000fc80000000000 */
[----:B------:R3:W-:Y:S02]  /*eb3c0*/  STSM.16.M88.4 [R3], R8 ;  /* 0x0000000803007844 */ /* 0x0007e40000000200 */
[----:B---3--:R-:W-:Y:S02]  /*eb3d0*/  PRMT R8, R26, 0x5210, R25 ;  /* 0x000052101a087816 */ /* 0x008fe40000000019 */
[----:B-1----:R-:W-:Y:S04]  /*eb3e0*/  STL.64 [R1+0x4a0], R12 ;  /* 0x0004a00c01007387 */ /* 0x002fe80000100a00 */
[----:B------:R-:W-:Y:S04]  /*eb3f0*/  STL.64 [R1+0x4a8], R14 ;  /* 0x0004a80e01007387 */ /* 0x000fe80000100a00 */
[----:B------:R-:W3:Y:S04]  /*eb400*/  LDL.LU R25, [R1+0x553c] ;  /* 0x00553c0001197983 */ /* 0x000ee80000300800 */
[----:B------:R-:W3:Y:S01]  /*eb410*/  LDL.LU R26, [R1+0x5538] ;  /* 0x00553800011a7983 */ /* 0x000ee20000300800 */
[----:B------:R-:W-:-:S03]  /*eb420*/  NOP ;  /* 0x0000000000007918 */ /* 0x000fc60000000000 */
[----:B------:R-:W0:Y:S01]  /*eb430*/  LDS.128 R12, [R3] ;  /* 0x00000000030c7984 */ /* 0x000e220000000c00 */
[----:B------:R-:W-:-:S03]  /*eb440*/  PRMT R10, R19, 0x5210, R17 ;  /* 0x00005210130a7816 */ /* 0x000fc60000000011 */
[----:B------:R-:W3:Y:S01]  /*eb450*/  LDL.LU R19, [R1+0x5534] ;  /* 0x0055340001137983 */ /* 0x000ee20000300800 */
[----:B------:R-:W-:Y:S02]  /*eb460*/  PRMT R9, R18, 0x5210, R27 ;  /* 0x0000521012097816 */ /* 0x000fe4000000001b */
[----:B------:R-:W-:Y:S01]  /*eb470*/  PRMT R11, R20, 0x5210, R16 ;  /* 0x00005210140b7816 */ /* 0x000fe20000000010 */
[----:B------:R-:W-:Y:S01]  /*eb480*/  NOP ;  /* 0x0000000000007918 */ /* 0x000fe20000000000 */
[----:B------:R-:W3:Y:S04]  /*eb490*/  LDL.LU R16, [R1+0x5530] ;  /* 0x0055300001107983 */ /* 0x000ee80000300800 */
[----:B------:R-:W3:Y:S04]  /*eb4a0*/  LDL.LU R27, [R1+0x1da8] ;  /* 0x001da800011b7983 */ /* 0x000ee80000300800 */
[----:B------:R-:W3:Y:S04]  /*eb4b0*/  LDL.LU R17, [R1+0x1d9c] ;  /* 0x001d9c0001117983 */ /* 0x000ee80000300800 */
[----:B------:R-:W3:Y:S04]  /*eb4c0*/  LDL.LU R18, [R1+0x1d8c] ;  /* 0x001d8c0001127983 */ /* 0x000ee80000300800 */
[----:B------:R-:W3:Y:S04]  /*eb4d0*/  LDL.LU R20, [R1+0x1d98] ;  /* 0x001d980001147983 */ /* 0x000ee80000300800 */
[----:B------:R-:W-:Y:S04]  /*eb4e0*/  STSM.16.M88.4 [R3], R8 ;  /* 0x0000000803007844 */ /* 0x000fe80000000200 */
[----:B0-----:R-:W-:Y:S04]  /*eb4f0*/  STL.64 [R1+0x490], R12 ;  /* 0x0004900c01007387 */ /* 0x001fe80000100a00 */
[----:B------:R-:W-:Y:S01]  /*eb500*/  STL [R1+0x49c], R15 ;  /* 0x00049c0f01007387 */ /* 0x000fe20000100800 */
[----:B------:R-:W-:Y:S01]  /*eb510*/  IMAD.MOV.U32 R50, RZ, RZ, R14 ;  /* 0x000000ffff327224 */ /* 0x000fe200078e000e */
[----:B------:R-:W-:-:S02]  /*eb520*/  NOP ;  /* 0x0000000000007918 */ /* 0x000fc40000000000 */
[----:B------:R-:W0:Y:S04]  /*eb530*/  LDS.128 R12, [R3] ;  /* 0x00000000030c7984 */ /* 0x000e280000000c00 */
[----:B------:R-:W-:Y:S04]  /*eb540*/  STL [R1+0x5658], R50 ;  /* 0x0056583201007387 */ /* 0x000fe80000100800 */
[----:B0-----:R-:W-:Y:S04]  /*eb550*/  STL [R1+0x480], R12 ;  /* 0x0004800c01007387 */ /* 0x001fe80000100800 */
[----:B------:R-:W-:Y:S01]  /*eb560*/  STL [R1+0x488], R14 ;  /* 0x0004880e01007387 */ /* 0x000fe20000100800 */
[----:B------:R-:W-:Y:S01]  /*eb570*/  IMAD.MOV.U32 R51, RZ, RZ, R15 ;  /* 0x000000ffff337224 */ /* 0x000fe200078e000f */
[----:B----4-:R-:W-:-:S02]  /*eb580*/  PRMT R9, R21, 0x5210, R24 ;  /* 0x0000521015097816 */ /* 0x010fc40000000018 */
[----:B------:R-:W4:Y:S01]  /*eb590*/  LDL.LU R21, [R1+0x54b4] ;  /* 0x0054b40001157983 */ /* 0x000f220000300800 */
[----:B--2---:R-:W-:Y:S02]  /*eb5a0*/  PRMT R10, R22, 0x5210, R5 ;  /* 0x00005210160a7816 */ /* 0x004fe40000000005 */
[----:B------:R-:W-:Y:S01]  /*eb5b0*/  PRMT R11, R23, 0x5210, R4 ;  /* 0x00005210170b7816 */ /* 0x000fe20000000004 */
[----:B------:R-:W2:Y:S04]  /*eb5c0*/  LDL.LU R22, [R1+0x54b0] ;  /* 0x0054b00001167983 */ /* 0x000ea80000300800 */
[----:B------:R-:W2:Y:S04]  /*eb5d0*/  LDL.LU R23, [R1+0x549c] ;  /* 0x00549c0001177983 */ /* 0x000ea80000300800 */
[----:B------:R-:W-:Y:S04]  /*eb5e0*/  STL [R1+0x564c], R51 ;  /* 0x00564c3301007387 */ /* 0x000fe80000100800 */
[----:B------:R-:W2:Y:S04]  /*eb5f0*/  LDL.LU R53, [R1+0x5498] ;  /* 0x0054980001357983 */ /* 0x000ea80000300800 */
[----:B------:R-:W2:Y:S04]  /*eb600*/  LDL.LU R52, [R1+0x1dc8] ;  /* 0x001dc80001347983 */ /* 0x000ea80000300800 */
[----:B------:R-:W2:Y:S01]  /*eb610*/  LDL.LU R24, [R1+0x1dbc] ;  /* 0x001dbc0001187983 */ /* 0x000ea20000300800 */
[----:B---3--:R-:W-:-:S03]  /*eb620*/  LOP3.LUT R31, R25, 0xffff, RZ, 0xc0, !PT ;  /* 0x0000ffff191f7812 */ /* 0x008fc600078ec0ff */
[----:B------:R-:W3:Y:S01]  /*eb630*/  LDL.LU R25, [R1+0x1dac] ;  /* 0x001dac0001197983 */ /* 0x000ee20000300800 */
[----:B------:R-:W-:-:S03]  /*eb640*/  LOP3.LUT R39, R19, 0xffff, RZ, 0xc0, !PT ;  /* 0x0000ffff13277812 */ /* 0x000fc600078ec0ff */
[----:B------:R-:W3:Y:S01]  /*eb650*/  LDL.LU R19, [R1+0x1db8] ;  /* 0x001db80001137983 */ /* 0x000ee20000300800 */
[----:B------:R-:W-:Y:S01]  /*eb660*/  PRMT R8, R48, 0x5210, R40 ;  /* 0x0000521030087816 */ /* 0x000fe20000000028 */
[----:B------:R-:W-:-:S04]  /*eb670*/  NOP ;  /* 0x0000000000007918 */ /* 0x000fc80000000000 */
[----:B------:R0:W-:Y:S01]  /*eb680*/  STSM.16.M88.4 [R3], R8 ;  /* 0x0000000803007844 */ /* 0x0001e20000000200 */
[----:B------:R-:W-:Y:S01]  /*eb690*/  IMAD.MOV.U32 R49, RZ, RZ, R13 ;  /* 0x000000ffff317224 */ /* 0x000fe200078e000d */
[----:B------:R-:W-:Y:S02]  /*eb6a0*/  NOP ;  /* 0x0000000000007918 */ /* 0x000fe40000000000 */
[----:B------:R-:W1:Y:S01]  /*eb6b0*/  LDS.128 R12, [R3] ;  /* 0x00000000030c7984 */ /* 0x000e620000000c00 */
[----:B------:R-:W-:Y:S02]  /*eb6c0*/  LOP3.LUT R35, R26, 0xffff, RZ, 0xc0, !PT ;  /* 0x0000ffff1a237812 */ /* 0x000fe400078ec0ff */
[----:B0-----:R-:W-:Y:S02]  /*eb6d0*/  PRMT R8, R27, 0x4210, R31 ;  /* 0x000042101b087816 */ /* 0x001fe4000000001f */
[----:B------:R-:W-:Y:S02]  /*eb6e0*/  PRMT R9, R17, 0x4210, R35 ;  /* 0x0000421011097816 */ /* 0x000fe40000000023 */
[----:B------:R-:W-:-:S02]  /*eb6f0*/  LOP3.LUT R16, R16, 0xffff, RZ, 0xc0, !PT ;  /* 0x0000ffff10107812 */ /* 0x000fc400078ec0ff */
[----:B------:R-:W-:Y:S02]  /*eb700*/  PRMT R10, R18, 0x4210, R39 ;  /* 0x00004210120a7816 */ /* 0x000fe40000000027 */
[----:B------:R-:W-:Y:S01]  /*eb710*/  PRMT R11, R20, 0x4210, R16 ;  /* 0x00004210140b7816 */ /* 0x000fe20000000010 */
[----:B------:R-:W-:Y:S01]  /*eb720*/  NOP ;  /* 0x0000000000007918 */ /* 0x000fe20000000000 */
[----:B-1----:R-:W-:Y:S04]  /*eb730*/  STL [R1+0x47c], R15 ;  /* 0x00047c0f01007387 */ /* 0x002fe80000100800 */
[----:B------:R-:W3:Y:S04]  /*eb740*/  LDL.LU R26, [R1+0x5340] ;  /* 0x00534000011a7983 */ /* 0x000ee80000300800 */
[----:B------:R-:W3:Y:S04]  /*eb750*/  LDL.LU R27, [R1+0x5338] ;  /* 0x00533800011b7983 */ /* 0x000ee80000300800 */
[----:B------:R-:W3:Y:S01]  /*eb760*/  LDL.LU R17, [R1+0x52ec] ;  /* 0x0052ec0001117983 */ /* 0x000ee20000300800 */
[----:B------:R-:W-:-:S02]  /*eb770*/  IMAD.MOV.U32 R48, RZ, RZ, R12 ;  /* 0x000000ffff307224 */ /* 0x000fc400078e000c */
[----:B------:R-:W-:Y:S02]  /*eb780*/  IMAD.MOV.U32 R50, RZ, RZ, R13 ;  /* 0x000000ffff327224 */ /* 0x000fe400078e000d */
[----:B------:R-:W-:Y:S01]  /*eb790*/  IMAD.MOV.U32 R51, RZ, RZ, R14 ;  /* 0x000000ffff337224 */ /* 0x000fe200078e000e */
[----:B------:R-:W3:Y:S04]  /*eb7a0*/  LDL.LU R18, [R1+0x52e8] ;  /* 0x0052e80001127983 */ /* 0x000ee80000300800 */
[----:B------:R-:W3:Y:S04]  /*eb7b0*/  LDL.LU R20, [R1+0x1dec] ;  /* 0x001dec0001147983 */ /* 0x000ee80000300800 */
[----:B------:R2:W-:Y:S04]  /*eb7c0*/  STL.64 [R1+0x5668], R48 ;  /* 0x0056683001007387 */ /* 0x0005e80000100a00 */
[----:B------:R-:W-:Y:S04]  /*eb7d0*/  STL.64 [R1+0x5708], R50 ;  /* 0x0057083201007387 */ /* 0x000fe80000100a00 */
[----:B------:R-:W-:Y:S01]  /*eb7e0*/  STSM.16.M88.4 [R3], R8 ;  /* 0x0000000803007844 */ /* 0x000fe20000000200 */
[----:B------:R-:W-:-:S03]  /*eb7f0*/  NOP ;  /* 0x0000000000007918 */ /* 0x000fc60000000000 */
[----:B------:R-:W0:Y:S01]  /*eb800*/  LDS.128 R12, [R3] ;  /* 0x00000000030c7984 */ /* 0x000e220000000c00 */
[----:B----4-:R-:W-:-:S03]  /*eb810*/  LOP3.LUT R59, R21, 0xffff, RZ, 0xc0, !PT ;  /* 0x0000ffff153b7812 */ /* 0x010fc600078ec0ff */
[----:B------:R-:W4:Y:S01]  /*eb820*/  LDL.LU R21, [R1+0x1dd8] ;  /* 0x001dd80001157983 */ /* 0x000f220000300800 */
[----:B--2---:R-:W-:Y:S02]  /*eb830*/  LOP3.LUT R48, R22, 0xffff, RZ, 0xc0, !PT ;  /* 0x0000ffff16307812 */ /* 0x004fe400078ec0ff */
[----:B------:R-:W-:Y:S01]  /*eb840*/  LOP3.LUT R45, R23, 0xffff, RZ, 0xc0, !PT ;  /* 0x0000ffff172d7812 */ /* 0x000fe200078ec0ff */
[----:B------:R-:W2:Y:S04]  /*eb850*/  LDL.LU R22, [R1+0x1dcc] ;  /* 0x001dcc0001167983 */ /* 0x000ea80000300800 */
[----:B------:R-:W2:Y:S04]  /*eb860*/  LDL.LU R23, [R1+0x85c] ;  /* 0x00085c0001177983 */ /* 0x000ea80000300800 */
[----:B------:R-:W2:Y:S01]  /*eb870*/  LDL.LU R54, [R1+0x1fa4] ;  /* 0x001fa40001367983 */ /* 0x000ea20000300800 */
[----:B------:R-:W-:-:S03]  /*eb880*/  LOP3.LUT R44, R53, 0xffff, RZ, 0xc0, !PT ;  /* 0x0000ffff352c7812 */ /* 0x000fc600078ec0ff */
[----:B0-----:R-:W-:Y:S01]  /*eb890*/  STL [R1+0x460], R12 ;  /* 0x0004600c01007387 */ /* 0x001fe20000100800 */
[----:B------:R-:W-:-:S03]  /*eb8a0*/  PRMT R9, R24, 0x4210, R48 ;  /* 0x0000421018097816 */ /* 0x000fc60000000030 */
[----:B------:R0:W-:Y:S04]  /*eb8b0*/  STL.64 [R1+0x468], R14 ;  /* 0x0004680e01007387 */ /* 0x0001e80000100a00 */
[----:B------:R-:W2:Y:S04]  /*eb8c0*/  LDL.LU R24, [R1+0x1fa0] ;  /* 0x001fa00001187983 */ /* 0x000ea80000300800 */
[----:B------:R-:W2:Y:S01]  /*eb8d0*/  LDL.LU R53, [R1+0x1f58] ;  /* 0x001f580001357983 */ /* 0x000ea20000300800 */
[----:B---3--:R-:W-:-:S03]  /*eb8e0*/  PRMT R10, R25, 0x4210, R45 ;  /* 0x00004210190a7816 */ /* 0x008fc6000000002d */
[----:B------:R-:W3:Y:S01]  /*eb8f0*/  LDL.LU R25, [R1+0x1f54] ;  /* 0x001f540001197983 */ /* 0x000ee20000300800 */
[----:B------:R-:W-:-:S03]  /*eb900*/  PRMT R11, R19, 0x4210, R44 ;  /* 0x00004210130b7816 */ /* 0x000fc6000000002c */
[----:B------:R-:W3:Y:S01]  /*eb910*/  LDL.LU R19, [R1+0x1e0c] ;  /* 0x001e0c0001137983 */ /* 0x000ee20000300800 */
[----:B------:R-:W-:Y:S01]  /*eb920*/  PRMT R8, R52, 0x4210, R59 ;  /* 0x0000421034087816 */ /* 0x000fe2000000003b */
[----:B------:R-:W-:Y:S01]  /*eb930*/  IMAD.MOV.U32 R52, RZ, RZ, R13 ;  /* 0x000000ffff347224 */ /* 0x000fe200078e000d */
[----:B------:R-:W-:-:S04]  /*eb940*/  NOP ;  /* 0x0000000000007918 */ /* 0x000fc80000000000 */
[----:B------:R-:W-:Y:S04]  /*eb950*/  STL [R1+0x5638], R52 ;  /* 0x0056383401007387 */ /* 0x000fe80000100800 */
[----:B0-----:R-:W3:Y:S04]  /*eb960*/  LDL.LU R14, [R1+0x1e08] ;  /* 0x001e0800010e7983 */ /* 0x001ee80000300800 */
[----:B------:R-:W3:Y:S04]  /*eb970*/  LDL.LU R15, [R1+0x1de8] ;  /* 0x001de800010f7983 */ /* 0x000ee80000300800 */
[----:B------:R-:W3:Y:S04]  /*eb980*/  LDL.LU R61, [R1+0x1ddc] ;  /* 0x001ddc00013d7983 */ /* 0x000ee80000300800 */
[----:B------:R-:W3:Y:S04]  /*eb990*/  LDL.LU R60, [R1+0x2c4] ;  /* 0x0002c400013c7983 */ /* 0x000ee80000300800 */
[----:B------:R0:W-:Y:S01]  /*eb9a0*/  STSM.16.M88.4 [R3], R8 ;  /* 0x0000000803007844 */ /* 0x0001e20000000200 */
[----:B------:R-:W-:-:S02]  /*eb9b0*/  LOP3.LUT R43, R26, 0xffff, RZ, 0xc0, !PT ;  /* 0x0000ffff1a2b7812 */ /* 0x000fc400078ec0ff */
[----:B------:R-:W-:Y:S01]  /*eb9c0*/  LOP3.LUT R42, R27, 0xffff, RZ, 0xc0, !PT ;  /* 0x0000ffff1b2a7812 */ /* 0x000fe200078ec0ff */
[----:B------:R-:W3:Y:S04]  /*eb9d0*/  LDL.LU R26, [R1+0x2c8] ;  /* 0x0002c800011a7983 */ /* 0x000ee80000300800 */
[----:B------:R-:W3:Y:S01]  /*eb9e0*/  LDL.LU R27, [R1+0x2c0] ;  /* 0x0002c000011b7983 */ /* 0x000ee20000300800 */
[----:B------:R-:W-:-:S03]  /*eb9f0*/  LOP3.LUT R41, R17, 0xffff, RZ, 0xc0, !PT ;  /* 0x0000ffff11297812 */ /* 0x000fc600078ec0ff */
[----:B------:R-:W3:Y:S01]  /*eba00*/  LDL.LU R17, [R1+0x2bc] ;  /* 0x0002bc0001117983 */ /* 0x000ee20000300800 */
[----:B------:R-:W-:Y:S02]  /*eba10*/  LOP3.LUT R18, R18, 0xffff, RZ, 0xc0, !PT ;  /* 0x0000ffff12127812 */ /* 0x000fe400078ec0ff */
[----:B0-----:R-:W-:Y:S02]  /*eba20*/  PRMT R8, R20, 0x4210, R43 ;  /* 0x0000421014087816 */ /* 0x001fe4000000002b */
[----:B----4-:R-:W-:Y:S02]  /*eba30*/  PRMT R9, R21, 0x4210, R42 ;  /* 0x0000421015097816 */ /* 0x010fe4000000002a */
[----:B--2---:R-:W-:Y:S02]  /*eba40*/  PRMT R10, R22, 0x4210, R41 ;  /* 0x00004210160a7816 */ /* 0x004fe40000000029 */
[----:B------:R-:W-:Y:S01]  /*eba50*/  PRMT R11, R23, 0x4210, R18 ;  /* 0x00004210170b7816 */ /* 0x000fe20000000012 */
[----:B------:R-:W-:Y:S01]  /*eba60*/  NOP ;  /* 0x0000000000007918 */ /* 0x000fe20000000000 */
[----:B------:R-:W0:Y:S01]  /*eba70*/  LDS.128 R20, [R3] ;  /* 0x0000000003147984 */ /* 0x000e220000000c00 */
[----:B------:R-:W-:-:S02]  /*eba80*/  LOP3.LUT R40, R54, 0xffff, RZ, 0xc0, !PT ;  /* 0x0000ffff36287812 */ /* 0x000fc400078ec0ff */
[----:B------:R-:W-:Y:S02]  /*eba90*/  LOP3.LUT R5, R53, 0xffff, RZ, 0xc0, !PT ;  /* 0x0000ffff35057812 */ /* 0x000fe400078ec0ff */
[----:B------:R-:W-:Y:S01]  /*ebaa0*/  LOP3.LUT R24, R24, 0xffff, RZ, 0xc0, !PT ;  /* 0x0000ffff18187812 */ /* 0x000fe200078ec0ff */
[----:B------:R-:W-:Y:S01]  /*ebab0*/  NOP ;  /* 0x0000000000007918 */ /* 0x000fe20000000000 */
[----:B0-----:R-:W-:Y:S04]  /*ebac0*/  STL.64 [R1+0x450], R20 ;  /* 0x0004501401007387 */ /* 0x001fe80000100a00 */
[----:B------:R0:W-:Y:S04]  /*ebad0*/  STL.64 [R1+0x458], R22 ;  /* 0x0004581601007387 */ /* 0x0001e80000100a00 */
[----:B0-----:R-:W2:Y:S04]  /*ebae0*/  LDL.LU.64 R22, [R1+0x5738] ;  /* 0x0057380001167983 */ /* 0x001ea80000300a00 */
[----:B------:R-:W2:Y:S04]  /*ebaf0*/  LDL.LU.64 R20, [R1+0x5730] ;  /* 0x0057300001147983 */ /* 0x000ea80000300a00 */
[----:B------:R-:W4:Y:S04]  /*ebb00*/  LDL.LU R58, [R1+0x2d4] ;  /* 0x0002d400013a7983 */ /* 0x000f280000300800 */
[----:B------:R-:W2:Y:S04]  /*ebb10*/  LDL.LU R57, [R1+0x2d8] ;  /* 0x0002d80001397983 */ /* 0x000ea80000300800 */
[----:B------:R-:W2:Y:S04]  /*ebb20*/  LDL.LU R56, [R1+0x2d0] ;  /* 0x0002d00001387983 */ /* 0x000ea80000300800 */
[----:B------:R-:W2:Y:S04]  /*ebb30*/  LDL.LU R55, [R1+0x2cc] ;  /* 0x0002cc0001377983 */ /* 0x000ea80000300800 */
[----:B------:R-:W2:Y:S01]  /*ebb40*/  LDL.LU R54, [R1+0x2e4] ;  /* 0x0002e40001367983 */ /* 0x000ea20000300800 */
[----:B---3--:R-:W-:-:S03]  /*ebb50*/  LOP3.LUT R4, R25, 0xffff, RZ, 0xc0, !PT ;  /* 0x0000ffff19047812 */ /* 0x008fc600078ec0ff */
[----:B------:R-:W3:Y:S04]  /*ebb60*/  LDL.LU R53, [R1+0x2dc] ;  /* 0x0002dc0001357983 */ /* 0x000ee80000300800 */
[----:B------:R-:W3:Y:S01]  /*ebb70*/  LDL.LU R25, [R1+0x2e0] ;  /* 0x0002e00001197983 */ /* 0x000ee20000300800 */
[----:B------:R-:W-:-:S03]  /*ebb80*/  PRMT R12, R19, 0x4210, R40 ;  /* 0x00004210130c7816 */ /* 0x000fc60000000028 */
[----:B------:R-:W3:Y:S04]  /*ebb90*/  LDL.LU R19, [R1+0x16c] ;  /* 0x00016c0001137983 */ /* 0x000ee80000300800 */
[----:B------:R-:W-:Y:S01]  /*ebba0*/  STSM.16.M88.4 [R3], R8 ;  /* 0x0000000803007844 */ /* 0x000fe20000000200 */
[----:B------:R-:W-:Y:S01]  /*ebbb0*/  NOP ;  /* 0x0000000000007918 */ /* 0x000fe20000000000 */
[----:B------:R-:W-:Y:S02]  /*ebbc0*/  PRMT R13, R14, 0x4210, R24 ;  /* 0x000042100e0d7816 */ /* 0x000fe40000000018 */
[----:B------:R-:W-:Y:S02]  /*ebbd0*/  PRMT R14, R15, 0x4210, R5 ;  /* 0x000042100f0e7816 */ /* 0x000fe40000000005 */
[----:B------:R-:W-:Y:S01]  /*ebbe0*/  PRMT R15, R61, 0x4210, R4 ;  /* 0x000042103d0f7816 */ /* 0x000fe20000000004 */
[----:B------:R-:W0:Y:S01]  /*ebbf0*/  LDS.128 R8, [R3] ;  /* 0x0000000003087984 */ /* 0x000e220000000c00 */
[----:B------:R-:W-:-:S03]  /*ebc00*/  NOP ;  /* 0x0000000000007918 */ /* 0x000fc60000000000 */
[----:B------:R-:W-:Y:S01]  /*ebc10*/  STSM.16.M88.4 [R3], R12 ;  /* 0x0000000c03007844 */ /* 0x000fe20000000200 */
[----:B------:R-:W-:-:S03]  /*ebc20*/  NOP ;  /* 0x0000000000007918 */ /* 0x000fc60000000000 */
[----:B------:R-:W1:Y:S04]  /*ebc30*/  LDS.128 R12, [R3] ;  /* 0x00000000030c7984 */ /* 0x000e680000000c00 */
[----:B0-----:R0:W-:Y:S04]  /*ebc40*/  STL.64 [R1+0x440], R8 ;  /* 0x0004400801007387 */ /* 0x0011e80000100a00 */
[----:B------:R1:W-:Y:S01]  /*ebc50*/  STL.64 [R1+0x448], R10 ;  /* 0x0004480a01007387 */ /* 0x0003e20000100a00 */
[----:B0-----:R-:W-:Y:S02]  /*ebc60*/  PRMT R9, R26, 0x5210, R35 ;  /* 0x000052101a097816 */ /* 0x001fe40000000023 */
[----:B-1----:R-:W-:Y:S01]  /*ebc70*/  PRMT R10, R27, 0x5210, R39 ;  /* 0x000052101b0a7816 */ /* 0x002fe20000000027 */
[----:B------:R-:W3:Y:S04]  /*ebc80*/  LDL.LU R26, [R1+0x2ec] ;  /* 0x0002ec00011a7983 */ /* 0x000ee80000300800 */
[----:B------:R-:W3:Y:S04]  /*ebc90*/  LDL.LU R27, [R1+0x2f0] ;  /* 0x0002f000011b7983 */ /* 0x000ee80000300800 */
[----:B------:R-:W-:Y:S01]  /*ebca0*/  STL.64 [R1+0x430], R12 ;  /* 0x0004300c01007387 */ /* 0x000fe20000100a00 */
[----:B------:R-:W-:-:S03]  /*ebcb0*/  PRMT R11, R17, 0x5210, R16 ;  /* 0x00005210110b7816 */ /* 0x000fc60000000010 */
[----:B------:R-:W-:Y:S04]  /*ebcc0*/  STL.64 [R1+0x438], R14 ;  /* 0x0004380e01007387 */ /* 0x000fe80000100a00 */
[----:B------:R-:W3:Y:S01]  /*ebcd0*/  LDL.LU R16, [R1+0x2e8] ;  /* 0x0002e80001107983 */ /* 0x000ee20000300800 */
[----:B------:R-:W-:Y:S01]  /*ebce0*/  PRMT R8, R60, 0x5210, R31 ;  /* 0x000052103c087816 */ /* 0x000fe2000000001f */
[----:B------:R-:W-:-:S04]  /*ebcf0*/  NOP ;  /* 0x0000000000007918 */ /* 0x000fc80000000000 */
[----:B------:R-:W-:Y:S01]  /*ebd00*/  STSM.16.M88.4 [R3], R8 ;  /* 0x0000000803007844 */ /* 0x000fe20000000200 */
[----:B------:R-:W-:-:S03]  /*ebd10*/  NOP ;  /* 0x0000000000007918 */ /* 0x000fc60000000000 */
[----:B------:R-:W0:Y:S04]  /*ebd20*/  LDS.128 R12, [R3] ;  /* 0x00000000030c7984 */ /* 0x000e280000000c00 */
[----:B------:R-:W3:Y:S04]  /*ebd30*/  LDL.LU R17, [R1+0x15c] ;  /* 0x00015c0001117983 */ /* 0x000ee80000300800 */
[----:B0-----:R-:W-:Y:S04]  /*ebd40*/  STL.64 [R1+0x420], R12 ;  /* 0x0004200c01007387 */ /* 0x001fe80000100a00 */
[----:B------:R-:W-:Y:S01]  /*ebd50*/  STL.64 [R1+0x428], R14 ;  /* 0x0004280e01007387 */ /* 0x000fe20000100a00 */
[----:B------:R-:W-:Y:S01]  /*ebd60*/  NOP ;  /* 0x0000000000007918 */ /* 0x000fe20000000000 */
[----:B----4-:R-:W-:-:S02]  /*ebd70*/  PRMT R8, R58, 0x5210, R59 ;  /* 0x000052103a087816 */ /* 0x010fc4000000003b */
[----:B--2---:R-:W-:Y:S02]  /*ebd80*/  PRMT R9, R57, 0x5210, R48 ;  /* 0x0000521039097816 */ /* 0x004fe40000000030 */
[----:B------:R-:W-:Y:S02]  /*ebd90*/  PRMT R10, R56, 0x5210, R45 ;  /* 0x00005210380a7816 */ /* 0x000fe4000000002d */
[----:B------:R-:W-:-:S05]  /*ebda0*/  PRMT R11, R55, 0x5210, R44 ;  /* 0x00005210370b7816 */ /* 0x000fca000000002c */
[----:B------:R3:W-:Y:S01]  /*ebdb0*/  STSM.16.M88.4 [R3], R8 ;  /* 0x0000000803007844 */ /* 0x0007e20000000200 */
[----:B------:R-:W-:-:S03]  /*ebdc0*/  NOP ;  /* 0x0000000000007918 */ /* 0x000fc60000000000 */
[----:B------:R-:W0:Y:S01]  /*ebdd0*/  LDS.128 R12, [R3] ;  /* 0x00000000030c7984 */ /* 0x000e220000000c00 */
[----:B---3--:R-:W-:-:S03]  /*ebde0*/  PRMT R11, R19, 0x5210, R18 ;  /* 0x00005210130b7816 */ /* 0x008fc60000000012 */
[----:B------:R-:W2:Y:S04]  /*ebdf0*/  LDL.LU R18, [R1+0x554c] ;  /* 0x00554c0001127983 */ /* 0x000ea80000300800 */
[----:B------:R-:W3:Y:S04]  /*ebe00*/  LDL.LU R61, [R1+0x5548] ;  /* 0x00554800013d7983 */ /* 0x000ee80000300800 */
[----:B------:R-:W4:Y:S04]  /*ebe10*/  LDL.LU R60, [R1+0x5544] ;  /* 0x00554400013c7983 */ /* 0x000f280000300800 */
[----:B------:R-:W3:Y:S04]  /*ebe20*/  LDL.LU R59, [R1+0x5540] ;  /* 0x00554000013b7983 */ /* 0x000ee80000300800 */
[----:B------:R-:W3:Y:S01]  /*ebe30*/  LDL.LU R58, [R1+0x1e28] ;  /* 0x001e2800013a7983 */ /* 0x000ee20000300800 */
[----:B------:R-:W-:-:S03]  /*ebe40*/  PRMT R10, R25, 0x5210, R41 ;  /* 0x00005210190a7816 */ /* 0x000fc60000000029 */
[----:B------:R-:W3:Y:S04]  /*ebe50*/  LDL.LU R56, [R1+0x1e2c] ;  /* 0x001e2c0001387983 */ /* 0x000ee80000300800 */
[----:B------:R-:W3:Y:S04]  /*ebe60*/  LDL.LU R25, [R1+0x1e18] ;  /* 0x001e180001197983 */ /* 0x000ee80000300800 */
[----:B------:R-:W3:Y:S01]  /*ebe70*/  LDL.LU R19, [R1+0x1e1c] ;  /* 0x001e1c0001137983 */ /* 0x000ee20000300800 */
[----:B------:R-:W-:Y:S02]  /*ebe80*/  PRMT R8, R54, 0x5210, R43 ;  /* 0x0000521036087816 */ /* 0x000fe4000000002b */
[----:B------:R-:W-:Y:S01]  /*ebe90*/  PRMT R9, R53, 0x5210, R42 ;  /* 0x0000521035097816 */ /* 0x000fe2000000002a */
[----:B------:R-:W-:-:S04]  /*ebea0*/  NOP ;  /* 0x0000000000007918 */ /* 0x000fc80000000000 */
[----:B------:R1:W-:Y:S04]  /*ebeb0*/  STSM.16.M88.4 [R3], R8 ;  /* 0x0000000803007844 */ /* 0x0003e80000000200 */
[----:B0-----:R-:W-:Y:S04]  /*ebec0*/  STL [R1+0x410], R12 ;  /* 0x0004100c01007387 */ /* 0x001fe80000100800 */
[----:B------:R-:W-:Y:S01]  /*ebed0*/  STL.64 [R1+0x418], R14 ;  /* 0x0004180e01007387 */ /* 0x000fe20000100a00 */
[----:B------:R-:W-:Y:S01]  /*ebee0*/  IMAD.MOV.U32 R53, RZ, RZ, R13 ;  /* 0x000000ffff357224 */ /* 0x000fe200078e000d */
[----:B------:R-:W-:-:S02]  /*ebef0*/  NOP ;  /* 0x0000000000007918 */ /* 0x000fc40000000000 */
[----:B------:R-:W0:Y:S04]  /*ebf00*/  LDS.128 R12, [R3] ;  /* 0x00000000030c7984 */ /* 0x000e280000000c00 */
[----:B------:R-:W-:Y:S01]  /*ebf10*/  STL [R1+0x5634], R53 ;  /* 0x0056343501007387 */ /* 0x000fe20000100800 */
[----:B-1----:R-:W-:Y:S02]  /*ebf20*/  PRMT R8, R26, 0x5210, R40 ;  /* 0x000052101a087816 */ /* 0x002fe40000000028 */
[----:B------:R-:W-:Y:S02]  /*ebf30*/  PRMT R9, R27, 0x5210, R24 ;  /* 0x000052101b097816 */ /* 0x000fe40000000018 */
[----:B------:R-:W-:Y:S01]  /*ebf40*/  PRMT R10, R16, 0x5210, R5 ;  /* 0x00005210100a7816 */ /* 0x000fe20000000005 */
[----:B0-----:R-:W-:Y:S04]  /*ebf50*/  STL [R1+0x404], R13 ;  /* 0x0004040d01007387 */ /* 0x001fe80000100800 */
[----:B------:R-:W-:Y:S04]  /*ebf60*/  STL [R1+0x40c], R15 ;  /* 0x00040c0f01007387 */ /* 0x000fe80000100800 */
[----:B------:R-:W3:Y:S04]  /*ebf70*/  LDL.LU R57, [R1+0x54c8] ;  /* 0x0054c80001397983 */ /* 0x000ee80000300800 */
[----:B------:R-:W3:Y:S04]  /*ebf80*/  LDL.LU R55, [R1+0x54c4] ;  /* 0x0054c40001377983 */ /* 0x000ee80000300800 */
[----:B------:R-:W3:Y:S04]  /*ebf90*/  LDL.LU R24, [R1+0x54bc] ;  /* 0x0054bc0001187983 */ /* 0x000ee80000300800 */
[----:B------:R-:W3:Y:S04]  /*ebfa0*/  LDL.LU R26, [R1+0x54b8] ;  /* 0x0054b800011a7983 */ /* 0x000ee80000300800 */
[----:B------:R-:W3:Y:S04]  /*ebfb0*/  LDL.LU R27, [R1+0x1e68] ;  /* 0x001e6800011b7983 */ /* 0x000ee80000300800 */
[----:B------:R-:W3:Y:S01]  /*ebfc0*/  LDL.LU R16, [R1+0x1e3c] ;  /* 0x001e3c0001107983 */ /* 0x000ee20000300800 */
[----:B------:R-:W-:Y:S01]  /*ebfd0*/  IMAD.MOV.U32 R54, RZ, RZ, R14 ;  /* 0x000000ffff367224 */ /* 0x000fe200078e000e */
[----:B------:R-:W-:Y:S01]  /*ebfe0*/  PRMT R11, R17, 0x5210, R4 ;  /* 0x00005210110b7816 */ /* 0x000fe20000000004 */
[----:B------:R-:W-:-:S03]  /*ebff0*/  NOP ;  /* 0x0000000000007918 */ /* 0x000fc60000000000 */
[----:B------:R-:W-:Y:S04]  /*ec000*/  STL [R1+0x5628], R54 ;  /* 0x0056283601007387 */ /* 0x000fe80000100800 */
[----:B------:R-:W3:Y:S04]  /*ec010*/  LDL.LU R17, [R1+0x1e48] ;  /* 0x001e480001117983 */ /* 0x000ee80000300800 */
[----:B------:R-:W-:Y:S01]  /*ec020*/  STSM.16.M88.4 [R3], R8 ;  /* 0x0000000803007844 */ /* 0x000fe20000000200 */
[----:B------:R-:W-:Y:S01]  /*ec030*/  IMAD.MOV.U32 R52, RZ, RZ, R12 ;  /* 0x000000ffff347224 */ /* 0x000fe200078e000c */
[----:B------:R-:W-:-:S02]  /*ec040*/  NOP ;  /* 0x0000000000007918 */ /* 0x000fc40000000000 */
[----:B------:R-:W0:Y:S01]  /*ec050*/  LDS.128 R12, [R3] ;  /* 0x00000000030c7984 */ /* 0x000e220000000c00 */
[----:B--2---:R-:W-:-:S03]  /*ec060*/  LOP3.LUT R31, R18, 0xffff, RZ, 0xc0, !PT ;  /* 0x0000ffff121f7812 */ /* 0x004fc600078ec0ff */
[----:B------:R-:W2:Y:S01]  /*ec070*/  LDL.LU R18, [R1+0x86c] ;  /* 0x00086c0001127983 */ /* 0x000ea20000300800 */
[----:B----4-:R-:W-:Y:S02]  /*ec080*/  LOP3.LUT R39, R60, 0xffff, RZ, 0xc0, !PT ;  /* 0x0000ffff3c277812 */ /* 0x010fe400078ec0ff */
[----:B---3--:R-:W-:Y:S01]  /*ec090*/  LOP3.LUT R50, R59, 0xffff, RZ, 0xc0, !PT ;  /* 0x0000ffff3b327812 */ /* 0x008fe200078ec0ff */
[----:B0-----:R-:W-:Y:S04]  /*ec0a0*/  STL.64 [R1+0x3f8], R14 ;  /* 0x0003f80e01007387 */ /* 0x001fe80000100a00 */
[----:B------:R-:W3:Y:S01]  /*ec0b0*/  LDL.LU R42, [R1+0x53ac] ;  /* 0x0053ac00012a7983 */ /* 0x000ee20000300800 */
[----:B------:R-:W-:-:S03]  /*ec0c0*/  LOP3.LUT R35, R61, 0xffff, RZ, 0xc0, !PT ;  /* 0x0000ffff3d237812 */ /* 0x000fc600078ec0ff */
[----:B------:R-:W4:Y:S01]  /*ec0d0*/  LDL.LU R5, [R1+0x53a8] ;  /* 0x0053a80001057983 */ /* 0x000f220000300800 */
[----:B------:R-:W-:-:S03]  /*ec0e0*/  PRMT R10, R25, 0x4210, R39 ;  /* 0x00004210190a7816 */ /* 0x000fc60000000027 */
[----:B------:R-:W4:Y:S01]  /*ec0f0*/  LDL.LU R61, [R1+0x5358] ;  /* 0x00535800013d7983 */ /* 0x000f220000300800 */
[----:B------:R-:W-:-:S03]  /*ec100*/  PRMT R11, R19, 0x4210, R50 ;  /* 0x00004210130b7816 */ /* 0x000fc60000000032 */
[----:B------:R-:W4:Y:S04]  /*ec110*/  LDL.LU R25, [R1+0x5354] ;  /* 0x0053540001197983 */ /* 0x000f280000300800 */
[----:B------:R-:W4:Y:S01]  /*ec120*/  LDL.LU R19, [R1+0x1e8c] ;  /* 0x001e8c0001137983 */ /* 0x000f220000300800 */
[----:B------:R-:W-:Y:S02]  /*ec130*/  PRMT R8, R58, 0x4210, R31 ;  /* 0x000042103a087816 */ /* 0x000fe4000000001f */
[----:B------:R-:W-:Y:S01]  /*ec140*/  PRMT R9, R56, 0x4210, R35 ;  /* 0x0000421038097816 */ /* 0x000fe20000000023 */
[----:B------:R-:W-:Y:S01]  /*ec150*/  IMAD.MOV.U32 R53, RZ, RZ, R12 ;  /* 0x000000ffff357224 */ /* 0x000fe200078e000c */
[----:B------:R-:W4:Y:S04]  /*ec160*/  LDL.LU R60, [R1+0x1e7c] ;  /* 0x001e7c00013c7983 */ /* 0x000f280000300800 */
[----:B------:R-:W4:Y:S04]  /*ec170*/  LDL.LU R59, [R1+0x1e6c] ;  /* 0x001e6c00013b7983 */ /* 0x000f280000300800 */
[----:B------:R-:W4:Y:S01]  /*ec180*/  LDL.LU R56, [R1+0x1e4c] ;  /* 0x001e4c0001387983 */ /* 0x000f220000300800 */
[----:B------:R-:W-:-:S03]  /*ec190*/  NOP ;  /* 0x0000000000007918 */ /* 0x000fc60000000000 */
[----:B------:R-:W-:Y:S04]  /*ec1a0*/  STL.64 [R1+0x5640], R52 ;  /* 0x0056403401007387 */ /* 0x000fe80000100a00 */
[----:B------:R0:W-:Y:S01]  /*ec1b0*/  STSM.16.M88.4 [R3], R8 ;  /* 0x0000000803007844 */ /* 0x0001e20000000200 */
[----:B------:R-:W-:Y:S02]  /*ec1c0*/  LOP3.LUT R45, R55, 0xffff, RZ, 0xc0, !PT ;  /* 0x0000ffff372d7812 */ /* 0x000fe400078ec0ff */
[----:B------:R-:W-:Y:S02]  /*ec1d0*/  LOP3.LUT R44, R24, 0xffff, RZ, 0xc0, !PT ;  /* 0x0000ffff182c7812 */ /* 0x000fe400078ec0ff */
[----:B------:R-:W-:Y:S01]  /*ec1e0*/  LOP3.LUT R48, R57, 0xffff, RZ, 0xc0, !PT ;  /* 0x0000ffff39307812 */ /* 0x000fe200078ec0ff */
[----:B------:R-:W4:Y:S01]  /*ec1f0*/  LDL.LU R24, [R1+0x1f94] ;  /* 0x001f940001187983 */ /* 0x000f220000300800 */
[----:B0-----:R-:W-:-:S03]  /*ec200*/  PRMT R9, R16, 0x4210, R45 ;  /* 0x0000421010097816 */ /* 0x001fc6000000002d */
[----:B------:R-:W4:Y:S04]  /*ec210*/  LDL.LU R16, [R1+0x1f90] ;  /* 0x001f900001107983 */ /* 0x000f280000300800 */
[----:B------:R-:W4:Y:S01]  /*ec220*/  LDL.LU R58, [R1+0x1f68] ;  /* 0x001f6800013a7983 */ /* 0x000f220000300800 */
[----:B------:R-:W-:-:S03]  /*ec230*/  LOP3.LUT R43, R26, 0xffff, RZ, 0xc0, !PT ;  /* 0x0000ffff1a2b7812 */ /* 0x000fc600078ec0ff */
[----:B------:R-:W4:Y:S01]  /*ec240*/  LDL.LU R57, [R1+0x1f64] ;  /* 0x001f640001397983 */ /* 0x000f220000300800 */
[----:B------:R-:W-:-:S03]  /*ec250*/  PRMT R8, R27, 0x4210, R48 ;  /* 0x000042101b087816 */ /* 0x000fc60000000030 */
[----:B------:R-:W4:Y:S04]  /*ec260*/  LDL.LU R26, [R1+0x1ecc] ;  /* 0x001ecc00011a7983 */ /* 0x000f280000300800 */
[----:B------:R-:W4:Y:S01]  /*ec270*/  LDL.LU R27, [R1+0x1ed8] ;  /* 0x001ed800011b7983 */ /* 0x000f220000300800 */
[----:B------:R-:W-:-:S03]  /*ec280*/  PRMT R10, R17, 0x4210, R44 ;  /* 0x00004210110a7816 */ /* 0x000fc6000000002c */
[----:B------:R-:W4:Y:S01]  /*ec290*/  LDL.LU R17, [R1+0x1ec8] ;  /* 0x001ec80001117983 */ /* 0x000f220000300800 */
[----:B------:R-:W-:Y:S01]  /*ec2a0*/  IMAD.MOV.U32 R54, RZ, RZ, R13 ;  /* 0x000000ffff367224 */ /* 0x000fe200078e000d */
[----:B------:R-:W-:Y:S02]  /*ec2b0*/  NOP ;  /* 0x0000000000007918 */ /* 0x000fe40000000000 */
[----:B------:R-:W0:Y:S01]  /*ec2c0*/  LDS.128 R12, [R3] ;  /* 0x00000000030c7984 */ /* 0x000e220000000c00 */
[----:B--2---:R-:W-:Y:S01]  /*ec2d0*/  PRMT R11, R18, 0x4210, R43 ;  /* 0x00004210120b7816 */ /* 0x004fe2000000002b */
[----:B------:R-:W-:Y:S02]  /*ec2e0*/  NOP ;  /* 0x0000000000007918 */ /* 0x000fe40000000000 */
[----:B------:R-:W2:Y:S01]  /*ec2f0*/  LDL.LU R18, [R1+0x1eac] ;  /* 0x001eac0001127983 */ /* 0x000ea20000300800 */
[----:B---3--:R-:W-:-:S03]  /*ec300*/  LOP3.LUT R42, R42, 0xffff, RZ, 0xc0, !PT ;  /* 0x0000ffff2a2a7812 */ /* 0x008fc600078ec0ff */
[----:B0-----:R-:W-:Y:S04]  /*ec310*/  STL [R1+0x3e4], R13 ;  /* 0x0003e40d01007387 */ /* 0x001fe80000100800 */
[----:B------:R4:W-:Y:S04]  /*ec320*/  STSM.16.M88.4 [R3], R8 ;  /* 0x0000000803007844 */ /* 0x0009e80000000200 */
[----:B------:R-:W-:Y:S01]  /*ec330*/  STL.64 [R1+0x3e8], R14 ;  /* 0x0003e80e01007387 */ /* 0x000fe20000100a00 */
[----:B----4-:R-:W-:-:S03]  /*ec340*/  PRMT R8, R19, 0x4210, R42 ;  /* 0x0000421013087816 */ /* 0x010fc6000000002a */
[----:B------:R-:W3:Y:S04]  /*ec350*/  LDL.LU R19, [R1+0x300] ;  /* 0x0003000001137983 */ /* 0x000ee80000300800 */
[----:B------:R-:W4:Y:S04]  /*ec360*/  LDL.LU R52, [R1+0x2fc] ;  /* 0x0002fc0001347983 */ /* 0x000f280000300800 */
[----:B------:R-:W4:Y:S01]  /*ec370*/  LDL.LU R53, [R1+0x2f4] ;  /* 0x0002f40001357983 */ /* 0x000f220000300800 */
[----:B------:R-:W-:-:S03]  /*ec380*/  IMAD.MOV.U32 R55, RZ, RZ, R12 ;  /* 0x000000ffff377224 */ /* 0x000fc600078e000c */
[----:B------:R-:W4:Y:S01]  /*ec390*/  LDL.LU R51, [R1+0x2f8] ;  /* 0x0002f80001337983 */ /* 0x000f220000300800 */
[----:B------:R-:W-:-:S03]  /*ec3a0*/  NOP ;  /* 0x0000000000007918 */ /* 0x000fc60000000000 */
[----:B------:R-:W0:Y:S01]  /*ec3b0*/  LDS.128 R12, [R3] ;  /* 0x00000000030c7984 */ /* 0x000e220000000c00 */
[----:B------:R-:W-:Y:S02]  /*ec3c0*/  LOP3.LUT R40, R61, 0xffff, RZ, 0xc0, !PT ;  /* 0x0000ffff3d287812 */ /* 0x000fe400078ec0ff */
[----:B------:R-:W-:Y:S02]  /*ec3d0*/  LOP3.LUT R25, R25, 0xffff, RZ, 0xc0, !PT ;  /* 0x0000ffff19197812 */ /* 0x000fe400078ec0ff */
[----:B------:R-:W-:Y:S02]  /*ec3e0*/  LOP3.LUT R41, R5, 0xffff, RZ, 0xc0, !PT ;  /* 0x0000ffff05297812 */ /* 0x000fe400078ec0ff */
[----:B------:R-:W-:Y:S02]  /*ec3f0*/  PRMT R10, R59, 0x4210, R40 ;  /* 0x000042103b0a7816 */ /* 0x000fe40000000028 */
[----:B------:R-:W-:Y:S02]  /*ec400*/  PRMT R11, R56, 0x4210, R25 ;  /* 0x00004210380b7816 */ /* 0x000fe40000000019 */
[----:B------:R-:W-:Y:S01]  /*ec410*/  PRMT R9, R60, 0x4210, R41 ;  /* 0x000042103c097816 */ /* 0x000fe20000000029 */
[----:B------:R-:W-:Y:S01]  /*ec420*/  NOP ;  /* 0x0000000000007918 */ /* 0x000fe20000000000 */
[----:B0-----:R0:W-:Y:S04]  /*ec430*/  STL.64 [R1+0x3d0], R12 ;  /* 0x0003d00c01007387 */ /* 0x0011e80000100a00 */
[----:B------:R1:W-:Y:S04]  /*ec440*/  STL.64 [R1+0x3d8], R14 ;  /* 0x0003d80e01007387 */ /* 0x0003e80000100a00 */
[----:B------:R-:W4:Y:S04]  /*ec450*/  LDL.LU R49, [R1+0x30c] ;  /* 0x00030c0001317983 */ /* 0x000f280000300800 */
[----:B------:R-:W4:Y:S04]  /*ec460*/  LDL.LU R61, [R1+0x304] ;  /* 0x00030400013d7983 */ /* 0x000f280000300800 */
[----:B------:R-:W4:Y:S04]  /*ec470*/  LDL.LU R59, [R1+0x310] ;  /* 0x00031000013b7983 */ /* 0x000f280000300800 */
[----:B------:R-:W4:Y:S01]  /*ec480*/  LDL.LU R56, [R1+0x12c] ;  /* 0x00012c0001387983 */ /* 0x000f220000300800 */
[----:B------:R-:W-:-:S02]  /*ec490*/  LOP3.LUT R16, R16, 0xffff, RZ, 0xc0, !PT ;  /* 0x0000ffff10107812 */ /* 0x000fc400078ec0ff */
[----:B------:R-:W-:Y:S01]  /*ec4a0*/  LOP3.LUT R5, R58, 0xffff, RZ, 0xc0, !PT ;  /* 0x0000ffff3a057812 */ /* 0x000fe200078ec0ff */
[----:B------:R-:W4:Y:S01]  /*ec4b0*/  LDL.LU R60, [R1+0x320] ;  /* 0x00032000013c7983 */ /* 0x000f220000300800 */
[----:B------:R-:W-:-:S03]  /*ec4c0*/  LOP3.LUT R4, R57, 0xffff, RZ, 0xc0, !PT ;  /* 0x0000ffff39047812 */ /* 0x000fc600078ec0ff */
[----:B------:R-:W4:Y:S04]  /*ec4d0*/  LDL.LU R58, [R1+0x318] ;  /* 0x00031800013a7983 */ /* 0x000f280000300800 */
[----:B------:R-:W4:Y:S01]  /*ec4e0*/  LDL.LU R57, [R1+0x31c] ;  /* 0x00031c0001397983 */ /* 0x000f220000300800 */
[----:B0-----:R-:W-:-:S03]  /*ec4f0*/  PRMT R13, R27, 0x4210, R16 ;  /* 0x000042101b0d7816 */ /* 0x001fc60000000010 */
[----:B------:R-:W4:Y:S04]  /*ec500*/  LDL.LU R27, [R1+0x11c] ;  /* 0x00011c00011b7983 */ /* 0x000f280000300800 */
[----:B------:R-:W-:Y:S01]  /*ec510*/  STSM.16.M88.4 [R3], R8 ;  /* 0x0000000803007844 */ /* 0x000fe20000000200 */
[----:B------:R-:W-:-:S03]  /*ec520*/  NOP ;  /* 0x0000000000007918 */ /* 0x000fc60000000000 */
[----:B------:R-:W0:Y:S01]  /*ec530*/  LDS.128 R8, [R3] ;  /* 0x0000000003087984 */ /* 0x000e220000000c00 */
[----:B------:R-:W-:Y:S02]  /*ec540*/  LOP3.LUT R24, R24, 0xffff, RZ, 0xc0, !PT ;  /* 0x0000ffff18187812 */ /* 0x000fe400078ec0ff */
[----:B-1----:R-:W-:Y:S02]  /*ec550*/  PRMT R14, R17, 0x4210, R5 ;  /* 0x00004210110e7816 */ /* 0x002fe40000000005 */
[----:B------:R-:W-:Y:S01]  /*ec560*/  PRMT R12, R26, 0x4210, R24 ;  /* 0x000042101a0c7816 */ /* 0x000fe20000000018 */
[----:B0-----:R3:W-:Y:S04]  /*ec570*/  STL.64 [R1+0x3c0], R8 ;  /* 0x0003c00801007387 */ /* 0x0017e80000100a00 */
[----:B------:R0:W-:Y:S04]  /*ec580*/  STL.64 [R1+0x3c8], R10 ;  /* 0x0003c80a01007387 */ /* 0x0001e80000100a00 */
[----:B------:R-:W4:Y:S04]  /*ec590*/  LDL.LU R26, [R1+0x75c] ;  /* 0x00075c00011a7983 */ /* 0x000f280000300800 */
[----:B------:R-:W4:Y:S01]  /*ec5a0*/  LDL.LU R17, [R1+0x78c] ;  /* 0x00078c0001117983 */ /* 0x000f220000300800 */
[----:B--2---:R-:W-:Y:S01]  /*ec5b0*/  PRMT R15, R18, 0x4210, R4 ;  /* 0x00004210120f7816 */ /* 0x004fe20000000004 */
[----:B------:R-:W-:-:S02]  /*ec5c0*/  NOP ;  /* 0x0000000000007918 */ /* 0x000fc40000000000 */
[----:B------:R-:W2:Y:S01]  /*ec5d0*/  LDL.LU R18, [R1+0x77c] ;  /* 0x00077c0001127983 */ /* 0x000ea20000300800 */
[----:B---3--:R-:W-:-:S03]  /*ec5e0*/  PRMT R8, R19, 0x5210, R31 ;  /* 0x0000521013087816 */ /* 0x008fc6000000001f */
[----:B------:R-:W3:Y:S04]  /*ec5f0*/  LDL.LU R19, [R1+0x10c] ;  /* 0x00010c0001137983 */ /* 0x000ee80000300800 */
[----:B------:R-:W-:Y:S01]  /*ec600*/  STSM.16.M88.4 [R3], R12 ;  /* 0x0000000c03007844 */ /* 0x000fe20000000200 */
[----:B------:R-:W-:-:S03]  /*ec610*/  NOP ;  /* 0x0000000000007918 */ /* 0x000fc60000000000 */
[----:B------:R-:W1:Y:S01]  /*ec620*/  LDS.128 R12, [R3] ;  /* 0x00000000030c7984 */ /* 0x000e620000000c00 */
[----:B----4-:R-:W-:Y:S02]  /*ec630*/  PRMT R9, R52, 0x5210, R35 ;  /* 0x0000521034097816 */ /* 0x010fe40000000023 */
        /* <DEDUP_REMOVED lines=14> */
[----:B0-----:R-:W-:Y:S01]  /*ec720*/  PRMT R11, R27, 0x5210, R25 ;  /* 0x000052101b0b7816 */ /* 0x001fe20000000019 */
[----:B-1----:R-:W-:Y:S01]  /*ec730*/  IMAD.MOV.U32 R59, RZ, RZ, R15 ;  /* 0x000000ffff3b7224 */ /* 0x002fe200078e000f */
[----:B------:R-:W-:Y:S04]  /*ec740*/  STL [R1+0x334], R13 ;  /* 0x0003340d01007387 */ /* 0x000fe80000100800 */
[----:B------:R-:W-:Y:S04]  /*ec750*/  STL [R1+0x338], R14 ;  /* 0x0003380e01007387 */ /* 0x000fe80000100800 */
[----:B------:R-:W-:Y:S04]  /*ec760*/  STL [R1+0x5600], R59 ;  /* 0x0056003b01007387 */ /* 0x000fe80000100800 */
[----:B------:R-:W4:Y:S01]  /*ec770*/  LDL.LU R27, [R1+0x54c0] ;  /* 0x0054c000011b7983 */ /* 0x000f220000300800 */
[----:B------:R-:W-:Y:S01]  /*ec780*/  IMAD.MOV.U32 R56, RZ, RZ, R12 ;  /* 0x000000ffff387224 */ /* 0x000fe200078e000c */
[----:B------:R-:W-:-:S02]  /*ec790*/  NOP ;  /* 0x0000000000007918 */ /* 0x000fc40000000000 */
[----:B------:R-:W0:Y:S01]  /*ec7a0*/  LDS.128 R12, [R3] ;  /* 0x00000000030c7984 */ /* 0x000e220000000c00 */
[----:B------:R-:W-:Y:S02]  /*ec7b0*/  PRMT R8, R60, 0x5210, R42 ;  /* 0x000052103c087816 */ /* 0x000fe4000000002a */
[----:B------:R-:W-:Y:S02]  /*ec7c0*/  PRMT R9, R58, 0x5210, R41 ;  /* 0x000052103a097816 */ /* 0x000fe40000000029 */
[----:B------:R-:W-:Y:S01]  /*ec7d0*/  PRMT R10, R57, 0x5210, R40 ;  /* 0x00005210390a7816 */ /* 0x000fe20000000028 */
[----:B------:R-:W-:-:S04]  /*ec7e0*/  NOP ;  /* 0x0000000000007918 */ /* 0x000fc80000000000 */
[----:B------:R1:W-:Y:S04]  /*ec7f0*/  STSM.16.M88.4 [R3], R8 ;  /* 0x0000000803007844 */ /* 0x0003e80000000200 */
[----:B0-----:R0:W-:Y:S04]  /*ec800*/  STL.64 [R1+0x320], R12 ;  /* 0x0003200c01007387 */ /* 0x0011e80000100a00 */
[----:B------:R0:W-:Y:S01]  /*ec810*/  STL.64 [R1+0x328], R14 ;  /* 0x0003280e01007387 */ /* 0x0001e20000100a00 */
[----:B-1----:R-:W-:Y:S02]  /*ec820*/  PRMT R9, R17, 0x5210, R16 ;  /* 0x0000521011097816 */ /* 0x002fe40000000010 */
[----:B------:R-:W-:-:S02]  /*ec830*/  PRMT R8, R26, 0x5210, R24 ;  /* 0x000052101a087816 */ /* 0x000fc40000000018 */
[----:B--2---:R-:W-:Y:S02]  /*ec840*/  PRMT R10, R18, 0x5210, R5 ;  /* 0x00005210120a7816 */ /* 0x004fe40000000005 */
        /* <DEDUP_REMOVED lines=11> */
[----:B---3--:R-:W-:Y:S01]  /*ec900*/  PRMT R11, R19, 0x5210, R4 ;  /* 0x00005210130b7816 */ /* 0x008fe20000000004 */
[----:B------:R-:W-:-:S02]  /*ec910*/  NOP ;  /* 0x0000000000007918 */ /* 0x000fc40000000000 */
[----:B------:R-:W0:Y:S01]  /*ec920*/  LDS.128 R16, [R3] ;  /* 0x0000000003107984 */ /* 0x000e220000000c00 */
[----:B------:R-:W-:-:S03]  /*ec930*/  NOP ;  /* 0x0000000000007918 */ /* 0x000fc60000000000 */
[----:B------:R-:W-:Y:S01]  /*ec940*/  STSM.16.M88.4 [R3], R8 ;  /* 0x0000000803007844 */ /* 0x000fe20000000200 */
[----:B0-----:R-:W-:-:S03]  /*ec950*/  IMAD.MOV.U32 R57, RZ, RZ, R17 ;  /* 0x000000ffff397224 */ /* 0x001fc600078e0011 */
[----:B------:R-:W-:Y:S01]  /*ec960*/  STL [R1+0x310], R16 ;  /* 0x0003101001007387 */ /* 0x000fe20000100800 */
[----:B------:R-:W-:-:S03]  /*ec970*/  IMAD.MOV.U32 R59, RZ, RZ, R18 ;  /* 0x000000ffff3b7224 */ /* 0x000fc600078e0012 */
[----:B------:R0:W-:Y:S04]  /*ec980*/  STL [R1+0x31c], R19 ;  /* 0x00031c1301007387 */ /* 0x0001e80000100800 */
[----:B0-----:R-:W3:Y:S04]  /*ec990*/  LDL.LU.64 R18, [R1+0x5728] ;  /* 0x0057280001127983 */ /* 0x001ee80000300a00 */
[----:B------:R-:W3:Y:S04]  /*ec9a0*/  LDL.LU.64 R16, [R1+0x5720] ;  /* 0x0057200001107983 */ /* 0x000ee80000300a00 */
[----:B------:R-:W-:Y:S04]  /*ec9b0*/  STL [R1+0x560c], R57 ;  /* 0x00560c3901007387 */ /* 0x000fe80000100800 */
[----:B------:R-:W-:Y:S04]  /*ec9c0*/  STL [R1+0x5604], R59 ;  /* 0x0056043b01007387 */ /* 0x000fe80000100800 */
[----:B------:R-:W3:Y:S04]  /*ec9d0*/  LDL.LU R8, [R1+0x80] ;  /* 0x0000800001087983 */ /* 0x000ee80000300800 */
[----:B------:R-:W3:Y:S04]  /*ec9e0*/  LDL.LU R9, [R1+0x84] ;  /* 0x0000840001097983 */ /* 0x000ee80000300800 */
[----:B------:R-:W3:Y:S01]  /*ec9f0*/  LDL.LU R10, [R1+0x88] ;  /* 0x00008800010a7983 */ /* 0x000ee20000300800 */
[----:B------:R-:W-:Y:S01]  /*eca00*/  NOP ;  /* 0x0000000000007918 */ /* 0x000fe20000000000 */
[----:B----4-:R-:W-:-:S02]  /*eca10*/  LOP3.LUT R31, R27, 0xffff, RZ, 0xc0, !PT ;  /* 0x0000ffff1b1f7812 */ /* 0x010fc400078ec0ff */
[----:B------:R-:W0:Y:S01]  /*eca20*/  LDS.128 R24, [R3] ;  /* 0x0000000003187984 */ /* 0x000e220000000c00 */
[----:B------:R-:W-:-:S03]  /*eca30*/  NOP ;  /* 0x0000000000007918 */ /* 0x000fc60000000000 */
[----:B------:R-:W-:Y:S01]  /*eca40*/  STSM.16.M88.4 [R3], R20 ;  /* 0x0000001403007844 */ /* 0x000fe20000000200 */
[----:B------:R-:W-:-:S03]  /*eca50*/  NOP ;  /* 0x0000000000007918 */ /* 0x000fc60000000000 */
[----:B------:R-:W1:Y:S04]  /*eca60*/  LDS.128 R20, [R3] ;  /* 0x0000000003147984 */ /* 0x000e680000000c00 */
[----:B0-----:R0:W-:Y:S01]  /*eca70*/  STL [R1+0x30c], R27 ;  /* 0x00030c1b01007387 */ /* 0x0011e20000100800 */
[----:B------:R-:W-:Y:S02]  /*eca80*/  IMAD.MOV.U32 R58, RZ, RZ, R26 ;  /* 0x000000ffff3a7224 */ /* 0x000fe400078e001a */
[----:B------:R-:W-:Y:S02]  /*eca90*/  IMAD.MOV.U32 R57, RZ, RZ, R24 ;  /* 0x000000ffff397224 */ /* 0x000fe400078e0018 */
[----:B------:R-:W-:Y:S01]  /*ecaa0*/  IMAD.MOV.U32 R59, RZ, RZ, R25 ;  /* 0x000000ffff3b7224 */ /* 0x000fe200078e0019 */
[----:B0-----:R-:W4:Y:S04]  /*ecab0*/  LDL.LU.64 R26, [R1+0x5718] ;  /* 0x00571800011a7983 */ /* 0x001f280000300a00 */
[----:B------:R-:W4:Y:S04]  /*ecac0*/  LDL.LU.64 R24, [R1+0x5710] ;  /* 0x0057100001187983 */ /* 0x000f280000300a00 */
[----:B------:R-:W4:Y:S04]  /*ecad0*/  LDL.LU R4, [R1+0xfc] ;  /* 0x0000fc0001047983 */ /* 0x000f280000300800 */
[----:B------:R-:W-:Y:S01]  /*ecae0*/  STL.64 [R1+0x5618], R56 ;  /* 0x0056183801007387 */ /* 0x000fe20000100a00 */
[----:B------:R-:W-:Y:S01]  /*ecaf0*/  NOP ;  /* 0x0000000000007918 */ /* 0x000fe20000000000 */
[----:B--2---:R-:W-:-:S02]  /*ecb00*/  LOP3.LUT R35, R5, 0xffff, RZ, 0xc0, !PT ;  /* 0x0000ffff05237812 */ /* 0x004fc400078ec0ff */
[----:B------:R-:W2:Y:S04]  /*ecb10*/  LDL.LU R5, [R1+0xec] ;  /* 0x0000ec0001057983 */ /* 0x000ea80000300800 */
[----:B-1----:R-:W-:Y:S01]  /*ecb20*/  STL.64 [R1+0x2f0], R20 ;  /* 0x0002f01401007387 */ /* 0x002fe20000100a00 */
[----:B------:R-:W-:-:S03]  /*ecb30*/  PRMT R11, R42, 0x4210, R31 ;  /* 0x000042102a0b7816 */ /* 0x000fc6000000001f */
[----:B------:R-:W-:Y:S01]  /*ecb40*/  STL.64 [R1+0x2f8], R22 ;  /* 0x0002f81601007387 */ /* 0x000fe20000100a00 */
[----:B------:R-:W-:-:S03]  /*ecb50*/  LOP3.LUT R39, R60, 0xffff, RZ, 0xc0, !PT ;  /* 0x0000ffff3c277812 */ /* 0x000fc600078ec0ff */
[----:B------:R-:W2:Y:S04]  /*ecb60*/  LDL.LU R42, [R1+0xdc] ;  /* 0x0000dc00012a7983 */ /* 0x000ea80000300800 */
[----:B------:R-:W2:Y:S01]  /*ecb70*/  LDL.LU R60, [R1+0x5550] ;  /* 0x00555000013c7983 */ /* 0x000ea20000300800 */
[----:B------:R-:W-:-:S03]  /*ecb80*/  PRMT R15, R43, 0x4210, R35 ;  /* 0x000042102b0f7816 */ /* 0x000fc60000000023 */
[----:B---3--:R-:W-:Y:S01]  /*ecb90*/  STSM.16.M88.4 [R3], R8 ;  /* 0x0000000803007844 */ /* 0x008fe20000000200 */
[----:B------:R-:W-:-:S03]  /*ecba0*/  NOP ;  /* 0x0000000000007918 */ /* 0x000fc60000000000 */
[----:B------:R-:W0:Y:S01]  /*ecbb0*/  LDS.128 R8, [R3] ;  /* 0x0000000003087984 */ /* 0x000e220000000c00 */
[----:B------:R-:W-:-:S03]  /*ecbc0*/  NOP ;  /* 0x0000000000007918 */ /* 0x000fc60000000000 */
[----:B------:R-:W-:Y:S04]  /*ecbd0*/  STSM.16.M88.4 [R3], R12 ;  /* 0x0000000c03007844 */ /* 0x000fe80000000200 */
[----:B0-----:R-:W-:Y:S04]  /*ecbe0*/  STL.64 [R1+0x2e0], R8 ;  /* 0x0002e00801007387 */ /* 0x001fe80000100a00 */
[----:B------:R-:W-:Y:S01]  /*ecbf0*/  STL.64 [R1+0x2e8], R10 ;  /* 0x0002e80a01007387 */ /* 0x000fe20000100a00 */
[----:B------:R-:W-:-:S03]  /*ecc00*/  NOP ;  /* 0x0000000000007918 */ /* 0x000fc60000000000 */
[----:B------:R-:W0:Y:S01]  /*ecc10*/  LDS.128 R8, [R3] ;  /* 0x0000000003087984 */ /* 0x000e220000000c00 */
[----:B------:R-:W-:Y:S01]  /*ecc20*/  PRMT R51, R61, 0x4210, R39 ;  /* 0x000042103d337816 */ /* 0x000fe20000000027 */
[----:B------:R-:W-:-:S04]  /*ecc30*/  NOP ;  /* 0x0000000000007918 */ /* 0x000fc80000000000 */
[----:B------:R-:W-:Y:S04]  /*ecc40*/  STSM.16.M88.4 [R3], R48 ;  /* 0x0000003003007844 */ /* 0x000fe80000000200 */
[----:B0-----:R-:W-:Y:S04]  /*ecc50*/  STL.64 [R1+0x2d0], R8 ;  /* 0x0002d00801007387 */ /* 0x001fe80000100a00 */
[----:B------:R-:W-:Y:S01]  /*ecc60*/  STL.64 [R1+0x2d8], R10 ;  /* 0x0002d80a01007387 */ /* 0x000fe20000100a00 */
[----:B------:R-:W-:-:S03]  /*ecc70*/  NOP ;  /* 0x0000000000007918 */ /* 0x000fc60000000000 */
[----:B------:R-:W0:Y:S04]  /*ecc80*/  LDS.128 R8, [R3] ;  /* 0x0000000003087984 */ /* 0x000e280000000c00 */
[----:B------:R-:W3:Y:S01]  /*ecc90*/  LDL.LU R12, [R1+0x100] ;  /* 0x00010000010c7983 */ /* 0x000ee20000300800 */
[----:B------:R-:W-:-:S03]  /*ecca0*/  NOP ;  /* 0x0000000000007918 */ /* 0x000fc60000000000 */
[----:B------:R-:W-:Y:S04]  /*eccb0*/  STSM.16.M88.4 [R3], R16 ;  /* 0x0000001003007844 */ /* 0x000fe80000000200 */
[----:B0-----:R-:W-:Y:S04]  /*eccc0*/  STL.64 [R1+0x2c0], R8 ;  /* 0x0002c00801007387 */ /* 0x001fe80000100a00 */
[----:B------:R-:W-:Y:S01]  /*eccd0*/  STL.64 [R1+0x2c8], R10 ;  /* 0x0002c80a01007387 */ /* 0x000fe20000100a00 */
[----:B------:R-:W-:-:S03]  /*ecce0*/  NOP ;  /* 0x0000000000007918 */ /* 0x000fc60000000000 */
[----:B------:R-:W0:Y:S04]  /*eccf0*/  LDS.128 R8, [R3] ;  /* 0x0000000003087984 */ /* 0x000e280000000c00 */
[----:B------:R-:W3:Y:S04]  /*ecd00*/  LDL.LU R13, [R1+0x104] ;  /* 0x00010400010d7983 */ /* 0x000ee80000300800 */
[----:B------:R-:W3:Y:S04]  /*ecd10*/  LDL.LU R14, [R1+0x108] ;  /* 0x00010800010e7983 */ /* 0x000ee80000300800 */
[----:B------:R-:W3:Y:S04]  /*ecd20*/  LDL.LU R43, [R1+0x54cc] ;  /* 0x0054cc00012b7983 */ /* 0x000ee80000300800 */
[----:B------:R-:W3:Y:S01]  /*ecd30*/  LDL.LU R61, [R1+0x1f5c] ;  /* 0x001f5c00013d7983 */ /* 0x000ee20000300800 */
[----:B----4-:R-:W-:Y:S01]  /*ecd40*/  PRMT R31, R4, 0x5210, R31 ;  /* 0x00005210041f7816 */ /* 0x010fe2000000001f */
[----:B------:R-:W-:-:S04]  /*ecd50*/  NOP ;  /* 0x0000000000007918 */ /* 0x000fc80000000000 */
[----:B------:R-:W-:Y:S04]  /*ecd60*/  STSM.16.M88.4 [R3], R28 ;  /* 0x0000001c03007844 */ /* 0x000fe80000000200 */
[----:B0-----:R-:W-:Y:S04]  /*ecd70*/  STL.64 [R1+0x2b0], R8 ;  /* 0x0002b00801007387 */ /* 0x001fe80000100a00 */
[----:B------:R-:W-:Y:S01]  /*ecd80*/  STL.64 [R1+0x2b8], R10 ;  /* 0x0002b80a01007387 */ /* 0x000fe20000100a00 */
[----:B------:R-:W-:-:S03]  /*ecd90*/  NOP ;  /* 0x0000000000007918 */ /* 0x000fc60000000000 */
[----:B------:R-:W0:Y:S01]  /*ecda0*/  LDS.128 R8, [R3] ;  /* 0x0000000003087984 */ /* 0x000e220000000c00 */
[----:B--2---:R-:W-:Y:S01]  /*ecdb0*/  PRMT R35, R5, 0x5210, R35 ;  /* 0x0000521005237816 */ /* 0x004fe20000000023 */
[----:B------:R-:W-:-:S04]  /*ecdc0*/  NOP ;  /* 0x0000000000007918 */ /* 0x000fc80000000000 */
[----:B------:R-:W-:Y:S01]  /*ecdd0*/  STSM.16.M88.4 [R3], R32 ;  /* 0x0000002003007844 */ /* 0x000fe20000000200 */
[----:B------:R-:W-:-:S03]  /*ecde0*/  NOP ;  /* 0x0000000000007918 */ /* 0x000fc60000000000 */
[----:B------:R-:W1:Y:S04]  /*ecdf0*/  LDS.128 R20, [R3] ;  /* 0x0000000003147984 */ /* 0x000e680000000c00 */
[----:B0-----:R0:W-:Y:S04]  /*ece00*/  STL.64 [R1+0x2a0], R8 ;  /* 0x0002a00801007387 */ /* 0x0011e80000100a00 */
[----:B------:R-:W-:Y:S04]  /*ece10*/  STL.64 [R1+0x2a8], R10 ;  /* 0x0002a80a01007387 */ /* 0x000fe80000100a00 */
[----:B------:R-:W2:Y:S04]  /*ece20*/  LDL.LU R16, [R1+0x110] ;  /* 0x0001100001107983 */ /* 0x000ea80000300800 */
[----:B------:R-:W2:Y:S04]  /*ece30*/  LDL.LU R17, [R1+0x114] ;  /* 0x0001140001117983 */ /* 0x000ea80000300800 */
[----:B------:R-:W2:Y:S04]  /*ece40*/  LDL.LU R18, [R1+0x118] ;  /* 0x0001180001127983 */ /* 0x000ea80000300800 */
[----:B------:R-:W4:Y:S04]  /*ece50*/  LDL.LU R45, [R1+0x53b4] ;  /* 0x0053b400012d7983 */ /* 0x000f280000300800 */
[----:B------:R-:W2:Y:S04]  /*ece60*/  LDL.LU R40, [R1+0x1cc8] ;  /* 0x001cc80001287983 */ /* 0x000ea80000300800 */
[----:B------:R-:W4:Y:S04]  /*ece70*/  LDL.LU R28, [R1+0x120] ;  /* 0x00012000011c7983 */ /* 0x000f280000300800 */
[----:B------:R-:W4:Y:S04]  /*ece80*/  LDL.LU R29, [R1+0x124] ;  /* 0x00012400011d7983 */ /* 0x000f280000300800 */
[----:B------:R-:W4:Y:S04]  /*ece90*/  LDL.LU R30, [R1+0x128] ;  /* 0x00012800011e7983 */ /* 0x000f280000300800 */
[----:B------:R-:W4:Y:S04]  /*ecea0*/  LDL.LU R41, [R1+0x1f88] ;  /* 0x001f880001297983 */ /* 0x000f280000300800 */
[----:B------:R-:W4:Y:S01]  /*eceb0*/  LDL.LU R5, [R1+0x1f78] ;  /* 0x001f780001057983 */ /* 0x000f220000300800 */
[----:B0-----:R-:W-:-:S03]  /*ecec0*/  LOP3.LUT R8, R60, 0xffff, RZ, 0xc0, !PT ;  /* 0x0000ffff3c087812 */ /* 0x001fc600078ec0ff */
[----:B-1----:R0:W-:Y:S04]  /*eced0*/  STL [R1+0x294], R21 ;  /* 0x0002941501007387 */ /* 0x0021e80000100800 */
[----:B------:R1:W-:Y:S01]  /*ecee0*/  STL.64 [R1+0x298], R22 ;  /* 0x0002981601007387 */ /* 0x0003e20000100a00 */
[----:B------:R-:W-:-:S03]  /*ecef0*/  IMAD.MOV.U32 R60, RZ, RZ, R20 ;  /* 0x000000ffff3c7224 */ /* 0x000fc600078e0014 */
[----:B------:R-:W4:Y:S04]  /*ecf00*/  LDL.LU R20, [R1+0x130] ;  /* 0x0001300001147983 */ /* 0x000f280000300800 */
[----:B0-----:R-:W4:Y:S04]  /*ecf10*/  LDL.LU R21, [R1+0x134] ;  /* 0x0001340001157983 */ /* 0x001f280000300800 */
[----:B-1----:R-:W4:Y:S04]  /*ecf20*/  LDL.LU R22, [R1+0x138] ;  /* 0x0001380001167983 */ /* 0x002f280000300800 */
[----:B------:R-:W4:Y:S04]  /*ecf30*/  LDL.LU R4, [R1+0x1fa8] ;  /* 0x001fa80001047983 */ /* 0x000f280000300800 */
[----:B------:R-:W4:Y:S04]  /*ecf40*/  LDL.LU R48, [R1+0x10] ;  /* 0x0000100001307983 */ /* 0x000f280000300800 */
[----:B------:R-:W4:Y:S01]  /*ecf50*/  LDL.LU R49, [R1+0x14] ;  /* 0x0000140001317983 */ /* 0x000f220000300800 */
[----:B------:R-:W-:-:S03]  /*ecf60*/  PRMT R39, R42, 0x5210, R39 ;  /* 0x000052102a277816 */ /* 0x000fc60000000027 */
[----:B------:R-:W4:Y:S04]  /*ecf70*/  LDL.LU R50, [R1+0x18] ;  /* 0x0000180001327983 */ /* 0x000f280000300800 */
[----:B------:R-:W4:Y:S01]  /*ecf80*/  LDL.LU R42, [R1+0x7dc] ;  /* 0x0007dc00012a7983 */ /* 0x000f220000300800 */
[----:B------:R-:W-:-:S03]  /*ecf90*/  NOP ;  /* 0x0000000000007918 */ /* 0x000fc60000000000 */
[----:B------:R-:W-:Y:S01]  /*ecfa0*/  STSM.16.M88.4 [R3], R36 ;  /* 0x0000002403007844 */ /* 0x000fe20000000200 */
[----:B------:R-:W-:-:S03]  /*ecfb0*/  NOP ;  /* 0x0000000000007918 */ /* 0x000fc60000000000 */
[----:B------:R-:W0:Y:S04]  /*ecfc0*/  LDS.128 R32, [R3] ;  /* 0x0000000003207984 */ /* 0x000e280000000c00 */
[----:B0-----:R-:W-:Y:S04]  /*ecfd0*/  STL [R1+0x280], R32 ;  /* 0x0002802001007387 */ /* 0x001fe80000100800 */
[----:B------:R-:W-:Y:S01]  /*ecfe0*/  STL.64 [R1+0x288], R34 ;  /* 0x0002882201007387 */ /* 0x000fe20000100a00 */
[----:B---3--:R-:W-:Y:S01]  /*ecff0*/  PRMT R15, R61, 0x4210, R8 ;  /* 0x000042103d0f7816 */ /* 0x008fe20000000008 */
[----:B------:R-:W-:Y:S01]  /*ed000*/  IMAD.MOV.U32 R61, RZ, RZ, R33 ;  /* 0x000000ffff3d7224 */ /* 0x000fe200078e0021 */
[----:B------:R-:W-:-:S04]  /*ed010*/  NOP ;  /* 0x0000000000007918 */ /* 0x000fc80000000000 */
[----:B------:R-:W-:Y:S04]  /*ed020*/  STL.64 [R1+0x55f0], R60 ;  /* 0x0055f03c01007387 */ /* 0x000fe80000100a00 */
[----:B------:R0:W-:Y:S01]  /*ed030*/  STSM.16.M88.4 [R3], R12 ;  /* 0x0000000c03007844 */ /* 0x0001e20000000200 */
[----:B------:R-:W-:Y:S01]  /*ed040*/  LOP3.LUT R9, R43, 0xffff, RZ, 0xc0, !PT ;  /* 0x0000ffff2b097812 */ /* 0x000fe200078ec0ff */
[----:B------:R-:W-:Y:S02]  /*ed050*/  NOP ;  /* 0x0000000000007918 */ /* 0x000fe40000000000 */
[----:B------:R-:W1:Y:S04]  /*ed060*/  LDS.128 R32, [R3] ;  /* 0x0000000003207984 */ /* 0x000e680000000c00 */
[----:B0-----:R-:W3:Y:S04]  /*ed070*/  LDL.LU R12, [R1+0x30] ;  /* 0x00003000010c7983 */ /* 0x001ee80000300800 */
[----:B------:R-:W3:Y:S04]  /*ed080*/  LDL.LU R13, [R1+0x34] ;  /* 0x00003400010d7983 */ /* 0x000ee80000300800 */
[----:B------:R-:W3:Y:S04]  /*ed090*/  LDL.LU R14, [R1+0x38] ;  /* 0x00003800010e7983 */ /* 0x000ee80000300800 */
[----:B------:R-:W3:Y:S04]  /*ed0a0*/  LDL.LU R43, [R1+0xcc] ;  /* 0x0000cc00012b7983 */ /* 0x000ee80000300800 */
[----:B-1----:R-:W-:Y:S04]  /*ed0b0*/  STL.64 [R1+0x270], R32 ;  /* 0x0002702001007387 */ /* 0x002fe80000100a00 */
[----:B------:R-:W-:Y:S01]  /*ed0c0*/  STL.64 [R1+0x278], R34 ;  /* 0x0002782201007387 */ /* 0x000fe20000100a00 */
[----:B------:R-:W-:Y:S01]  /*ed0d0*/  NOP ;  /* 0x0000000000007918 */ /* 0x000fe20000000000 */
[----:B--2---:R-:W-:-:S05]  /*ed0e0*/  PRMT R19, R40, 0x4210, R9 ;  /* 0x0000421028137816 */ /* 0x004fca0000000009 */
[----:B------:R0:W-:Y:S01]  /*ed0f0*/  STSM.16.M88.4 [R3], R16 ;  /* 0x0000001003007844 */ /* 0x0001e20000000200 */
[----:B------:R-:W-:-:S03]  /*ed100*/  NOP ;  /* 0x0000000000007918 */ /* 0x000fc60000000000 */
[----:B------:R-:W1:Y:S01]  /*ed110*/  LDS.128 R32, [R3] ;  /* 0x0000000003207984 */ /* 0x000e620000000c00 */
[----:B----4-:R-:W-:Y:S02]  /*ed120*/  LOP3.LUT R11, R45, 0xffff, RZ, 0xc0, !PT ;  /* 0x0000ffff2d0b7812 */ /* 0x010fe400078ec0ff */
[----:B------:R-:W-:Y:S02]  /*ed130*/  LOP3.LUT R10, R41, 0xffff, RZ, 0xc0, !PT ;  /* 0x0000ffff290a7812 */ /* 0x000fe400078ec0ff */
[----:B------:R-:W-:Y:S01]  /*ed140*/  PRMT R31, R5, 0x4210, R11 ;  /* 0x00004210051f7816 */ /* 0x000fe2000000000b */
[----:B------:R-:W-:-:S04]  /*ed150*/  NOP ;  /* 0x0000000000007918 */ /* 0x000fc80000000000 */
[----:B------:R-:W-:Y:S01]  /*ed160*/  STSM.16.M88.4 [R3], R28 ;  /* 0x0000001c03007844 */ /* 0x000fe20000000200 */
[----:B------:R-:W-:-:S03]  /*ed170*/  NOP ;  /* 0x0000000000007918 */ /* 0x000fc60000000000 */
[----:B------:R-:W2:Y:S04]  /*ed180*/  LDS.128 R28, [R3] ;  /* 0x00000000031c7984 */ /* 0x000ea80000000c00 */
[----:B0-----:R-:W4:Y:S01]  /*ed190*/  LDL.LU R16, [R1+0x40] ;  /* 0x0000400001107983 */ /* 0x001f220000300800 */
[----:B------:R-:W-:Y:S01]  /*ed1a0*/  PRMT R23, R4, 0x4210, R10 ;  /* 0x0000421004177816 */ /* 0x000fe2000000000a */
[----:B------:R-:W-:-:S04]  /*ed1b0*/  NOP ;  /* 0x0000000000007918 */ /* 0x000fc80000000000 */
[----:B------:R-:W-:Y:S01]  /*ed1c0*/  STSM.16.M88.4 [R3], R20 ;  /* 0x0000001403007844 */ /* 0x000fe20000000200 */
[----:B------:R-:W-:-:S03]  /*ed1d0*/  NOP ;  /* 0x0000000000007918 */ /* 0x000fc60000000000 */
[----:B------:R-:W0:Y:S04]  /*ed1e0*/  LDS.128 R20, [R3] ;  /* 0x0000000003147984 */ /* 0x000e280000000c00 */
[----:B-1----:R-:W-:Y:S04]  /*ed1f0*/  STL.64 [R1+0x260], R32 ;  /* 0x0002602001007387 */ /* 0x002fe80000100a00 */
[----:B------:R-:W-:Y:S04]  /*ed200*/  STL.64 [R1+0x268], R34 ;  /* 0x0002682201007387 */ /* 0x000fe80000100a00 */
[----:B------:R-:W4:Y:S04]  /*ed210*/  LDL.LU R17, [R1+0x44] ;  /* 0x0000440001117983 */ /* 0x000f280000300800 */
[----:B------:R-:W4:Y:S04]  /*ed220*/  LDL.LU R18, [R1+0x48] ;  /* 0x0000480001127983 */ /* 0x000f280000300800 */
[----:B------:R-:W4:Y:S01]  /*ed230*/  LDL.LU R5, [R1+0x1d4] ;  /* 0x0001d40001057983 */ /* 0x000f220000300800 */
[----:B------:R-:W-:Y:S01]  /*ed240*/  PRMT R51, R42, 0x5210, R8 ;  /* 0x000052102a337816 */ /* 0x000fe20000000008 */
[----:B------:R-:W-:-:S02]  /*ed250*/  NOP ;  /* 0x0000000000007918 */ /* 0x000fc40000000000 */
[----:B--2---:R1:W-:Y:S04]  /*ed260*/  STL.64 [R1+0x250], R28 ;  /* 0x0002501c01007387 */ /* 0x0043e80000100a00 */
[----:B------:R2:W-:Y:S04]  /*ed270*/  STL.64 [R1+0x258], R30 ;  /* 0x0002581e01007387 */ /* 0x0005e80000100a00 */
[----:B------:R2:W-:Y:S04]  /*ed280*/  STSM.16.M88.4 [R3], R48 ;  /* 0x0000003003007844 */ /* 0x0005e80000000200 */
[----:B-1----:R-:W4:Y:S04]  /*ed290*/  LDL.LU R28, [R1+0x50] ;  /* 0x00005000011c7983 */ /* 0x002f280000300800 */
[----:B0-----:R-:W-:Y:S04]  /*ed2a0*/  STL.64 [R1+0x240], R20 ;  /* 0x0002401401007387 */ /* 0x001fe80000100a00 */
[----:B------:R-:W-:Y:S04]  /*ed2b0*/  STL.64 [R1+0x248], R22 ;  /* 0x0002481601007387 */ /* 0x000fe80000100a00 */
[----:B------:R-:W4:Y:S04]  /*ed2c0*/  LDL.LU R29, [R1+0x54] ;  /* 0x00005400011d7983 */ /* 0x000f280000300800 */
[----:B--2---:R-:W2:Y:S04]  /*ed2d0*/  LDL.LU R30, [R1+0x58] ;  /* 0x00005800011e7983 */ /* 0x004ea80000300800 */
[----:B------:R-:W2:Y:S01]  /*ed2e0*/  LDL.LU R45, [R1+0x1ec] ;  /* 0x0001ec00012d7983 */ /* 0x000ea20000300800 */
[----:B------:R-:W-:-:S03]  /*ed2f0*/  NOP ;  /* 0x0000000000007918 */ /* 0x000fc60000000000 */
[----:B------:R-:W0:Y:S04]  /*ed300*/  LDS.128 R20, [R3] ;  /* 0x0000000003147984 */ /* 0x000e280000000c00 */
[----:B------:R-:W2:Y:S04]  /*ed310*/  LDL.LU R42, [R1+0x54d4] ;  /* 0x0054d400012a7983 */ /* 0x000ea80000300800 */
[----:B------:R-:W2:Y:S04]  /*ed320*/  LDL.LU R48, [R1] ;  /* 0x0000000001307983 */ /* 0x000ea80000300800 */
[----:B0-----:R0:W-:Y:S04]  /*ed330*/  STL.64 [R1+0x230], R20 ;  /* 0x0002301401007387 */ /* 0x0011e80000100a00 */
[----:B------:R1:W-:Y:S04]  /*ed340*/  STL.64 [R1+0x238], R22 ;  /* 0x0002381601007387 */ /* 0x0003e80000100a00 */
[----:B------:R-:W2:Y:S04]  /*ed350*/  LDL.LU R49, [R1+0x4] ;  /* 0x0000040001317983 */ /* 0x000ea80000300800 */
[----:B------:R-:W2:Y:S04]  /*ed360*/  LDL.LU R50, [R1+0x8] ;  /* 0x0000080001327983 */ /* 0x000ea80000300800 */
[----:B------:R-:W2:Y:S01]  /*ed370*/  LDL.LU R51, [R1+0xc] ;  /* 0x00000c0001337983 */ /* 0x000ea20000300800 */
[----:B------:R-:W-:-:S03]  /*ed380*/  NOP ;  /* 0x0000000000007918 */ /* 0x000fc60000000000 */
[----:B0-----:R-:W2:Y:S04]  /*ed390*/  LDL.LU R20, [R1+0x140] ;  /* 0x0001400001147983 */ /* 0x001ea80000300800 */
[----:B------:R-:W2:Y:S04]  /*ed3a0*/  LDL.LU R21, [R1+0x144] ;  /* 0x0001440001157983 */ /* 0x000ea80000300800 */
[----:B-1----:R-:W2:Y:S04]  /*ed3b0*/  LDL.LU R22, [R1+0x148] ;  /* 0x0001480001167983 */ /* 0x002ea80000300800 */
[----:B------:R-:W2:Y:S01]  /*ed3c0*/  LDL.LU R40, [R1+0x53c4] ;  /* 0x0053c40001287983 */ /* 0x000ea20000300800 */
[----:B---3--:R-:W-:-:S03]  /*ed3d0*/  PRMT R15, R43, 0x5210, R9 ;  /* 0x000052102b0f7816 */ /* 0x008fc60000000009 */
[----:B------:R-:W3:Y:S04]  /*ed3e0*/  LDL.LU R43, [R1+0x1ccc] ;  /* 0x001ccc00012b7983 */ /* 0x000ee80000300800 */
[----:B------:R0:W-:Y:S01]  /*ed3f0*/  STSM.16.M88.4 [R3], R12 ;  /* 0x0000000c03007844 */ /* 0x0001e20000000200 */
[----:B------:R-:W-:-:S03]  /*ed400*/  NOP ;  /* 0x0000000000007918 */ /* 0x000fc60000000000 */
[----:B------:R-:W1:Y:S04]  /*ed410*/  LDS.128 R32, [R3] ;  /* 0x0000000003207984 */ /* 0x000e680000000c00 */
[----:B0-----:R-:W3:Y:S04]  /*ed420*/  LDL.LU R12, [R1+0x150] ;  /* 0x00015000010c7983 */ /* 0x001ee80000300800 */
[----:B-1----:R-:W-:Y:S04]  /*ed430*/  STL.64 [R1+0x220], R32 ;  /* 0x0002202001007387 */ /* 0x002fe80000100a00 */
[----:B------:R-:W-:Y:S04]  /*ed440*/  STL.64 [R1+0x228], R34 ;  /* 0x0002282201007387 */ /* 0x000fe80000100a00 */
[----:B------:R-:W3:Y:S04]  /*ed450*/  LDL.LU R13, [R1+0x154] ;  /* 0x00015400010d7983 */ /* 0x000ee80000300800 */
[----:B------:R-:W3:Y:S04]  /*ed460*/  LDL.LU R14, [R1+0x158] ;  /* 0x00015800010e7983 */ /* 0x000ee80000300800 */
[----:B------:R-:W3:Y:S04]  /*ed470*/  LDL.LU R41, [R1+0x1f8c] ;  /* 0x001f8c0001297983 */ /* 0x000ee80000300800 */
[----:B------:R-:W3:Y:S01]  /*ed480*/  LDL.LU R4, [R1+0x1fb8] ;  /* 0x001fb80001047983 */ /* 0x000ee20000300800 */
[----:B----4-:R-:W-:Y:S01]  /*ed490*/  PRMT R19, R5, 0x5210, R11 ;  /* 0x0000521005137816 */ /* 0x010fe2000000000b */
[----:B------:R-:W-:-:S04]  /*ed4a0*/  NOP ;  /* 0x0000000000007918 */ /* 0x000fc80000000000 */
[----:B------:R0:W-:Y:S04]  /*ed4b0*/  STSM.16.M88.4 [R3], R16 ;  /* 0x0000001003007844 */ /* 0x0001e80000000200 */
[----:B0-----:R-:W4:Y:S04]  /*ed4c0*/  LDL.LU R16, [R1+0x160] ;  /* 0x0001600001107983 */ /* 0x001f280000300800 */
[----:B------:R-:W4:Y:S04]  /*ed4d0*/  LDL.LU R17, [R1+0x164] ;  /* 0x0001640001117983 */ /* 0x000f280000300800 */
[----:B------:R-:W4:Y:S04]  /*ed4e0*/  LDL.LU R18, [R1+0x168] ;  /* 0x0001680001127983 */ /* 0x000f280000300800 */
[----:B------:R-:W4:Y:S01]  /*ed4f0*/  LDL.LU R5, [R1+0x201c] ;  /* 0x00201c0001057983 */ /* 0x000f220000300800 */
[----:B--2---:R-:W-:Y:S01]  /*ed500*/  PRMT R31, R45, 0x5210, R10 ;  /* 0x000052102d1f7816 */ /* 0x004fe2000000000a */
[----:B------:R-:W-:-:S02]  /*ed510*/  NOP ;  /* 0x0000000000007918 */ /* 0x000fc40000000000 */
[----:B------:R-:W0:Y:S01]  /*ed520*/  LDS.128 R8, [R3] ;  /* 0x0000000003087984 */ /* 0x000e220000000c00 */
[----:B------:R-:W-:-:S03]  /*ed530*/  NOP ;  /* 0x0000000000007918 */ /* 0x000fc60000000000 */
[----:B------:R-:W-:Y:S01]  /*ed540*/  STSM.16.M88.4 [R3], R28 ;  /* 0x0000001c03007844 */ /* 0x000fe20000000200 */
[----:B------:R-:W-:-:S03]  /*ed550*/  NOP ;  /* 0x0000000000007918 */ /* 0x000fc60000000000 */
[----:B------:R-:W1:Y:S01]  /*ed560*/  LDS.128 R28, [R3] ;  /* 0x00000000031c7984 */ /* 0x000e620000000c00 */
[----:B------:R-:W-:-:S03]  /*ed570*/  NOP ;  /* 0x0000000000007918 */ /* 0x000fc60000000000 */
[----:B0-----:R0:W-:Y:S04]  /*ed580*/  STL.64 [R1+0x210], R8 ;  /* 0x0002100801007387 */ /* 0x0011e80000100a00 */
[----:B------:R-:W-:Y:S04]  /*ed590*/  STL.64 [R1+0x218], R10 ;  /* 0x0002180a01007387 */ /* 0x000fe80000100a00 */
[----:B------:R2:W-:Y:S04]  /*ed5a0*/  STSM.16.M88.4 [R3], R48 ;  /* 0x0000003003007844 */ /* 0x0005e80000000200 */
[----:B-1----:R-:W-:Y:S04]  /*ed5b0*/  STL.64 [R1+0x200], R28 ;  /* 0x0002001c01007387 */ /* 0x002fe80000100a00 */
[----:B------:R-:W-:Y:S01]  /*ed5c0*/  STL.64 [R1+0x208], R30 ;  /* 0x0002081e01007387 */ /* 0x000fe20000100a00 */
[----:B0-----:R-:W-:Y:S01]  /*ed5d0*/  LOP3.LUT R8, R42, 0xffff, RZ, 0xc0, !PT ;  /* 0x0000ffff2a087812 */ /* 0x001fe200078ec0ff */
[----:B------:R-:W-:-:S02]  /*ed5e0*/  NOP ;  /* 0x0000000000007918 */ /* 0x000fc40000000000 */
[----:B--2---:R-:W2:Y:S04]  /*ed5f0*/  LDL.LU R48, [R1+0x60] ;  /* 0x0000600001307983 */ /* 0x004ea80000300800 */
[----:B------:R-:W2:Y:S04]  /*ed600*/  LDL.LU R49, [R1+0x64] ;  /* 0x0000640001317983 */ /* 0x000ea80000300800 */
[----:B------:R-:W2:Y:S04]  /*ed610*/  LDL.LU R50, [R1+0x68] ;  /* 0x0000680001327983 */ /* 0x000ea80000300800 */
[----:B------:R-:W2:Y:S04]  /*ed620*/  LDL.LU R42, [R1+0x9c] ;  /* 0x00009c00012a7983 */ /* 0x000ea80000300800 */
[----:B------:R-:W0:Y:S01]  /*ed630*/  LDS.128 R28, [R3] ;  /* 0x00000000031c7984 */ /* 0x000e220000000c00 */
[----:B------:R-:W-:-:S03]  /*ed640*/  LOP3.LUT R10, R40, 0xffff, RZ, 0xc0, !PT ;  /* 0x0000ffff280a7812 */ /* 0x000fc600078ec0ff */
[----:B0-----:R-:W-:Y:S04]  /*ed650*/  STL.64 [R1+0x1f0], R28 ;  /* 0x0001f01c01007387 */ /* 0x001fe80000100a00 */
[----:B------:R-:W-:Y:S01]  /*ed660*/  STL.64 [R1+0x1f8], R30 ;  /* 0x0001f81e01007387 */ /* 0x000fe20000100a00 */
[----:B------:R-:W-:Y:S01]  /*ed670*/  NOP ;  /* 0x0000000000007918 */ /* 0x000fe20000000000 */
[----:B---3--:R-:W-:-:S05]  /*ed680*/  PRMT R23, R43, 0x4210, R8 ;  /* 0x000042102b177816 */ /* 0x008fca0000000008 */
[----:B------:R0:W-:Y:S01]  /*ed690*/  STSM.16.M88.4 [R3], R20 ;  /* 0x0000001403007844 */ /* 0x0001e20000000200 */
[----:B------:R-:W-:-:S03]  /*ed6a0*/  NOP ;  /* 0x0000000000007918 */ /* 0x000fc60000000000 */
[----:B------:R-:W1:Y:S04]  /*ed6b0*/  LDS.128 R28, [R3] ;  /* 0x00000000031c7984 */ /* 0x000e680000000c00 */
[----:B0-----:R-:W3:Y:S04]  /*ed6c0*/  LDL.LU R20, [R1+0x70] ;  /* 0x0000700001147983 */ /* 0x001ee80000300800 */
[----:B------:R-:W3:Y:S04]  /*ed6d0*/  LDL.LU R21, [R1+0x74] ;  /* 0x0000740001157983 */ /* 0x000ee80000300800 */
[----:B------:R-:W3:Y:S04]  /*ed6e0*/  LDL.LU R22, [R1+0x78] ;  /* 0x0000780001167983 */ /* 0x000ee80000300800 */
[----:B------:R-:W3:Y:S01]  /*ed6f0*/  LDL.LU R43, [R1+0x6bc] ;  /* 0x0006bc00012b7983 */ /* 0x000ee20000300800 */
[----:B------:R-:W-:Y:S01]  /*ed700*/  PRMT R15, R4, 0x4210, R10 ;  /* 0x00004210040f7816 */ /* 0x000fe2000000000a */
[----:B------:R-:W-:-:S04]  /*ed710*/  NOP ;  /* 0x0000000000007918 */ /* 0x000fc80000000000 */
[----:B------:R0:W-:Y:S04]  /*ed720*/  STSM.16.M88.4 [R3], R12 ;  /* 0x0000000c03007844 */ /* 0x0001e80000000200 */
[----:B-1----:R-:W-:Y:S04]  /*ed730*/  STL.64 [R1+0x1e0], R28 ;  /* 0x0001e01c01007387 */ /* 0x002fe80000100a00 */
[----:B------:R-:W-:Y:S01]  /*ed740*/  STL.64 [R1+0x1e8], R30 ;  /* 0x0001e81e01007387 */ /* 0x000fe20000100a00 */
[----:B------:R-:W-:-:S03]  /*ed750*/  NOP ;  /* 0x0000000000007918 */ /* 0x000fc60000000000 */
[----:B------:R-:W1:Y:S04]  /*ed760*/  LDS.128 R28, [R3] ;  /* 0x00000000031c7984 */ /* 0x000e680000000c00 */
[----:B0-----:R-:W3:Y:S01]  /*ed770*/  LDL.LU R12, [R1+0x90] ;  /* 0x00009000010c7983 */ /* 0x001ee20000300800 */
[----:B------:R-:W-:-:S03]  /*ed780*/  LOP3.LUT R9, R41, 0xffff, RZ, 0xc0, !PT ;  /* 0x0000ffff29097812 */ /* 0x000fc600078ec0ff */
        /* <DEDUP_REMOVED lines=8> */
[----:B------:R-:W-:Y:S01]  /*ed810*/  STSM.16.M88.4 [R3], R16 ;  /* 0x0000001003007844 */ /* 0x000fe20000000200 */
[----:B------:R-:W-:-:S03]  /*ed820*/  NOP ;  /* 0x0000000000007918 */ /* 0x000fc60000000000 */
[----:B------:R-:W0:Y:S01]  /*ed830*/  LDS.128 R16, [R3] ;  /* 0x0000000003107984 */ /* 0x000e220000000c00 */
[----:B------:R-:W-:-:S03]  /*ed840*/  NOP ;  /* 0x0000000000007918 */ /* 0x000fc60000000000 */
[----:B------:R-:W-:Y:S01]  /*ed850*/  STSM.16.M88.4 [R3], R24 ;  /* 0x0000001803007844 */ /* 0x000fe20000000200 */
[----:B------:R-:W-:-:S03]  /*ed860*/  NOP ;  /* 0x0000000000007918 */ /* 0x000fc60000000000 */
[----:B0-----:R-:W-:Y:S04]  /*ed870*/  STL.64 [R1+0x1c0], R16 ;  /* 0x0001c01001007387 */ /* 0x001fe80000100a00 */
[----:B------:R-:W-:Y:S04]  /*ed880*/  STL.64 [R1+0x1c8], R18 ;  /* 0x0001c81201007387 */ /* 0x000fe80000100a00 */
[----:B------:R-:W0:Y:S01]  /*ed890*/  LDS.128 R16, [R3] ;  /* 0x0000000003107984 */ /* 0x000e220000000c00 */
[----:B--2---:R-:W-:Y:S01]  /*ed8a0*/  PRMT R51, R42, 0x5210, R8 ;  /* 0x000052102a337816 */ /* 0x004fe20000000008 */
[----:B------:R-:W-:-:S02]  /*ed8b0*/  NOP ;  /* 0x0000000000007918 */ /* 0x000fc40000000000 */
[----:B------:R-:W2:Y:S04]  /*ed8c0*/  LDL.LU R42, [R1+0x54dc] ;  /* 0x0054dc00012a7983 */ /* 0x000ea80000300800 */
[----:B0-----:R0:W-:Y:S04]  /*ed8d0*/  STL.64 [R1+0x1b0], R16 ;  /* 0x0001b01001007387 */ /* 0x0011e80000100a00 */
[----:B------:R1:W-:Y:S04]  /*ed8e0*/  STL.64 [R1+0x1b8], R18 ;  /* 0x0001b81201007387 */ /* 0x0003e80000100a00 */
[----:B0-----:R-:W4:Y:S04]  /*ed8f0*/  LDL.LU R16, [R1+0x170] ;  /* 0x0001700001107983 */ /* 0x001f280000300800 */
[----:B------:R-:W4:Y:S04]  /*ed900*/  LDL.LU R17, [R1+0x174] ;  /* 0x0001740001117983 */ /* 0x000f280000300800 */
[----:B-1----:R-:W4:Y:S04]  /*ed910*/  LDL.LU R18, [R1+0x178] ;  /* 0x0001780001127983 */ /* 0x002f280000300800 */
[----:B------:R-:W4:Y:S04]  /*ed920*/  LDL.LU R45, [R1+0x1fc8] ;  /* 0x001fc800012d7983 */ /* 0x000f280000300800 */
[----:B------:R0:W-:Y:S01]  /*ed930*/  STSM.16.M88.4 [R3], R48 ;  /* 0x0000003003007844 */ /* 0x0001e20000000200 */
[----:B------:R-:W-:-:S03]  /*ed940*/  NOP ;  /* 0x0000000000007918 */ /* 0x000fc60000000000 */
[----:B------:R-:W1:Y:S04]  /*ed950*/  LDS.128 R24, [R3] ;  /* 0x0000000003187984 */ /* 0x000e680000000c00 */
        /* <DEDUP_REMOVED lines=9> */
[----:B---3--:R-:W-:Y:S01]  /*ed9f0*/  PRMT R23, R43, 0x5210, R10 ;  /* 0x000052102b177816 */ /* 0x008fe2000000000a */
[----:B------:R-:W-:-:S04]  /*eda00*/  NOP ;  /* 0x0000000000007918 */ /* 0x000fc80000000000 */
[----:B------:R-:W-:Y:S01]  /*eda10*/  STSM.16.M88.4 [R3], R20 ;  /* 0x0000001403007844 */ /* 0x000fe20000000200 */
[----:B------:R-:W-:-:S03]  /*eda20*/  NOP ;  /* 0x0000000000007918 */ /* 0x000fc60000000000 */
[----:B------:R-:W0:Y:S04]  /*eda30*/  LDS.128 R20, [R3] ;  /* 0x0000000003147984 */ /* 0x000e280000000c00 */
[----:B------:R-:W3:Y:S04]  /*eda40*/  LDL.LU R43, [R1+0x1fd8] ;  /* 0x001fd800012b7983 */ /* 0x000ee80000300800 */
[----:B-1----:R-:W-:Y:S04]  /*eda50*/  STL.64 [R1+0x1a0], R24 ;  /* 0x0001a01801007387 */ /* 0x002fe80000100a00 */
[----:B------:R-:W-:Y:S01]  /*eda60*/  STL.64 [R1+0x1a8], R26 ;  /* 0x0001a81a01007387 */ /* 0x000fe20000100a00 */
[----:B------:R-:W-:-:S03]  /*eda70*/  NOP ;  /* 0x0000000000007918 */ /* 0x000fc60000000000 */
[----:B0-----:R0:W-:Y:S04]  /*eda80*/  STL.64 [R1+0x190], R20 ;  /* 0x0001901401007387 */ /* 0x0011e80000100a00 */
[----:B------:R1:W-:Y:S04]  /*eda90*/  STL.64 [R1+0x198], R22 ;  /* 0x0001981601007387 */ /* 0x0003e80000100a00 */
[----:B0-----:R-:W3:Y:S04]  /*edaa0*/  LDL.LU R20, [R1+0x780] ;  /* 0x0007800001147983 */ /* 0x001ee80000300800 */
[----:B------:R-:W3:Y:S04]  /*edab0*/  LDL.LU R21, [R1+0x784] ;  /* 0x0007840001157983 */ /* 0x000ee80000300800 */
[----:B-1----:R-:W3:Y:S01]  /*edac0*/  LDL.LU R22, [R1+0x788] ;  /* 0x0007880001167983 */ /* 0x002ee20000300800 */
[----:B------:R-:W-:-:S03]  /*edad0*/  LOP3.LUT R8, R4, 0xffff, RZ, 0xc0, !PT ;  /* 0x0000ffff04087812 */ /* 0x000fc600078ec0ff */
[----:B------:R-:W3:Y:S01]  /*edae0*/  LDL.LU R4, [R1+0x1fcc] ;  /* 0x001fcc0001047983 */ /* 0x000ee20000300800 */
[----:B------:R-:W-:-:S05]  /*edaf0*/  PRMT R15, R44, 0x5210, R9 ;  /* 0x000052102c0f7816 */ /* 0x000fca0000000009 */
[----:B------:R0:W-:Y:S01]  /*edb00*/  STSM.16.M88.4 [R3], R12 ;  /* 0x0000000c03007844 */ /* 0x0001e20000000200 */
[----:B------:R-:W-:-:S03]  /*edb10*/  NOP ;  /* 0x0000000000007918 */ /* 0x000fc60000000000 */
[----:B------:R-:W1:Y:S04]  /*edb20*/  LDS.128 R24, [R3] ;  /* 0x0000000003187984 */ /* 0x000e680000000c00 */
[----:B0-----:R-:W3:Y:S04]  /*edb30*/  LDL.LU R12, [R1+0xc0] ;  /* 0x0000c000010c7983 */ /* 0x001ee80000300800 */
[----:B------:R-:W3:Y:S04]  /*edb40*/  LDL.LU R13, [R1+0xc4] ;  /* 0x0000c400010d7983 */ /* 0x000ee80000300800 */
[----:B------:R-:W3:Y:S01]  /*edb50*/  LDL.LU R14, [R1+0xc8] ;  /* 0x0000c800010e7983 */ /* 0x000ee20000300800 */
[----:B--2---:R-:W-:-:S03]  /*edb60*/  LOP3.LUT R9, R42, 0xffff, RZ, 0xc0, !PT ;  /* 0x0000ffff2a097812 */ /* 0x004fc600078ec0ff */
[----:B------:R-:W2:Y:S01]  /*edb70*/  LDL.LU R42, [R1+0x7fc] ;  /* 0x0007fc00012a7983 */ /* 0x000ea20000300800 */
[----:B----4-:R-:W-:Y:S01]  /*edb80*/  PRMT R19, R45, 0x4210, R8 ;  /* 0x000042102d137816 */ /* 0x010fe20000000008 */
[----:B------:R-:W-:-:S04]  /*edb90*/  NOP ;  /* 0x0000000000007918 */ /* 0x000fc80000000000 */
[----:B------:R-:W-:Y:S01]  /*edba0*/  STSM.16.M88.4 [R3], R16 ;  /* 0x0000001003007844 */ /* 0x000fe20000000200 */
[----:B------:R-:W-:-:S03]  /*edbb0*/  NOP ;  /* 0x0000000000007918 */ /* 0x000fc60000000000 */
[----:B------:R-:W0:Y:S04]  /*edbc0*/  LDS.128 R16, [R3] ;  /* 0x0000000003107984 */ /* 0x000e280000000c00 */
[----:B-1----:R-:W-:Y:S04]  /*edbd0*/  STL.64 [R1+0x180], R24 ;  /* 0x0001801801007387 */ /* 0x002fe80000100a00 */
[----:B------:R-:W-:Y:S01]  /*edbe0*/  STL.64 [R1+0x188], R26 ;  /* 0x0001881a01007387 */ /* 0x000fe20000100a00 */
[----:B------:R-:W-:Y:S01]  /*edbf0*/  NOP ;  /* 0x0000000000007918 */ /* 0x000fe20000000000 */
[----:B------:R-:W-:-:S05]  /*edc00*/  PRMT R51, R41, 0x4210, R9 ;  /* 0x0000421029337816 */ /* 0x000fca0000000009 */
[----:B------:R1:W-:Y:S04]  /*edc10*/  STSM.16.M88.4 [R3], R48 ;  /* 0x0000003003007844 */ /* 0x0003e80000000200 */
[----:B0-----:R-:W-:Y:S04]  /*edc20*/  STL.64 [R1+0x170], R16 ;  /* 0x0001701001007387 */ /* 0x001fe80000100a00 */
[----:B------:R-:W-:Y:S01]  /*edc30*/  STL.64 [R1+0x178], R18 ;  /* 0x0001781201007387 */ /* 0x000fe20000100a00 */
[----:B------:R-:W-:-:S03]  /*edc40*/  NOP ;  /* 0x0000000000007918 */ /* 0x000fc60000000000 */
[----:B------:R-:W0:Y:S04]  /*edc50*/  LDS.128 R16, [R3] ;  /* 0x0000000003107984 */ /* 0x000e280000000c00 */
[----:B-1----:R-:W4:Y:S01]  /*edc60*/  LDL.LU R48, [R1+0xd0] ;  /* 0x0000d00001307983 */ /* 0x002f220000300800 */
[----:B------:R-:W-:-:S03]  /*edc70*/  LOP3.LUT R11, R5, 0xffff, RZ, 0xc0, !PT ;  /* 0x0000ffff050b7812 */ /* 0x000fc600078ec0ff */
[----:B0-----:R0:W-:Y:S04]  /*edc80*/  STL.64 [R1+0x160], R16 ;  /* 0x0001601001007387 */ /* 0x0011e80000100a00 */
[----:B------:R1:W-:Y:S04]  /*edc90*/  STL.64 [R1+0x168], R18 ;  /* 0x0001681201007387 */ /* 0x0003e80000100a00 */
[----:B------:R-:W4:Y:S04]  /*edca0*/  LDL.LU R49, [R1+0xd4] ;  /* 0x0000d40001317983 */ /* 0x000f280000300800 */
[----:B------:R-:W4:Y:S04]  /*edcb0*/  LDL.LU R50, [R1+0xd8] ;  /* 0x0000d80001327983 */ /* 0x000f280000300800 */
[----:B------:R-:W4:Y:S01]  /*edcc0*/  LDL.LU R5, [R1+0x6dc] ;  /* 0x0006dc0001057983 */ /* 0x000f220000300800 */
[----:B------:R-:W-:-:S04]  /*edcd0*/  LOP3.LUT R10, R40, 0xffff, RZ, 0xc0, !PT ;  /* 0x0000ffff280a7812 */ /* 0x000fc800078ec0ff */
[----:B---3--:R-:W-:Y:S01]  /*edce0*/  PRMT R31, R43, 0x4210, R10 ;  /* 0x000042102b1f7816 */ /* 0x008fe2000000000a */
[----:B------:R-:W-:-:S04]  /*edcf0*/  NOP ;  /* 0x0000000000007918 */ /* 0x000fc80000000000 */
[----:B------:R-:W-:Y:S01]  /*edd00*/  STSM.16.M88.4 [R3], R28 ;  /* 0x0000001c03007844 */ /* 0x000fe20000000200 */
[----:B------:R-:W-:-:S03]  /*edd10*/  NOP ;  /* 0x0000000000007918 */ /* 0x000fc60000000000 */
[----:B------:R-:W3:Y:S04]  /*edd20*/  LDS.128 R24, [R3] ;  /* 0x0000000003187984 */ /* 0x000ee80000000c00 */
[----:B0-----:R-:W4:Y:S04]  /*edd30*/  LDL.LU R16, [R1+0xe0] ;  /* 0x0000e00001107983 */ /* 0x001f280000300800 */
[----:B------:R-:W4:Y:S04]  /*edd40*/  LDL.LU R17, [R1+0xe4] ;  /* 0x0000e40001117983 */ /* 0x000f280000300800 */
[----:B-1----:R-:W4:Y:S04]  /*edd50*/  LDL.LU R18, [R1+0xe8] ;  /* 0x0000e80001127983 */ /* 0x002f280000300800 */
[----:B------:R-:W4:Y:S01]  /*edd60*/  LDL.LU R43, [R1+0x6fc] ;  /* 0x0006fc00012b7983 */ /* 0x000f220000300800 */
[----:B------:R-:W-:Y:S01]  /*edd70*/  PRMT R23, R4, 0x4210, R11 ;  /* 0x0000421004177816 */ /* 0x000fe2000000000b */
[----:B------:R-:W-:-:S04]  /*edd80*/  NOP ;  /* 0x0000000000007918 */ /* 0x000fc80000000000 */
[----:B------:R0:W-:Y:S04]  /*edd90*/  STSM.16.M88.4 [R3], R20 ;  /* 0x0000001403007844 */ /* 0x0001e80000000200 */
[----:B---3--:R-:W-:Y:S04]  /*edda0*/  STL.64 [R1+0x150], R24 ;  /* 0x0001501801007387 */ /* 0x008fe80000100a00 */
[----:B------:R-:W-:Y:S01]  /*eddb0*/  STL.64 [R1+0x158], R26 ;  /* 0x0001581a01007387 */ /* 0x000fe20000100a00 */
        /* <DEDUP_REMOVED lines=8> */
[----:B------:R-:W3:Y:S04]  /*ede40*/  LDL.LU R28, [R1+0x7d0] ;  /* 0x0007d000011c7983 */ /* 0x000ee80000300800 */
[----:B------:R-:W3:Y:S01]  /*ede50*/  LDL.LU R29, [R1+0x7d4] ;  /* 0x0007d400011d7983 */ /* 0x000ee20000300800 */
[----:B------:R-:W-:-:S03]  /*ede60*/  NOP ;  /* 0x0000000000007918 */ /* 0x000fc60000000000 */
[----:B------:R-:W3:Y:S04]  /*ede70*/  LDL.LU R30, [R1+0x7d8] ;  /* 0x0007d800011e7983 */ /* 0x000ee80000300800 */
[----:B------:R-:W3:Y:S01]  /*ede80*/  LDL.LU R40, [R1+0x54f0] ;  /* 0x0054f00001287983 */ /* 0x000ee20000300800 */
[----:B--2---:R-:W-:-:S05]  /*ede90*/  PRMT R15, R42, 0x5210, R8 ;  /* 0x000052102a0f7816 */ /* 0x004fca0000000008 */
[----:B------:R0:W-:Y:S01]  /*edea0*/  STSM.16.M88.4 [R3], R12 ;  /* 0x0000000c03007844 */ /* 0x0001e20000000200 */
[----:B------:R-:W-:-:S03]  /*edeb0*/  NOP ;  /* 0x0000000000007918 */ /* 0x000fc60000000000 */
[----:B------:R-:W1:Y:S04]  /*edec0*/  LDS.128 R24, [R3] ;  /* 0x0000000003187984 */ /* 0x000e680000000c00 */
[----:B0-----:R-:W2:Y:S04]  /*eded0*/  LDL.LU R12, [R1+0x690] ;  /* 0x00069000010c7983 */ /* 0x001ea80000300800 */
[----:B------:R-:W2:Y:S04]  /*edee0*/  LDL.LU R13, [R1+0x694] ;  /* 0x00069400010d7983 */ /* 0x000ea80000300800 */
[----:B------:R-:W2:Y:S04]  /*edef0*/  LDL.LU R14, [R1+0x698] ;  /* 0x00069800010e7983 */ /* 0x000ea80000300800 */
[----:B------:R-:W2:Y:S04]  /*edf00*/  LDL.LU R15, [R1+0x69c] ;  /* 0x00069c00010f7983 */ /* 0x000ea80000300800 */
[----:B------:R-:W2:Y:S04]  /*edf10*/  LDL.LU R41, [R1+0x5404] ;  /* 0x0054040001297983 */ /* 0x000ea80000300800 */
[----:B------:R-:W2:Y:S01]  /*edf20*/  LDL.LU R42, [R1+0x1cd8] ;  /* 0x001cd800012a7983 */ /* 0x000ea20000300800 */
[----:B------:R-:W-:-:S03]  /*edf30*/  NOP ;  /* 0x0000000000007918 */ /* 0x000fc60000000000 */
[----:B-1----:R-:W-:Y:S04]  /*edf40*/  STL.64 [R1+0x130], R24 ;  /* 0x0001301801007387 */ /* 0x002fe80000100a00 */
[----:B------:R-:W-:Y:S01]  /*edf50*/  STL.64 [R1+0x138], R26 ;  /* 0x0001381a01007387 */ /* 0x000fe20000100a00 */
[----:B----4-:R-:W-:-:S05]  /*edf60*/  PRMT R51, R5, 0x5210, R9 ;  /* 0x0000521005337816 */ /* 0x010fca0000000009 */
[----:B------:R0:W-:Y:S01]  /*edf70*/  STSM.16.M88.4 [R3], R48 ;  /* 0x0000003003007844 */ /* 0x0001e20000000200 */
[----:B------:R-:W-:-:S03]  /*edf80*/  NOP ;  /* 0x0000000000007918 */ /* 0x000fc60000000000 */
[----:B------:R-:W1:Y:S04]  /*edf90*/  LDS.128 R24, [R3] ;  /* 0x0000000003187984 */ /* 0x000e680000000c00 */
[----:B0-----:R-:W4:Y:S04]  /*edfa0*/  LDL.LU R48, [R1+0x7f0] ;  /* 0x0007f00001307983 */ /* 0x001f280000300800 */
[----:B-1----:R-:W-:Y:S04]  /*edfb0*/  STL.64 [R1+0x120], R24 ;  /* 0x0001201801007387 */ /* 0x002fe80000100a00 */
[----:B------:R-:W-:Y:S04]  /*edfc0*/  STL.64 [R1+0x128], R26 ;  /* 0x0001281a01007387 */ /* 0x000fe80000100a00 */
[----:B------:R-:W4:Y:S04]  /*edfd0*/  LDL.LU R49, [R1+0x7f4] ;  /* 0x0007f40001317983 */ /* 0x000f280000300800 */
[----:B------:R-:W4:Y:S04]  /*edfe0*/  LDL.LU R50, [R1+0x7f8] ;  /* 0x0007f80001327983 */ /* 0x000f280000300800 */
[----:B------:R-:W4:Y:S04]  /*edff0*/  LDL.LU R4, [R1+0x1f9c] ;  /* 0x001f9c0001047983 */ /* 0x000f280000300800 */
[----:B------:R-:W4:Y:S01]  /*ee000*/  LDL.LU R5, [R1+0x1fec] ;  /* 0x001fec0001057983 */ /* 0x000f220000300800 */
[----:B------:R-:W-:Y:S01]  /*ee010*/  PRMT R19, R43, 0x5210, R10 ;  /* 0x000052102b137816 */ /* 0x000fe2000000000a */
[----:B------:R-:W-:-:S04]  /*ee020*/  NOP ;  /* 0x0000000000007918 */ /* 0x000fc80000000000 */
[----:B------:R0:W-:Y:S04]  /*ee030*/  STSM.16.M88.4 [R3], R16 ;  /* 0x0000001003007844 */ /* 0x0001e80000000200 */
[----:B0-----:R-:W4:Y:S04]  /*ee040*/  LDL.LU R16, [R1+0x800] ;  /* 0x0008000001107983 */ /* 0x001f280000300800 */
[----:B------:R-:W4:Y:S04]  /*ee050*/  LDL.LU R17, [R1+0x804] ;  /* 0x0008040001117983 */ /* 0x000f280000300800 */
[----:B------:R-:W4:Y:S04]  /*ee060*/  LDL.LU R18, [R1+0x808] ;  /* 0x0008080001127983 */ /* 0x000f280000300800 */
[----:B------:R-:W4:Y:S01]  /*ee070*/  LDL.LU R43, [R1+0x2384] ;  /* 0x00238400012b7983 */ /* 0x000f220000300800 */
[----:B---3--:R-:W-:Y:S01]  /*ee080*/  PRMT R23, R45, 0x5210, R11 ;  /* 0x000052102d177816 */ /* 0x008fe2000000000b */
[----:B------:R-:W-:-:S02]  /*ee090*/  NOP ;  /* 0x0000000000007918 */ /* 0x000fc40000000000 */
[----:B------:R-:W0:Y:S01]  /*ee0a0*/  LDS.128 R8, [R3] ;  /* 0x0000000003087984 */ /* 0x000e220000000c00 */
[----:B------:R-:W-:-:S03]  /*ee0b0*/  NOP ;  /* 0x0000000000007918 */ /* 0x000fc60000000000 */
[----:B------:R-:W-:Y:S01]  /*ee0c0*/  STSM.16.M88.4 [R3], R20 ;  /* 0x0000001403007844 */ /* 0x000fe20000000200 */
[----:B------:R-:W-:-:S03]  /*ee0d0*/  NOP ;  /* 0x0000000000007918 */ /* 0x000fc60000000000 */
[----:B------:R-:W1:Y:S01]  /*ee0e0*/  LDS.128 R20, [R3] ;  /* 0x0000000003147984 */ /* 0x000e620000000c00 */
[----:B------:R-:W-:-:S03]  /*ee0f0*/  NOP ;  /* 0x0000000000007918 */ /* 0x000fc60000000000 */
[----:B0-----:R-:W-:Y:S04]  /*ee100*/  STL.64 [R1+0x110], R8 ;  /* 0x0001100801007387 */ /* 0x001fe80000100a00 */
[----:B------:R-:W-:Y:S04]  /*ee110*/  STL.64 [R1+0x118], R10 ;  /* 0x0001180a01007387 */ /* 0x000fe80000100a00 */
[----:B-1----:R-:W-:Y:S04]  /*ee120*/  STL.64 [R1+0x100], R20 ;  /* 0x0001001401007387 */ /* 0x002fe80000100a00 */
[----:B------:R-:W-:Y:S04]  /*ee130*/  STL.64 [R1+0x108], R22 ;  /* 0x0001081601007387 */ /* 0x000fe80000100a00 */
[----:B--2---:R0:W-:Y:S01]  /*ee140*/  STSM.16.M88.4 [R3], R12 ;  /* 0x0000000c03007844 */ /* 0x0041e20000000200 */
[----:B------:R-:W-:-:S03]  /*ee150*/  NOP ;  /* 0x0000000000007918 */ /* 0x000fc60000000000 */
[----:B------:R-:W1:Y:S04]  /*ee160*/  LDS.128 R20, [R3] ;  /* 0x0000000003147984 */ /* 0x000e680000000c00 */
[----:B0-----:R-:W2:Y:S04]  /*ee170*/  LDL.LU R12, [R1+0x6b0] ;  /* 0x0006b000010c7983 */ /* 0x001ea80000300800 */
[----:B-1----:R0:W-:Y:S04]  /*ee180*/  STL.64 [R1+0xf0], R20 ;  /* 0x0000f01401007387 */ /* 0x0021e80000100a00 */
[----:B------:R1:W-:Y:S04]  /*ee190*/  STL.64 [R1+0xf8], R22 ;  /* 0x0000f81601007387 */ /* 0x0003e80000100a00 */
[----:B------:R-:W2:Y:S04]  /*ee1a0*/  LDL.LU R13, [R1+0x6b4] ;  /* 0x0006b400010d7983 */ /* 0x000ea80000300800 */
[----:B------:R-:W2:Y:S04]  /*ee1b0*/  LDL.LU R14, [R1+0x6b8] ;  /* 0x0006b800010e7983 */ /* 0x000ea80000300800 */
[----:B0-----:R-:W3:Y:S04]  /*ee1c0*/  LDL.LU R20, [R1+0x20] ;  /* 0x0000200001147983 */ /* 0x001ee80000300800 */
[----:B------:R-:W3:Y:S04]  /*ee1d0*/  LDL.LU R21, [R1+0x24] ;  /* 0x0000240001157983 */ /* 0x000ee80000300800 */
[----:B-1----:R-:W3:Y:S04]  /*ee1e0*/  LDL.LU R22, [R1+0x28] ;  /* 0x0000280001167983 */ /* 0x002ee80000300800 */
[----:B------:R-:W3:Y:S01]  /*ee1f0*/  LDL.LU R23, [R1+0x2c] ;  /* 0x00002c0001177983 */ /* 0x000ee20000300800 */
[----:B------:R-:W-:Y:S01]  /*ee200*/  LOP3.LUT R8, R40, 0xffff, RZ, 0xc0, !PT ;  /* 0x0000ffff28087812 */ /* 0x000fe200078ec0ff */
[----:B------:R-:W-:-:S03]  /*ee210*/  NOP ;  /* 0x0000000000007918 */ /* 0x000fc60000000000 */
[----:B------:R-:W-:Y:S02]  /*ee220*/  PRMT R31, R42, 0x4210, R8 ;  /* 0x000042102a1f7816 */ /* 0x000fe40000000008 */
[----:B------:R-:W2:Y:S04]  /*ee230*/  LDL.LU R42, [R1+0x71c] ;  /* 0x00071c00012a7983 */ /* 0x000ea80000300800 */
[----:B------:R-:W-:Y:S01]  /*ee240*/  STSM.16.M88.4 [R3], R28 ;  /* 0x0000001c03007844 */ /* 0x000fe20000000200 */
[----:B------:R-:W-:-:S03]  /*ee250*/  NOP ;  /* 0x0000000000007918 */ /* 0x000fc60000000000 */
[----:B------:R-:W0:Y:S01]  /*ee260*/  LDS.128 R24, [R3] ;  /* 0x0000000003187984 */ /* 0x000e220000000c00 */
[----:B------:R-:W-:-:S03]  /*ee270*/  LOP3.LUT R10, R41, 0xffff, RZ, 0xc0, !PT ;  /* 0x0000ffff290a7812 */ /* 0x000fc600078ec0ff */
[----:B0-----:R-:W-:Y:S04]  /*ee280*/  STL.64 [R1+0xe0], R24 ;  /* 0x0000e01801007387 */ /* 0x001fe80000100a00 */
[----:B------:R-:W-:Y:S01]  /*ee290*/  STL.64 [R1+0xe8], R26 ;  /* 0x0000e81a01007387 */ /* 0x000fe20000100a00 */
[----:B------:R-:W-:-:S03]  /*ee2a0*/  NOP ;  /* 0x0000000000007918 */ /* 0x000fc60000000000 */
[----:B------:R-:W2:Y:S01]  /*ee2b0*/  LDL.LU R28, [R1+0x6c0] ;  /* 0x0006c000011c7983 */ /* 0x000ea20000300800 */
[----:B----4-:R-:W-:-:S05]  /*ee2c0*/  PRMT R51, R5, 0x4210, R10 ;  /* 0x0000421005337816 */ /* 0x010fca000000000a */
[----:B------:R-:W-:Y:S01]  /*ee2d0*/  STSM.16.M88.4 [R3], R48 ;  /* 0x0000003003007844 */ /* 0x000fe20000000200 */
[----:B------:R-:W-:-:S03]  /*ee2e0*/  NOP ;  /* 0x0000000000007918 */ /* 0x000fc60000000000 */
[----:B------:R-:W0:Y:S04]  /*ee2f0*/  LDS.128 R24, [R3] ;  /* 0x0000000003187984 */ /* 0x000e280000000c00 */
[----:B0-----:R-:W-:Y:S04]  /*ee300*/  STL.64 [R1+0xd0], R24 ;  /* 0x0000d01801007387 */ /* 0x001fe80000100a00 */
[----:B------:R-:W-:Y:S04]  /*ee310*/  STL.64 [R1+0xd8], R26 ;  /* 0x0000d81a01007387 */ /* 0x000fe80000100a00 */
[----:B------:R-:W4:Y:S04]  /*ee320*/  LDL.LU R29, [R1+0x6c4] ;  /* 0x0006c400011d7983 */ /* 0x000f280000300800 */
[----:B------:R-:W4:Y:S04]  /*ee330*/  LDL.LU R30, [R1+0x6c8] ;  /* 0x0006c800011e7983 */ /* 0x000f280000300800 */
[----:B------:R-:W4:Y:S04]  /*ee340*/  LDL.LU R45, [R1+0x73c] ;  /* 0x00073c00012d7983 */ /* 0x000f280000300800 */
[----:B------:R-:W4:Y:S04]  /*ee350*/  LDL.LU R48, [R1+0x6d0] ;  /* 0x0006d00001307983 */ /* 0x000f280000300800 */
[----:B------:R-:W4:Y:S04]  /*ee360*/  LDL.LU R49, [R1+0x6d4] ;  /* 0x0006d40001317983 */ /* 0x000f280000300800 */
[----:B------:R-:W4:Y:S04]  /*ee370*/  LDL.LU R50, [R1+0x6d8] ;  /* 0x0006d80001327983 */ /* 0x000f280000300800 */
[----:B------:R-:W4:Y:S01]  /*ee380*/  LDL.LU R40, [R1+0x74c] ;  /* 0x00074c0001287983 */ /* 0x000f220000300800 */
[----:B------:R-:W-:-:S03]  /*ee390*/  LOP3.LUT R9, R4, 0xffff, RZ, 0xc0, !PT ;  /* 0x0000ffff04097812 */ /* 0x000fc600078ec0ff */
[----:B------:R-:W4:Y:S01]  /*ee3a0*/  LDL.LU R5, [R1+0x5558] ;  /* 0x0055580001057983 */ /* 0x000f220000300800 */
[----:B------:R-:W-:Y:S01]  /*ee3b0*/  NOP ;  /* 0x0000000000007918 */ /* 0x000fe20000000000 */
[----:B------:R-:W-:-:S05]  /*ee3c0*/  PRMT R19, R43, 0x4210, R9 ;  /* 0x000042102b137816 */ /* 0x000fca0000000009 */
[----:B------:R0:W-:Y:S01]  /*ee3d0*/  STSM.16.M88.4 [R3], R16 ;  /* 0x0000001003007844 */ /* 0x0001e20000000200 */
[----:B------:R-:W-:-:S03]  /*ee3e0*/  NOP ;  /* 0x0000000000007918 */ /* 0x000fc60000000000 */
[----:B------:R-:W1:Y:S01]  /*ee3f0*/  LDS.128 R24, [R3] ;  /* 0x0000000003187984 */ /* 0x000e620000000c00 */
[----:B------:R-:W-:-:S03]  /*ee400*/  NOP ;  /* 0x0000000000007918 */ /* 0x000fc60000000000 */
[----:B0-----:R-:W4:Y:S04]  /*ee410*/  LDL.LU R16, [R1+0x850] ;  /* 0x0008500001107983 */ /* 0x001f280000300800 */
[----:B------:R-:W4:Y:S04]  /*ee420*/  LDL.LU R17, [R1+0x854] ;  /* 0x0008540001117983 */ /* 0x000f280000300800 */
[----:B------:R-:W4:Y:S04]  /*ee430*/  LDL.LU R18, [R1+0x858] ;  /* 0x0008580001127983 */ /* 0x000f280000300800 */
[----:B------:R-:W4:Y:S04]  /*ee440*/  LDL.LU R43, [R1+0x1ff4] ;  /* 0x001ff400012b7983 */ /* 0x000f280000300800 */
[----:B-1----:R-:W-:Y:S04]  /*ee450*/  STL.64 [R1+0xc0], R24 ;  /* 0x0000c01801007387 */ /* 0x002fe80000100a00 */
[----:B------:R-:W-:Y:S04]  /*ee460*/  STL.64 [R1+0xc8], R26 ;  /* 0x0000c81a01007387 */ /* 0x000fe80000100a00 */
[----:B---3--:R-:W-:Y:S01]  /*ee470*/  STSM.16.M88.4 [R3], R20 ;  /* 0x0000001403007844 */ /* 0x008fe20000000200 */
[----:B------:R-:W-:-:S03]  /*ee480*/  NOP ;  /* 0x0000000000007918 */ /* 0x000fc60000000000 */
[----:B------:R-:W0:Y:S01]  /*ee490*/  LDS.128 R20, [R3] ;  /* 0x0000000003147984 */ /* 0x000e220000000c00 */
[----:B--2---:R-:W-:Y:S01]  /*ee4a0*/  PRMT R15, R42, 0x5210, R8 ;  /* 0x000052102a0f7816 */ /* 0x004fe20000000008 */
[----:B------:R-:W-:-:S04]  /*ee4b0*/  NOP ;  /* 0x0000000000007918 */ /* 0x000fc80000000000 */
[----:B------:R1:W-:Y:S01]  /*ee4c0*/  STSM.16.M88.4 [R3], R12 ;  /* 0x0000000c03007844 */ /* 0x0003e20000000200 */
[----:B------:R-:W-:-:S03]  /*ee4d0*/  NOP ;  /* 0x0000000000007918 */ /* 0x000fc60000000000 */
[----:B------:R-:W2:Y:S04]  /*ee4e0*/  LDS.128 R24, [R3] ;  /* 0x0000000003187984 */ /* 0x000ea80000000c00 */
[----:B0-----:R0:W-:Y:S04]  /*ee4f0*/  STL.64 [R1+0xb0], R20 ;  /* 0x0000b01401007387 */ /* 0x0011e80000100a00 */
[----:B------:R3:W-:Y:S04]  /*ee500*/  STL.64 [R1+0xb8], R22 ;  /* 0x0000b81601007387 */ /* 0x0007e80000100a00 */
[----:B-1----:R-:W4:Y:S04]  /*ee510*/  LDL.LU R12, [R1+0x860] ;  /* 0x00086000010c7983 */ /* 0x002f280000300800 */
[----:B------:R-:W4:Y:S04]  /*ee520*/  LDL.LU R13, [R1+0x864] ;  /* 0x00086400010d7983 */ /* 0x000f280000300800 */
[----:B------:R-:W4:Y:S04]  /*ee530*/  LDL.LU R14, [R1+0x868] ;  /* 0x00086800010e7983 */ /* 0x000f280000300800 */
[----:B------:R-:W4:Y:S04]  /*ee540*/  LDL.LU R41, [R1+0x5438] ;  /* 0x0054380001297983 */ /* 0x000f280000300800 */
[----:B0-----:R-:W4:Y:S04]  /*ee550*/  LDL.LU R20, [R1+0x6e0] ;  /* 0x0006e00001147983 */ /* 0x001f280000300800 */
[----:B------:R-:W4:Y:S04]  /*ee560*/  LDL.LU R21, [R1+0x6e4] ;  /* 0x0006e40001157983 */ /* 0x000f280000300800 */
[----:B---3--:R-:W3:Y:S04]  /*ee570*/  LDL.LU R22, [R1+0x6e8] ;  /* 0x0006e80001167983 */ /* 0x008ee80000300800 */
[----:B------:R-:W3:Y:S04]  /*ee580*/  LDL.LU R23, [R1+0x6ec] ;  /* 0x0006ec0001177983 */ /* 0x000ee80000300800 */
[----:B------:R-:W3:Y:S04]  /*ee590*/  LDL.LU R4, [R1+0x1fac] ;  /* 0x001fac0001047983 */ /* 0x000ee80000300800 */
[----:B------:R-:W3:Y:S01]  /*ee5a0*/  LDL.LU R42, [R1+0x1cdc] ;  /* 0x001cdc00012a7983 */ /* 0x000ee20000300800 */
[----:B------:R-:W-:-:S03]  /*ee5b0*/  NOP ;  /* 0x0000000000007918 */ /* 0x000fc60000000000 */
[----:B--2---:R-:W-:Y:S04]  /*ee5c0*/  STL.64 [R1+0xa0], R24 ;  /* 0x0000a01801007387 */ /* 0x004fe80000100a00 */
[----:B------:R-:W-:Y:S01]  /*ee5d0*/  STL.64 [R1+0xa8], R26 ;  /* 0x0000a81a01007387 */ /* 0x000fe20000100a00 */
[----:B----4-:R-:W-:-:S05]  /*ee5e0*/  PRMT R31, R45, 0x5210, R10 ;  /* 0x000052102d1f7816 */ /* 0x010fca000000000a */
[----:B------:R-:W-:Y:S01]  /*ee5f0*/  STSM.16.M88.4 [R3], R28 ;  /* 0x0000001c03007844 */ /* 0x000fe20000000200 */
[----:B------:R-:W-:-:S03]  /*ee600*/  NOP ;  /* 0x0000000000007918 */ /* 0x000fc60000000000 */
[----:B------:R-:W0:Y:S01]  /*ee610*/  LDS.128 R24, [R3] ;  /* 0x0000000003187984 */ /* 0x000e220000000c00 */
[----:B------:R-:W-:Y:S01]  /*ee620*/  PRMT R51, R40, 0x5210, R9 ;  /* 0x0000521028337816 */ /* 0x000fe20000000009 */
[----:B------:R-:W-:-:S04]  /*ee630*/  NOP ;  /* 0x0000000000007918 */ /* 0x000fc80000000000 */
[----:B------:R1:W-:Y:S04]  /*ee640*/  STSM.16.M88.4 [R3], R48 ;  /* 0x0000003003007844 */ /* 0x0003e80000000200 */
[----:B0-----:R-:W-:Y:S04]  /*ee650*/  STL.64 [R1+0x90], R24 ;  /* 0x0000901801007387 */ /* 0x001fe80000100a00 */
[----:B------:R-:W-:Y:S01]  /*ee660*/  STL.64 [R1+0x98], R26 ;  /* 0x0000981a01007387 */ /* 0x000fe20000100a00 */
[----:B------:R-:W-:-:S03]  /*ee670*/  NOP ;  /* 0x0000000000007918 */ /* 0x000fc60000000000 */
[----:B------:R-:W0:Y:S04]  /*ee680*/  LDS.128 R24, [R3] ;  /* 0x0000000003187984 */ /* 0x000e280000000c00 */
[----:B-1----:R-:W2:Y:S04]  /*ee690*/  LDL.LU R48, [R1+0x870] ;  /* 0x0008700001307983 */ /* 0x002ea80000300800 */
[----:B------:R-:W2:Y:S01]  /*ee6a0*/  LDL.LU R49, [R1+0x874] ;  /* 0x0008740001317983 */ /* 0x000ea20000300800 */
[----:B------:R-:W-:-:S03]  /*ee6b0*/  LOP3.LUT R8, R5, 0xffff, RZ, 0xc0, !PT ;  /* 0x0000ffff05087812 */ /* 0x000fc600078ec0ff */
[----:B------:R-:W2:Y:S04]  /*ee6c0*/  LDL.LU R50, [R1+0x878] ;  /* 0x0008780001327983 */ /* 0x000ea80000300800 */
[----:B------:R-:W4:Y:S04]  /*ee6d0*/  LDL.LU R5, [R1+0x1ff8] ;  /* 0x001ff80001057983 */ /* 0x000f280000300800 */
[----:B------:R-:W2:Y:S01]  /*ee6e0*/  LDL.LU R32, [R1+0x6f0] ;  /* 0x0006f00001207983 */ /* 0x000ea20000300800 */
[----:B------:R-:W-:Y:S01]  /*ee6f0*/  PRMT R19, R43, 0x4210, R8 ;  /* 0x000042102b137816 */ /* 0x000fe20000000008 */
[----:B------:R-:W-:-:S02]  /*ee700*/  NOP ;  /* 0x0000000000007918 */ /* 0x000fc40000000000 */
[----:B0-----:R-:W-:Y:S04]  /*ee710*/  STL.64 [R1+0x80], R24 ;  /* 0x0000801801007387 */ /* 0x001fe80000100a00 */
[----:B------:R-:W-:Y:S04]  /*ee720*/  STL.64 [R1+0x88], R26 ;  /* 0x0000881a01007387 */ /* 0x000fe80000100a00 */
[----:B------:R-:W2:Y:S04]  /*ee730*/  LDL.LU R33, [R1+0x6f4] ;  /* 0x0006f40001217983 */ /* 0x000ea80000300800 */
[----:B------:R-:W2:Y:S04]  /*ee740*/  LDL.LU R34, [R1+0x6f8] ;  /* 0x0006f80001227983 */ /* 0x000ea80000300800 */
[----:B------:R-:W2:Y:S04]  /*ee750*/  LDL.LU R43, [R1+0x8ac] ;  /* 0x0008ac00012b7983 */ /* 0x000ea80000300800 */
[----:B------:R-:W-:Y:S01]  /*ee760*/  STSM.16.M88.4 [R3], R16 ;  /* 0x0000001003007844 */ /* 0x000fe20000000200 */
[----:B------:R-:W-:-:S03]  /*ee770*/  NOP ;  /* 0x0000000000007918 */ /* 0x000fc60000000000 */
[----:B------:R-:W0:Y:S01]  /*ee780*/  LDS.128 R16, [R3] ;  /* 0x0000000003107984 */ /* 0x000e220000000c00 */
[----:B------:R-:W-:-:S03]  /*ee790*/  NOP ;  /* 0x0000000000007918 */ /* 0x000fc60000000000 */
[----:B0-----:R0:W-:Y:S04]  /*ee7a0*/  STL.64 [R1+0x70], R16 ;  /* 0x0000701001007387 */ /* 0x0011e80000100a00 */
[----:B------:R-:W-:Y:S04]  /*ee7b0*/  STL.64 [R1+0x78], R18 ;  /* 0x0000781201007387 */ /* 0x000fe80000100a00 */
[----:B0-----:R-:W4:Y:S04]  /*ee7c0*/  LDL.LU R16, [R1+0x700] ;  /* 0x0007000001107983 */ /* 0x001f280000300800 */
[----:B---3--:R-:W-:Y:S01]  /*ee7d0*/  STSM.16.M88.4 [R3], R20 ;  /* 0x0000001403007844 */ /* 0x008fe20000000200 */
[----:B------:R-:W-:-:S03]  /*ee7e0*/  NOP ;  /* 0x0000000000007918 */ /* 0x000fc60000000000 */
[----:B------:R-:W0:Y:S04]  /*ee7f0*/  LDS.128 R20, [R3] ;  /* 0x0000000003147984 */ /* 0x000e280000000c00 */
[----:B0-----:R0:W-:Y:S04]  /*ee800*/  STL.64 [R1+0x60], R20 ;  /* 0x0000601401007387 */ /* 0x0011e80000100a00 */
[----:B------:R1:W-:Y:S04]  /*ee810*/  STL.64 [R1+0x68], R22 ;  /* 0x0000681601007387 */ /* 0x0003e80000100a00 */
[----:B------:R-:W3:Y:S04]  /*ee820*/  LDL.LU R17, [R1+0x704] ;  /* 0x0007040001117983 */ /* 0x000ee80000300800 */
[----:B------:R-:W3:Y:S04]  /*ee830*/  LDL.LU R18, [R1+0x708] ;  /* 0x0007080001127983 */ /* 0x000ee80000300800 */
[----:B------:R-:W3:Y:S04]  /*ee840*/  LDL.LU R28, [R1+0x670] ;  /* 0x00067000011c7983 */ /* 0x000ee80000300800 */
[----:B------:R-:W3:Y:S04]  /*ee850*/  LDL.LU R29, [R1+0x674] ;  /* 0x00067400011d7983 */ /* 0x000ee80000300800 */
[----:B------:R-:W3:Y:S04]  /*ee860*/  LDL.LU R30, [R1+0x678] ;  /* 0x00067800011e7983 */ /* 0x000ee80000300800 */
[----:B------:R-:W3:Y:S01]  /*ee870*/  LDL.LU R31, [R1+0x67c] ;  /* 0x00067c00011f7983 */ /* 0x000ee20000300800 */
[----:B------:R-:W-:-:S02]  /*ee880*/  LOP3.LUT R9, R41, 0xffff, RZ, 0xc0, !PT ;  /* 0x0000ffff29097812 */ /* 0x000fc400078ec0ff */
[----:B------:R-:W-:Y:S01]  /*ee890*/  LOP3.LUT R10, R4, 0xffff, RZ, 0xc0, !PT ;  /* 0x0000ffff040a7812 */ /* 0x000fe200078ec0ff */
[----:B------:R-:W-:Y:S01]  /*ee8a0*/  NOP ;  /* 0x0000000000007918 */ /* 0x000fe20000000000 */
[----:B------:R-:W3:Y:S04]  /*ee8b0*/  LDL.LU R4, [R1+0x76c] ;  /* 0x00076c0001047983 */ /* 0x000ee80000300800 */
[----:B0-----:R-:W3:Y:S04]  /*ee8c0*/  LDL.LU R20, [R1+0x710] ;  /* 0x0007100001147983 */ /* 0x001ee80000300800 */
[----:B------:R-:W3:Y:S01]  /*ee8d0*/  LDL.LU R21, [R1+0x714] ;  /* 0x0007140001157983 */ /* 0x000ee20000300800 */
[----:B------:R-:W-:-:S03]  /*ee8e0*/  PRMT R15, R42, 0x4210, R9 ;  /* 0x000042102a0f7816 */ /* 0x000fc60000000009 */
[----:B-1----:R-:W3:Y:S04]  /*ee8f0*/  LDL.LU R22, [R1+0x718] ;  /* 0x0007180001167983 */ /* 0x002ee80000300800 */
[----:B------:R-:W3:Y:S04]  /*ee900*/  LDL.LU R42, [R1+0x79c] ;  /* 0x00079c00012a7983 */ /* 0x000ee80000300800 */
[----:B------:R-:W-:Y:S01]  /*ee910*/  STSM.16.M88.4 [R3], R12 ;  /* 0x0000000c03007844 */ /* 0x000fe20000000200 */
[----:B------:R-:W-:-:S03]  /*ee920*/  NOP ;  /* 0x0000000000007918 */ /* 0x000fc60000000000 */
[----:B------:R-:W0:Y:S04]  /*ee930*/  LDS.128 R12, [R3] ;  /* 0x00000000030c7984 */ /* 0x000e280000000c00 */
[----:B0-----:R0:W-:Y:S04]  /*ee940*/  STL.64 [R1+0x50], R12 ;  /* 0x0000500c01007387 */ /* 0x0011e80000100a00 */
[----:B------:R-:W-:Y:S01]  /*ee950*/  STL.64 [R1+0x58], R14 ;  /* 0x0000580e01007387 */ /* 0x000fe20000100a00 */
[----:B--2---:R-:W-:Y:S02]  /*ee960*/  PRMT R35, R43, 0x5210, R8 ;  /* 0x000052102b237816 */ /* 0x004fe40000000008 */
[----:B----4-:R-:W-:Y:S01]  /*ee970*/  PRMT R51, R5, 0x4210, R10 ;  /* 0x0000421005337816 */ /* 0x010fe2000000000a */
[----:B------:R-:W2:Y:S01]  /*ee980*/  LDL.LU R43, [R1+0x5500] ;  /* 0x00550000012b7983 */ /* 0x000ea20000300800 */
[----:B------:R-:W-:-:S03]  /*ee990*/  NOP ;  /* 0x0000000000007918 */ /* 0x000fc60000000000 */
[----:B------:R-:W-:Y:S01]  /*ee9a0*/  STSM.16.M88.4 [R3], R48 ;  /* 0x0000003003007844 */ /* 0x000fe20000000200 */
[----:B------:R-:W-:-:S03]  /*ee9b0*/  NOP ;  /* 0x0000000000007918 */ /* 0x000fc60000000000 */
[----:B------:R-:W1:Y:S04]  /*ee9c0*/  LDS.128 R24, [R3] ;  /* 0x0000000003187984 */ /* 0x000e680000000c00 */
[----:B0-----:R-:W4:Y:S01]  /*ee9d0*/  LDL.LU R12, [R1+0x8a0] ;  /* 0x0008a000010c7983 */ /* 0x001f220000300800 */
[----:B------:R-:W-:-:S03]  /*ee9e0*/  NOP ;  /* 0x0000000000007918 */ /* 0x000fc60000000000 */
[----:B------:R-:W-:Y:S01]  /*ee9f0*/  STSM.16.M88.4 [R3], R32 ;  /* 0x0000002003007844 */ /* 0x000fe20000000200 */
[----:B------:R-:W-:-:S03]  /*eea00*/  NOP ;  /* 0x0000000000007918 */ /* 0x000fc60000000000 */
[----:B-1----:R-:W-:Y:S04]  /*eea10*/  STL.64 [R1+0x40], R24 ;  /* 0x0000401801007387 */ /* 0x002fe80000100a00 */
[----:B------:R-:W-:Y:S04]  /*eea20*/  STL.64 [R1+0x48], R26 ;  /* 0x0000481a01007387 */ /* 0x000fe80000100a00 */
[----:B------:R-:W4:Y:S04]  /*eea30*/  LDL.LU R13, [R1+0x8a4] ;  /* 0x0008a400010d7983 */ /* 0x000f280000300800 */
[----:B------:R-:W4:Y:S04]  /*eea40*/  LDL.LU R14, [R1+0x8a8] ;  /* 0x0008a800010e7983 */ /* 0x000f280000300800 */
[----:B------:R-:W4:Y:S04]  /*eea50*/  LDL.LU R48, [R1+0x720] ;  /* 0x0007200001307983 */ /* 0x000f280000300800 */
[----:B------:R-:W4:Y:S04]  /*eea60*/  LDL.LU R49, [R1+0x724] ;  /* 0x0007240001317983 */ /* 0x000f280000300800 */
[----:B------:R-:W4:Y:S04]  /*eea70*/  LDL.LU R50, [R1+0x728] ;  /* 0x0007280001327983 */ /* 0x000f280000300800 */
[----:B------:R-:W4:Y:S04]  /*eea80*/  LDL.LU R51, [R1+0x72c] ;  /* 0x00072c0001337983 */ /* 0x000f280000300800 */
[----:B------:R-:W0:Y:S04]  /*eea90*/  LDS.128 R24, [R3] ;  /* 0x0000000003187984 */ /* 0x000e280000000c00 */
[----:B------:R-:W4:Y:S04]  /*eeaa0*/  LDL.LU R41, [R1+0x5444] ;  /* 0x0054440001297983 */ /* 0x000f280000300800 */
[----:B------:R-:W4:Y:S01]  /*eeab0*/  LDL.LU R5, [R1+0x1ce8] ;  /* 0x001ce80001057983 */ /* 0x000f220000300800 */
[----:B------:R-:W-:-:S03]  /*eeac0*/  NOP ;  /* 0x0000000000007918 */ /* 0x000fc60000000000 */
[----:B0-----:R-:W-:Y:S04]  /*eead0*/  STL.64 [R1+0x30], R24 ;  /* 0x0000301801007387 */ /* 0x001fe80000100a00 */
[----:B------:R-:W-:Y:S04]  /*eeae0*/  STL.64 [R1+0x38], R26 ;  /* 0x0000381a01007387 */ /* 0x000fe80000100a00 */
[----:B---3--:R-:W-:Y:S01]  /*eeaf0*/  STSM.16.M88.4 [R3], R28 ;  /* 0x0000001c03007844 */ /* 0x008fe20000000200 */
[----:B------:R-:W-:-:S03]  /*eeb00*/  NOP ;  /* 0x0000000000007918 */ /* 0x000fc60000000000 */
[----:B------:R-:W0:Y:S01]  /*eeb10*/  LDS.128 R24, [R3] ;  /* 0x0000000003187984 */ /* 0x000e220000000c00 */
[----:B------:R-:W-:Y:S01]  /*eeb20*/  PRMT R19, R4, 0x5210, R9 ;  /* 0x0000521004137816 */ /* 0x000fe20000000009 */
[----:B------:R-:W-:Y:S01]  /*eeb30*/  NOP ;  /* 0x0000000000007918 */ /* 0x000fe20000000000 */
[----:B------:R-:W-:Y:S01]  /*eeb40*/  PRMT R23, R42, 0x5210, R10 ;  /* 0x000052102a177816 */ /* 0x000fe2000000000a */
[----:B0-----:R-:W-:Y:S04]  /*eeb50*/  STL.64 [R1+0x20], R24 ;  /* 0x0000201801007387 */ /* 0x001fe80000100a00 */
[----:B------:R-:W-:Y:S04]  /*eeb60*/  STL.64 [R1+0x28], R26 ;  /* 0x0000281a01007387 */ /* 0x000fe80000100a00 */
[----:B------:R-:W3:Y:S04]  /*eeb70*/  LDL.LU R28, [R1+0x8b0] ;  /* 0x0008b000011c7983 */ /* 0x000ee80000300800 */
[----:B------:R-:W3:Y:S04]  /*eeb80*/  LDL.LU R29, [R1+0x8b4] ;  /* 0x0008b400011d7983 */ /* 0x000ee80000300800 */
[----:B------:R-:W3:Y:S04]  /*eeb90*/  LDL.LU R30, [R1+0x8b8] ;  /* 0x0008b800011e7983 */ /* 0x000ee80000300800 */
[----:B------:R-:W3:Y:S04]  /*eeba0*/  LDL.LU R4, [R1+0x1fbc] ;  /* 0x001fbc0001047983 */ /* 0x000ee80000300800 */
[----:B------:R-:W3:Y:S04]  /*eebb0*/  LDL.LU R42, [R1+0x2008] ;  /* 0x00200800012a7983 */ /* 0x000ee80000300800 */
[----:B------:R-:W-:Y:S01]  /*eebc0*/  STSM.16.M88.4 [R3], R16 ;  /* 0x0000001003007844 */ /* 0x000fe20000000200 */
[----:B------:R-:W-:-:S03]  /*eebd0*/  NOP ;  /* 0x0000000000007918 */ /* 0x000fc60000000000 */
[----:B------:R-:W0:Y:S01]  /*eebe0*/  LDS.128 R8, [R3] ;  /* 0x0000000003087984 */ /* 0x000e220000000c00 */
[----:B------:R-:W-:-:S03]  /*eebf0*/  NOP ;  /* 0x0000000000007918 */ /* 0x000fc60000000000 */
[----:B------:R-:W-:Y:S01]  /*eec00*/  STSM.16.M88.4 [R3], R20 ;  /* 0x0000001403007844 */ /* 0x000fe20000000200 */
[----:B------:R-:W-:-:S03]  /*eec10*/  NOP ;  /* 0x0000000000007918 */ /* 0x000fc60000000000 */
[----:B------:R-:W1:Y:S01]  /*eec20*/  LDS.128 R20, [R3] ;  /* 0x0000000003147984 */ /* 0x000e620000000c00 */
[----:B------:R-:W-:-:S03]  /*eec30*/  NOP ;  /* 0x0000000000007918 */ /* 0x000fc60000000000 */
[----:B0-----:R2:W-:Y:S04]  /*eec40*/  STL.64 [R1+0x10], R8 ;  /* 0x0000100801007387 */ /* 0x0015e80000100a00 */
[----:B------:R0:W-:Y:S04]  /*eec50*/  STL.64 [R1+0x18], R10 ;  /* 0x0000180a01007387 */ /* 0x0001e80000100a00 */
[----:B------:R-:W3:Y:S04]  /*eec60*/  LDL.LU R16, [R1+0x8c0] ;  /* 0x0008c00001107983 */ /* 0x000ee80000300800 */
[----:B-1----:R-:W-:Y:S04]  /*eec70*/  STL.64 [R1], R20 ;  /* 0x0000001401007387 */ /* 0x002fe80000100a00 */
[----:B------:R-:W-:Y:S04]  /*eec80*/  STL.64 [R1+0x8], R22 ;  /* 0x0000081601007387 */ /* 0x000fe80000100a00 */
[----:B------:R-:W3:Y:S04]  /*eec90*/  LDL.LU R17, [R1+0x8c4] ;  /* 0x0008c40001117983 */ /* 0x000ee80000300800 */
[----:B------:R-:W3:Y:S01]  /*eeca0*/  LDL.LU R18, [R1+0x8c8] ;  /* 0x0008c80001127983 */ /* 0x000ee20000300800 */
[----:B--2---:R-:W-:-:S03]  /*eecb0*/  LOP3.LUT R8, R43, 0xffff, RZ, 0xc0, !PT ;  /* 0x0000ffff2b087812 */ /* 0x004fc600078ec0ff */
[----:B------:R-:W2:Y:S04]  /*eecc0*/  LDL.LU R43, [R1+0x4c48] ;  /* 0x004c4800012b7983 */ /* 0x000ea80000300800 */
[----:B----4-:R1:W-:Y:S01]  /*eecd0*/  STSM.16.M88.4 [R3], R48 ;  /* 0x0000003003007844 */ /* 0x0103e20000000200 */
[----:B------:R-:W-:Y:S01]  /*eece0*/  NOP ;  /* 0x0000000000007918 */ /* 0x000fe20000000000 */
[----:B------:R-:W-:Y:S02]  /*eecf0*/  PRMT R15, R5, 0x4210, R8 ;  /* 0x00004210050f7816 */ /* 0x000fe40000000008 */
[----:B------:R-:W4:Y:S01]  /*eed00*/  LDS.128 R36, [R3] ;  /* 0x0000000003247984 */ /* 0x000f220000000c00 */
[----:B0-----:R-:W-:Y:S01]  /*eed10*/  LOP3.LUT R10, R41, 0xffff, RZ, 0xc0, !PT ;  /* 0x0000ffff290a7812 */ /* 0x001fe200078ec0ff */
[----:B------:R-:W-:-:S02]  /*eed20*/  NOP ;  /* 0x0000000000007918 */ /* 0x000fc40000000000 */
        /* <DEDUP_REMOVED lines=8> */
[----:B------:R0:W-:Y:S01]  /*eedb0*/  STSM.16.M88.4 [R3], R12 ;  /* 0x0000000c03007844 */ /* 0x0001e20000000200 */
[----:B------:R-:W-:-:S03]  /*eedc0*/  NOP ;  /* 0x0000000000007918 */ /* 0x000fc60000000000 */
[----:B------:R-:W1:Y:S04]  /*eedd0*/  LDS.128 R32, [R3] ;  /* 0x0000000003207984 */ /* 0x000e680000000c00 */
[----:B----4-:R-:W-:Y:S04]  /*eede0*/  STL.64 [R1+0x55b8], R36 ;  /* 0x0055b82401007387 */ /* 0x010fe80000100a00 */
[----:B------:R-:W-:Y:S04]  /*eedf0*/  STL.64 [R1+0x5598], R38 ;  /* 0x0055982601007387 */ /* 0x000fe80000100a00 */
[----:B0-----:R-:W4:Y:S04]  /*eee00*/  LDL.LU R12, [R1+0x740] ;  /* 0x00074000010c7983 */ /* 0x001f280000300800 */
[----:B------:R-:W4:Y:S04]  /*eee10*/  LDL.LU R13, [R1+0x744] ;  /* 0x00074400010d7983 */ /* 0x000f280000300800 */
[----:B------:R-:W4:Y:S01]  /*eee20*/  LDL.LU R14, [R1+0x748] ;  /* 0x00074800010e7983 */ /* 0x000f220000300800 */
[----:B---3--:R-:W-:Y:S01]  /*eee30*/  PRMT R31, R42, 0x4210, R10 ;  /* 0x000042102a1f7816 */ /* 0x008fe2000000000a */
[----:B------:R-:W-:-:S02]  /*eee40*/  NOP ;  /* 0x0000000000007918 */ /* 0x000fc40000000000 */
[----:B------:R-:W3:Y:S04]  /*eee50*/  LDL.LU R42, [R1+0x7cc] ;  /* 0x0007cc00012a7983 */ /* 0x000ee80000300800 */
[----:B------:R-:W-:Y:S01]  /*eee60*/  STSM.16.M88.4 [R3], R28 ;  /* 0x0000001c03007844 */ /* 0x000fe20000000200 */
[----:B------:R-:W-:-:S03]  /*eee70*/  NOP ;  /* 0x0000000000007918 */ /* 0x000fc60000000000 */
[----:B------:R-:W0:Y:S04]  /*eee80*/  LDS.128 R28, [R3] ;  /* 0x00000000031c7984 */ /* 0x000e280000000c00 */
[----:B-1----:R-:W-:Y:S04]  /*eee90*/  STL.64 [R1+0x55c0], R32 ;  /* 0x0055c02001007387 */ /* 0x002fe80000100a00 */
[----:B------:R-:W-:Y:S01]  /*eeea0*/  STL.64 [R1+0x55a0], R34 ;  /* 0x0055a02201007387 */ /* 0x000fe20000100a00 */
[----:B------:R-:W-:-:S03]  /*eeeb0*/  LOP3.LUT R9, R4, 0xffff, RZ, 0xc0, !PT ;  /* 0x0000ffff04097812 */ /* 0x000fc600078ec0ff */
[----:B0-----:R0:W-:Y:S04]  /*eeec0*/  STL.64 [R1+0x55b0], R28 ;  /* 0x0055b01c01007387 */ /* 0x0011e80000100a00 */
[----:B------:R1:W-:Y:S04]  /*eeed0*/  STL.64 [R1+0x55a8], R30 ;  /* 0x0055a81e01007387 */ /* 0x0003e80000100a00 */
[----:B0-----:R-:W4:Y:S04]  /*eeee0*/  LDL.LU R28, [R1+0x760] ;  /* 0x00076000011c7983 */ /* 0x001f280000300800 */
[----:B------:R-:W4:Y:S04]  /*eeef0*/  LDL.LU R29, [R1+0x764] ;  /* 0x00076400011d7983 */ /* 0x000f280000300800 */
[----:B-1----:R-:W4:Y:S01]  /*eef00*/  LDL.LU R30, [R1+0x768] ;  /* 0x00076800011e7983 */ /* 0x002f220000300800 */
[----:B--2---:R-:W-:Y:S01]  /*eef10*/  PRMT R19, R43, 0x4210, R9 ;  /* 0x000042102b137816 */ /* 0x004fe20000000009 */
[----:B------:R-:W-:-:S02]  /*eef20*/  NOP ;  /* 0x0000000000007918 */ /* 0x000fc40000000000 */
[----:B------:R-:W2:Y:S04]  /*eef30*/  LDL.LU R43, [R1+0x81c] ;  /* 0x00081c00012b7983 */ /* 0x000ea80000300800 */
[----:B------:R-:W-:Y:S01]  /*eef40*/  STSM.16.M88.4 [R3], R16 ;  /* 0x0000001003007844 */ /* 0x000fe20000000200 */
[----:B------:R-:W-:-:S03]  /*eef50*/  NOP ;  /* 0x0000000000007918 */ /* 0x000fc60000000000 */
[----:B------:R-:W0:Y:S01]  /*eef60*/  LDS.128 R24, [R3] ;  /* 0x0000000003187984 */ /* 0x000e220000000c00 */
[----:B------:R-:W-:-:S03]  /*eef70*/  NOP ;  /* 0x0000000000007918 */ /* 0x000fc60000000000 */
[----:B------:R-:W-:Y:S01]  /*eef80*/  STSM.16.M88.4 [R3], R20 ;  /* 0x0000001403007844 */ /* 0x000fe20000000200 */
[----:B------:R-:W-:-:S03]  /*eef90*/  NOP ;  /* 0x0000000000007918 */ /* 0x000fc60000000000 */
[----:B------:R-:W1:Y:S01]  /*eefa0*/  LDS.128 R20, [R3] ;  /* 0x0000000003147984 */ /* 0x000e620000000c00 */
[----:B------:R-:W-:-:S03]  /*eefb0*/  PRMT R51, R5, 0x5210, R8 ;  /* 0x0000521005337816 */ /* 0x000fc60000000008 */
[----:B0-----:R-:W-:Y:S04]  /*eefc0*/  STL.64 [R1+0x55d0], R24 ;  /* 0x0055d01801007387 */ /* 0x001fe80000100a00 */
[----:B------:R-:W-:Y:S01]  /*eefd0*/  STL.64 [R1+0x55c8], R26 ;  /* 0x0055c81a01007387 */ /* 0x000fe20000100a00 */
[----:B------:R-:W-:-:S03]  /*eefe0*/  NOP ;  /* 0x0000000000007918 */ /* 0x000fc60000000000 */
[----:B------:R0:W-:Y:S01]  /*eeff0*/  STSM.16.M88.4 [R3], R48 ;  /* 0x0000003003007844 */ /* 0x0001e20000000200 */
[----:B------:R-:W-:-:S03]  /*ef000*/  NOP ;  /* 0x0000000000007918 */ /* 0x000fc60000000000 */
[----:B------:R-:W3:Y:S04]  /*ef010*/  LDS.128 R16, [R3] ;  /* 0x0000000003107984 */ /* 0x000ee80000000c00 */
[----:B-1----:R-:W-:Y:S04]  /*ef020*/  STL.64 [R1+0x55e0], R20 ;  /* 0x0055e01401007387 */ /* 0x002fe80000100a00 */
[----:B------:R-:W-:Y:S04]  /*ef030*/  STL.64 [R1+0x55d8], R22 ;  /* 0x0055d81601007387 */ /* 0x000fe80000100a00 */
        /* <DEDUP_REMOVED lines=9> */
[----:B------:R-:W-:Y:S01]  /*ef0d0*/  NOP ;  /* 0x0000000000007918 */ /* 0x000fe20000000000 */
[----:B---3--:R-:W-:-:S02]  /*ef0e0*/  PRMT R15, R42, 0x5210, R10 ;  /* 0x000052102a0f7816 */ /* 0x008fc4000000000a */
[----:B------:R-:W3:Y:S04]  /*ef0f0*/  LDL.LU R42, [R1+0x1cec] ;  /* 0x001cec00012a7983 */ /* 0x000ee80000300800 */
        /* <DEDUP_REMOVED lines=10> */
[----:B--2---:R-:W-:-:S03]  /*ef1a0*/  PRMT R31, R43, 0x5210, R9 ;  /* 0x000052102b1f7816 */ /* 0x004fc60000000009 */
[----:B------:R-:W2:Y:S04]  /*ef1b0*/  LDL.LU R43, [R1+0x4c50] ;  /* 0x004c5000012b7983 */ /* 0x000ea80000300800 */
[----:B----4-:R-:W-:Y:S01]  /*ef1c0*/  STSM.16.M88.4 [R3], R12 ;  /* 0x0000000c03007844 */ /* 0x010fe20000000200 */
[----:B------:R-:W-:-:S03]  /*ef1d0*/  NOP ;  /* 0x0000000000007918 */ /* 0x000fc60000000000 */
[----:B------:R-:W-:Y:S01]  /*ef1e0*/  LDS.128 R12, [R3] ;  /* 0x00000000030c7984 */ /* 0x000fe20000000c00 */
[----:B------:R-:W-:-:S03]  /*ef1f0*/  NOP ;  /* 0x0000000000007918 */ /* 0x000fc60000000000 */
[----:B------:R-:W-:Y:S01]  /*ef200*/  STSM.16.M88.4 [R3], R28 ;  /* 0x0000001c03007844 */ /* 0x000fe20000000200 */
[----:B------:R-:W-:-:S03]  /*ef210*/  NOP ;  /* 0x0000000000007918 */ /* 0x000fc60000000000 */
[----:B------:R-:W-:Y:S01]  /*ef220*/  LDS.128 R8, [R3] ;  /* 0x0000000003087984 */ /* 0x000fe20000000c00 */
[----:B------:R-:W-:-:S03]  /*ef230*/  NOP ;  /* 0x0000000000007918 */ /* 0x000fc60000000000 */
        /* <DEDUP_REMOVED lines=9> */
[----:B------:R-:W4:Y:S01]  /*ef2d0*/  LDL.LU R31, [R1+0x6ac] ;  /* 0x0006ac00011f7983 */ /* 0x000f220000300800 */
[----:B------:R-:W-:Y:S01]  /*ef2e0*/  LOP3.LUT R17, R4, 0xffff, RZ, 0xc0, !PT ;  /* 0x0000ffff04117812 */ /* 0x000fe200078ec0ff */
[----:B------:R-:W-:-:S02]  /*ef2f0*/  NOP ;  /* 0x0000000000007918 */ /* 0x000fc40000000000 */
[----:B------:R-:W4:Y:S04]  /*ef300*/  LDL.LU R4, [R1+0x82c] ;  /* 0x00082c0001047983 */ /* 0x000f280000300800 */
[----:B-1----:R-:W-:Y:S04]  /*ef310*/  STL.64 [R1+0x730], R20 ;  /* 0x0007301401007387 */ /* 0x002fe80000100a00 */
[----:B------:R-:W-:Y:S01]  /*ef320*/  STL.64 [R1+0x738], R22 ;  /* 0x0007381601007387 */ /* 0x000fe20000100a00 */
        /* <DEDUP_REMOVED lines=8> */
[----:B------:R-:W-:-:S04]  /*ef3b0*/  LOP3.LUT R5, R5, 0xffff, RZ, 0xc0, !PT ;  /* 0x0000ffff05057812 */ /* 0x000fc800078ec0ff */
        /* <DEDUP_REMOVED lines=8> */
[----:B------:R-:W-:-:S04]  /*ef440*/  LOP3.LUT R16, R40, 0xffff, RZ, 0xc0, !PT ;  /* 0x0000ffff28107812 */ /* 0x000fc800078ec0ff */
[----:B--2---:R-:W-:Y:S01]  /*ef450*/  PRMT R27, R43, 0x4210, R16 ;  /* 0x000042102b1b7816 */ /* 0x004fe20000000010 */
[----:B------:R-:W-:Y:S01]  /*ef460*/  NOP ;  /* 0x0000000000007918 */ /* 0x000fe20000000000 */
[----:B-1----:R-:W-:Y:S04]  /*ef470*/  STL.64 [R1+0x6c0], R20 ;  /* 0x0006c01401007387 */ /* 0x002fe80000100a00 */
[----:B------:R-:W-:Y:S04]  /*ef480*/  STL.64 [R1+0x6c8], R22 ;  /* 0x0006c81601007387 */ /* 0x000fe80000100a00 */
[----:B------:R-:W2:Y:S04]  /*ef490*/  LDL.LU R37, [R1+0x7c4] ;  /* 0x0007c40001257983 */ /* 0x000ea80000300800 */
[----:B------:R-:W2:Y:S04]  /*ef4a0*/  LDL.LU R38, [R1+0x7c8] ;  /* 0x0007c80001267983 */ /* 0x000ea80000300800 */
[----:B------:R-:W2:Y:S04]  /*ef4b0*/  LDL.LU R44, [R1+0x84c] ;  /* 0x00084c00012c7983 */ /* 0x000ea80000300800 */
[----:B------:R-:W2:Y:S04]  /*ef4c0*/  LDL.LU R43, [R1+0x5560] ;  /* 0x00556000012b7983 */ /* 0x000ea80000300800 */
[----:B------:R-:W-:Y:S01]  /*ef4d0*/  STSM.16.M88.4 [R3], R24 ;  /* 0x0000001803007844 */ /* 0x000fe20000000200 */
[----:B------:R-:W-:-:S03]  /*ef4e0*/  NOP ;  /* 0x0000000000007918 */ /* 0x000fc60000000000 */
[----:B------:R-:W0:Y:S01]  /*ef4f0*/  LDS.128 R20, [R3] ;  /* 0x0000000003147984 */ /* 0x000e220000000c00 */
[----:B------:R-:W-:-:S03]  /*ef500*/  NOP ;  /* 0x0000000000007918 */ /* 0x000fc60000000000 */
[----:B0-----:R-:W-:Y:S04]  /*ef510*/  STL.64 [R1+0x780], R20 ;  /* 0x0007801401007387 */ /* 0x001fe80000100a00 */
[----:B------:R-:W-:Y:S04]  /*ef520*/  STL.64 [R1+0x788], R22 ;  /* 0x0007881601007387 */ /* 0x000fe80000100a00 */
[----:B------:R-:W2:Y:S04]  /*ef530*/  LDL.LU R24, [R1+0x900] ;  /* 0x0009000001187983 */ /* 0x000ea80000300800 */
[----:B------:R-:W2:Y:S04]  /*ef540*/  LDL.LU R25, [R1+0x904] ;  /* 0x0009040001197983 */ /* 0x000ea80000300800 */
[----:B------:R-:W2:Y:S04]  /*ef550*/  LDL.LU R26, [R1+0x908] ;  /* 0x00090800011a7983 */ /* 0x000ea80000300800 */
[----:B------:R-:W2:Y:S04]  /*ef560*/  LDL.LU R45, [R1+0x5514] ;  /* 0x00551400012d7983 */ /* 0x000ea80000300800 */
[----:B----4-:R-:W-:Y:S01]  /*ef570*/  STSM.16.M88.4 [R3], R28 ;  /* 0x0000001c03007844 */ /* 0x010fe20000000200 */
[----:B------:R-:W-:-:S03]  /*ef580*/  NOP ;  /* 0x0000000000007918 */ /* 0x000fc60000000000 */
[----:B------:R-:W0:Y:S01]  /*ef590*/  LDS.128 R20, [R3] ;  /* 0x0000000003147984 */ /* 0x000e220000000c00 */
[----:B------:R-:W-:-:S03]  /*ef5a0*/  PRMT R51, R4, 0x5210, R17 ;  /* 0x0000521004337816 */ /* 0x000fc60000000011 */
[----:B------:R-:W4:Y:S01]  /*ef5b0*/  LDL.LU R4, [R1+0x2018] ;  /* 0x0020180001047983 */ /* 0x000f220000300800 */
[----:B------:R-:W-:-:S03]  /*ef5c0*/  NOP ;  /* 0x0000000000007918 */ /* 0x000fc60000000000 */
[----:B------:R1:W-:Y:S04]  /*ef5d0*/  STSM.16.M88.4 [R3], R48 ;  /* 0x0000003003007844 */ /* 0x0003e80000000200 */
[----:B0-----:R-:W-:Y:S04]  /*ef5e0*/  STL.64 [R1+0x770], R20 ;  /* 0x0007701401007387 */ /* 0x001fe80000100a00 */
[----:B------:R-:W-:Y:S04]  /*ef5f0*/  STL.64 [R1+0x778], R22 ;  /* 0x0007781601007387 */ /* 0x000fe80000100a00 */
[----:B-1----:R-:W4:Y:S04]  /*ef600*/  LDL.LU R48, [R1+0x910] ;  /* 0x0009100001307983 */ /* 0x002f280000300800 */
[----:B------:R-:W4:Y:S04]  /*ef610*/  LDL.LU R49, [R1+0x914] ;  /* 0x0009140001317983 */ /* 0x000f280000300800 */
[----:B------:R-:W4:Y:S01]  /*ef620*/  LDL.LU R50, [R1+0x918] ;  /* 0x0009180001327983 */ /* 0x000f220000300800 */
[----:B------:R-:W-:-:S03]  /*ef630*/  NOP ;  /* 0x0000000000007918 */ /* 0x000fc60000000000 */
[----:B------:R-:W0:Y:S01]  /*ef640*/  LDS.128 R20, [R3] ;  /* 0x0000000003147984 */ /* 0x000e220000000c00 */
[----:B---3--:R-:W-:Y:S01]  /*ef650*/  PRMT R35, R42, 0x5210, R5 ;  /* 0x000052102a237816 */ /* 0x008fe20000000005 */
[----:B------:R-:W-:Y:S02]  /*ef660*/  NOP ;  /* 0x0000000000007918 */ /* 0x000fe40000000000 */
[----:B------:R-:W3:Y:S04]  /*ef670*/  LDL.LU R5, [R1+0x546c] ;  /* 0x00546c0001057983 */ /* 0x000ee80000300800 */
[----:B------:R-:W3:Y:S04]  /*ef680*/  LDL.LU R40, [R1+0x1cf8] ;  /* 0x001cf80001287983 */ /* 0x000ee80000300800 */
[----:B------:R-:W3:Y:S04]  /*ef690*/  LDL.LU R28, [R1+0x920] ;  /* 0x00092000011c7983 */ /* 0x000ee80000300800 */
[----:B------:R-:W3:Y:S04]  /*ef6a0*/  LDL.LU R29, [R1+0x924] ;  /* 0x00092400011d7983 */ /* 0x000ee80000300800 */
[----:B------:R-:W3:Y:S04]  /*ef6b0*/  LDL.LU R30, [R1+0x928] ;  /* 0x00092800011e7983 */ /* 0x000ee80000300800 */
[----:B------:R-:W3:Y:S04]  /*ef6c0*/  LDL.LU R41, [R1+0x1ff0] ;  /* 0x001ff00001297983 */ /* 0x000ee80000300800 */
[----:B------:R-:W3:Y:S04]  /*ef6d0*/  LDL.LU R42, [R1+0x1e38] ;  /* 0x001e3800012a7983 */ /* 0x000ee80000300800 */
[----:B------:R-:W-:Y:S04]  /*ef6e0*/  STSM.16.M88.4 [R3], R32 ;  /* 0x0000002003007844 */ /* 0x000fe80000000200 */
[----:B0-----:R-:W-:Y:S04]  /*ef6f0*/  STL.64 [R1+0x6b0], R20 ;  /* 0x0006b01401007387 */ /* 0x001fe80000100a00 */
[----:B------:R-:W-:Y:S01]  /*ef700*/  STL.64 [R1+0x6b8], R22 ;  /* 0x0006b81601007387 */ /* 0x000fe20000100a00 */
[----:B------:R-:W-:-:S03]  /*ef710*/  NOP ;  /* 0x0000000000007918 */ /* 0x000fc60000000000 */
[----:B------:R-:W0:Y:S04]  /*ef720*/  LDS.128 R20, [R3] ;  /* 0x0000000003147984 */ /* 0x000e280000000c00 */
[----:B0-----:R-:W-:Y:S04]  /*ef730*/  STL.64 [R1+0x710], R20 ;  /* 0x0007101401007387 */ /* 0x001fe80000100a00 */
[----:B------:R-:W-:Y:S01]  /*ef740*/  STL.64 [R1+0x718], R22 ;  /* 0x0007181601007387 */ /* 0x000fe20000100a00 */
[----:B------:R-:W-:Y:S01]  /*ef750*/  NOP ;  /* 0x0000000000007918 */ /* 0x000fe20000000000 */
[----:B--2---:R-:W-:-:S02]  /*ef760*/  PRMT R39, R44, 0x5210, R16 ;  /* 0x000052102c277816 */ /* 0x004fc40000000010 */
[----:B------:R-:W-:-:S03]  /*ef770*/  LOP3.LUT R18, R43, 0xffff, RZ, 0xc0, !PT ;  /* 0x0000ffff2b127812 */ /* 0x000fc600078ec0ff */
        /* <DEDUP_REMOVED lines=8> */
[----:B-1----:R-:W-:Y:S04]  /*ef800*/  STL.64 [R1+0x700], R20 ;  /* 0x0007001401007387 */ /* 0x002fe80000100a00 */
[----:B------:R-:W-:Y:S01]  /*ef810*/  STL.64 [R1+0x708], R22 ;  /* 0x0007081601007387 */ /* 0x000fe20000100a00 */
[----:B------:R-:W-:Y:S01]  /*ef820*/  NOP ;  /* 0x0000000000007918 */ /* 0x000fe20000000000 */
[----:B------:R-:W-:-:S02]  /*ef830*/  LOP3.LUT R17, R45, 0xffff, RZ, 0xc0, !PT ;  /* 0x0000ffff2d117812 */ /* 0x000fc400078ec0ff */
[----:B------:R-:W2:Y:S04]  /*ef840*/  LDL.LU R33, [R1+0x814] ;  /* 0x0008140001217983 */ /* 0x000ea80000300800 */
[----:B------:R-:W2:Y:S01]  /*ef850*/  LDL.LU R34, [R1+0x818] ;  /* 0x0008180001227983 */ /* 0x000ea20000300800 */
[----:B----4-:R-:W-:-:S03]  /*ef860*/  PRMT R27, R4, 0x4210, R18 ;  /* 0x00004210041b7816 */ /* 0x010fc60000000012 */
[----:B------:R-:W4:Y:S04]  /*ef870*/  LDL.LU R4, [R1+0x94c] ;  /* 0x00094c0001047983 */ /* 0x000f280000300800 */
[----:B------:R-:W-:Y:S01]  /*ef880*/  STSM.16.M88.4 [R3], R24 ;  /* 0x0000001803007844 */ /* 0x000fe20000000200 */
[----:B------:R-:W-:-:S03]  /*ef890*/  NOP ;  /* 0x0000000000007918 */ /* 0x000fc60000000000 */
[----:B------:R-:W0:Y:S04]  /*ef8a0*/  LDS.128 R20, [R3] ;  /* 0x0000000003147984 */ /* 0x000e280000000c00 */
[----:B0-----:R-:W-:Y:S04]  /*ef8b0*/  STL.64 [R1+0x7d0], R20 ;  /* 0x0007d01401007387 */ /* 0x001fe80000100a00 */
[----:B------:R-:W-:Y:S01]  /*ef8c0*/  STL.64 [R1+0x7d8], R22 ;  /* 0x0007d81601007387 */ /* 0x000fe20000100a00 */
[----:B------:R-:W-:-:S03]  /*ef8d0*/  NOP ;  /* 0x0000000000007918 */ /* 0x000fc60000000000 */
[----:B------:R-:W4:Y:S01]  /*ef8e0*/  LDL.LU R24, [R1+0x820] ;  /* 0x0008200001187983 */ /* 0x000f220000300800 */
[----:B---3--:R-:W-:-:S05]  /*ef8f0*/  PRMT R51, R40, 0x4210, R17 ;  /* 0x0000421028337816 */ /* 0x008fca0000000011 */
[----:B------:R-:W-:Y:S01]  /*ef900*/  STSM.16.M88.4 [R3], R48 ;  /* 0x0000003003007844 */ /* 0x000fe20000000200 */
[----:B------:R-:W-:-:S03]  /*ef910*/  NOP ;  /* 0x0000000000007918 */ /* 0x000fc60000000000 */
[----:B------:R-:W0:Y:S01]  /*ef920*/  LDS.128 R20, [R3] ;  /* 0x0000000003147984 */ /* 0x000e220000000c00 */
[----:B------:R-:W-:-:S04]  /*ef930*/  LOP3.LUT R5, R5, 0xffff, RZ, 0xc0, !PT ;  /* 0x0000ffff05057812 */ /* 0x000fc800078ec0ff */
[----:B------:R-:W-:Y:S01]  /*ef940*/  PRMT R31, R42, 0x4210, R5 ;  /* 0x000042102a1f7816 */ /* 0x000fe20000000005 */
[----:B------:R-:W-:-:S04]  /*ef950*/  NOP ;  /* 0x0000000000007918 */ /* 0x000fc80000000000 */
[----:B------:R1:W-:Y:S04]  /*ef960*/  STSM.16.M88.4 [R3], R28 ;  /* 0x0000001c03007844 */ /* 0x0003e80000000200 */
[----:B0-----:R-:W-:Y:S04]  /*ef970*/  STL.64 [R1+0x7c0], R20 ;  /* 0x0007c01401007387 */ /* 0x001fe80000100a00 */
[----:B------:R-:W-:Y:S04]  /*ef980*/  STL.64 [R1+0x7c8], R22 ;  /* 0x0007c81601007387 */ /* 0x000fe80000100a00 */
[----:B------:R-:W3:Y:S04]  /*ef990*/  LDL.LU R25, [R1+0x824] ;  /* 0x0008240001197983 */ /* 0x000ee80000300800 */
[----:B------:R-:W3:Y:S04]  /*ef9a0*/  LDL.LU R26, [R1+0x828] ;  /* 0x00082800011a7983 */ /* 0x000ee80000300800 */
[----:B------:R-:W3:Y:S01]  /*ef9b0*/  LDL.LU R44, [R1+0x888] ;  /* 0x00088800012c7983 */ /* 0x000ee20000300800 */
[----:B------:R-:W-:-:S03]  /*ef9c0*/  NOP ;  /* 0x0000000000007918 */ /* 0x000fc60000000000 */
[----:B------:R-:W0:Y:S04]  /*ef9d0*/  LDS.128 R20, [R3] ;  /* 0x0000000003147984 */ /* 0x000e280000000c00 */
[----:B------:R-:W3:Y:S04]  /*ef9e0*/  LDL.LU R48, [R1+0x830] ;  /* 0x0008300001307983 */ /* 0x000ee80000300800 */
[----:B------:R-:W3:Y:S04]  /*ef9f0*/  LDL.LU R49, [R1+0x834] ;  /* 0x0008340001317983 */ /* 0x000ee80000300800 */
[----:B------:R-:W3:Y:S04]  /*efa00*/  LDL.LU R50, [R1+0x838] ;  /* 0x0008380001327983 */ /* 0x000ee80000300800 */
[----:B------:R-:W3:Y:S01]  /*efa10*/  LDL.LU R42, [R1+0x88c] ;  /* 0x00088c00012a7983 */ /* 0x000ee20000300800 */
[----:B------:R-:W-:-:S03]  /*efa20*/  LOP3.LUT R16, R41, 0xffff, RZ, 0xc0, !PT ;  /* 0x0000ffff29107812 */ /* 0x000fc600078ec0ff */
[----:B-1----:R-:W3:Y:S01]  /*efa30*/  LDL.LU R28, [R1+0x840] ;  /* 0x00084000011c7983 */ /* 0x002ee20000300800 */
[----:B--2---:R-:W-:Y:S01]  /*efa40*/  PRMT R39, R43, 0x4210, R16 ;  /* 0x000042102b277816 */ /* 0x004fe20000000010 */
[----:B------:R-:W-:Y:S02]  /*efa50*/  NOP ;  /* 0x0000000000007918 */ /* 0x000fe40000000000 */
[----:B0-----:R-:W-:Y:S04]  /*efa60*/  STL.64 [R1+0x760], R20 ;  /* 0x0007601401007387 */ /* 0x001fe80000100a00 */
[----:B------:R-:W-:Y:S04]  /*efa70*/  STL.64 [R1+0x768], R22 ;  /* 0x0007681601007387 */ /* 0x000fe80000100a00 */
[----:B------:R-:W2:Y:S04]  /*efa80*/  LDL.LU R29, [R1+0x844] ;  /* 0x00084400011d7983 */ /* 0x000ea80000300800 */
[----:B------:R-:W2:Y:S04]  /*efa90*/  LDL.LU R30, [R1+0x848] ;  /* 0x00084800011e7983 */ /* 0x000ea80000300800 */
[----:B------:R-:W2:Y:S04]  /*efaa0*/  LDL.LU R43, [R1+0x948] ;  /* 0x00094800012b7983 */ /* 0x000ea80000300800 */
[----:B------:R0:W-:Y:S01]  /*efab0*/  STSM.16.M88.4 [R3], R36 ;  /* 0x0000002403007844 */ /* 0x0001e20000000200 */
[----:B------:R-:W-:-:S03]  /*efac0*/  NOP ;  /* 0x0000000000007918 */ /* 0x000fc60000000000 */
[----:B------:R-:W1:Y:S04]  /*efad0*/  LDS.128 R20, [R3] ;  /* 0x0000000003147984 */ /* 0x000e680000000c00 */
[----:B0-----:R-:W2:Y:S04]  /*efae0*/  LDL.LU R36, [R1+0x940] ;  /* 0x0009400001247983 */ /* 0x001ea80000300800 */
[----:B-1----:R-:W-:Y:S04]  /*efaf0*/  STL.64 [R1+0x7b0], R20 ;  /* 0x0007b01401007387 */ /* 0x002fe80000100a00 */
[----:B------:R-:W-:Y:S01]  /*efb00*/  STL.64 [R1+0x7b8], R22 ;  /* 0x0007b81601007387 */ /* 0x000fe20000100a00 */
[----:B------:R-:W-:-:S03]  /*efb10*/  NOP ;  /* 0x0000000000007918 */ /* 0x000fc60000000000 */
[----:B------:R-:W2:Y:S04]  /*efb20*/  LDL.LU R37, [R1+0x944] ;  /* 0x0009440001257983 */ /* 0x000ea80000300800 */
[----:B------:R-:W2:Y:S04]  /*efb30*/  LDL.LU R45, [R1+0x5524] ;  /* 0x00552400012d7983 */ /* 0x000ea80000300800 */
[----:B------:R-:W2:Y:S01]  /*efb40*/  LDL.LU R40, [R1+0x5520] ;  /* 0x0055200001287983 */ /* 0x000ea20000300800 */
[----:B----4-:R-:W-:-:S05]  /*efb50*/  PRMT R35, R4, 0x5210, R18 ;  /* 0x0000521004237816 */ /* 0x010fca0000000012 */
        /* <DEDUP_REMOVED lines=8> */
[----:B------:R-:W4:Y:S01]  /*efbe0*/  LDL.LU R4, [R1+0x1cfc] ;  /* 0x001cfc0001047983 */ /* 0x000f220000300800 */
[----:B------:R-:W-:-:S03]  /*efbf0*/  NOP ;  /* 0x0000000000007918 */ /* 0x000fc60000000000 */
[----:B-1----:R-:W-:Y:S04]  /*efc00*/  STL.64 [R1+0x7a0], R20 ;  /* 0x0007a01401007387 */ /* 0x002fe80000100a00 */
[----:B------:R-:W-:Y:S01]  /*efc10*/  STL.64 [R1+0x7a8], R22 ;  /* 0x0007a81601007387 */ /* 0x000fe20000100a00 */
[----:B---3--:R-:W-:-:S05]  /*efc20*/  PRMT R27, R44, 0x5210, R17 ;  /* 0x000052102c1b7816 */ /* 0x008fca0000000011 */
[----:B------:R-:W-:Y:S01]  /*efc30*/  STSM.16.M88.4 [R3], R24 ;  /* 0x0000001803007844 */ /* 0x000fe20000000200 */
[----:B------:R-:W-:-:S03]  /*efc40*/  NOP ;  /* 0x0000000000007918 */ /* 0x000fc60000000000 */
[----:B------:R-:W0:Y:S01]  /*efc50*/  LDS.128 R20, [R3] ;  /* 0x0000000003147984 */ /* 0x000e220000000c00 */
[----:B------:R-:W-:-:S03]  /*efc60*/  PRMT R51, R42, 0x5210, R5 ;  /* 0x000052102a337816 */ /* 0x000fc60000000005 */
[----:B------:R-:W3:Y:S01]  /*efc70*/  LDL.LU R5, [R1+0x54a4] ;  /* 0x0054a40001057983 */ /* 0x000ee20000300800 */
[----:B------:R-:W-:-:S03]  /*efc80*/  NOP ;  /* 0x0000000000007918 */ /* 0x000fc60000000000 */
[----:B0-----:R-:W-:Y:S04]  /*efc90*/  STL.64 [R1+0x790], R20 ;  /* 0x0007901401007387 */ /* 0x001fe80000100a00 */
[----:B------:R-:W-:Y:S04]  /*efca0*/  STL.64 [R1+0x798], R22 ;  /* 0x0007981601007387 */ /* 0x000fe80000100a00 */
[----:B------:R-:W3:Y:S04]  /*efcb0*/  LDL.LU R53, [R1+0x54a0] ;  /* 0x0054a00001357983 */ /* 0x000ee80000300800 */
[----:B------:R-:W3:Y:S01]  /*efcc0*/  LDL.LU R42, [R1+0x5484] ;  /* 0x00548400012a7983 */ /* 0x000ee20000300800 */
[----:B--2---:R-:W-:-:S03]  /*efcd0*/  PRMT R31, R43, 0x5210, R16 ;  /* 0x000052102b1f7816 */ /* 0x004fc60000000010 */
[----:B------:R-:W2:Y:S04]  /*efce0*/  LDL.LU R43, [R1+0x5480] ;  /* 0x00548000012b7983 */ /* 0x000ea80000300800 */
[----:B------:R0:W-:Y:S01]  /*efcf0*/  STSM.16.M88.4 [R3], R48 ;  /* 0x0000003003007844 */ /* 0x0001e20000000200 */
[----:B------:R-:W-:-:S03]  /*efd00*/  NOP ;  /* 0x0000000000007918 */ /* 0x000fc60000000000 */
[----:B------:R-:W1:Y:S01]  /*efd10*/  LDS.128 R16, [R3] ;  /* 0x0000000003107984 */ /* 0x000e620000000c00 */
[----:B------:R-:W-:-:S03]  /*efd20*/  NOP ;  /* 0x0000000000007918 */ /* 0x000fc60000000000 */
[----:B0-----:R-:W2:Y:S04]  /*efd30*/  LDL.LU R50, [R1+0x5578] ;  /* 0x0055780001327983 */ /* 0x001ea80000300800 */
[----:B------:R-:W2:Y:S04]  /*efd40*/  LDL.LU R51, [R1+0x5574] ;  /* 0x0055740001337983 */ /* 0x000ea80000300800 */
[----:B------:R-:W2:Y:S04]  /*efd50*/  LDL.LU R48, [R1+0x5570] ;  /* 0x0055700001307983 */ /* 0x000ea80000300800 */
[----:B------:R-:W2:Y:S04]  /*efd60*/  LDL.LU R49, [R1+0x1e58] ;  /* 0x001e580001317983 */ /* 0x000ea80000300800 */
[----:B------:R-:W-:Y:S04]  /*efd70*/  STSM.16.M88.4 [R3], R28 ;  /* 0x0000001c03007844 */ /* 0x000fe80000000200 */
[----:B-1----:R-:W-:Y:S04]  /*efd80*/  STL.64 [R1+0x750], R16 ;  /* 0x0007501001007387 */ /* 0x002fe80000100a00 */
[----:B------:R-:W-:Y:S01]  /*efd90*/  STL.64 [R1+0x758], R18 ;  /* 0x0007581201007387 */ /* 0x000fe20000100a00 */
[----:B------:R-:W-:-:S03]  /*efda0*/  NOP ;  /* 0x0000000000007918 */ /* 0x000fc60000000000 */
[----:B------:R-:W0:Y:S01]  /*efdb0*/  LDS.128 R16, [R3] ;  /* 0x0000000003107984 */ /* 0x000e220000000c00 */
[----:B------:R-:W-:-:S03]  /*efdc0*/  NOP ;  /* 0x0000000000007918 */ /* 0x000fc60000000000 */
[----:B0-----:R-:W-:Y:S04]  /*efdd0*/  STL.64 [R1+0x740], R16 ;  /* 0x0007401001007387 */ /* 0x001fe80000100a00 */
[----:B------:R-:W-:Y:S01]  /*efde0*/  STL.64 [R1+0x748], R18 ;  /* 0x0007481201007387 */ /* 0x000fe20000100a00 */
[----:B------:R-:W-:-:S03]  /*efdf0*/  LOP3.LUT R29, R45, 0xffff, RZ, 0xc0, !PT ;  /* 0x0000ffff2d1d7812 */ /* 0x000fc600078ec0ff */
[----:B------:R-:W2:Y:S04]  /*efe00*/  LDL.LU R44, [R1+0x2014] ;  /* 0x00201400012c7983 */ /* 0x000ea80000300800 */
[----:B------:R-:W2:Y:S04]  /*efe10*/  LDL.LU R45, [R1+0x2010] ;  /* 0x00201000012d7983 */ /* 0x000ea80000300800 */
[----:B----4-:R-:W-:Y:S01]  /*efe20*/  STSM.16.M88.4 [R3], R32 ;  /* 0x0000002003007844 */ /* 0x010fe20000000200 */
[----:B------:R-:W-:-:S03]  /*efe30*/  NOP ;  /* 0x0000000000007918 */ /* 0x000fc60000000000 */
[----:B------:R-:W0:Y:S01]  /*efe40*/  LDS.128 R16, [R3] ;  /* 0x0000000003107984 */ /* 0x000e220000000c00 */
[----:B------:R-:W-:Y:S02]  /*efe50*/  LOP3.LUT R28, R40, 0xffff, RZ, 0xc0, !PT ;  /* 0x0000ffff281c7812 */ /* 0x000fe400078ec0ff */
[----:B------:R-:W-:Y:S02]  /*efe60*/  PRMT R38, R41, 0x4210, R29 ;  /* 0x0000421029267816 */ /* 0x000fe4000000001d */
[----:B------:R-:W-:Y:S01]  /*efe70*/  PRMT R39, R4, 0x4210, R28 ;  /* 0x0000421004277816 */ /* 0x000fe2000000001c */
[----:B------:R-:W-:Y:S01]  /*efe80*/  NOP ;  /* 0x0000000000007918 */ /* 0x000fe20000000000 */
[----:B0-----:R-:W-:Y:S04]  /*efe90*/  STL.64 [R1+0x6f0], R16 ;  /* 0x0006f01001007387 */ /* 0x001fe80000100a00 */
[----:B------:R-:W-:Y:S04]  /*efea0*/  STL.64 [R1+0x6f8], R18 ;  /* 0x0006f81201007387 */ /* 0x000fe80000100a00 */
[----:B------:R-:W4:Y:S01]  /*efeb0*/  LDL.LU R40, [R1+0x2004] ;  /* 0x0020040001287983 */ /* 0x000f220000300800 */
[----:B---3--:R-:W-:-:S03]  /*efec0*/  LOP3.LUT R27, R5, 0xffff, RZ, 0xc0, !PT ;  /* 0x0000ffff051b7812 */ /* 0x008fc600078ec0ff */
[----:B------:R-:W3:Y:S04]  /*efed0*/  LDL.LU R5, [R1+0x1ffc] ;  /* 0x001ffc0001057983 */ /* 0x000ee80000300800 */
[----:B------:R-:W3:Y:S04]  /*efee0*/  LDL.LU R41, [R1+0x5588] ;  /* 0x0055880001297983 */ /* 0x000ee80000300800 */
[----:B------:R-:W3:Y:S01]  /*efef0*/  LDL.LU R4, [R1+0x5584] ;  /* 0x0055840001047983 */ /* 0x000ee20000300800 */
[----:B------:R-:W-:-:S03]  /*eff00*/  LOP3.LUT R24, R42, 0xffff, RZ, 0xc0, !PT ;  /* 0x0000ffff2a187812 */ /* 0x000fc600078ec0ff */
[----:B------:R-:W3:Y:S01]  /*eff10*/  LDL.LU R42, [R1+0x5580] ;  /* 0x00558000012a7983 */ /* 0x000ee20000300800 */
[----:B--2---:R-:W-:-:S03]  /*eff20*/  LOP3.LUT R23, R43, 0xffff, RZ, 0xc0, !PT ;  /* 0x0000ffff2b177812 */ /* 0x004fc600078ec0ff */
[----:B------:R-:W2:Y:S04]  /*eff30*/  LDL.LU R43, [R1+0x557c] ;  /* 0x00557c00012b7983 */ /* 0x000ea80000300800 */
[----:B------:R0:W-:Y:S01]  /*eff40*/  STSM.16.M88.4 [R3], R36 ;  /* 0x0000002403007844 */ /* 0x0001e20000000200 */
[----:B------:R-:W-:-:S03]  /*eff50*/  LOP3.LUT R26, R53, 0xffff, RZ, 0xc0, !PT ;  /* 0x0000ffff351a7812 */ /* 0x000fc600078ec0ff */
[----:B0-----:R-:W2:Y:S04]  /*eff60*/  LDL.LU R36, [R1+0x880] ;  /* 0x0008800001247983 */ /* 0x001ea80000300800 */
[----:B------:R-:W2:Y:S04]  /*eff70*/  LDL.LU R37, [R1+0x884] ;  /* 0x0008840001257983 */ /* 0x000ea80000300800 */
[----:B------:R-:W2:Y:S04]  /*eff80*/  LDL.LU R32, [R1+0x7e0] ;  /* 0x0007e00001207983 */ /* 0x000ea80000300800 */
[----:B------:R-:W2:Y:S04]  /*eff90*/  LDL.LU R33, [R1+0x7e4] ;  /* 0x0007e40001217983 */ /* 0x000ea80000300800 */
[----:B------:R-:W2:Y:S04]  /*effa0*/  LDL.LU R34, [R1+0x7e8] ;  /* 0x0007e80001227983 */ /* 0x000ea80000300800 */
[----:B------:R-:W2:Y:S04]  /*effb0*/  LDL.LU R35, [R1+0x7ec] ;  /* 0x0007ec0001237983 */ /* 0x000ea80000300800 */
[----:B------:R-:W2:Y:S01]  /*effc0*/  LDL.LU R53, [R1+0x1c8c] ;  /* 0x001c8c0001357983 */ /* 0x000ea20000300800 */
[----:B------:R-:W-:-:S02]  /*effd0*/  PRMT R16, R50, 0x4210, R27 ;  /* 0x0000421032107816 */ /* 0x000fc4000000001b */
[----:B------:R-:W-:Y:S02]  /*effe0*/  PRMT R17, R51, 0x4210, R26 ;  /* 0x0000421033117816 */ /* 0x000fe4000000001a */
[----:B------:R-:W-:Y:S02]  /*efff0*/  PRMT R18, R48, 0x4210, R24 ;  /* 0x0000421030127816 */ /* 0x000fe40000000018 */
[----:B------:R-:W-:Y:S01]  /*f0000*/  PRMT R19, R49, 0x4210, R23 ;  /* 0x0000421031137816 */ /* 0x000fe20000000017 */
[----:B------:R-:W-:Y:S01]  /*f0010*/  NOP ;  /* 0x0000000000007918 */ /* 0x000fe20000000000 */
[----:B------:R-:W0:Y:S01]  /*f0020*/  LDS.128 R48, [R3] ;  /* 0x0000000003307984 */ /* 0x000e220000000c00 */
[----:B------:R-:W-:-:S03]  /*f0030*/  NOP ;  /* 0x0000000000007918 */ /* 0x000fc60000000000 */
[----:B0-----:R-:W-:Y:S04]  /*f0040*/  STL.64 [R1+0x6e0], R48 ;  /* 0x0006e03001007387 */ /* 0x001fe80000100a00 */
[----:B------:R0:W-:Y:S04]  /*f0050*/  STL.64 [R1+0x6e8], R50 ;  /* 0x0006e83201007387 */ /* 0x0001e80000100a00 */
[----:B0-----:R-:W2:Y:S04]  /*f0060*/  LDL.LU.64 R50, [R1+0x5708] ;  /* 0x0057080001327983 */ /* 0x001ea80000300a00 */
[----:B------:R-:W2:Y:S04]  /*f0070*/  LDL.LU R60, [R1+0x1c78] ;  /* 0x001c7800013c7983 */ /* 0x000ea80000300800 */
[----:B------:R-:W2:Y:S04]  /*f0080*/  LDL.LU R61, [R1+0x1ca8] ;  /* 0x001ca800013d7983 */ /* 0x000ea80000300800 */
[----:B------:R-:W2:Y:S04]  /*f0090*/  LDL.LU R56, [R1+0x1c9c] ;  /* 0x001c9c0001387983 */ /* 0x000ea80000300800 */
[----:B------:R-:W2:Y:S04]  /*f00a0*/  LDL.LU R57, [R1+0x1c98] ;  /* 0x001c980001397983 */ /* 0x000ea80000300800 */
[----:B------:R-:W2:Y:S04]  /*f00b0*/  LDL.LU R48, [R1+0x1c7c] ;  /* 0x001c7c0001307983 */ /* 0x000ea80000300800 */
[----:B------:R-:W-:Y:S01]  /*f00c0*/  STSM.16.M88.4 [R3], R16 ;  /* 0x0000001003007844 */ /* 0x000fe20000000200 */
[----:B------:R-:W-:Y:S01]  /*f00d0*/  NOP ;  /* 0x0000000000007918 */ /* 0x000fe20000000000 */
[----:B------:R-:W-:-:S02]  /*f00e0*/  LOP3.LUT R20, R44, 0xffff, RZ, 0xc0, !PT ;  /* 0x0000ffff2c147812 */ /* 0x000fc400078ec0ff */
[----:B------:R-:W-:Y:S01]  /*f00f0*/  LOP3.LUT R21, R45, 0xffff, RZ, 0xc0, !PT ;  /* 0x0000ffff2d157812 */ /* 0x000fe200078ec0ff */
[----:B------:R-:W0:Y:S04]  /*f0100*/  LDS.128 R16, [R3] ;  /* 0x0000000003107984 */ /* 0x000e280000000c00 */
[----:B------:R-:W2:Y:S04]  /*f0110*/  LDL.LU R49, [R1+0x1cbc] ;  /* 0x001cbc0001317983 */ /* 0x000ea80000300800 */
[----:B------:R-:W2:Y:S04]  /*f0120*/  LDL.LU R44, [R1+0x1cac] ;  /* 0x001cac00012c7983 */ /* 0x000ea80000300800 */
[----:B------:R-:W2:Y:S01]  /*f0130*/  LDL.LU R45, [R1+0x1cb8] ;  /* 0x001cb800012d7983 */ /* 0x000ea20000300800 */
[----:B----4-:R-:W-:-:S03]  /*f0140*/  LOP3.LUT R22, R40, 0xffff, RZ, 0xc0, !PT ;  /* 0x0000ffff28167812 */ /* 0x010fc600078ec0ff */
[----:B0-----:R-:W-:Y:S04]  /*f0150*/  STL.64 [R1+0x6d0], R16 ;  /* 0x0006d01001007387 */ /* 0x001fe80000100a00 */
[----:B------:R0:W-:Y:S04]  /*f0160*/  STL.64 [R1+0x6d8], R18 ;  /* 0x0006d81201007387 */ /* 0x0001e80000100a00 */
[----:B0-----:R-:W4:Y:S04]  /*f0170*/  LDL.LU.64 R18, [R1+0x5700] ;  /* 0x0057000001127983 */ /* 0x001f280000300a00 */
[----:B------:R-:W4:Y:S01]  /*f0180*/  LDL.LU.64 R16, [R1+0x56f8] ;  /* 0x0056f80001107983 */ /* 0x000f220000300a00 */
[----:B---3--:R-:W-:-:S02]  /*f0190*/  LOP3.LUT R5, R5, 0xffff, RZ, 0xc0, !PT ;  /* 0x0000ffff05057812 */ /* 0x008fc400078ec0ff */
[----:B------:R-:W-:Y:S02]  /*f01a0*/  PRMT R40, R41, 0x4210, R20 ;  /* 0x0000421029287816 */ /* 0x000fe40000000014 */
[----:B------:R-:W-:Y:S02]  /*f01b0*/  PRMT R41, R4, 0x4210, R21 ;  /* 0x0000421004297816 */ /* 0x000fe40000000015 */
[----:B------:R-:W3:Y:S04]  /*f01c0*/  LDL.LU R4, [R1+0x660] ;  /* 0x0006600001047983 */ /* 0x000ee80000300800 */
[----:B------:R-:W4:Y:S01]  /*f01d0*/  LDL.LU R25, [R1+0x3ac] ;  /* 0x0003ac0001197983 */ /* 0x000f220000300800 */
[----:B------:R-:W-:Y:S02]  /*f01e0*/  PRMT R42, R42, 0x4210, R22 ;  /* 0x000042102a2a7816 */ /* 0x000fe40000000016 */
[----:B--2---:R-:W-:Y:S01]  /*f01f0*/  PRMT R43, R43, 0x4210, R5 ;  /* 0x000042102b2b7816 */ /* 0x004fe20000000005 */
[----:B------:R-:W-:-:S04]  /*f0200*/  NOP ;  /* 0x0000000000007918 */ /* 0x000fc80000000000 */
[----:B------:R-:W-:Y:S01]  /*f0210*/  STSM.16.M88.4 [R3], R40 ;  /* 0x0000002803007844 */ /* 0x000fe20000000200 */
[----:B------:R-:W-:-:S03]  /*f0220*/  NOP ;  /* 0x0000000000007918 */ /* 0x000fc60000000000 */
[----:B------:R-:W0:Y:S01]  /*f0230*/  LDS.128 R40, [R3] ;  /* 0x0000000003287984 */ /* 0x000e220000000c00 */
[----:B------:R-:W-:-:S03]  /*f0240*/  NOP ;  /* 0x0000000000007918 */ /* 0x000fc60000000000 */
[----:B0-----:R0:W-:Y:S04]  /*f0250*/  STL.64 [R1+0x690], R40 ;  /* 0x0006902801007387 */ /* 0x0011e80000100a00 */
[----:B------:R1:W-:Y:S04]  /*f0260*/  STL.64 [R1+0x698], R42 ;  /* 0x0006982a01007387 */ /* 0x0003e80000100a00 */
[----:B0-----:R-:W2:Y:S04]  /*f0270*/  LDL.LU.64 R40, [R1+0x56f0] ;  /* 0x0056f00001287983 */ /* 0x001ea80000300a00 */
[----:B-1----:R-:W2:Y:S01]  /*f0280*/  LDL.LU.64 R42, [R1+0x2038] ;  /* 0x00203800012a7983 */ /* 0x002ea20000300a00 */
[----:B------:R-:W-:-:S03]  /*f0290*/  PRMT R38, R53, 0x5210, R29 ;  /* 0x0000521035267816 */ /* 0x000fc6000000001d */
[----:B------:R-:W4:Y:S04]  /*f02a0*/  LDL.LU.64 R52, [R1+0x20b0] ;  /* 0x0020b00001347983 */ /* 0x000f280000300a00 */
[----:B------:R-:W-:Y:S01]  /*f02b0*/  STSM.16.M88.4 [R3], R32 ;  /* 0x0000002003007844 */ /* 0x000fe20000000200 */
[----:B------:R-:W-:Y:S01]  /*f02c0*/  NOP ;  /* 0x0000000000007918 */ /* 0x000fe20000000000 */
[----:B------:R-:W-:Y:S02]  /*f02d0*/  PRMT R39, R60, 0x5210, R28 ;  /* 0x000052103c277816 */ /* 0x000fe4000000001c */
        /* <DEDUP_REMOVED lines=8> */
[----:B------:R-:W-:-:S02]  /*f0360*/  PRMT R29, R56, 0x5210, R26 ;  /* 0x00005210381d7816 */ /* 0x000fc4000000001a */
[----:B-1----:R-:W-:Y:S02]  /*f0370*/  PRMT R30, R57, 0x5210, R24 ;  /* 0x00005210391e7816 */ /* 0x002fe40000000018 */
[----:B------:R-:W-:Y:S01]  /*f0380*/  PRMT R31, R48, 0x5210, R23 ;  /* 0x00005210301f7816 */ /* 0x000fe20000000017 */
[----:B------:R-:W-:-:S04]  /*f0390*/  NOP ;  /* 0x0000000000007918 */ /* 0x000fc80000000000 */
[----:B------:R-:W-:Y:S01]  /*f03a0*/  STSM.16.M88.4 [R3], R28 ;  /* 0x0000001c03007844 */ /* 0x000fe20000000200 */
[----:B------:R-:W-:-:S03]  /*f03b0*/  NOP ;  /* 0x0000000000007918 */ /* 0x000fc60000000000 */
[----:B------:R-:W0:Y:S04]  /*f03c0*/  LDS.128 R28, [R3] ;  /* 0x00000000031c7984 */ /* 0x000e280000000c00 */
[----:B------:R-:W-:Y:S04]  /*f03d0*/  STL.64 [R1+0x670], R32 ;  /* 0x0006702001007387 */ /* 0x000fe80000100a00 */
[----:B------:R-:W-:Y:S01]  /*f03e0*/  STL.64 [R1+0x678], R34 ;  /* 0x0006782201007387 */ /* 0x000fe20000100a00 */
[----:B------:R-:W-:Y:S02]  /*f03f0*/  PRMT R20, R49, 0x5210, R20 ;  /* 0x0000521031147816 */ /* 0x000fe40000000014 */
[----:B------:R-:W-:Y:S01]  /*f0400*/  PRMT R23, R2, 0x5210, R5 ;  /* 0x0000521002177816 */ /* 0x000fe20000000005 */
[----:B------:R-:W4:Y:S04]  /*f0410*/  LDL.LU.64 R48, [R1+0x20a8] ;  /* 0x0020a80001307983 */ /* 0x000f280000300a00 */
[----:B------:R-:W4:Y:S01]  /*f0420*/  LDL.LU R2, [R1+0x56e8] ;  /* 0x0056e80001027983 */ /* 0x000f220000300800 */
[----:B------:R-:W-:-:S02]  /*f0430*/  PRMT R21, R44, 0x5210, R21 ;  /* 0x000052102c157816 */ /* 0x000fc40000000015 */
[----:B------:R-:W-:Y:S01]  /*f0440*/  PRMT R22, R45, 0x5210, R22 ;  /* 0x000052102d167816 */ /* 0x000fe20000000016 */
[----:B------:R-:W-:Y:S01]  /*f0450*/  NOP ;  /* 0x0000000000007918 */ /* 0x000fe20000000000 */
[----:B------:R-:W4:Y:S04]  /*f0460*/  LDL.LU.64 R44, [R1+0x20a0] ;  /* 0x0020a000012c7983 */ /* 0x000f280000300a00 */
[----:B------:R-:W-:Y:S04]  /*f0470*/  STSM.16.M88.4 [R3], R20 ;  /* 0x0000001403007844 */ /* 0x000fe80000000200 */
[----:B0-----:R-:W-:Y:S04]  /*f0480*/  STL.64 [R1+0x6a0], R28 ;  /* 0x0006a01c01007387 */ /* 0x001fe80000100a00 */
[----:B------:R-:W-:Y:S04]  /*f0490*/  STL.64 [R1+0x6a8], R30 ;  /* 0x0006a81e01007387 */ /* 0x000fe80000100a00 */
[----:B------:R-:W4:Y:S01]  /*f04a0*/  LDL.LU R38, [R1+0x650] ;  /* 0x0006500001267983 */ /* 0x000f220000300800 */
[----:B---3--:R-:W-:Y:S01]  /*f04b0*/  PRMT R5, R4, 0x7770, RZ ;  /* 0x0000777004057816 */ /* 0x008fe200000000ff */
[----:B------:R-:W-:-:S04]  /*f04c0*/  NOP ;  /* 0x0000000000007918 */ /* 0x000fc80000000000 */
[----:B--2---:R0:W-:Y:S04]  /*f04d0*/  @P0 STG.E.U8 desc[UR4][R42.64], R5 ;  /* 0x000000052a000986 */ /* 0x0041e8000c101104 */
[----:B0-----:R-:W2:Y:S04]  /*f04e0*/  LDL.LU.64 R42, [R1+0x2098] ;  /* 0x00209800012a7983 */ /* 0x001ea80000300a00 */
[----:B------:R-:W3:Y:S04]  /*f04f0*/  LDL.LU.64 R22, [R1+0x2090] ;  /* 0x0020900001167983 */ /* 0x000ee80000300a00 */
[----:B------:R-:W3:Y:S04]  /*f0500*/  LDL.LU.64 R26, [R1+0x2088] ;  /* 0x00208800011a7983 */ /* 0x000ee80000300a00 */
[----:B------:R-:W3:Y:S04]  /*f0510*/  LDL.LU.64 R30, [R1+0x2080] ;  /* 0x00208000011e7983 */ /* 0x000ee80000300a00 */
[----:B------:R-:W3:Y:S04]  /*f0520*/  LDL.LU.64 R28, [R1+0x2078] ;  /* 0x00207800011c7983 */ /* 0x000ee80000300a00 */
[----:B------:R-:W3:Y:S04]  /*f0530*/  LDL.LU.64 R34, [R1+0x2070] ;  /* 0x0020700001227983 */ /* 0x000ee80000300a00 */
[----:B------:R-:W3:Y:S01]  /*f0540*/  LDL.LU R39, [R1+0x640] ;  /* 0x0006400001277983 */ /* 0x000ee20000300800 */
[----:B------:R-:W-:-:S05]  /*f0550*/  PRMT R5, R4, 0x7771, RZ ;  /* 0x0000777104057816 */ /* 0x000fca00000000ff */
[----:B----4-:R0:W-:Y:S04]  /*f0560*/  @P6 STG.E.U8 desc[UR4][R52.64], R5 ;  /* 0x0000000534006986 */ /* 0x0101e8000c101104 */
[----:B0-----:R-:W4:Y:S04]  /*f0570*/  LDL.LU R5, [R1+0x630] ;  /* 0x0006300001057983 */ /* 0x001f280000300800 */
[----:B------:R-:W4:Y:S04]  /*f0580*/  LDL.LU.64 R32, [R1+0x2068] ;  /* 0x0020680001207983 */ /* 0x000f280000300a00 */
[----:B------:R-:W4:Y:S04]  /*f0590*/  LDL.LU.64 R36, [R1+0x2060] ;  /* 0x0020600001247983 */ /* 0x000f280000300a00 */
[----:B------:R-:W4:Y:S01]  /*f05a0*/  LDL.LU.64 R60, [R1+0x2058] ;  /* 0x00205800013c7983 */ /* 0x000f220000300a00 */
[----:B------:R-:W-:-:S03]  /*f05b0*/  PRMT R20, R4, 0x7772, RZ ;  /* 0x0000777204147816 */ /* 0x000fc600000000ff */
[----:B------:R-:W4:Y:S01]  /*f05c0*/  LDL.LU.64 R56, [R1+0x2050] ;  /* 0x0020500001387983 */ /* 0x000f220000300a00 */
[C---:B------:R-:W-:Y:S02]  /*f05d0*/  LOP3.LUT P0, RZ, R25.reuse, 0x10000, RZ, 0xc0, !PT ;  /* 0x0001000019ff7812 */ /* 0x040fe4000780c0ff */
[----:B------:R-:W-:Y:S02]  /*f05e0*/  PRMT R4, R4, 0x7773, RZ ;  /* 0x0000777304047816 */ /* 0x000fe400000000ff */
[----:B------:R-:W-:Y:S01]  /*f05f0*/  LOP3.LUT R25, R25, 0xffffbfff, RZ, 0xc0, !PT ;  /* 0xffffbfff19197812 */ /* 0x000fe200078ec0ff */
[----:B------:R-:W4:Y:S01]  /*f0600*/  LDL.LU.64 R52, [R1+0x2048] ;  /* 0x0020480001347983 */ /* 0x000f220000300a00 */
[----:B------:R-:W-:-:S03]  /*f0610*/  LOP3.LUT P6, RZ, R2, 0x200, RZ, 0xc0, !PT ;  /* 0x0000020002ff7812 */ /* 0x000fc600078cc0ff */
[----:B------:R0:W-:Y:S04]  /*f0620*/  @P5 STG.E.U8 desc[UR4][R48.64], R20 ;  /* 0x0000001430005986 */ /* 0x0001e8000c101104 */
[----:B------:R1:W-:Y:S06]  /*f0630*/  @P4 STG.E.U8 desc[UR4][R44.64], R4 ;  /* 0x000000042c004986 */ /* 0x0003ec000c101104 */
[----:B------:R-:W-:Y:S01]  /*f0640*/  @P6 LOP3.LUT R25, R25, 0x4000, RZ, 0xfc, !PT ;  /* 0x0000400019196812 */ /* 0x000fe200078efcff */
[----:B0-----:R-:W4:Y:S01]  /*f0650*/  LDL.LU.64 R48, [R1+0x2040] ;  /* 0x0020400001307983 */ /* 0x001f220000300a00 */
[----:B------:R-:W-:-:S03]  /*f0660*/  LOP3.LUT P6, RZ, R2, 0x4, RZ, 0xc0, !PT ;  /* 0x0000000402ff7812 */ /* 0x000fc600078cc0ff */
[----:B-1----:R-:W4:Y:S04]  /*f0670*/  LDL.LU.64 R44, [R1+0x20b8] ;  /* 0x0020b800012c7983 */ /* 0x002f280000300a00 */
[----:B------:R-:W4:Y:S01]  /*f0680*/  LDL.LU R4, [R1+0x620] ;  /* 0x0006200001047983 */ /* 0x000f220000300800 */
[----:B------:R-:W-:Y:S02]  /*f0690*/  LOP3.LUT R25, R25, 0xffff7fff, RZ, 0xc0, !PT ;  /* 0xffff7fff19197812 */ /* 0x000fe400078ec0ff */
[----:B------:R-:W-:-:S03]  /*f06a0*/  PRMT R20, R38, 0x7770, RZ ;  /* 0x0000777026147816 */ /* 0x000fc600000000ff */
[----:B------:R-:W-:Y:S02]  /*f06b0*/  @P6 LOP3.LUT R25, R25, 0x8000, RZ, 0xfc, !PT ;  /* 0x0000800019196812 */ /* 0x000fe400078efcff */
[----:B------:R-:W-:Y:S01]  /*f06c0*/  LOP3.LUT P6, RZ, R2, 0x2, RZ, 0xc0, !PT ;  /* 0x0000000202ff7812 */ /* 0x000fe200078cc0ff */
[----:B--2---:R0:W-:Y:S02]  /*f06d0*/  @P3 STG.E.U8 desc[UR4][R42.64], R20 ;  /* 0x000000142a003986 */ /* 0x0041e4000c101104 */
[C---:B0-----:R-:W-:Y:S02]  /*f06e0*/  PRMT R20, R38.reuse, 0x7771, RZ ;  /* 0x0000777126147816 */ /* 0x041fe400000000ff */
[----:B------:R-:W2:Y:S04]  /*f06f0*/  LDL.LU.64 R42, [R1+0x56e0] ;  /* 0x0056e000012a7983 */ /* 0x000ea80000300a00 */
[----:B---3--:R0:W-:Y:S02]  /*f0700*/  @P2 STG.E.U8 desc[UR4][R22.64], R20 ;  /* 0x0000001416002986 */ /* 0x0081e4000c101104 */
[----:B0-----:R-:W-:-:S05]  /*f0710*/  PRMT R20, R38, 0x7772, RZ ;  /* 0x0000777226147816 */ /* 0x001fca00000000ff */
[----:B------:R0:W-:Y:S02]  /*f0720*/  @P1 STG.E.U8 desc[UR4][R26.64], R20 ;  /* 0x000000141a001986 */ /* 0x0001e4000c101104 */
[----:B0-----:R-:W-:-:S05]  /*f0730*/  PRMT R20, R38, 0x7773, RZ ;  /* 0x0000777326147816 */ /* 0x001fca00000000ff */
[----:B------:R0:W-:Y:S02]  /*f0740*/  @P0 STG.E.U8 desc[UR4][R30.64], R20 ;  /* 0x000000141e000986 */ /* 0x0001e4000c101104 */
[----:B0-----:R-:W-:-:S05]  /*f0750*/  PRMT R20, R39, 0x7770, RZ ;  /* 0x0000777027147816 */ /* 0x001fca00000000ff */
[----:B------:R0:W-:Y:S01]  /*f0760*/  @P6 STG.E.U8 desc[UR4][R28.64], R20 ;  /* 0x000000141c006986 */ /* 0x0001e2000c101104 */
[----:B------:R-:W-:Y:S02]  /*f0770*/  LOP3.LUT P6, RZ, R25, 0x8000, RZ, 0xc0, !PT ;  /* 0x0000800019ff7812 */ /* 0x000fe400078cc0ff */
[C---:B------:R-:W-:Y:S02]  /*f0780*/  LOP3.LUT P0, RZ, R2.reuse, 0x8, RZ, 0xc0, !PT ;  /* 0x0000000802ff7812 */ /* 0x040fe4000780c0ff */
[----:B------:R-:W-:Y:S02]  /*f0790*/  LOP3.LUT P1, RZ, R2, 0x10, RZ, 0xc0, !PT ;  /* 0x0000001002ff7812 */ /* 0x000fe4000782c0ff */
[----:B0-----:R-:W-:-:S07]  /*f07a0*/  PRMT R20, R39, 0x7771, RZ ;  /* 0x0000777127147816 */ /* 0x001fce00000000ff */
[----:B------:R0:W-:Y:S02]  /*f07b0*/  @P6 STG.E.U8 desc[UR4][R34.64], R20 ;  /* 0x0000001422006986 */ /* 0x0001e4000c101104 */
[----:B0-----:R-:W-:-:S05]  /*f07c0*/  PRMT R20, R39, 0x7772, RZ ;  /* 0x0000777227147816 */ /* 0x001fca00000000ff */
[----:B----4-:R0:W-:Y:S02]  /*f07d0*/  @P0 STG.E.U8 desc[UR4][R32.64], R20 ;  /* 0x0000001420000986 */ /* 0x0101e4000c101104 */
[----:B0-----:R-:W-:-:S05]  /*f07e0*/  PRMT R20, R39, 0x7773, RZ ;  /* 0x0000777327147816 */ /* 0x001fca00000000ff */
[----:B------:R0:W-:Y:S04]  /*f07f0*/  @P1 STG.E.U8 desc[UR4][R36.64], R20 ;  /* 0x0000001424001986 */ /* 0x0001e8000c101104 */
[----:B0-----:R-:W3:Y:S01]  /*f0800*/  LDL.LU.64 R36, [R1+0x2130] ;  /* 0x0021300001247983 */ /* 0x001ee20000300a00 */
[C---:B------:R-:W-:Y:S02]  /*f0810*/  LOP3.LUT P2, RZ, R2.reuse, 0x20, RZ, 0xc0, !PT ;  /* 0x0000002002ff7812 */ /* 0x040fe4000784c0ff */
[C---:B------:R-:W-:Y:S02]  /*f0820*/  LOP3.LUT P3, RZ, R2.reuse, 0x40, RZ, 0xc0, !PT ;  /* 0x0000004002ff7812 */ /* 0x040fe4000786c0ff */
[----:B------:R-:W-:Y:S02]  /*f0830*/  PRMT R20, R5, 0x7770, RZ ;  /* 0x0000777005147816 */ /* 0x000fe400000000ff */
[----:B------:R-:W-:-:S02]  /*f0840*/  LOP3.LUT P4, RZ, R2, 0x80, RZ, 0xc0, !PT ;  /* 0x0000008002ff7812 */ /* 0x000fc4000788c0ff */
[----:B------:R-:W-:Y:S02]  /*f0850*/  LOP3.LUT P5, RZ, R2, 0x100, RZ, 0xc0, !PT ;  /* 0x0000010002ff7812 */ /* 0x000fe400078ac0ff */
[----:B------:R-:W-:-:S03]  /*f0860*/  LOP3.LUT P6, RZ, R25, 0x4000, RZ, 0xc0, !PT ;  /* 0x0000400019ff7812 */ /* 0x000fc600078cc0ff */
[----:B------:R0:W-:Y:S02]  /*f0870*/  @P2 STG.E.U8 desc[UR4][R60.64], R20 ;  /* 0x000000143c002986 */ /* 0x0001e4000c101104 */
[C---:B0-----:R-:W-:Y:S02]  /*f0880*/  PRMT R20, R5.reuse, 0x7771, RZ ;  /* 0x0000777105147816 */ /* 0x041fe400000000ff */
[----:B------:R-:W4:Y:S04]  /*f0890*/  LDL.LU.64 R60, [R1+0x2128] ;  /* 0x00212800013c7983 */ /* 0x000f280000300a00 */
[----:B------:R0:W-:Y:S02]  /*f08a0*/  @P3 STG.E.U8 desc[UR4][R56.64], R20 ;  /* 0x0000001438003986 */ /* 0x0001e4000c101104 */
[----:B0-----:R-:W-:-:S02]  /*f08b0*/  PRMT R20, R5, 0x7772, RZ ;  /* 0x0000777205147816 */ /* 0x001fc400000000ff */
[----:B------:R-:W-:Y:S01]  /*f08c0*/  PRMT R5, R5, 0x7773, RZ ;  /* 0x0000777305057816 */ /* 0x000fe200000000ff */
[----:B------:R-:W2:Y:S04]  /*f08d0*/  LDL.LU.64 R56, [R1+0x2120] ;  /* 0x0021200001387983 */ /* 0x000ea80000300a00 */
[----:B------:R0:W-:Y:S04]  /*f08e0*/  @P4 STG.E.U8 desc[UR4][R52.64], R20 ;  /* 0x0000001434004986 */ /* 0x0001e8000c101104 */
[----:B------:R1:W-:Y:S04]  /*f08f0*/  @P5 STG.E.U8 desc[UR4][R48.64], R5 ;  /* 0x0000000530005986 */ /* 0x0003e8000c101104 */
[----:B0-----:R-:W2:Y:S01]  /*f0900*/  LDL.LU.64 R52, [R1+0x2110] ;  /* 0x0021100001347983 */ /* 0x001ea20000300a00 */
[----:B-1----:R-:W-:-:S03]  /*f0910*/  PRMT R5, R4, 0x7770, RZ ;  /* 0x0000777004057816 */ /* 0x002fc600000000ff */
[----:B------:R-:W2:Y:S04]  /*f0920*/  LDL.LU.64 R48, [R1+0x2108] ;  /* 0x0021080001307983 */ /* 0x000ea80000300a00 */
[----:B------:R0:W-:Y:S04]  /*f0930*/  @P6 STG.E.U8 desc[UR4][R44.64], R5 ;  /* 0x000000052c006986 */ /* 0x0001e8000c101104 */
[----:B0-----:R-:W2:Y:S04]  /*f0940*/  LDL.LU.64 R44, [R1+0x2100] ;  /* 0x00210000012c7983 */ /* 0x001ea80000300a00 */
[----:B------:R-:W2:Y:S01]  /*f0950*/  LDL.LU R5, [R1+0x610] ;  /* 0x0006100001057983 */ /* 0x000ea20000300800 */
[----:B------:R-:W-:-:S02]  /*f0960*/  LOP3.LUT P4, RZ, R2, 0x400, RZ, 0xc0, !PT ;  /* 0x0000040002ff7812 */ /* 0x000fc4000788c0ff */
[----:B------:R-:W-:Y:S02]  /*f0970*/  PRMT R20, R4, 0x7771, RZ ;  /* 0x0000777104147816 */ /* 0x000fe400000000ff */
[----:B------:R-:W-:Y:S02]  /*f0980*/  LOP3.LUT P0, RZ, R2, 0x400000, RZ, 0xc0, !PT ;  /* 0x0040000002ff7812 */ /* 0x000fe4000780c0ff */
[----:B------:R-:W-:-:S11]  /*f0990*/  LOP3.LUT R25, R25, 0xffffffdf, RZ, 0xc0, !PT ;  /* 0xffffffdf19197812 */ /* 0x000fd600078ec0ff */
[----:B------:R-:W-:Y:S02]  /*f09a0*/  @P0 LOP3.LUT R25, R25, 0x20, RZ, 0xfc, !PT ;  /* 0x0000002019190812 */ /* 0x000fe400078efcff */
[----:B------:R-:W-:Y:S02]  /*f09b0*/  LOP3.LUT P0, RZ, R2, 0x200000, RZ, 0xc0, !PT ;  /* 0x0020000002ff7812 */ /* 0x000fe4000780c0ff */
[----:B------:R-:W-:-:S11]  /*f09c0*/  LOP3.LUT R25, R25, 0xffffffbf, RZ, 0xc0, !PT ;  /* 0xffffffbf19197812 */ /* 0x000fd600078ec0ff */
[----:B------:R-:W-:Y:S02]  /*f09d0*/  @P0 LOP3.LUT R25, R25, 0x40, RZ, 0xfc, !PT ;  /* 0x0000004019190812 */ /* 0x000fe400078efcff */
[----:B------:R-:W-:Y:S02]  /*f09e0*/  LOP3.LUT P0, RZ, R2, 0x100000, RZ, 0xc0, !PT ;  /* 0x0010000002ff7812 */ /* 0x000fe4000780c0ff */
[----:B------:R-:W-:-:S11]  /*f09f0*/  LOP3.LUT R25, R25, 0xffffff7f, RZ, 0xc0, !PT ;  /* 0xffffff7f19197812 */ /* 0x000fd600078ec0ff */
[----:B------:R-:W-:Y:S02]  /*f0a00*/  @P0 LOP3.LUT R25, R25, 0x80, RZ, 0xfc, !PT ;  /* 0x0000008019190812 */ /* 0x000fe400078efcff */
[----:B------:R-:W-:Y:S02]  /*f0a10*/  LOP3.LUT P0, RZ, R2, 0x80000, RZ, 0xc0, !PT ;  /* 0x0008000002ff7812 */ /* 0x000fe4000780c0ff */
[----:B------:R-:W-:Y:S01]  /*f0a20*/  LOP3.LUT R25, R25, 0xfffffeff, RZ, 0xc0, !PT ;  /* 0xfffffeff19197812 */ /* 0x000fe200078ec0ff */
[----:B---3--:R0:W-:Y:S04]  /*f0a30*/  @P4 STG.E.U8 desc[UR4][R36.64], R20 ;  /* 0x0000001424004986 */ /* 0x0081e8000c101104 */
[----:B0-----:R-:W3:Y:S04]  /*f0a40*/  LDL.LU.64 R20, [R1+0x20f8] ;  /* 0x0020f80001147983 */ /* 0x001ee80000300a00 */
[----:B------:R-:W3:Y:S04]  /*f0a50*/  LDL.LU.64 R26, [R1+0x20f0] ;  /* 0x0020f000011a7983 */ /* 0x000ee80000300a00 */
[----:B------:R-:W3:Y:S04]  /*f0a60*/  LDL.LU.64 R30, [R1+0x20e8] ;  /* 0x0020e800011e7983 */ /* 0x000ee80000300a00 */
[----:B------:R-:W3:Y:S01]  /*f0a70*/  LDL.LU.64 R28, [R1+0x20e0] ;  /* 0x0020e000011c7983 */ /* 0x000ee20000300a00 */
[----:B------:R-:W-:-:S02]  /*f0a80*/  @P0 LOP3.LUT R25, R25, 0x100, RZ, 0xfc, !PT ;  /* 0x0000010019190812 */ /* 0x000fc400078efcff */
[C---:B------:R-:W-:Y:S02]  /*f0a90*/  LOP3.LUT P0, RZ, R2.reuse, 0x40000, RZ, 0xc0, !PT ;  /* 0x0004000002ff7812 */ /* 0x040fe4000780c0ff */
[C---:B------:R-:W-:Y:S02]  /*f0aa0*/  LOP3.LUT P5, RZ, R2.reuse, 0x800, RZ, 0xc0, !PT ;  /* 0x0000080002ff7812 */ /* 0x040fe400078ac0ff */
[----:B------:R-:W-:Y:S02]  /*f0ab0*/  LOP3.LUT P6, RZ, R2, 0x1000, RZ, 0xc0, !PT ;  /* 0x0000100002ff7812 */ /* 0x000fe400078cc0ff */
[----:B------:R-:W-:Y:S02]  /*f0ac0*/  LOP3.LUT R25, R25, 0xfffffdff, RZ, 0xc0, !PT ;  /* 0xfffffdff19197812 */ /* 0x000fe400078ec0ff */
[----:B------:R-:W-:Y:S01]  /*f0ad0*/  PRMT R22, R4, 0x7772, RZ ;  /* 0x0000777204167816 */ /* 0x000fe200000000ff */
[----:B------:R-:W3:Y:S04]  /*f0ae0*/  LDL.LU.64 R34, [R1+0x20d8] ;  /* 0x0020d80001227983 */ /* 0x000ee80000300a00 */
[----:B------:R-:W-:-:S02]  /*f0af0*/  @P0 LOP3.LUT R25, R25, 0x200, RZ, 0xfc, !PT ;  /* 0x0000020019190812 */ /* 0x000fc400078efcff */
[----:B------:R-:W-:Y:S02]  /*f0b00*/  LOP3.LUT P0, RZ, R2, 0x20000, RZ, 0xc0, !PT ;  /* 0x0002000002ff7812 */ /* 0x000fe4000780c0ff */
[----:B------:R-:W-:Y:S01]  /*f0b10*/  PRMT R4, R4, 0x7773, RZ ;  /* 0x0000777304047816 */ /* 0x000fe200000000ff */
[----:B----4-:R0:W-:Y:S01]  /*f0b20*/  @P5 STG.E.U8 desc[UR4][R60.64], R22 ;  /* 0x000000163c005986 */ /* 0x0101e2000c101104 */
[----:B------:R-:W-:-:S03]  /*f0b30*/  LOP3.LUT R25, R25, 0xfffffbff, RZ, 0xc0, !PT ;  /* 0xfffffbff19197812 */ /* 0x000fc600078ec0ff */
[----:B------:R-:W4:Y:S04]  /*f0b40*/  LDL.LU.64 R32, [R1+0x20d0] ;  /* 0x0020d00001207983 */ /* 0x000f280000300a00 */
[----:B------:R-:W4:Y:S04]  /*f0b50*/  LDL.LU.64 R38, [R1+0x20c8] ;  /* 0x0020c80001267983 */ /* 0x000f280000300a00 */
[----:B------:R-:W4:Y:S01]  /*f0b60*/  LDL.LU.64 R36, [R1+0x20c0] ;  /* 0x0020c00001247983 */ /* 0x000f220000300a00 */
[----:B------:R-:W-:Y:S02]  /*f0b70*/  @P0 LOP3.LUT R25, R25, 0x400, RZ, 0xfc, !PT ;  /* 0x0000040019190812 */ /* 0x000fe400078efcff */
[----:B------:R-:W-:Y:S01]  /*f0b80*/  LOP3.LUT P0, RZ, R2, 0x10000, RZ, 0xc0, !PT ;  /* 0x0001000002ff7812 */ /* 0x000fe2000780c0ff */
[----:B--2---:R1:W-:Y:S04]  /*f0b90*/  @P6 STG.E.U8 desc[UR4][R56.64], R4 ;  /* 0x0000000438006986 */ /* 0x0043e8000c101104 */
[----:B0-----:R-:W2:Y:S01]  /*f0ba0*/  LDL.LU.64 R60, [R1+0x2140] ;  /* 0x00214000013c7983 */ /* 0x001ea20000300a00 */
[----:B------:R-:W-:-:S07]  /*f0bb0*/  LOP3.LUT R25, R25, 0xfffff7ff, RZ, 0xc0, !PT ;  /* 0xfffff7ff19197812 */ /* 0x000fce00078ec0ff */
[----:B------:R-:W-:Y:S02]  /*f0bc0*/  @P0 LOP3.LUT R25, R25, 0x800, RZ, 0xfc, !PT ;  /* 0x0000080019190812 */ /* 0x000fe400078efcff */
[----:B------:R-:W-:Y:S01]  /*f0bd0*/  LOP3.LUT P0, RZ, R2, 0x8000, RZ, 0xc0, !PT ;  /* 0x0000800002ff7812 */ /* 0x000fe2000780c0ff */
[----:B-1----:R-:W2:Y:S01]  /*f0be0*/  LDL.LU.64 R56, [R1+0x2138] ;  /* 0x0021380001387983 */ /* 0x002ea20000300a00 */
[----:B------:R-:W-:-:S11]  /*f0bf0*/  LOP3.LUT R25, R25, 0xffffefff, RZ, 0xc0, !PT ;  /* 0xffffefff19197812 */ /* 0x000fd600078ec0ff */
[----:B------:R-:W-:Y:S02]  /*f0c00*/  @P0 LOP3.LUT R25, R25, 0x1000, RZ, 0xfc, !PT ;  /* 0x0000100019190812 */ /* 0x000fe400078efcff */
[----:B------:R-:W-:Y:S02]  /*f0c10*/  LOP3.LUT P0, RZ, R2, 0x4000, RZ, 0xc0, !PT ;  /* 0x0000400002ff7812 */ /* 0x000fe4000780c0ff */
[----:B------:R-:W-:Y:S02]  /*f0c20*/  LOP3.LUT R25, R25, 0xffffdfff, RZ, 0xc0, !PT ;  /* 0xffffdfff19197812 */ /* 0x000fe400078ec0ff */
[----:B------:R-:W-:-:S09]  /*f0c30*/  PRMT R4, R5, 0x7770, RZ ;  /* 0x0000777005047816 */ /* 0x000fd200000000ff */
[----:B------:R-:W-:Y:S02]  /*f0c40*/  @P0 LOP3.LUT R25, R25, 0x2000, RZ, 0xfc, !PT ;  /* 0x0000200019190812 */ /* 0x000fe400078efcff */
[----:B------:R-:W-:-:S13]  /*f0c50*/  LOP3.LUT P0, RZ, R2, 0x2000, RZ, 0xc0, !PT ;  /* 0x0000200002ff7812 */ /* 0x000fda000780c0ff */
[----:B------:R0:W-:Y:S01]  /*f0c60*/  @P0 STG.E.U8 desc[UR4][R52.64], R4 ;  /* 0x0000000434000986 */ /* 0x0001e2000c101104 */
[----:B------:R-:W-:Y:S02]  /*f0c70*/  LOP3.LUT P0, RZ, R25, 0x2000, RZ, 0xc0, !PT ;  /* 0x0000200019ff7812 */ /* 0x000fe4000780c0ff */
[----:B0-----:R-:W-:Y:S01]  /*f0c80*/  PRMT R4, R5, 0x7771, RZ ;  /* 0x0000777105047816 */ /* 0x001fe200000000ff */
[----:B------:R-:W2:Y:S10]  /*f0c90*/  LDL.LU.64 R52, [R1+0x2158] ;  /* 0x0021580001347983 */ /* 0x000eb40000300a00 */
[----:B------:R0:W-:Y:S01]  /*f0ca0*/  @P0 STG.E.U8 desc[UR4][R48.64], R4 ;  /* 0x0000000430000986 */ /* 0x0001e2000c101104 */
[----:B------:R-:W-:-:S02]  /*f0cb0*/  LOP3.LUT P0, RZ, R25, 0x1000, RZ, 0xc0, !PT ;  /* 0x0000100019ff7812 */ /* 0x000fc4000780c0ff */
[----:B0-----:R-:W-:Y:S01]  /*f0cc0*/  PRMT R4, R5, 0x7772, RZ ;  /* 0x0000777205047816 */ /* 0x001fe200000000ff */
[----:B------:R-:W2:Y:S10]  /*f0cd0*/  LDL.LU.64 R48, [R1+0x2150] ;  /* 0x0021500001307983 */ /* 0x000eb40000300a00 */
[----:B------:R0:W-:Y:S01]  /*f0ce0*/  @P0 STG.E.U8 desc[UR4][R44.64], R4 ;  /* 0x000000042c000986 */ /* 0x0001e2000c101104 */
[----:B------:R-:W-:-:S02]  /*f0cf0*/  LOP3.LUT P0, RZ, R25, 0x800, RZ, 0xc0, !PT ;  /* 0x0000080019ff7812 */ /* 0x000fc4000780c0ff */
[----:B0-----:R-:W-:Y:S01]  /*f0d00*/  PRMT R4, R5, 0x7773, RZ ;  /* 0x0000777305047816 */ /* 0x001fe200000000ff */
[----:B------:R-:W2:Y:S10]  /*f0d10*/  LDL.LU.64 R44, [R1+0x2148] ;  /* 0x00214800012c7983 */ /* 0x000eb40000300a00 */
[----:B---3--:R0:W-:Y:S01]  /*f0d20*/  @P0 STG.E.U8 desc[UR4][R20.64], R4 ;  /* 0x0000000414000986 */ /* 0x0081e2000c101104 */
[----:B------:R-:W-:-:S02]  /*f0d30*/  LOP3.LUT P0, RZ, R25, 0x400, RZ, 0xc0, !PT ;  /* 0x0000040019ff7812 */ /* 0x000fc4000780c0ff */
[----:B0-----:R-:W-:-:S11]  /*f0d40*/  PRMT R4, R0, 0x7770, RZ ;  /* 0x0000777000047816 */ /* 0x001fd600000000ff */
[----:B------:R0:W-:Y:S01]  /*f0d50*/  @P0 STG.E.U8 desc[UR4][R26.64], R4 ;  /* 0x000000041a000986 */ /* 0x0001e2000c101104 */
[----:B------:R-:W-:Y:S02]  /*f0d60*/  LOP3.LUT P0, RZ, R25, 0x200, RZ, 0xc0, !PT ;  /* 0x0000020019ff7812 */ /* 0x000fe4000780c0ff */
[----:B0-----:R-:W-:-:S11]  /*f0d70*/  PRMT R4, R0, 0x7771, RZ ;  /* 0x0000777100047816 */ /* 0x001fd600000000ff */
[----:B------:R0:W-:Y:S01]  /*f0d80*/  @P0 STG.E.U8 desc[UR4][R30.64], R4 ;  /* 0x000000041e000986 */ /* 0x0001e2000c101104 */
[----:B------:R-:W-:Y:S02]  /*f0d90*/  LOP3.LUT P0, RZ, R25, 0x100, RZ, 0xc0, !PT ;  /* 0x0000010019ff7812 */ /* 0x000fe4000780c0ff */
[----:B0-----:R-:W-:-:S11]  /*f0da0*/  PRMT R4, R0, 0x7772, RZ ;  /* 0x0000777200047816 */ /* 0x001fd600000000ff */
[----:B------:R0:W-:Y:S02]  /*f0db0*/  @P0 STG.E.U8 desc[UR4][R28.64], R4 ;  /* 0x000000041c000986 */ /* 0x0001e4000c101104 */
[----:B0-----:R-:W-:Y:S02]  /*f0dc0*/  PRMT R4, R0, 0x7773, RZ ;  /* 0x0000777300047816 */ /* 0x001fe400000000ff */
[----:B------:R-:W3:Y:S01]  /*f0dd0*/  LDL.LU R0, [R1+0x56dc] ;  /* 0x0056dc0001007983 */ /* 0x000ee20000300800 */
[----:B------:R-:W-:-:S13]  /*f0de0*/  LOP3.LUT P0, RZ, R25, 0x80, RZ, 0xc0, !PT ;  /* 0x0000008019ff7812 */ /* 0x000fda000780c0ff */
[----:B------:R0:W-:Y:S01]  /*f0df0*/  @P0 STG.E.U8 desc[UR4][R34.64], R4 ;  /* 0x0000000422000986 */ /* 0x0001e2000c101104 */
[----:B------:R-:W-:Y:S02]  /*f0e00*/  LOP3.LUT P0, RZ, R25, 0x40, RZ, 0xc0, !PT ;  /* 0x0000004019ff7812 */ /* 0x000fe4000780c0ff */
[----:B0-----:R-:W-:-:S11]  /*f0e10*/  PRMT R4, R43, 0x7770, RZ ;  /* 0x000077702b047816 */ /* 0x001fd600000000ff */
[----:B----4-:R0:W-:Y:S01]  /*f0e20*/  @P0 STG.E.U8 desc[UR4][R32.64], R4 ;  /* 0x0000000420000986 */ /* 0x0101e2000c101104 */
[----:B------:R-:W-:Y:S02]  /*f0e30*/  LOP3.LUT P0, RZ, R25, 0x20, RZ, 0xc0, !PT ;  /* 0x0000002019ff7812 */ /* 0x000fe4000780c0ff */
[C---:B------:R-:W-:Y:S02]  /*f0e40*/  LOP3.LUT P1, RZ, R2.reuse, 0x800000, RZ, 0xc0, !PT ;  /* 0x0080000002ff7812 */ /* 0x040fe4000782c0ff */
[----:B------:R-:W-:Y:S02]  /*f0e50*/  LOP3.LUT P2, RZ, R2, 0x1000000, RZ, 0xc0, !PT ;  /* 0x0100000002ff7812 */ /* 0x000fe4000784c0ff */
[----:B0-----:R-:W-:-:S07]  /*f0e60*/  PRMT R4, R43, 0x7771, RZ ;  /* 0x000077712b047816 */ /* 0x001fce00000000ff */
[----:B------:R0:W-:Y:S01]  /*f0e70*/  @P0 STG.E.U8 desc[UR4][R38.64], R4 ;  /* 0x0000000426000986 */ /* 0x0001e2000c101104 */
[C---:B------:R-:W-:Y:S02]  /*f0e80*/  LOP3.LUT P3, RZ, R2.reuse, 0x2000000, RZ, 0xc0, !PT ;  /* 0x0200000002ff7812 */ /* 0x040fe4000786c0ff */
[----:B------:R-:W-:Y:S02]  /*f0e90*/  LOP3.LUT P4, RZ, R2, 0x4000000, RZ, 0xc0, !PT ;  /* 0x0400000002ff7812 */ /* 0x000fe4000788c0ff */
[----:B0-----:R-:W-:-:S05]  /*f0ea0*/  PRMT R4, R43, 0x7772, RZ ;  /* 0x000077722b047816 */ /* 0x001fca00000000ff */
[----:B------:R0:W-:Y:S01]  /*f0eb0*/  @P1 STG.E.U8 desc[UR4][R36.64], R4 ;  /* 0x0000000424001986 */ /* 0x0001e2000c101104 */
[C---:B------:R-:W-:Y:S02]  /*f0ec0*/  LOP3.LUT P5, RZ, R2.reuse, 0x8000000, RZ, 0xc0, !PT ;  /* 0x0800000002ff7812 */ /* 0x040fe400078ac0ff */
[----:B0-----:R-:W-:Y:S02]  /*f0ed0*/  PRMT R4, R43, 0x7773, RZ ;  /* 0x000077732b047816 */ /* 0x001fe400000000ff */
[----:B------:R-:W4:Y:S04]  /*f0ee0*/  LDL.LU R43, [R1+0x56d8] ;  /* 0x0056d800012b7983 */ /* 0x000f280000300800 */
[----:B--2---:R3:W-:Y:S01]  /*f0ef0*/  @P2 STG.E.U8 desc[UR4][R60.64], R4 ;  /* 0x000000043c002986 */ /* 0x0047e2000c101104 */
[----:B------:R-:W-:-:S02]  /*f0f00*/  LOP3.LUT P6, RZ, R2, 0x10000000, RZ, 0xc0, !PT ;  /* 0x1000000002ff7812 */ /* 0x000fc400078cc0ff */
[----:B---3--:R-:W-:-:S05]  /*f0f10*/  PRMT R4, R0, 0x7770, RZ ;  /* 0x0000777000047816 */ /* 0x008fca00000000ff */
[----:B------:R0:W-:Y:S02]  /*f0f20*/  @P3 STG.E.U8 desc[UR4][R56.64], R4 ;  /* 0x0000000438003986 */ /* 0x0001e4000c101104 */
[----:B0-----:R-:W-:-:S05]  /*f0f30*/  PRMT R4, R0, 0x7771, RZ ;  /* 0x0000777100047816 */ /* 0x001fca00000000ff */
[----:B------:R0:W-:Y:S02]  /*f0f40*/  @P4 STG.E.U8 desc[UR4][R52.64], R4 ;  /* 0x0000000434004986 */ /* 0x0001e4000c101104 */
[----:B0-----:R-:W-:-:S05]  /*f0f50*/  PRMT R4, R0, 0x7772, RZ ;  /* 0x0000777200047816 */ /* 0x001fca00000000ff */
[----:B------:R0:W-:Y:S02]  /*f0f60*/  @P5 STG.E.U8 desc[UR4][R48.64], R4 ;  /* 0x0000000430005986 */ /* 0x0001e4000c101104 */
[----:B0-----:R-:W-:Y:S02]  /*f0f70*/  PRMT R4, R0, 0x7773, RZ ;  /* 0x0000777300047816 */ /* 0x001fe400000000ff */
[----:B------:R-:W2:Y:S04]  /*f0f80*/  LDL.LU R0, [R1+0x56d4] ;  /* 0x0056d40001007983 */ /* 0x000ea80000300800 */
[----:B------:R-:W3:Y:S04]  /*f0f90*/  LDL.LU.64 R36, [R1+0x21c0] ;  /* 0x0021c00001247983 */ /* 0x000ee80000300a00 */
[----:B------:R-:W3:Y:S04]  /*f0fa0*/  LDL.LU.64 R60, [R1+0x21b8] ;  /* 0x0021b800013c7983 */ /* 0x000ee80000300a00 */
[----:B------:R-:W3:Y:S04]  /*f0fb0*/  LDL.LU.64 R56, [R1+0x21b0] ;  /* 0x0021b00001387983 */ /* 0x000ee80000300a00 */
[----:B------:R-:W3:Y:S04]  /*f0fc0*/  LDL.LU R5, [R1+0x654] ;  /* 0x0006540001057983 */ /* 0x000ee80000300800 */
[----:B------:R-:W3:Y:S04]  /*f0fd0*/  LDL.LU.64 R52, [R1+0x21a8] ;  /* 0x0021a80001347983 */ /* 0x000ee80000300a00 */
[----:B------:R0:W-:Y:S04]  /*f0fe0*/  @P6 STG.E.U8 desc[UR4][R44.64], R4 ;  /* 0x000000042c006986 */ /* 0x0001e8000c101104 */
[----:B------:R-:W3:Y:S04]  /*f0ff0*/  LDL.LU.64 R48, [R1+0x21a0] ;  /* 0x0021a00001307983 */ /* 0x000ee80000300a00 */
[----:B0-----:R-:W3:Y:S04]  /*f1000*/  LDL.LU.64 R44, [R1+0x2198] ;  /* 0x00219800012c7983 */ /* 0x001ee80000300a00 */
[----:B------:R-:W3:Y:S01]  /*f1010*/  LDL.LU R24, [R1+0x644] ;  /* 0x0006440001187983 */ /* 0x000ee20000300800 */
[----:B------:R-:W-:-:S02]  /*f1020*/  LOP3.LUT P4, RZ, R2, 0x20000000, RZ, 0xc0, !PT ;  /* 0x2000000002ff7812 */ /* 0x000fc4000788c0ff */
[C---:B------:R-:W-:Y:S02]  /*f1030*/  LOP3.LUT P5, RZ, R2.reuse, 0x40000000, RZ, 0xc0, !PT ;  /* 0x4000000002ff7812 */ /* 0x040fe400078ac0ff */
[C---:B------:R-:W-:Y:S02]  /*f1040*/  LOP3.LUT P6, RZ, R2.reuse, 0x80000000, RZ, 0xc0, !PT ;  /* 0x8000000002ff7812 */ /* 0x040fe400078cc0ff */
[----:B------:R-:W-:Y:S01]  /*f1050*/  LOP3.LUT R2, R2, 0xefffffff, RZ, 0xc0, !PT ;  /* 0xefffffff02027812 */ /* 0x000fe200078ec0ff */
[----:B------:R-:W3:Y:S01]  /*f1060*/  LDL.LU.64 R22, [R1+0x2190] ;  /* 0x0021900001167983 */ /* 0x000ee20000300a00 */
[----:B------:R-:W-:-:S03]  /*f1070*/  LOP3.LUT R25, R25, 0xfffffffe, RZ, 0xc0, !PT ;  /* 0xfffffffe19197812 */ /* 0x000fc600078ec0ff */
[----:B------:R-:W4:Y:S04]  /*f1080*/  LDL.LU.64 R26, [R1+0x2188] ;  /* 0x00218800011a7983 */ /* 0x000f280000300a00 */
[----:B------:R-:W4:Y:S01]  /*f1090*/  LDL.LU.64 R30, [R1+0x2180] ;  /* 0x00218000011e7983 */ /* 0x000f220000300a00 */
[----:B--2---:R-:W-:-:S13]  /*f10a0*/  LOP3.LUT P0, RZ, R0, 0x200, RZ, 0xc0, !PT ;  /* 0x0000020000ff7812 */ /* 0x004fda000780c0ff */
        /* <DEDUP_REMOVED lines=8> */
[----:B------:R-:W-:Y:S02]  /*f1130*/  LOP3.LUT R2, R2, 0x7fffffff, RZ, 0xc0, !PT ;  /* 0x7fffffff02027812 */ /* 0x000fe400078ec0ff */
[----:B---3--:R-:W-:-:S09]  /*f1140*/  PRMT R4, R5, 0x7770, RZ ;  /* 0x0000777005047816 */ /* 0x008fd200000000ff */
[----:B------:R-:W-:Y:S02]  /*f1150*/  @P0 LOP3.LUT R2, R2, 0x80000000, RZ, 0xfc, !PT ;  /* 0x8000000002020812 */ /* 0x000fe400078efcff */
[----:B------:R-:W-:Y:S01]  /*f1160*/  LOP3.LUT P0, RZ, R0, 0x20, RZ, 0xc0, !PT ;  /* 0x0000002000ff7812 */ /* 0x000fe2000780c0ff */
[----:B------:R0:W-:Y:S02]  /*f1170*/  @P4 STG.E.U8 desc[UR4][R36.64], R4 ;  /* 0x0000000424004986 */ /* 0x0001e4000c101104 */
[----:B0-----:R-:W-:-:S10]  /*f1180*/  PRMT R4, R5, 0x7771, RZ ;  /* 0x0000777105047816 */ /* 0x001fd400000000ff */
[----:B------:R-:W-:Y:S02]  /*f1190*/  @P0 LOP3.LUT R25, R25, 0x1, RZ, 0xfc, !PT ;  /* 0x0000000119190812 */ /* 0x000fe400078efcff */
[----:B------:R-:W-:Y:S01]  /*f11a0*/  LOP3.LUT P0, RZ, R0, 0x10, RZ, 0xc0, !PT ;  /* 0x0000001000ff7812 */ /* 0x000fe2000780c0ff */
[----:B------:R0:W-:Y:S01]  /*f11b0*/  @P5 STG.E.U8 desc[UR4][R60.64], R4 ;  /* 0x000000043c005986 */ /* 0x0001e2000c101104 */
[----:B------:R-:W-:-:S03]  /*f11c0*/  LOP3.LUT R25, R25, 0xfffffffd, RZ, 0xc0, !PT ;  /* 0xfffffffd19197812 */ /* 0x000fc600078ec0ff */
[----:B0-----:R-:W2:Y:S08]  /*f11d0*/  LDL.LU R4, [R1+0x634] ;  /* 0x0006340001047983 */ /* 0x001eb00000300800 */
[----:B------:R-:W-:Y:S02]  /*f11e0*/  @P0 LOP3.LUT R25, R25, 0x2, RZ, 0xfc, !PT ;  /* 0x0000000219190812 */ /* 0x000fe400078efcff */
[----:B------:R-:W-:Y:S01]  /*f11f0*/  LOP3.LUT P0, RZ, R0, 0x8, RZ, 0xc0, !PT ;  /* 0x0000000800ff7812 */ /* 0x000fe2000780c0ff */
[----:B------:R-:W3:Y:S04]  /*f1200*/  LDL.LU.64 R28, [R1+0x2170] ;  /* 0x00217000011c7983 */ /* 0x000ee80000300a00 */
[----:B------:R-:W3:Y:S01]  /*f1210*/  LDL.LU.64 R34, [R1+0x2168] ;  /* 0x0021680001227983 */ /* 0x000ee20000300a00 */
[----:B------:R-:W-:-:S03]  /*f1220*/  LOP3.LUT R25, R25, 0xfffffffb, RZ, 0xc0, !PT ;  /* 0xfffffffb19197812 */ /* 0x000fc600078ec0ff */
[----:B------:R-:W3:Y:S01]  /*f1230*/  LDL.LU.64 R32, [R1+0x2160] ;  /* 0x0021600001207983 */ /* 0x000ee20000300a00 */
[----:B------:R-:W-:-:S03]  /*f1240*/  PRMT R20, R5, 0x7772, RZ ;  /* 0x0000777205147816 */ /* 0x000fc600000000ff */
[----:B------:R-:W-:Y:S02]  /*f1250*/  @P0 LOP3.LUT R25, R25, 0x4, RZ, 0xfc, !PT ;  /* 0x0000000419190812 */ /* 0x000fe400078efcff */
[----:B------:R-:W-:Y:S01]  /*f1260*/  LOP3.LUT P0, RZ, R0, 0x4, RZ, 0xc0, !PT ;  /* 0x0000000400ff7812 */ /* 0x000fe2000780c0ff */
[----:B------:R-:W3:Y:S01]  /*f1270*/  LDL.LU.64 R38, [R1+0x21c8] ;  /* 0x0021c80001267983 */ /* 0x000ee20000300a00 */
[----:B------:R-:W-:Y:S02]  /*f1280*/  PRMT R5, R5, 0x7773, RZ ;  /* 0x0000777305057816 */ /* 0x000fe400000000ff */
[----:B------:R-:W-:Y:S01]  /*f1290*/  LOP3.LUT R25, R25, 0xfffffff7, RZ, 0xc0, !PT ;  /* 0xfffffff719197812 */ /* 0x000fe200078ec0ff */
[----:B------:R0:W-:Y:S04]  /*f12a0*/  @P6 STG.E.U8 desc[UR4][R56.64], R20 ;  /* 0x0000001438006986 */ /* 0x0001e8000c101104 */
[----:B------:R-:W3:Y:S04]  /*f12b0*/  LDL.LU.64 R36, [R1+0x2238] ;  /* 0x0022380001247983 */ /* 0x000ee80000300a00 */
[----:B------:R-:W3:Y:S01]  /*f12c0*/  LDL.LU.64 R60, [R1+0x2230] ;  /* 0x00223000013c7983 */ /* 0x000ee20000300a00 */
[----:B------:R-:W-:-:S02]  /*f12d0*/  @P0 LOP3.LUT R25, R25, 0x8, RZ, 0xfc, !PT ;  /* 0x0000000819190812 */ /* 0x000fc400078efcff */
[----:B------:R-:W-:Y:S01]  /*f12e0*/  LOP3.LUT P0, RZ, R0, 0x2, RZ, 0xc0, !PT ;  /* 0x0000000200ff7812 */ /* 0x000fe2000780c0ff */
[----:B0-----:R-:W3:Y:S01]  /*f12f0*/  LDL.LU.64 R56, [R1+0x2228] ;  /* 0x0022280001387983 */ /* 0x001ee20000300a00 */
[----:B------:R-:W-:-:S11]  /*f1300*/  LOP3.LUT R25, R25, 0xffffffef, RZ, 0xc0, !PT ;  /* 0xffffffef19197812 */ /* 0x000fd600078ec0ff */
[----:B------:R-:W-:Y:S02]  /*f1310*/  @P0 LOP3.LUT R25, R25, 0x10, RZ, 0xfc, !PT ;  /* 0x0000001019190812 */ /* 0x000fe400078efcff */
[----:B------:R-:W-:-:S13]  /*f1320*/  LOP3.LUT P0, RZ, R0, 0x1, RZ, 0xc0, !PT ;  /* 0x0000000100ff7812 */ /* 0x000fda000780c0ff */
[----:B------:R0:W-:Y:S01]  /*f1330*/  @P0 STG.E.U8 desc[UR4][R52.64], R5 ;  /* 0x0000000534000986 */ /* 0x0001e2000c101104 */
[----:B------:R-:W-:Y:S02]  /*f1340*/  LOP3.LUT P0, RZ, R25, 0x10, RZ, 0xc0, !PT ;  /* 0x0000001019ff7812 */ /* 0x000fe4000780c0ff */
[----:B0-----:R-:W-:-:S11]  /*f1350*/  PRMT R5, R24, 0x7770, RZ ;  /* 0x0000777018057816 */ /* 0x001fd600000000ff */
[----:B------:R0:W-:Y:S01]  /*f1360*/  @P0 STG.E.U8 desc[UR4][R48.64], R5 ;  /* 0x0000000530000986 */ /* 0x0001e2000c101104 */
[----:B------:R-:W-:-:S03]  /*f1370*/  LOP3.LUT P0, RZ, R25, 0x8, RZ, 0xc0, !PT ;  /* 0x0000000819ff7812 */ /* 0x000fc6000780c0ff */
[----:B0-----:R-:W3:Y:S04]  /*f1380*/  LDL.LU R5, [R1+0x614] ;  /* 0x0006140001057983 */ /* 0x001ee80000300800 */
[----:B------:R-:W3:Y:S01]  /*f1390*/  LDL.LU.64 R52, [R1+0x2220] ;  /* 0x0022200001347983 */ /* 0x000ee20000300a00 */
[----:B------:R-:W-:-:S03]  /*f13a0*/  PRMT R20, R24, 0x7771, RZ ;  /* 0x0000777118147816 */ /* 0x000fc600000000ff */
[----:B------:R-:W3:Y:S04]  /*f13b0*/  LDL.LU.64 R48, [R1+0x2218] ;  /* 0x0022180001307983 */ /* 0x000ee80000300a00 */
[----:B------:R0:W-:Y:S04]  /*f13c0*/  @P0 STG.E.U8 desc[UR4][R44.64], R20 ;  /* 0x000000142c000986 */ /* 0x0001e8000c101104 */
[----:B0-----:R-:W3:Y:S01]  /*f13d0*/  LDL.LU.64 R44, [R1+0x2210] ;  /* 0x00221000012c7983 */ /* 0x001ee20000300a00 */
[----:B------:R-:W-:Y:S02]  /*f13e0*/  LOP3.LUT P0, RZ, R25, 0x4, RZ, 0xc0, !PT ;  /* 0x0000000419ff7812 */ /* 0x000fe4000780c0ff */
[----:B------:R-:W-:-:S11]  /*f13f0*/  PRMT R20, R24, 0x7772, RZ ;  /* 0x0000777218147816 */ /* 0x000fd600000000ff */
[----:B------:R0:W-:Y:S01]  /*f1400*/  @P0 STG.E.U8 desc[UR4][R22.64], R20 ;  /* 0x0000001416000986 */ /* 0x0001e2000c101104 */
[----:B------:R-:W-:Y:S02]  /*f1410*/  LOP3.LUT P0, RZ, R25, 0x2, RZ, 0xc0, !PT ;  /* 0x0000000219ff7812 */ /* 0x000fe4000780c0ff */
[----:B0-----:R-:W-:-:S11]  /*f1420*/  PRMT R20, R24, 0x7773, RZ ;  /* 0x0000777318147816 */ /* 0x001fd600000000ff */
[----:B----4-:R2:W-:Y:S01]  /*f1430*/  @P0 STG.E.U8 desc[UR4][R26.64], R20 ;  /* 0x000000141a000986 */ /* 0x0105e2000c101104 */
[----:B------:R-:W-:Y:S02]  /*f1440*/  LOP3.LUT P0, RZ, R25, 0x1, RZ, 0xc0, !PT ;  /* 0x0000000119ff7812 */ /* 0x000fe4000780c0ff */
[C---:B------:R-:W-:Y:S02]  /*f1450*/  LOP3.LUT P1, RZ, R0.reuse, 0x400, RZ, 0xc0, !PT ;  /* 0x0000040000ff7812 */ /* 0x040fe4000782c0ff */
[C---:B------:R-:W-:Y:S02]  /*f1460*/  LOP3.LUT P2, RZ, R0.reuse, 0x800, RZ, 0xc0, !PT ;  /* 0x0000080000ff7812 */ /* 0x040fe4000784c0ff */
[C---:B------:R-:W-:Y:S02]  /*f1470*/  LOP3.LUT P3, RZ, R0.reuse, 0x1000, RZ, 0xc0, !PT ;  /* 0x0000100000ff7812 */ /* 0x040fe4000786c0ff */
[C---:B------:R-:W-:Y:S02]  /*f1480*/  LOP3.LUT P4, RZ, R0.reuse, 0x2000, RZ, 0xc0, !PT ;  /* 0x0000200000ff7812 */ /* 0x040fe4000788c0ff */
[----:B------:R-:W-:-:S02]  /*f1490*/  LOP3.LUT P5, RZ, R0, 0x4000, RZ, 0xc0, !PT ;  /* 0x0000400000ff7812 */ /* 0x000fc400078ac0ff */
[----:B------:R-:W-:Y:S02]  /*f14a0*/  LOP3.LUT P6, RZ, R0, 0x8000, RZ, 0xc0, !PT ;  /* 0x0000800000ff7812 */ /* 0x000fe400078cc0ff */
[----:B--2---:R-:W-:-:S05]  /*f14b0*/  PRMT R20, R4, 0x7770, RZ ;  /* 0x0000777004147816 */ /* 0x004fca00000000ff */
[----:B------:R0:W-:Y:S01]  /*f14c0*/  @P0 STG.E.U8 desc[UR4][R30.64], R20 ;  /* 0x000000141e000986 */ /* 0x0001e2000c101104 */
[----:B------:R-:W-:Y:S02]  /*f14d0*/  LOP3.LUT P0, RZ, R2, 0x80000000, RZ, 0xc0, !PT ;  /* 0x8000000002ff7812 */ /* 0x000fe4000780c0ff */
[----:B0-----:R-:W-:-:S11]  /*f14e0*/  PRMT R20, R4, 0x7771, RZ ;  /* 0x0000777104147816 */ /* 0x001fd600000000ff */
[----:B---3--:R0:W-:Y:S01]  /*f14f0*/  @P0 STG.E.U8 desc[UR4][R28.64], R20 ;  /* 0x000000141c000986 */ /* 0x0081e2000c101104 */
[----:B------:R-:W-:Y:S02]  /*f1500*/  LOP3.LUT P0, RZ, R2, 0x40000000, RZ, 0xc0, !PT ;  /* 0x4000000002ff7812 */ /* 0x000fe4000780c0ff */
[----:B0-----:R-:W-:-:S11]  /*f1510*/  PRMT R20, R4, 0x7772, RZ ;  /* 0x0000777204147816 */ /* 0x001fd600000000ff */
[----:B------:R-:W-:Y:S01]  /*f1520*/  @P0 STG.E.U8 desc[UR4][R34.64], R20 ;  /* 0x0000001422000986 */ /* 0x000fe2000c101104 */
[----:B------:R-:W-:Y:S02]  /*f1530*/  LOP3.LUT P0, RZ, R2, 0x20000000, RZ, 0xc0, !PT ;  /* 0x2000000002ff7812 */ /* 0x000fe4000780c0ff */
[----:B------:R-:W-:-:S11]  /*f1540*/  PRMT R4, R4, 0x7773, RZ ;  /* 0x0000777304047816 */ /* 0x000fd600000000ff */
[----:B------:R0:W-:Y:S01]  /*f1550*/  @P0 STG.E.U8 desc[UR4][R32.64], R4 ;  /* 0x0000000420000986 */ /* 0x0001e2000c101104 */
[----:B------:R-:W-:Y:S02]  /*f1560*/  LOP3.LUT P0, RZ, R2, 0x10000000, RZ, 0xc0, !PT ;  /* 0x1000000002ff7812 */ /* 0x000fe4000780c0ff */
[----:B0-----:R-:W-:-:S11]  /*f1570*/  PRMT R4, R43, 0x7770, RZ ;  /* 0x000077702b047816 */ /* 0x001fd600000000ff */
[----:B------:R0:W-:Y:S02]  /*f1580*/  @P0 STG.E.U8 desc[UR4][R38.64], R4 ;  /* 0x0000000426000986 */ /* 0x0001e4000c101104 */
[----:B0-----:R-:W-:-:S05]  /*f1590*/  PRMT R4, R43, 0x7771, RZ ;  /* 0x000077712b047816 */ /* 0x001fca00000000ff */
[----:B------:R0:W-:Y:S02]  /*f15a0*/  @P1 STG.E.U8 desc[UR4][R36.64], R4 ;  /* 0x0000000424001986 */ /* 0x0001e4000c101104 */
[----:B0-----:R-:W-:-:S05]  /*f15b0*/  PRMT R4, R43, 0x7772, RZ ;  /* 0x000077722b047816 */ /* 0x001fca00000000ff */
[----:B------:R0:W-:Y:S02]  /*f15c0*/  @P2 STG.E.U8 desc[UR4][R60.64], R4 ;  /* 0x000000043c002986 */ /* 0x0001e4000c101104 */
[----:B0-----:R-:W-:Y:S02]  /*f15d0*/  PRMT R4, R43, 0x7773, RZ ;  /* 0x000077732b047816 */ /* 0x001fe400000000ff */
[----:B------:R-:W2:Y:S04]  /*f15e0*/  LDL.LU R43, [R1+0x56d0] ;  /* 0x0056d000012b7983 */ /* 0x000ea80000300800 */
[----:B------:R0:W-:Y:S02]  /*f15f0*/  @P3 STG.E.U8 desc[UR4][R56.64], R4 ;  /* 0x0000000438003986 */ /* 0x0001e4000c101104 */
[----:B0-----:R-:W-:-:S05]  /*f1600*/  PRMT R4, R5, 0x7770, RZ ;  /* 0x0000777005047816 */ /* 0x001fca00000000ff */
[----:B------:R0:W-:Y:S02]  /*f1610*/  @P4 STG.E.U8 desc[UR4][R52.64], R4 ;  /* 0x0000000434004986 */ /* 0x0001e4000c101104 */
[----:B0-----:R-:W-:-:S05]  /*f1620*/  PRMT R4, R5, 0x7771, RZ ;  /* 0x0000777105047816 */ /* 0x001fca00000000ff */
[----:B------:R0:W-:Y:S02]  /*f1630*/  @P5 STG.E.U8 desc[UR4][R48.64], R4 ;  /* 0x0000000430005986 */ /* 0x0001e4000c101104 */
[----:B0-----:R-:W-:-:S05]  /*f1640*/  PRMT R4, R5, 0x7772, RZ ;  /* 0x0000777205047816 */ /* 0x001fca00000000ff */
[----:B------:R0:W-:Y:S04]  /*f1650*/  @P6 STG.E.U8 desc[UR4][R44.64], R4 ;  /* 0x000000042c006986 */ /* 0x0001e8000c101104 */
[----:B0-----:R-:W3:Y:S04]  /*f1660*/  LDL.LU.64 R44, [R1+0x2208] ;  /* 0x00220800012c7983 */ /* 0x001ee80000300a00 */
[----:B------:R-:W4:Y:S04]  /*f1670*/  LDL.LU.64 R36, [R1+0x2200] ;  /* 0x0022000001247983 */ /* 0x000f280000300a00 */
[----:B------:R-:W2:Y:S04]  /*f1680*/  LDL.LU.64 R60, [R1+0x21f8] ;  /* 0x0021f800013c7983 */ /* 0x000ea80000300a00 */
[----:B------:R-:W2:Y:S04]  /*f1690*/  LDL.LU.64 R56, [R1+0x21f0] ;  /* 0x0021f00001387983 */ /* 0x000ea80000300a00 */
[----:B------:R-:W2:Y:S04]  /*f16a0*/  LDL.LU R48, [R1+0x604] ;  /* 0x0006040001307983 */ /* 0x000ea80000300800 */
[----:B------:R-:W4:Y:S01]  /*f16b0*/  LDL.LU.64 R52, [R1+0x21e8] ;  /* 0x0021e80001347983 */ /* 0x000f220000300a00 */
[----:B------:R-:W-:-:S02]  /*f16c0*/  LOP3.LUT P4, RZ, R0, 0x10000, RZ, 0xc0, !PT ;  /* 0x0001000000ff7812 */ /* 0x000fc4000788c0ff */
[----:B------:R-:W-:Y:S02]  /*f16d0*/  PRMT R4, R5, 0x7773, RZ ;  /* 0x0000777305047816 */ /* 0x000fe400000000ff */
[C---:B------:R-:W-:Y:S02]  /*f16e0*/  LOP3.LUT P5, RZ, R0.reuse, 0x20000, RZ, 0xc0, !PT ;  /* 0x0002000000ff7812 */ /* 0x040fe400078ac0ff */
        /* <DEDUP_REMOVED lines=23> */
[----:B------:R-:W-:-:S09]  /*f1860*/  LOP3.LUT P6, RZ, R0, 0x40000, RZ, 0xc0, !PT ;  /* 0x0004000000ff7812 */ /* 0x000fd200078cc0ff */
[----:B------:R-:W-:Y:S02]  /*f1870*/  @P0 LOP3.LUT R2, R2, 0x4000000, RZ, 0xfc, !PT ;  /* 0x0400000002020812 */ /* 0x000fe400078efcff */
[----:B------:R-:W-:Y:S02]  /*f1880*/  LOP3.LUT P0, RZ, R0, 0x100000, RZ, 0xc0, !PT ;  /* 0x0010000000ff7812 */ /* 0x000fe4000780c0ff */
[----:B------:R-:W-:-:S11]  /*f1890*/  LOP3.LUT R2, R2, 0xf7ffffff, RZ, 0xc0, !PT ;  /* 0xf7ffffff02027812 */ /* 0x000fd600078ec0ff */
[----:B------:R-:W-:Y:S02]  /*f18a0*/  @P0 LOP3.LUT R2, R2, 0x8000000, RZ, 0xfc, !PT ;  /* 0x0800000002020812 */ /* 0x000fe400078efcff */
[----:B------:R-:W-:Y:S01]  /*f18b0*/  LOP3.LUT P0, RZ, R0, 0x80000, RZ, 0xc0, !PT ;  /* 0x0008000000ff7812 */ /* 0x000fe2000780c0ff */
[----:B---3--:R0:W-:Y:S04]  /*f18c0*/  @P4 STG.E.U8 desc[UR4][R44.64], R4 ;  /* 0x000000042c004986 */ /* 0x0081e8000c101104 */
[----:B0-----:R-:W3:Y:S01]  /*f18d0*/  LDL.LU.64 R44, [R1+0x21e0] ;  /* 0x0021e000012c7983 */ /* 0x001ee20000300a00 */
[----:B--2---:R-:W-:-:S05]  /*f18e0*/  PRMT R4, R48, 0x7770, RZ ;  /* 0x0000777030047816 */ /* 0x004fca00000000ff */
[----:B----4-:R0:W-:Y:S04]  /*f18f0*/  @P5 STG.E.U8 desc[UR4][R36.64], R4 ;  /* 0x0000000424005986 */ /* 0x0101e8000c101104 */
[----:B0-----:R-:W2:Y:S04]  /*f1900*/  LDL.LU.64 R4, [R1+0x21d8] ;  /* 0x0021d80001047983 */ /* 0x001ea80000300a00 */
[----:B------:R-:W4:Y:S04]  /*f1910*/  LDL.LU.64 R22, [R1+0x21d0] ;  /* 0x0021d00001167983 */ /* 0x000f280000300a00 */
[----:B------:R-:W4:Y:S04]  /*f1920*/  LDL.LU R35, [R1+0x668] ;  /* 0x0006680001237983 */ /* 0x000f280000300800 */
[----:B------:R-:W4:Y:S04]  /*f1930*/  LDL.LU.64 R26, [R1+0x2248] ;  /* 0x00224800011a7983 */ /* 0x000f280000300a00 */
[----:B------:R-:W4:Y:S04]  /*f1940*/  LDL.LU.64 R24, [R1+0x2240] ;  /* 0x0022400001187983 */ /* 0x000f280000300a00 */
[----:B------:R-:W4:Y:S04]  /*f1950*/  LDL.LU.64 R30, [R1+0x22c0] ;  /* 0x0022c000011e7983 */ /* 0x000f280000300a00 */
[----:B------:R-:W4:Y:S04]  /*f1960*/  LDL.LU.64 R28, [R1+0x22b8] ;  /* 0x0022b800011c7983 */ /* 0x000f280000300a00 */
[----:B------:R-:W4:Y:S04]  /*f1970*/  LDL.LU R49, [R1+0x658] ;  /* 0x0006580001317983 */ /* 0x000f280000300800 */
[----:B------:R-:W4:Y:S04]  /*f1980*/  LDL.LU.64 R32, [R1+0x22b0] ;  /* 0x0022b00001207983 */ /* 0x000f280000300a00 */
[----:B------:R-:W4:Y:S01]  /*f1990*/  LDL.LU.64 R38, [R1+0x22a8] ;  /* 0x0022a80001267983 */ /* 0x000f220000300a00 */
[----:B------:R-:W-:-:S03]  /*f19a0*/  PRMT R20, R48, 0x7771, RZ ;  /* 0x0000777130147816 */ /* 0x000fc600000000ff */
[----:B------:R-:W4:Y:S04]  /*f19b0*/  LDL.LU.64 R36, [R1+0x22a0] ;  /* 0x0022a00001247983 */ /* 0x000f280000300a00 */
[----:B------:R0:W-:Y:S02]  /*f19c0*/  @P6 STG.E.U8 desc[UR4][R60.64], R20 ;  /* 0x000000143c006986 */ /* 0x0001e4000c101104 */
[----:B0-----:R-:W-:Y:S02]  /*f19d0*/  PRMT R20, R48, 0x7772, RZ ;  /* 0x0000777230147816 */ /* 0x001fe400000000ff */
[----:B------:R-:W4:Y:S04]  /*f19e0*/  LDL.LU.64 R60, [R1+0x2298] ;  /* 0x00229800013c7983 */ /* 0x000f280000300a00 */
[----:B------:R0:W-:Y:S01]  /*f19f0*/  @P0 STG.E.U8 desc[UR4][R56.64], R20 ;  /* 0x0000001438000986 */ /* 0x0001e2000c101104 */
[----:B------:R-:W-:-:S02]  /*f1a00*/  LOP3.LUT P0, RZ, R2, 0x8000000, RZ, 0xc0, !PT ;  /* 0x0800000002ff7812 */ /* 0x000fc4000780c0ff */
[----:B0-----:R-:W-:Y:S02]  /*f1a10*/  PRMT R20, R48, 0x7773, RZ ;  /* 0x0000777330147816 */ /* 0x001fe400000000ff */
[----:B------:R-:W4:Y:S04]  /*f1a20*/  LDL.LU R48, [R1+0x648] ;  /* 0x0006480001307983 */ /* 0x000f280000300800 */
[----:B------:R-:W4:Y:S05]  /*f1a30*/  LDL.LU.64 R56, [R1+0x2290] ;  /* 0x0022900001387983 */ /* 0x000f2a0000300a00 */
[----:B------:R0:W-:Y:S04]  /*f1a40*/  @P0 STG.E.U8 desc[UR4][R52.64], R20 ;  /* 0x0000001434000986 */ /* 0x0001e8000c101104 */
[----:B0-----:R-:W4:Y:S01]  /*f1a50*/  LDL.LU.64 R52, [R1+0x2288] ;  /* 0x0022880001347983 */ /* 0x001f220000300a00 */
[----:B------:R-:W-:-:S02]  /*f1a60*/  LOP3.LUT P0, RZ, R2, 0x4000000, RZ, 0xc0, !PT ;  /* 0x0400000002ff7812 */ /* 0x000fc4000780c0ff */
[----:B------:R-:W-:Y:S02]  /*f1a70*/  PRMT R20, R42, 0x7770, RZ ;  /* 0x000077702a147816 */ /* 0x000fe400000000ff */
[C---:B------:R-:W-:Y:S02]  /*f1a80*/  LOP3.LUT P1, RZ, R0.reuse, 0x40000000, RZ, 0xc0, !PT ;  /* 0x4000000000ff7812 */ /* 0x040fe4000782c0ff */
[----:B------:R-:W-:Y:S02]  /*f1a90*/  LOP3.LUT P2, RZ, R0, 0x80000000, RZ, 0xc0, !PT ;  /* 0x8000000000ff7812 */ /* 0x000fe4000784c0ff */
[C---:B------:R-:W-:Y:S02]  /*f1aa0*/  LOP3.LUT P3, RZ, R43.reuse, 0x1, RZ, 0xc0, !PT ;  /* 0x000000012bff7812 */ /* 0x040fe4000786c0ff */
[C---:B------:R-:W-:Y:S02]  /*f1ab0*/  LOP3.LUT P4, RZ, R43.reuse, 0x2, RZ, 0xc0, !PT ;  /* 0x000000022bff7812 */ /* 0x040fe4000788c0ff */
[----:B------:R-:W-:Y:S01]  /*f1ac0*/  LOP3.LUT P5, RZ, R43, 0x4, RZ, 0xc0, !PT ;  /* 0x000000042bff7812 */ /* 0x000fe200078ac0ff */
[----:B---3--:R0:W-:Y:S01]  /*f1ad0*/  @P0 STG.E.U8 desc[UR4][R44.64], R20 ;  /* 0x000000142c000986 */ /* 0x0081e2000c101104 */
[----:B------:R-:W-:-:S02]  /*f1ae0*/  LOP3.LUT P0, RZ, R2, 0x2000000, RZ, 0xc0, !PT ;  /* 0x0200000002ff7812 */ /* 0x000fc4000780c0ff */
[----:B0-----:R-:W-:Y:S01]  /*f1af0*/  PRMT R20, R42, 0x7771, RZ ;  /* 0x000077712a147816 */ /* 0x001fe200000000ff */
[----:B------:R-:W3:Y:S10]  /*f1b00*/  LDL.LU.64 R44, [R1+0x2280] ;  /* 0x00228000012c7983 */ /* 0x000ef40000300a00 */
[----:B--2---:R0:W-:Y:S01]  /*f1b10*/  @P0 STG.E.U8 desc[UR4][R4.64], R20 ;  /* 0x0000001404000986 */ /* 0x0041e2000c101104 */
[----:B------:R-:W-:-:S02]  /*f1b20*/  LOP3.LUT P0, RZ, R2, 0x1000000, RZ, 0xc0, !PT ;  /* 0x0100000002ff7812 */ /* 0x000fc4000780c0ff */
[----:B0-----:R-:W-:Y:S01]  /*f1b30*/  PRMT R20, R42, 0x7772, RZ ;  /* 0x000077722a147816 */ /* 0x001fe200000000ff */
[----:B------:R-:W2:Y:S10]  /*f1b40*/  LDL.LU.64 R4, [R1+0x56c8] ;  /* 0x0056c80001047983 */ /* 0x000eb40000300a00 */
[----:B----4-:R0:W-:Y:S01]  /*f1b50*/  @P0 STG.E.U8 desc[UR4][R22.64], R20 ;  /* 0x0000001416000986 */ /* 0x0101e2000c101104 */
[----:B------:R-:W-:-:S02]  /*f1b60*/  LOP3.LUT P0, RZ, R2, 0x800000, RZ, 0xc0, !PT ;  /* 0x0080000002ff7812 */ /* 0x000fc4000780c0ff */
[----:B0-----:R-:W-:Y:S02]  /*f1b70*/  PRMT R20, R42, 0x7773, RZ ;  /* 0x000077732a147816 */ /* 0x001fe400000000ff */
[----:B------:R-:W4:Y:S09]  /*f1b80*/  LDL.LU R42, [R1+0x56c0] ;  /* 0x0056c000012a7983 */ /* 0x000f320000300800 */
[----:B------:R0:W-:Y:S01]  /*f1b90*/  @P0 STG.E.U8 desc[UR4][R26.64], R20 ;  /* 0x000000141a000986 */ /* 0x0001e2000c101104 */
        /* <DEDUP_REMOVED lines=12> */
[----:B0-----:R-:W-:-:S05]  /*f1c60*/  PRMT R20, R49, 0x7770, RZ ;  /* 0x0000777031147816 */ /* 0x001fca00000000ff */
[----:B------:R0:W-:Y:S04]  /*f1c70*/  @P1 STG.E.U8 desc[UR4][R38.64], R20 ;  /* 0x0000001426001986 */ /* 0x0001e8000c101104 */
[----:B0-----:R-:W2:Y:S01]  /*f1c80*/  LDL.LU.64 R38, [R1+0x2278] ;  /* 0x0022780001267983 */ /* 0x001ea20000300a00 */
[----:B------:R-:W-:-:S05]  /*f1c90*/  PRMT R20, R49, 0x7771, RZ ;  /* 0x0000777131147816 */ /* 0x000fca00000000ff */
[----:B------:R0:W-:Y:S02]  /*f1ca0*/  @P2 STG.E.U8 desc[UR4][R36.64], R20 ;  /* 0x0000001424002986 */ /* 0x0001e4000c101104 */
[C---:B0-----:R-:W-:Y:S02]  /*f1cb0*/  PRMT R20, R49.reuse, 0x7772, RZ ;  /* 0x0000777231147816 */ /* 0x041fe400000000ff */
[----:B------:R-:W4:Y:S04]  /*f1cc0*/  LDL.LU.64 R36, [R1+0x2270] ;  /* 0x0022700001247983 */ /* 0x000f280000300a00 */
[----:B------:R0:W-:Y:S02]  /*f1cd0*/  @P3 STG.E.U8 desc[UR4][R60.64], R20 ;  /* 0x000000143c003986 */ /* 0x0001e4000c101104 */
[----:B0-----:R-:W-:-:S02]  /*f1ce0*/  PRMT R20, R49, 0x7773, RZ ;  /* 0x0000777331147816 */ /* 0x001fc400000000ff */
[----:B------:R-:W4:Y:S04]  /*f1cf0*/  LDL.LU.64 R60, [R1+0x2268] ;  /* 0x00226800013c7983 */ /* 0x000f280000300a00 */
[----:B------:R0:W-:Y:S02]  /*f1d00*/  @P4 STG.E.U8 desc[UR4][R56.64], R20 ;  /* 0x0000001438004986 */ /* 0x0001e4000c101104 */
[----:B0-----:R-:W-:Y:S02]  /*f1d10*/  PRMT R20, R48, 0x7770, RZ ;  /* 0x0000777030147816 */ /* 0x001fe400000000ff */
[----:B------:R-:W4:Y:S04]  /*f1d20*/  LDL.LU.64 R56, [R1+0x2260] ;  /* 0x0022600001387983 */ /* 0x000f280000300a00 */
[----:B------:R0:W-:Y:S04]  /*f1d30*/  @P5 STG.E.U8 desc[UR4][R52.64], R20 ;  /* 0x0000001434005986 */ /* 0x0001e8000c101104 */
[----:B0-----:R-:W4:Y:S04]  /*f1d40*/  LDL.LU.64 R52, [R1+0x2258] ;  /* 0x0022580001347983 */ /* 0x001f280000300a00 */
[----:B------:R-:W4:Y:S01]  /*f1d50*/  LDL.LU R49, [R1+0x638] ;  /* 0x0006380001317983 */ /* 0x000f220000300800 */
[----:B------:R-:W-:-:S02]  /*f1d60*/  LOP3.LUT P6, RZ, R43, 0x8, RZ, 0xc0, !PT ;  /* 0x000000082bff7812 */ /* 0x000fc400078cc0ff */
[----:B------:R-:W-:Y:S02]  /*f1d70*/  PRMT R20, R48, 0x7771, RZ ;  /* 0x0000777130147816 */ /* 0x000fe400000000ff */
[----:B------:R-:W-:Y:S02]  /*f1d80*/  LOP3.LUT P0, RZ, R43, 0x10000, RZ, 0xc0, !PT ;  /* 0x000100002bff7812 */ /* 0x000fe4000780c0ff */
[----:B------:R-:W-:-:S11]  /*f1d90*/  LOP3.LUT R2, R2, 0xfffffbff, RZ, 0xc0, !PT ;  /* 0xfffffbff02027812 */ /* 0x000fd600078ec0ff */
[----:B------:R-:W-:Y:S02]  /*f1da0*/  @P0 LOP3.LUT R2, R2, 0x400, RZ, 0xfc, !PT ;  /* 0x0000040002020812 */ /* 0x000fe400078efcff */
[C---:B------:R-:W-:Y:S02]  /*f1db0*/  LOP3.LUT P0, RZ, R43.reuse, 0x8000, RZ, 0xc0, !PT ;  /* 0x000080002bff7812 */ /* 0x040fe4000780c0ff */
[----:B------:R-:W-:Y:S02]  /*f1dc0*/  LOP3.LUT R2, R2, 0xfffff7ff, RZ, 0xc0, !PT ;  /* 0xfffff7ff02027812 */ /* 0x000fe400078ec0ff */
[----:B------:R-:W-:-:S09]  /*f1dd0*/  LOP3.LUT P4, RZ, R43, 0x10, RZ, 0xc0, !PT ;  /* 0x000000102bff7812 */ /* 0x000fd2000788c0ff */
[----:B------:R-:W-:Y:S02]  /*f1de0*/  @P0 LOP3.LUT R2, R2, 0x800, RZ, 0xfc, !PT ;  /* 0x0000080002020812 */ /* 0x000fe400078efcff */
[----:B------:R-:W-:Y:S02]  /*f1df0*/  LOP3.LUT P0, RZ, R43, 0x4000, RZ, 0xc0, !PT ;  /* 0x000040002bff7812 */ /* 0x000fe4000780c0ff */
[----:B------:R-:W-:Y:S01]  /*f1e00*/  LOP3.LUT R2, R2, 0xffffefff, RZ, 0xc0, !PT ;  /* 0xffffefff02027812 */ /* 0x000fe200078ec0ff */
[----:B---3--:R0:W-:Y:S04]  /*f1e10*/  @P6 STG.E.U8 desc[UR4][R44.64], R20 ;  /* 0x000000142c006986 */ /* 0x0081e8000c101104 */
[----:B0-----:R-:W3:Y:S01]  /*f1e20*/  LDL.LU.64 R44, [R1+0x2250] ;  /* 0x00225000012c7983 */ /* 0x001ee20000300a00 */
[----:B------:R-:W-:-:S05]  /*f1e30*/  PRMT R20, R48, 0x7772, RZ ;  /* 0x0000777230147816 */ /* 0x000fca00000000ff */
        /* <DEDUP_REMOVED lines=13> */
[----:B------:R-:W-:Y:S01]  /*f1f10*/  LOP3.LUT P0, RZ, R43, 0x200, RZ, 0xc0, !PT ;  /* 0x000002002bff7812 */ /* 0x000fe2000780c0ff */
[----:B--2---:R0:W-:Y:S04]  /*f1f20*/  @P4 STG.E.U8 desc[UR4][R38.64], R20 ;  /* 0x0000001426004986 */ /* 0x0041e8000c101104 */
[----:B0-----:R-:W2:Y:S04]  /*f1f30*/  LDL.LU R38, [R1+0x628] ;  /* 0x0006280001267983 */ /* 0x001ea80000300800 */
[----:B------:R-:W2:Y:S04]  /*f1f40*/  LDL.LU.64 R22, [R1+0x22c8] ;  /* 0x0022c80001167983 */ /* 0x000ea80000300a00 */
[----:B------:R-:W2:Y:S04]  /*f1f50*/  LDL.LU.64 R26, [R1+0x2338] ;  /* 0x00233800011a7983 */ /* 0x000ea80000300a00 */
[----:B------:R-:W2:Y:S04]  /*f1f60*/  LDL.LU.64 R24, [R1+0x2330] ;  /* 0x0023300001187983 */ /* 0x000ea80000300a00 */
[----:B------:R-:W2:Y:S04]  /*f1f70*/  LDL.LU R39, [R1+0x618] ;  /* 0x0006180001277983 */ /* 0x000ea80000300800 */
[----:B------:R-:W2:Y:S04]  /*f1f80*/  LDL.LU.64 R30, [R1+0x2328] ;  /* 0x00232800011e7983 */ /* 0x000ea80000300a00 */
[----:B------:R-:W2:Y:S01]  /*f1f90*/  LDL.LU.64 R28, [R1+0x2320] ;  /* 0x00232000011c7983 */ /* 0x000ea20000300a00 */
[----:B------:R-:W-:-:S02]  /*f1fa0*/  LOP3.LUT R2, R2, 0xfffdffff, RZ, 0xc0, !PT ;  /* 0xfffdffff02027812 */ /* 0x000fc400078ec0ff */
[C---:B------:R-:W-:Y:S01]  /*f1fb0*/  LOP3.LUT P5, RZ, R43.reuse, 0x20, RZ, 0xc0, !PT ;  /* 0x000000202bff7812 */ /* 0x040fe200078ac0ff */
[----:B------:R-:W2:Y:S01]  /*f1fc0*/  LDL.LU.64 R34, [R1+0x2318] ;  /* 0x0023180001227983 */ /* 0x000ea20000300a00 */
[C---:B------:R-:W-:Y:S02]  /*f1fd0*/  LOP3.LUT P6, RZ, R43.reuse, 0x40, RZ, 0xc0, !PT ;  /* 0x000000402bff7812 */ /* 0x040fe400078cc0ff */
[----:B------:R-:W-:Y:S02]  /*f1fe0*/  @P0 LOP3.LUT R2, R2, 0x20000, RZ, 0xfc, !PT ;  /* 0x0002000002020812 */ /* 0x000fe400078efcff */
[----:B------:R-:W-:Y:S02]  /*f1ff0*/  LOP3.LUT P0, RZ, R43, 0x100, RZ, 0xc0, !PT ;  /* 0x000001002bff7812 */ /* 0x000fe4000780c0ff */
[----:B------:R-:W-:Y:S01]  /*f2000*/  PRMT R20, R48, 0x7773, RZ ;  /* 0x0000777330147816 */ /* 0x000fe200000000ff */
[----:B------:R-:W2:Y:S01]  /*f2010*/  LDL.LU.64 R32, [R1+0x2310] ;  /* 0x0023100001207983 */ /* 0x000ea20000300a00 */
[----:B------:R-:W-:-:S03]  /*f2020*/  LOP3.LUT R2, R2, 0xfffbffff, RZ, 0xc0, !PT ;  /* 0xfffbffff02027812 */ /* 0x000fc600078ec0ff */
[----:B----4-:R0:W-:Y:S06]  /*f2030*/  @P5 STG.E.U8 desc[UR4][R36.64], R20 ;  /* 0x0000001424005986 */ /* 0x0101ec000c101104 */
[----:B------:R-:W-:Y:S02]  /*f2040*/  @P0 LOP3.LUT R2, R2, 0x40000, RZ, 0xfc, !PT ;  /* 0x0004000002020812 */ /* 0x000fe400078efcff */
[----:B------:R-:W-:Y:S01]  /*f2050*/  LOP3.LUT P0, RZ, R43, 0x80, RZ, 0xc0, !PT ;  /* 0x000000802bff7812 */ /* 0x000fe2000780c0ff */
[----:B0-----:R-:W4:Y:S01]  /*f2060*/  LDL.LU.64 R36, [R1+0x2308] ;  /* 0x0023080001247983 */ /* 0x001f220000300a00 */
[----:B------:R-:W-:-:S05]  /*f2070*/  PRMT R20, R49, 0x7770, RZ ;  /* 0x0000777031147816 */ /* 0x000fca00000000ff */
[----:B------:R0:W-:Y:S02]  /*f2080*/  @P6 STG.E.U8 desc[UR4][R60.64], R20 ;  /* 0x000000143c006986 */ /* 0x0001e4000c101104 */
[C---:B0-----:R-:W-:Y:S02]  /*f2090*/  PRMT R20, R49.reuse, 0x7771, RZ ;  /* 0x0000777131147816 */ /* 0x041fe400000000ff */
[----:B------:R-:W4:Y:S04]  /*f20a0*/  LDL.LU.64 R60, [R1+0x2300] ;  /* 0x00230000013c7983 */ /* 0x000f280000300a00 */
[----:B------:R0:W-:Y:S01]  /*f20b0*/  @P0 STG.E.U8 desc[UR4][R56.64], R20 ;  /* 0x0000001438000986 */ /* 0x0001e2000c101104 */
[C---:B------:R-:W-:Y:S02]  /*f20c0*/  LOP3.LUT P0, RZ, R2.reuse, 0x40000, RZ, 0xc0, !PT ;  /* 0x0004000002ff7812 */ /* 0x040fe4000780c0ff */
[----:B0-----:R-:W-:Y:S01]  /*f20d0*/  PRMT R20, R49, 0x7772, RZ ;  /* 0x0000777231147816 */ /* 0x001fe200000000ff */
[----:B------:R-:W4:Y:S10]  /*f20e0*/  LDL.LU.64 R56, [R1+0x22f8] ;  /* 0x0022f80001387983 */ /* 0x000f340000300a00 */
[----:B------:R0:W-:Y:S04]  /*f20f0*/  @P0 STG.E.U8 desc[UR4][R52.64], R20 ;  /* 0x0000001434000986 */ /* 0x0001e8000c101104 */
[----:B0-----:R-:W4:Y:S01]  /*f2100*/  LDL.LU.64 R52, [R1+0x22f0] ;  /* 0x0022f00001347983 */ /* 0x001f220000300a00 */
[----:B------:R-:W-:-:S02]  /*f2110*/  LOP3.LUT P0, RZ, R2, 0x20000, RZ, 0xc0, !PT ;  /* 0x0002000002ff7812 */ /* 0x000fc4000780c0ff */
[----:B------:R-:W-:Y:S02]  /*f2120*/  PRMT R20, R49, 0x7773, RZ ;  /* 0x0000777331147816 */ /* 0x000fe400000000ff */
[----:B------:R-:W4:Y:S09]  /*f2130*/  LDL.LU.64 R48, [R1+0x22e8] ;  /* 0x0022e80001307983 */ /* 0x000f320000300a00 */
[----:B---3--:R0:W-:Y:S04]  /*f2140*/  @P0 STG.E.U8 desc[UR4][R44.64], R20 ;  /* 0x000000142c000986 */ /* 0x0081e8000c101104 */
[----:B0-----:R-:W3:Y:S01]  /*f2150*/  LDL.LU.64 R44, [R1+0x22e0] ;  /* 0x0022e000012c7983 */ /* 0x001ee20000300a00 */
[----:B------:R-:W-:-:S02]  /*f2160*/  LOP3.LUT P0, RZ, R2, 0x10000, RZ, 0xc0, !PT ;  /* 0x0001000002ff7812 */ /* 0x000fc4000780c0ff */
[C---:B------:R-:W-:Y:S02]  /*f2170*/  LOP3.LUT P1, RZ, R43.reuse, 0x20000, RZ, 0xc0, !PT ;  /* 0x000200002bff7812 */ /* 0x040fe4000782c0ff */
[C---:B------:R-:W-:Y:S02]  /*f2180*/  LOP3.LUT P2, RZ, R43.reuse, 0x40000, RZ, 0xc0, !PT ;  /* 0x000400002bff7812 */ /* 0x040fe4000784c0ff */
[C---:B------:R-:W-:Y:S02]  /*f2190*/  LOP3.LUT P3, RZ, R43.reuse, 0x80000, RZ, 0xc0, !PT ;  /* 0x000800002bff7812 */ /* 0x040fe4000786c0ff */
[----:B------:R-:W-:Y:S02]  /*f21a0*/  LOP3.LUT P4, RZ, R43, 0x100000, RZ, 0xc0, !PT ;  /* 0x001000002bff7812 */ /* 0x000fe4000788c0ff */
[----:B--2---:R-:W-:-:S05]  /*f21b0*/  PRMT R20, R38, 0x7770, RZ ;  /* 0x0000777026147816 */ /* 0x004fca00000000ff */
        /* <DEDUP_REMOVED lines=20> */
[----:B----4-:R0:W-:Y:S02]  /*f2300*/  @P1 STG.E.U8 desc[UR4][R36.64], R20 ;  /* 0x0000001424001986 */ /* 0x0101e4000c101104 */
[----:B0-----:R-:W-:-:S05]  /*f2310*/  PRMT R20, R42, 0x7770, RZ ;  /* 0x000077702a147816 */ /* 0x001fca00000000ff */
[----:B------:R0:W-:Y:S02]  /*f2320*/  @P2 STG.E.U8 desc[UR4][R60.64], R20 ;  /* 0x000000143c002986 */ /* 0x0001e4000c101104 */
[----:B0-----:R-:W-:-:S05]  /*f2330*/  PRMT R20, R42, 0x7771, RZ ;  /* 0x000077712a147816 */ /* 0x001fca00000000ff */
[----:B------:R0:W-:Y:S02]  /*f2340*/  @P3 STG.E.U8 desc[UR4][R56.64], R20 ;  /* 0x0000001438003986 */ /* 0x0001e4000c101104 */
[----:B0-----:R-:W-:-:S05]  /*f2350*/  PRMT R20, R42, 0x7772, RZ ;  /* 0x000077722a147816 */ /* 0x001fca00000000ff */
[----:B------:R0:W-:Y:S02]  /*f2360*/  @P4 STG.E.U8 desc[UR4][R52.64], R20 ;  /* 0x0000001434004986 */ /* 0x0001e4000c101104 */
[----:B0-----:R-:W-:Y:S02]  /*f2370*/  PRMT R20, R42, 0x7773, RZ ;  /* 0x000077732a147816 */ /* 0x001fe400000000ff */
[----:B------:R-:W2:Y:S04]  /*f2380*/  LDL.LU R42, [R1+0x56bc] ;  /* 0x0056bc00012a7983 */ /* 0x000ea80000300800 */
[----:B------:R-:W4:Y:S04]  /*f2390*/  LDL.LU.64 R36, [R1+0x22d8] ;  /* 0x0022d80001247983 */ /* 0x000f280000300a00 */
[----:B------:R-:W4:Y:S01]  /*f23a0*/  LDL.LU.64 R38, [R1+0x22d0] ;  /* 0x0022d00001267983 */ /* 0x000f220000300a00 */
[----:B------:R-:W-:-:S02]  /*f23b0*/  LOP3.LUT P5, RZ, R43, 0x200000, RZ, 0xc0, !PT ;  /* 0x002000002bff7812 */ /* 0x000fc400078ac0ff */
[----:B------:R-:W-:Y:S01]  /*f23c0*/  LOP3.LUT P6, RZ, R43, 0x400000, RZ, 0xc0, !PT ;  /* 0x004000002bff7812 */ /* 0x000fe200078cc0ff */
[----:B------:R-:W4:Y:S04]  /*f23d0*/  LDL.LU.64 R60, [R1+0x2348] ;  /* 0x00234800013c7983 */ /* 0x000f280000300a00 */
[----:B------:R-:W4:Y:S04]  /*f23e0*/  LDL.LU.64 R56, [R1+0x2340] ;  /* 0x0023400001387983 */ /* 0x000f280000300a00 */
[----:B------:R-:W4:Y:S04]  /*f23f0*/  LDL.LU.64 R52, [R1+0x2428] ;  /* 0x0024280001347983 */ /* 0x000f280000300a00 */
[----:B------:R0:W-:Y:S02]  /*f2400*/  @P5 STG.E.U8 desc[UR4][R48.64], R20 ;  /* 0x0000001430005986 */ /* 0x0001e4000c101104 */
[----:B0-----:R-:W-:-:S02]  /*f2410*/  PRMT R20, R4, 0x7770, RZ ;  /* 0x0000777004147816 */ /* 0x001fc400000000ff */
[----:B------:R-:W4:Y:S04]  /*f2420*/  LDL.LU.64 R48, [R1+0x2420] ;  /* 0x0024200001307983 */ /* 0x000f280000300a00 */
[----:B---3--:R0:W-:Y:S04]  /*f2430*/  @P6 STG.E.U8 desc[UR4][R44.64], R20 ;  /* 0x000000142c006986 */ /* 0x0081e8000c101104 */
[----:B0-----:R-:W3:Y:S01]  /*f2440*/  LDL.LU R45, [R1+0x66c] ;  /* 0x00066c00012d7983 */ /* 0x001ee20000300800 */
[----:B------:R-:W-:Y:S02]  /*f2450*/  LOP3.LUT R2, R2, 0xfffffffd, RZ, 0xc0, !PT ;  /* 0xfffffffd02027812 */ /* 0x000fe400078ec0ff */
[----:B------:R-:W-:Y:S01]  /*f2460*/  LOP3.LUT P4, RZ, R43, 0x800000, RZ, 0xc0, !PT ;  /* 0x008000002bff7812 */ /* 0x000fe2000788c0ff */
[----:B------:R-:W3:Y:S01]  /*f2470*/  LDL.LU.64 R22, [R1+0x2418] ;  /* 0x0024180001167983 */ /* 0x000ee20000300a00 */
[----:B------:R-:W-:-:S02]  /*f2480*/  PRMT R20, R4, 0x7771, RZ ;  /* 0x0000777104147816 */ /* 0x000fc400000000ff */
[C---:B------:R-:W-:Y:S02]  /*f2490*/  LOP3.LUT P5, RZ, R43.reuse, 0x1000000, RZ, 0xc0, !PT ;  /* 0x010000002bff7812 */ /* 0x040fe400078ac0ff */
[----:B------:R-:W-:Y:S02]  /*f24a0*/  LOP3.LUT P6, RZ, R43, 0x2000000, RZ, 0xc0, !PT ;  /* 0x020000002bff7812 */ /* 0x000fe400078cc0ff */
        /* <DEDUP_REMOVED lines=10> */
[----:B----4-:R0:W-:Y:S10]  /*f2550*/  @P4 STG.E.U8 desc[UR4][R36.64], R20 ;  /* 0x0000001424004986 */ /* 0x0101f4000c101104 */
[----:B------:R-:W-:-:S02]  /*f2560*/  @P0 LOP3.LUT R2, R2, 0x10, RZ, 0xfc, !PT ;  /* 0x0000001002020812 */ /* 0x000fc400078efcff */
[----:B------:R-:W-:Y:S01]  /*f2570*/  LOP3.LUT P0, RZ, R43, 0x80000000, RZ, 0xc0, !PT ;  /* 0x800000002bff7812 */ /* 0x000fe2000780c0ff */
[----:B0-----:R-:W2:Y:S01]  /*f2580*/  LDL.LU R36, [R1+0x65c] ;  /* 0x00065c0001247983 */ /* 0x001ea20000300800 */
[----:B------:R-:W-:-:S03]  /*f2590*/  LOP3.LUT R2, R2, 0xffffffdf, RZ, 0xc0, !PT ;  /* 0xffffffdf02027812 */ /* 0x000fc600078ec0ff */
[----:B------:R-:W4:Y:S01]  /*f25a0*/  LDL.LU.64 R26, [R1+0x2410] ;  /* 0x00241000011a7983 */ /* 0x000f220000300a00 */
[----:B------:R-:W-:-:S07]  /*f25b0*/  PRMT R20, R4, 0x7772, RZ ;  /* 0x0000777204147816 */ /* 0x000fce00000000ff */
[----:B------:R-:W-:Y:S02]  /*f25c0*/  @P0 LOP3.LUT R2, R2, 0x20, RZ, 0xfc, !PT ;  /* 0x0000002002020812 */ /* 0x000fe400078efcff */
[----:B------:R-:W-:Y:S01]  /*f25d0*/  LOP3.LUT P0, RZ, R43, 0x40000000, RZ, 0xc0, !PT ;  /* 0x400000002bff7812 */ /* 0x000fe2000780c0ff */
[----:B------:R0:W-:Y:S01]  /*f25e0*/  @P5 STG.E.U8 desc[UR4][R38.64], R20 ;  /* 0x0000001426005986 */ /* 0x0001e2000c101104 */
[----:B------:R-:W-:Y:S02]  /*f25f0*/  LOP3.LUT R2, R2, 0xffffffbf, RZ, 0xc0, !PT ;  /* 0xffffffbf02027812 */ /* 0x000fe400078ec0ff */
[----:B0-----:R-:W-:Y:S02]  /*f2600*/  PRMT R20, R4, 0x7773, RZ ;  /* 0x0000777304147816 */ /* 0x001fe400000000ff */
[----:B------:R-:W4:Y:S04]  /*f2610*/  LDL.LU R4, [R1+0x56b8] ;  /* 0x0056b80001047983 */ /* 0x000f280000300800 */
[----:B------:R-:W4:Y:S03]  /*f2620*/  LDL.LU.64 R24, [R1+0x2408] ;  /* 0x0024080001187983 */ /* 0x000f260000300a00 */
[----:B------:R-:W-:-:S02]  /*f2630*/  @P0 LOP3.LUT R2, R2, 0x40, RZ, 0xfc, !PT ;  /* 0x0000004002020812 */ /* 0x000fc400078efcff */
[----:B------:R-:W-:Y:S01]  /*f2640*/  LOP3.LUT P0, RZ, R43, 0x20000000, RZ, 0xc0, !PT ;  /* 0x200000002bff7812 */ /* 0x000fe2000780c0ff */
[----:B------:R-:W4:Y:S04]  /*f2650*/  LDL.LU.64 R30, [R1+0x2400] ;  /* 0x00240000011e7983 */ /* 0x000f280000300a00 */
[----:B------:R-:W4:Y:S01]  /*f2660*/  LDL.LU.64 R28, [R1+0x23f8] ;  /* 0x0023f800011c7983 */ /* 0x000f220000300a00 */
[----:B------:R-:W-:-:S03]  /*f2670*/  LOP3.LUT R2, R2, 0xffffff7f, RZ, 0xc0, !PT ;  /* 0xffffff7f02027812 */ /* 0x000fc600078ec0ff */
[----:B------:R-:W4:Y:S04]  /*f2680*/  LDL.LU R37, [R1+0x64c] ;  /* 0x00064c0001257983 */ /* 0x000f280000300800 */
[----:B------:R-:W4:Y:S04]  /*f2690*/  LDL.LU.64 R34, [R1+0x23f0] ;  /* 0x0023f00001227983 */ /* 0x000f280000300a00 */
[----:B------:R3:W-:Y:S04]  /*f26a0*/  @P6 STG.E.U8 desc[UR4][R60.64], R20 ;  /* 0x000000143c006986 */ /* 0x0007e8000c101104 */
[----:B------:R-:W4:Y:S04]  /*f26b0*/  LDL.LU.64 R32, [R1+0x23d0] ;  /* 0x0023d00001207983 */ /* 0x000f280000300a00 */
[----:B------:R-:W4:Y:S01]  /*f26c0*/  LDL.LU.64 R38, [R1+0x2378] ;  /* 0x0023780001267983 */ /* 0x000f220000300a00 */
[----:B------:R-:W-:-:S02]  /*f26d0*/  @P0 LOP3.LUT R2, R2, 0x80, RZ, 0xfc, !PT ;  /* 0x0000008002020812 */ /* 0x000fc400078efcff */
[----:B------:R-:W-:Y:S02]  /*f26e0*/  LOP3.LUT P0, RZ, R43, 0x10000000, RZ, 0xc0, !PT ;  /* 0x100000002bff7812 */ /* 0x000fe4000780c0ff */
[----:B------:R-:W-:Y:S02]  /*f26f0*/  LOP3.LUT R2, R2, 0xfffffeff, RZ, 0xc0, !PT ;  /* 0xfffffeff02027812 */ /* 0x000fe400078ec0ff */
[----:B---3--:R-:W-:Y:S01]  /*f2700*/  PRMT R20, R45, 0x7770, RZ ;  /* 0x000077702d147816 */ /* 0x008fe200000000ff */
[----:B------:R-:W3:Y:S08]  /*f2710*/  LDL.LU.64 R60, [R1+0x2370] ;  /* 0x00237000013c7983 */ /* 0x000ef00000300a00 */
[----:B------:R-:W-:-:S02]  /*f2720*/  @P0 LOP3.LUT R2, R2, 0x100, RZ, 0xfc, !PT ;  /* 0x0000010002020812 */ /* 0x000fc400078efcff */
[----:B------:R-:W-:Y:S02]  /*f2730*/  LOP3.LUT P0, RZ, R43, 0x8000000, RZ, 0xc0, !PT ;  /* 0x080000002bff7812 */ /* 0x000fe4000780c0ff */
[----:B------:R-:W-:-:S11]  /*f2740*/  LOP3.LUT R2, R2, 0xfffffdff, RZ, 0xc0, !PT ;  /* 0xfffffdff02027812 */ /* 0x000fd600078ec0ff */
[----:B------:R-:W-:Y:S02]  /*f2750*/  @P0 LOP3.LUT R2, R2, 0x200, RZ, 0xfc, !PT ;  /* 0x0000020002020812 */ /* 0x000fe400078efcff */
[----:B------:R-:W-:-:S13]  /*f2760*/  LOP3.LUT P0, RZ, R43, 0x4000000, RZ, 0xc0, !PT ;  /* 0x040000002bff7812 */ /* 0x000fda000780c0ff */
[----:B------:R0:W-:Y:S01]  /*f2770*/  @P0 STG.E.U8 desc[UR4][R56.64], R20 ;  /* 0x0000001438000986 */ /* 0x0001e2000c101104 */
[C---:B------:R-:W-:Y:S02]  /*f2780*/  LOP3.LUT P0, RZ, R2.reuse, 0x200, RZ, 0xc0, !PT ;  /* 0x0000020002ff7812 */ /* 0x040fe4000780c0ff */
[----:B0-----:R-:W-:Y:S01]  /*f2790*/  PRMT R20, R45, 0x7771, RZ ;  /* 0x000077712d147816 */ /* 0x001fe200000000ff */
[----:B------:R-:W3:Y:S10]  /*f27a0*/  LDL.LU.64 R56, [R1+0x2368] ;  /* 0x0023680001387983 */ /* 0x000ef40000300a00 */
[----:B------:R0:W-:Y:S01]  /*f27b0*/  @P0 STG.E.U8 desc[UR4][R52.64], R20 ;  /* 0x0000001434000986 */ /* 0x0001e2000c101104 */
[----:B------:R-:W-:-:S02]  /*f27c0*/  LOP3.LUT P0, RZ, R2, 0x100, RZ, 0xc0, !PT ;  /* 0x0000010002ff7812 */ /* 0x000fc4000780c0ff */
[C---:B0-----:R-:W-:Y:S01]  /*f27d0*/  PRMT R20, R45.reuse, 0x7772, RZ ;  /* 0x000077722d147816 */ /* 0x041fe200000000ff */
[----:B------:R-:W3:Y:S10]  /*f27e0*/  LDL.LU.64 R52, [R1+0x2360] ;  /* 0x0023600001347983 */ /* 0x000ef40000300a00 */
[----:B------:R0:W-:Y:S04]  /*f27f0*/  @P0 STG.E.U8 desc[UR4][R48.64], R20 ;  /* 0x0000001430000986 */ /* 0x0001e8000c101104 */
[----:B0-----:R-:W3:Y:S01]  /*f2800*/  LDL.LU.64 R48, [R1+0x2358] ;  /* 0x0023580001307983 */ /* 0x001ee20000300a00 */
[----:B------:R-:W-:-:S03]  /*f2810*/  PRMT R20, R45, 0x7773, RZ ;  /* 0x000077732d147816 */ /* 0x000fc600000000ff */
[----:B------:R-:W3:Y:S01]  /*f2820*/  LDL.LU.64 R44, [R1+0x2350] ;  /* 0x00235000012c7983 */ /* 0x000ee20000300a00 */
[----:B------:R-:W-:-:S13]  /*f2830*/  LOP3.LUT P0, RZ, R2, 0x80, RZ, 0xc0, !PT ;  /* 0x0000008002ff7812 */ /* 0x000fda000780c0ff */
[----:B------:R2:W-:Y:S01]  /*f2840*/  @P0 STG.E.U8 desc[UR4][R22.64], R20 ;  /* 0x0000001416000986 */ /* 0x0005e2000c101104 */
        /* <DEDUP_REMOVED lines=8> */
[----:B----4-:R0:W-:Y:S01]  /*f28d0*/  @P0 STG.E.U8 desc[UR4][R26.64], R20 ;  /* 0x000000141a000986 */ /* 0x0101e2000c101104 */
        /* <DEDUP_REMOVED lines=16> */
[----:B------:R0:W-:Y:S02]  /*f29e0*/  @P1 STG.E.U8 desc[UR4][R38.64], R20 ;  /* 0x0000001426001986 */ /* 0x0001e4000c101104 */
[----:B0-----:R-:W-:-:S05]  /*f29f0*/  PRMT R20, R37, 0x7773, RZ ;  /* 0x0000777325147816 */ /* 0x001fca00000000ff */
[----:B---3--:R0:W-:Y:S02]  /*f2a00*/  @P2 STG.E.U8 desc[UR4][R60.64], R20 ;  /* 0x000000143c002986 */ /* 0x0081e4000c101104 */
        /* <DEDUP_REMOVED lines=9> */
[----:B------:R-:W4:Y:S04]  /*f2aa0*/  LDL.LU.64 R36, [R1+0x24a0] ;  /* 0x0024a00001247983 */ /* 0x000f280000300a00 */
[----:B------:R0:W-:Y:S04]  /*f2ab0*/  @P6 STG.E.U8 desc[UR4][R44.64], R20 ;  /* 0x000000142c006986 */ /* 0x0001e8000c101104 */
[----:B------:R-:W3:Y:S04]  /*f2ac0*/  LDL.LU.64 R60, [R1+0x2498] ;  /* 0x00249800013c7983 */ /* 0x000ee80000300a00 */
[----:B0-----:R-:W3:Y:S04]  /*f2ad0*/  LDL.LU R44, [R1+0x62c] ;  /* 0x00062c00012c7983 */ /* 0x001ee80000300800 */
[----:B------:R-:W4:Y:S04]  /*f2ae0*/  LDL.LU.64 R56, [R1+0x2490] ;  /* 0x0024900001387983 */ /* 0x000f280000300a00 */
[----:B------:R-:W4:Y:S04]  /*f2af0*/  LDL.LU.64 R52, [R1+0x2488] ;  /* 0x0024880001347983 */ /* 0x000f280000300a00 */
[----:B------:R-:W4:Y:S04]  /*f2b00*/  LDL.LU.64 R48, [R1+0x2480] ;  /* 0x0024800001307983 */ /* 0x000f280000300a00 */
[----:B------:R-:W4:Y:S04]  /*f2b10*/  LDL.LU R21, [R1+0x61c] ;  /* 0x00061c0001157983 */ /* 0x000f280000300800 */
[----:B------:R-:W4:Y:S04]  /*f2b20*/  LDL.LU.64 R22, [R1+0x2478] ;  /* 0x0024780001167983 */ /* 0x000f280000300a00 */
[----:B------:R-:W4:Y:S04]  /*f2b30*/  LDL.LU.64 R26, [R1+0x2470] ;  /* 0x00247000011a7983 */ /* 0x000f280000300a00 */
[----:B------:R-:W4:Y:S04]  /*f2b40*/  LDL.LU.64 R24, [R1+0x2468] ;  /* 0x0024680001187983 */ /* 0x000f280000300a00 */
[----:B------:R-:W4:Y:S04]  /*f2b50*/  LDL.LU R45, [R1+0x60c] ;  /* 0x00060c00012d7983 */ /* 0x000f280000300800 */
[----:B------:R-:W4:Y:S04]  /*f2b60*/  LDL.LU.64 R30, [R1+0x2460] ;  /* 0x00246000011e7983 */ /* 0x000f280000300a00 */
[----:B------:R-:W4:Y:S01]  /*f2b70*/  LDL.LU.64 R28, [R1+0x2458] ;  /* 0x00245800011c7983 */ /* 0x000f220000300a00 */
[----:B------:R-:W-:-:S03]  /*f2b80*/  LOP3.LUT P0, RZ, R42, 0x400000, RZ, 0xc0, !PT ;  /* 0x004000002aff7812 */ /* 0x000fc6000780c0ff */
[----:B------:R-:W4:Y:S01]  /*f2b90*/  LDL.LU.64 R34, [R1+0x2450] ;  /* 0x0024500001227983 */ /* 0x000f220000300a00 */
[C---:B------:R-:W-:Y:S02]  /*f2ba0*/  LOP3.LUT P4, RZ, R42.reuse, 0x400, RZ, 0xc0, !PT ;  /* 0x000004002aff7812 */ /* 0x040fe4000788c0ff */
[C---:B------:R-:W-:Y:S01]  /*f2bb0*/  LOP3.LUT P5, RZ, R42.reuse, 0x800, RZ, 0xc0, !PT ;  /* 0x000008002aff7812 */ /* 0x040fe200078ac0ff */
[----:B------:R-:W4:Y:S01]  /*f2bc0*/  LDL.LU.64 R32, [R1+0x2448] ;  /* 0x0024480001207983 */ /* 0x000f220000300a00 */
[----:B------:R-:W-:Y:S02]  /*f2bd0*/  LOP3.LUT P6, RZ, R42, 0x1000, RZ, 0xc0, !PT ;  /* 0x000010002aff7812 */ /* 0x000fe400078cc0ff */
[----:B------:R-:W-:Y:S02]  /*f2be0*/  LOP3.LUT R2, R2, 0xfffffffe, RZ, 0xc0, !PT ;  /* 0xfffffffe02027812 */ /* 0x000fe400078ec0ff */
[----:B--2---:R-:W-:-:S04]  /*f2bf0*/  LOP3.LUT R4, R4, 0xfeffffff, RZ, 0xc0, !PT ;  /* 0xfeffffff04047812 */ /* 0x004fc800078ec0ff */
[----:B------:R-:W-:Y:S02]  /*f2c00*/  @P0 LOP3.LUT R4, R4, 0x1000000, RZ, 0xfc, !PT ;  /* 0x0100000004040812 */ /* 0x000fe400078efcff */
[----:B------:R-:W-:Y:S02]  /*f2c10*/  LOP3.LUT P0, RZ, R42, 0x200000, RZ, 0xc0, !PT ;  /* 0x002000002aff7812 */ /* 0x000fe4000780c0ff */
[----:B------:R-:W-:Y:S02]  /*f2c20*/  LOP3.LUT R4, R4, 0xfdffffff, RZ, 0xc0, !PT ;  /* 0xfdffffff04047812 */ /* 0x000fe400078ec0ff */
[----:B---3--:R-:W-:-:S09]  /*f2c30*/  PRMT R20, R44, 0x7770, RZ ;  /* 0x000077702c147816 */ /* 0x008fd200000000ff */
[----:B------:R-:W-:Y:S02]  /*f2c40*/  @P0 LOP3.LUT R4, R4, 0x2000000, RZ, 0xfc, !PT ;  /* 0x0200000004040812 */ /* 0x000fe400078efcff */
[----:B------:R-:W-:Y:S01]  /*f2c50*/  LOP3.LUT P0, RZ, R42, 0x100000, RZ, 0xc0, !PT ;  /* 0x001000002aff7812 */ /* 0x000fe2000780c0ff */
[----:B------:R0:W-:Y:S01]  /*f2c60*/  @P4 STG.E.U8 desc[UR4][R38.64], R20 ;  /* 0x0000001426004986 */ /* 0x0001e2000c101104 */
[----:B------:R-:W-:Y:S02]  /*f2c70*/  LOP3.LUT R4, R4, 0xfbffffff, RZ, 0xc0, !PT ;  /* 0xfbffffff04047812 */ /* 0x000fe400078ec0ff */
[----:B0-----:R-:W-:Y:S01]  /*f2c80*/  PRMT R20, R44, 0x7771, RZ ;  /* 0x000077712c147816 */ /* 0x001fe200000000ff */
[----:B------:R-:W2:Y:S08]  /*f2c90*/  LDL.LU.64 R38, [R1+0x2440] ;  /* 0x0024400001267983 */ /* 0x000eb00000300a00 */
[----:B------:R-:W-:Y:S01]  /*f2ca0*/  @P0 LOP3.LUT R4, R4, 0x4000000, RZ, 0xfc, !PT ;  /* 0x0400000004040812 */ /* 0x000fe200078efcff */
[----:B----4-:R0:W-:Y:S01]  /*f2cb0*/  @P5 STG.E.U8 desc[UR4][R36.64], R20 ;  /* 0x0000001424005986 */ /* 0x0101e2000c101104 */
[----:B------:R-:W-:-:S03]  /*f2cc0*/  LOP3.LUT P0, RZ, R42, 0x80000, RZ, 0xc0, !PT ;  /* 0x000800002aff7812 */ /* 0x000fc6000780c0ff */
[----:B0-----:R-:W3:Y:S01]  /*f2cd0*/  LDL.LU.64 R36, [R1+0x2438] ;  /* 0x0024380001247983 */ /* 0x001ee20000300a00 */
[----:B------:R-:W-:-:S09]  /*f2ce0*/  LOP3.LUT R4, R4, 0xf7ffffff, RZ, 0xc0, !PT ;  /* 0xf7ffffff04047812 */ /* 0x000fd200078ec0ff */
        /* <DEDUP_REMOVED lines=14> */
[----:B------:R-:W-:-:S11]  /*f2dd0*/  PRMT R20, R44, 0x7772, RZ ;  /* 0x000077722c147816 */ /* 0x000fd600000000ff */
[----:B------:R-:W-:Y:S02]  /*f2de0*/  @P0 LOP3.LUT R2, R2, 0x1, RZ, 0xfc, !PT ;  /* 0x0000000102020812 */ /* 0x000fe400078efcff */
[----:B------:R-:W-:Y:S01]  /*f2df0*/  LOP3.LUT P0, RZ, R42, 0x2000, RZ, 0xc0, !PT ;  /* 0x000020002aff7812 */ /* 0x000fe2000780c0ff */
[----:B------:R0:W-:Y:S02]  /*f2e00*/  @P6 STG.E.U8 desc[UR4][R60.64], R20 ;  /* 0x000000143c006986 */ /* 0x0001e4000c101104 */
[----:B0-----:R-:W-:Y:S02]  /*f2e10*/  PRMT R20, R44, 0x7773, RZ ;  /* 0x000077732c147816 */ /* 0x001fe400000000ff */
[----:B------:R-:W4:Y:S04]  /*f2e20*/  LDL.LU.64 R60, [R1+0x24b0] ;  /* 0x0024b000013c7983 */ /* 0x000f280000300a00 */
[----:B------:R-:W4:Y:S04]  /*f2e30*/  LDL.LU R44, [R1+0x5e0] ;  /* 0x0005e000012c7983 */ /* 0x000f280000300800 */
[----:B------:R0:W-:Y:S04]  /*f2e40*/  @P0 STG.E.U8 desc[UR4][R56.64], R20 ;  /* 0x0000001438000986 */ /* 0x0001e8000c101104 */
[----:B0-----:R-:W4:Y:S01]  /*f2e50*/  LDL.LU.64 R56, [R1+0x24a8] ;  /* 0x0024a80001387983 */ /* 0x001f220000300a00 */
[----:B------:R-:W-:-:S02]  /*f2e60*/  LOP3.LUT P0, RZ, R2, 0x1, RZ, 0xc0, !PT ;  /* 0x0000000102ff7812 */ /* 0x000fc4000780c0ff */
[----:B------:R-:W-:-:S11]  /*f2e70*/  PRMT R2, R21, 0x7770, RZ ;  /* 0x0000777015027816 */ /* 0x000fd600000000ff */
[----:B------:R0:W-:Y:S04]  /*f2e80*/  @P0 STG.E.U8 desc[UR4][R52.64], R2 ;  /* 0x0000000234000986 */ /* 0x0001e8000c101104 */
[----:B0-----:R-:W4:Y:S01]  /*f2e90*/  LDL.LU.64 R52, [R1+0x2528] ;  /* 0x0025280001347983 */ /* 0x001f220000300a00 */
[----:B------:R-:W-:Y:S02]  /*f2ea0*/  LOP3.LUT P0, RZ, R4, 0x80000000, RZ, 0xc0, !PT ;  /* 0x8000000004ff7812 */ /* 0x000fe4000780c0ff */
[----:B------:R-:W-:-:S11]  /*f2eb0*/  PRMT R2, R21, 0x7771, RZ ;  /* 0x0000777115027816 */ /* 0x000fd600000000ff */
[----:B------:R0:W-:Y:S01]  /*f2ec0*/  @P0 STG.E.U8 desc[UR4][R48.64], R2 ;  /* 0x0000000230000986 */ /* 0x0001e2000c101104 */
[----:B------:R-:W-:-:S03]  /*f2ed0*/  LOP3.LUT P0, RZ, R4, 0x40000000, RZ, 0xc0, !PT ;  /* 0x4000000004ff7812 */ /* 0x000fc6000780c0ff */
[----:B0-----:R-:W4:Y:S01]  /*f2ee0*/  LDL.LU.64 R48, [R1+0x2520] ;  /* 0x0025200001307983 */ /* 0x001f220000300a00 */
[----:B------:R-:W-:-:S09]  /*f2ef0*/  PRMT R2, R21, 0x7772, RZ ;  /* 0x0000777215027816 */ /* 0x000fd200000000ff */
        /* <DEDUP_REMOVED lines=17> */
[C---:B------:R-:W-:Y:S02]  /*f3010*/  LOP3.LUT P1, RZ, R42.reuse, 0x800000, RZ, 0xc0, !PT ;  /* 0x008000002aff7812 */ /* 0x040fe4000782c0ff */
[----:B------:R-:W-:Y:S02]  /*f3020*/  LOP3.LUT P2, RZ, R42, 0x1000000, RZ, 0xc0, !PT ;  /* 0x010000002aff7812 */ /* 0x000fe4000784c0ff */
[----:B0-----:R-:W-:-:S07]  /*f3030*/  PRMT R2, R5, 0x7770, RZ ;  /* 0x0000777005027816 */ /* 0x001fce00000000ff */
[----:B------:R0:W-:Y:S02]  /*f3040*/  @P0 STG.E.U8 desc[UR4][R32.64], R2 ;  /* 0x0000000220000986 */ /* 0x0001e4000c101104 */
[----:B0-----:R-:W-:-:S05]  /*f3050*/  PRMT R2, R5, 0x7771, RZ ;  /* 0x0000777105027816 */ /* 0x001fca00000000ff */
[----:B--2---:R0:W-:Y:S02]  /*f3060*/  @P1 STG.E.U8 desc[UR4][R38.64], R2 ;  /* 0x0000000226001986 */ /* 0x0041e4000c101104 */
[----:B0-----:R-:W-:-:S05]  /*f3070*/  PRMT R2, R5, 0x7772, RZ ;  /* 0x0000777205027816 */ /* 0x001fca00000000ff */
[----:B---3--:R0:W-:Y:S02]  /*f3080*/  @P2 STG.E.U8 desc[UR4][R36.64], R2 ;  /* 0x0000000224002986 */ /* 0x0081e4000c101104 */
[----:B0-----:R-:W-:Y:S02]  /*f3090*/  PRMT R2, R5, 0x7773, RZ ;  /* 0x0000777305027816 */ /* 0x001fe400000000ff */
[----:B------:R-:W2:Y:S01]  /*f30a0*/  LDL.LU R5, [R1+0x56b0] ;  /* 0x0056b00001057983 */ /* 0x000ea20000300800 */
[C---:B------:R-:W-:Y:S02]  /*f30b0*/  LOP3.LUT P3, RZ, R42.reuse, 0x2000000, RZ, 0xc0, !PT ;  /* 0x020000002aff7812 */ /* 0x040fe4000786c0ff */
[C---:B------:R-:W-:Y:S01]  /*f30c0*/  LOP3.LUT P4, RZ, R42.reuse, 0x4000000, RZ, 0xc0, !PT ;  /* 0x040000002aff7812 */ /* 0x040fe2000788c0ff */
[----:B------:R-:W3:Y:S04]  /*f30d0*/  LDL.LU.64 R38, [R1+0x2518] ;  /* 0x0025180001267983 */ /* 0x000ee80000300a00 */
[----:B------:R-:W3:Y:S01]  /*f30e0*/  LDL.LU.64 R36, [R1+0x2510] ;  /* 0x0025100001247983 */ /* 0x000ee20000300a00 */
[----:B------:R-:W-:-:S05]  /*f30f0*/  LOP3.LUT P5, RZ, R42, 0x8000000, RZ, 0xc0, !PT ;  /* 0x080000002aff7812 */ /* 0x000fca00078ac0ff */
[----:B----4-:R0:W-:Y:S02]  /*f3100*/  @P3 STG.E.U8 desc[UR4][R60.64], R2 ;  /* 0x000000023c003986 */ /* 0x0101e4000c101104 */
[C---:B0-----:R-:W-:Y:S02]  /*f3110*/  PRMT R2, R44.reuse, 0x7770, RZ ;  /* 0x000077702c027816 */ /* 0x041fe400000000ff */
[----:B------:R-:W4:Y:S04]  /*f3120*/  LDL.LU.64 R60, [R1+0x2508] ;  /* 0x00250800013c7983 */ /* 0x000f280000300a00 */
[----:B------:R0:W-:Y:S04]  /*f3130*/  @P4 STG.E.U8 desc[UR4][R56.64], R2 ;  /* 0x0000000238004986 */ /* 0x0001e8000c101104 */
[----:B0-----:R-:W4:Y:S04]  /*f3140*/  LDL.LU.64 R56, [R1+0x2500] ;  /* 0x0025000001387983 */ /* 0x001f280000300a00 */
[----:B------:R-:W4:Y:S01]  /*f3150*/  LDL.LU R45, [R1+0x5d0] ;  /* 0x0005d000012d7983 */ /* 0x000f220000300800 */
[----:B------:R-:W-:-:S05]  /*f3160*/  PRMT R2, R44, 0x7771, RZ ;  /* 0x000077712c027816 */ /* 0x000fca00000000ff */
[----:B------:R0:W-:Y:S04]  /*f3170*/  @P5 STG.E.U8 desc[UR4][R52.64], R2 ;  /* 0x0000000234005986 */ /* 0x0001e8000c101104 */
[----:B0-----:R-:W4:Y:S01]  /*f3180*/  LDL.LU.64 R52, [R1+0x24f8] ;  /* 0x0024f80001347983 */ /* 0x001f220000300a00 */
[----:B------:R-:W-:Y:S02]  /*f3190*/  LOP3.LUT P6, RZ, R42, 0x10000000, RZ, 0xc0, !PT ;  /* 0x100000002aff7812 */ /* 0x000fe400078cc0ff */
[----:B------:R-:W-:Y:S01]  /*f31a0*/  PRMT R2, R44, 0x7772, RZ ;  /* 0x000077722c027816 */ /* 0x000fe200000000ff */
[----:B------:R-:W4:Y:S10]  /*f31b0*/  LDL.LU R27, [R1+0x5c0] ;  /* 0x0005c000011b7983 */ /* 0x000f340000300800 */
[----:B------:R0:W-:Y:S04]  /*f31c0*/  @P6 STG.E.U8 desc[UR4][R48.64], R2 ;  /* 0x0000000230006986 */ /* 0x0001e8000c101104 */
[----:B0-----:R-:W4:Y:S01]  /*f31d0*/  LDL.LU.64 R48, [R1+0x24f0] ;  /* 0x0024f00001307983 */ /* 0x001f220000300a00 */
[----:B------:R-:W-:-:S03]  /*f31e0*/  LOP3.LUT R4, R4, 0xffff7fff, RZ, 0xc0, !PT ;  /* 0xffff7fff04047812 */ /* 0x000fc600078ec0ff */
[----:B------:R-:W4:Y:S04]  /*f31f0*/  LDL.LU.64 R22, [R1+0x24e8] ;  /* 0x0024e80001167983 */ /* 0x000f280000300a00 */
[----:B------:R-:W4:Y:S04]  /*f3200*/  LDL.LU.64 R20, [R1+0x24e0] ;  /* 0x0024e00001147983 */ /* 0x000f280000300a00 */
[----:B------:R-:W4:Y:S01]  /*f3210*/  LDL.LU.64 R24, [R1+0x24d8] ;  /* 0x0024d80001187983 */ /* 0x000f220000300a00 */
[----:B------:R-:W-:-:S03]  /*f3220*/  PRMT R2, R44, 0x7773, RZ ;  /* 0x000077732c027816 */ /* 0x000fc600000000ff */
[----:B------:R-:W4:Y:S04]  /*f3230*/  LDL.LU R44, [R1+0x5b0] ;  /* 0x0005b000012c7983 */ /* 0x000f280000300800 */
[----:B------:R-:W4:Y:S04]  /*f3240*/  LDL.LU.64 R30, [R1+0x24d0] ;  /* 0x0024d000011e7983 */ /* 0x000f280000300a00 */
[----:B------:R-:W4:Y:S04]  /*f3250*/  LDL.LU.64 R28, [R1+0x24c8] ;  /* 0x0024c800011c7983 */ /* 0x000f280000300a00 */
[----:B------:R-:W4:Y:S01]  /*f3260*/  LDL.LU.64 R34, [R1+0x24c0] ;  /* 0x0024c00001227983 */ /* 0x000f220000300a00 */
[----:B------:R-:W-:-:S02]  /*f3270*/  LOP3.LUT P4, RZ, R42, 0x20000000, RZ, 0xc0, !PT ;  /* 0x200000002aff7812 */ /* 0x000fc4000788c0ff */
[C---:B------:R-:W-:Y:S01]  /*f3280*/  LOP3.LUT P5, RZ, R42.reuse, 0x40000000, RZ, 0xc0, !PT ;  /* 0x400000002aff7812 */ /* 0x040fe200078ac0ff */
[----:B------:R-:W4:Y:S01]  /*f3290*/  LDL.LU.64 R32, [R1+0x24b8] ;  /* 0x0024b80001207983 */ /* 0x000f220000300a00 */
        /* <DEDUP_REMOVED lines=20> */
[----:B---3--:R0:W-:Y:S10]  /*f33e0*/  @P4 STG.E.U8 desc[UR4][R38.64], R2 ;  /* 0x0000000226004986 */ /* 0x0081f4000c101104 */
[----:B------:R-:W-:-:S02]  /*f33f0*/  @P0 LOP3.LUT R4, R4, 0x200000, RZ, 0xfc, !PT ;  /* 0x0020000004040812 */ /* 0x000fc400078efcff */
[----:B------:R-:W-:Y:S01]  /*f3400*/  LOP3.LUT P0, RZ, R5, 0x4, RZ, 0xc0, !PT ;  /* 0x0000000405ff7812 */ /* 0x000fe2000780c0ff */
[----:B0-----:R-:W2:Y:S01]  /*f3410*/  LDL.LU.64 R38, [R1+0x2530] ;  /* 0x0025300001267983 */ /* 0x001ea20000300a00 */
[----:B----4-:R-:W-:Y:S02]  /*f3420*/  PRMT R2, R45, 0x7770, RZ ;  /* 0x000077702d027816 */ /* 0x010fe400000000ff */
[----:B------:R-:W-:-:S03]  /*f3430*/  LOP3.LUT R4, R4, 0xffbfffff, RZ, 0xc0, !PT ;  /* 0xffbfffff04047812 */ /* 0x000fc600078ec0ff */
[----:B------:R0:W-:Y:S06]  /*f3440*/  @P5 STG.E.U8 desc[UR4][R36.64], R2 ;  /* 0x0000000224005986 */ /* 0x0001ec000c101104 */
[----:B------:R-:W-:Y:S02]  /*f3450*/  @P0 LOP3.LUT R4, R4, 0x400000, RZ, 0xfc, !PT ;  /* 0x0040000004040812 */ /* 0x000fe400078efcff */
[----:B------:R-:W-:Y:S02]  /*f3460*/  LOP3.LUT P0, RZ, R5, 0x2, RZ, 0xc0, !PT ;  /* 0x0000000205ff7812 */ /* 0x000fe4000780c0ff */
[----:B0-----:R-:W-:Y:S01]  /*f3470*/  PRMT R2, R45, 0x7771, RZ ;  /* 0x000077712d027816 */ /* 0x001fe200000000ff */
[----:B------:R-:W3:Y:S04]  /*f3480*/  LDL.LU.64 R36, [R1+0x25a0] ;  /* 0x0025a00001247983 */ /* 0x000ee80000300a00 */
[----:B------:R0:W-:Y:S01]  /*f3490*/  @P6 STG.E.U8 desc[UR4][R60.64], R2 ;  /* 0x000000023c006986 */ /* 0x0001e2000c101104 */
[----:B------:R-:W-:-:S03]  /*f34a0*/  LOP3.LUT R4, R4, 0xff7fffff, RZ, 0xc0, !PT ;  /* 0xff7fffff04047812 */ /* 0x000fc600078ec0ff */
[----:B0-----:R-:W4:Y:S02]  /*f34b0*/  LDL.LU.64 R60, [R1+0x2598] ;  /* 0x00259800013c7983 */ /* 0x001f240000300a00 */
[----:B------:R-:W-:Y:S02]  /*f34c0*/  @P0 LOP3.LUT R4, R4, 0x800000, RZ, 0xfc, !PT ;  /* 0x0080000004040812 */ /* 0x000fe400078efcff */
[----:B------:R-:W-:Y:S02]  /*f34d0*/  LOP3.LUT P0, RZ, R5, 0x1, RZ, 0xc0, !PT ;  /* 0x0000000105ff7812 */ /* 0x000fe4000780c0ff */
[----:B------:R-:W-:-:S11]  /*f34e0*/  PRMT R2, R45, 0x7772, RZ ;  /* 0x000077722d027816 */ /* 0x000fd600000000ff */
[----:B------:R0:W-:Y:S01]  /*f34f0*/  @P0 STG.E.U8 desc[UR4][R56.64], R2 ;  /* 0x0000000238000986 */ /* 0x0001e2000c101104 */
[C---:B------:R-:W-:Y:S02]  /*f3500*/  LOP3.LUT P0, RZ, R4.reuse, 0x800000, RZ, 0xc0, !PT ;  /* 0x0080000004ff7812 */ /* 0x040fe4000780c0ff */
[----:B0-----:R-:W-:Y:S02]  /*f3510*/  PRMT R2, R45, 0x7773, RZ ;  /* 0x000077732d027816 */ /* 0x001fe400000000ff */
[----:B------:R-:W4:Y:S04]  /*f3520*/  LDL.LU R45, [R1+0x590] ;  /* 0x00059000012d7983 */ /* 0x000f280000300800 */
[----:B------:R-:W4:Y:S05]  /*f3530*/  LDL.LU.64 R56, [R1+0x2590] ;  /* 0x0025900001387983 */ /* 0x000f2a0000300a00 */
        /* <DEDUP_REMOVED lines=28> */
[----:B------:R0:W-:Y:S01]  /*f3700*/  @P0 STG.E.U8 desc[UR4][R32.64], R2 ;  /* 0x0000000220000986 */ /* 0x0001e2000c101104 */
[----:B------:R-:W-:Y:S02]  /*f3710*/  LOP3.LUT P3, RZ, R5, 0x1000, RZ, 0xc0, !PT ;  /* 0x0000100005ff7812 */ /* 0x000fe4000786c0ff */
[----:B0-----:R-:W-:Y:S02]  /*f3720*/  PRMT R2, R41, 0x7770, RZ ;  /* 0x0000777029027816 */ /* 0x001fe400000000ff */
[C---:B------:R-:W-:Y:S02]  /*f3730*/  LOP3.LUT P4, RZ, R5.reuse, 0x2000, RZ, 0xc0, !PT ;  /* 0x0000200005ff7812 */ /* 0x040fe4000788c0ff */
[----:B------:R-:W-:Y:S01]  /*f3740*/  LOP3.LUT P5, RZ, R5, 0x4000, RZ, 0xc0, !PT ;  /* 0x0000400005ff7812 */ /* 0x000fe200078ac0ff */
[----:B--2---:R0:W-:Y:S02]  /*f3750*/  @P1 STG.E.U8 desc[UR4][R38.64], R2 ;  /* 0x0000000226001986 */ /* 0x0041e4000c101104 */
[----:B0-----:R-:W-:-:S05]  /*f3760*/  PRMT R2, R41, 0x7771, RZ ;  /* 0x0000777129027816 */ /* 0x001fca00000000ff */
[----:B---3--:R0:W-:Y:S02]  /*f3770*/  @P2 STG.E.U8 desc[UR4][R36.64], R2 ;  /* 0x0000000224002986 */ /* 0x0081e4000c101104 */
[----:B0-----:R-:W-:-:S05]  /*f3780*/  PRMT R2, R41, 0x7772, RZ ;  /* 0x0000777229027816 */ /* 0x001fca00000000ff */
[----:B----4-:R0:W-:Y:S02]  /*f3790*/  @P3 STG.E.U8 desc[UR4][R60.64], R2 ;  /* 0x000000023c003986 */ /* 0x0101e4000c101104 */
[----:B0-----:R-:W-:Y:S02]  /*f37a0*/  PRMT R2, R41, 0x7773, RZ ;  /* 0x0000777329027816 */ /* 0x001fe400000000ff */
[----:B------:R-:W2:Y:S04]  /*f37b0*/  LDL.LU R41, [R1+0x56ac] ;  /* 0x0056ac0001297983 */ /* 0x000ea80000300800 */
[----:B------:R-:W3:Y:S04]  /*f37c0*/  LDL.LU.64 R38, [R1+0x2578] ;  /* 0x0025780001267983 */ /* 0x000ee80000300a00 */
[----:B------:R-:W4:Y:S04]  /*f37d0*/  LDL.LU.64 R36, [R1+0x2570] ;  /* 0x0025700001247983 */ /* 0x000f280000300a00 */
[----:B------:R-:W2:Y:S04]  /*f37e0*/  LDL.LU.64 R60, [R1+0x2568] ;  /* 0x00256800013c7983 */ /* 0x000ea80000300a00 */
[----:B------:R0:W-:Y:S02]  /*f37f0*/  @P4 STG.E.U8 desc[UR4][R56.64], R2 ;  /* 0x0000000238004986 */ /* 0x0001e4000c101104 */
[----:B0-----:R-:W-:-:S02]  /*f3800*/  PRMT R2, R45, 0x7770, RZ ;  /* 0x000077702d027816 */ /* 0x001fc400000000ff */
[----:B------:R-:W2:Y:S04]  /*f3810*/  LDL.LU.64 R56, [R1+0x2560] ;  /* 0x0025600001387983 */ /* 0x000ea80000300a00 */
[----:B------:R0:W-:Y:S04]  /*f3820*/  @P5 STG.E.U8 desc[UR4][R52.64], R2 ;  /* 0x0000000234005986 */ /* 0x0001e8000c101104 */
[----:B0-----:R-:W2:Y:S04]  /*f3830*/  LDL.LU.64 R52, [R1+0x2558] ;  /* 0x0025580001347983 */ /* 0x001ea80000300a00 */
[----:B------:R-:W2:Y:S01]  /*f3840*/  LDL.LU R44, [R1+0x580] ;  /* 0x00058000012c7983 */ /* 0x000ea20000300800 */
[----:B------:R-:W-:-:S02]  /*f3850*/  LOP3.LUT P6, RZ, R5, 0x8000, RZ, 0xc0, !PT ;  /* 0x0000800005ff7812 */ /* 0x000fc400078cc0ff */
[----:B------:R-:W-:-:S11]  /*f3860*/  PRMT R2, R45, 0x7771, RZ ;  /* 0x000077712d027816 */ /* 0x000fd600000000ff */
[----:B------:R0:W-:Y:S04]  /*f3870*/  @P6 STG.E.U8 desc[UR4][R48.64], R2 ;  /* 0x0000000230006986 */ /* 0x0001e8000c101104 */
[----:B0-----:R-:W2:Y:S01]  /*f3880*/  LDL.LU.64 R48, [R1+0x2550] ;  /* 0x0025500001307983 */ /* 0x001ea20000300a00 */
[----:B------:R-:W-:-:S03]  /*f3890*/  LOP3.LUT P0, RZ, R5, 0x10000000, RZ, 0xc0, !PT ;  /* 0x1000000005ff7812 */ /* 0x000fc6000780c0ff */
[----:B------:R-:W2:Y:S01]  /*f38a0*/  LDL.LU.64 R22, [R1+0x2548] ;  /* 0x0025480001167983 */ /* 0x000ea20000300a00 */
[----:B------:R-:W-:-:S03]  /*f38b0*/  LOP3.LUT R4, R4, 0xffffffbf, RZ, 0xc0, !PT ;  /* 0xffffffbf04047812 */ /* 0x000fc600078ec0ff */
[----:B------:R-:W2:Y:S04]  /*f38c0*/  LDL.LU.64 R20, [R1+0x2540] ;  /* 0x0025400001147983 */ /* 0x000ea80000300a00 */
[----:B------:R-:W2:Y:S04]  /*f38d0*/  LDL.LU.64 R26, [R1+0x2538] ;  /* 0x00253800011a7983 */ /* 0x000ea80000300a00 */
[----:B------:R-:W2:Y:S04]  /*f38e0*/  LDL.LU.64 R24, [R1+0x25a8] ;  /* 0x0025a80001187983 */ /* 0x000ea80000300a00 */
[----:B------:R-:W2:Y:S04]  /*f38f0*/  LDL.LU R33, [R1+0x5e4] ;  /* 0x0005e40001217983 */ /* 0x000ea80000300800 */
[----:B------:R-:W2:Y:S01]  /*f3900*/  LDL.LU.64 R30, [R1+0x25b0] ;  /* 0x0025b000011e7983 */ /* 0x000ea20000300a00 */
[----:B------:R-:W-:-:S03]  /*f3910*/  LOP3.LUT P4, RZ, R5, 0x10000, RZ, 0xc0, !PT ;  /* 0x0001000005ff7812 */ /* 0x000fc6000788c0ff */
[----:B------:R-:W2:Y:S01]  /*f3920*/  LDL.LU.64 R28, [R1+0x25f0] ;  /* 0x0025f000011c7983 */ /* 0x000ea20000300a00 */
        /* <DEDUP_REMOVED lines=15> */
[----:B------:R-:W-:Y:S02]  /*f3a20*/  PRMT R2, R45, 0x7772, RZ ;  /* 0x000077722d027816 */ /* 0x000fe400000000ff */
[----:B------:R-:W-:-:S07]  /*f3a30*/  LOP3.LUT P5, RZ, R5, 0x20000, RZ, 0xc0, !PT ;  /* 0x0002000005ff7812 */ /* 0x000fce00078ac0ff */
[----:B------:R-:W-:Y:S02]  /*f3a40*/  @P0 LOP3.LUT R4, R4, 0x800, RZ, 0xfc, !PT ;  /* 0x0000080004040812 */ /* 0x000fe400078efcff */
        /* <DEDUP_REMOVED lines=8> */
[----:B------:R-:W-:-:S11]  /*f3ad0*/  LOP3.LUT R4, R4, 0xffffbfff, RZ, 0xc0, !PT ;  /* 0xffffbfff04047812 */ /* 0x000fd600078ec0ff */
[----:B------:R-:W-:Y:S02]  /*f3ae0*/  @P0 LOP3.LUT R4, R4, 0x4000, RZ, 0xfc, !PT ;  /* 0x0000400004040812 */ /* 0x000fe400078efcff */
[----:B------:R-:W-:Y:S01]  /*f3af0*/  LOP3.LUT P0, RZ, R5, 0x80000, RZ, 0xc0, !PT ;  /* 0x0008000005ff7812 */ /* 0x000fe2000780c0ff */
[----:B---3--:R0:W-:Y:S02]  /*f3b00*/  @P4 STG.E.U8 desc[UR4][R38.64], R2 ;  /* 0x0000000226004986 */ /* 0x0081e4000c101104 */
[----:B0-----:R-:W-:Y:S02]  /*f3b10*/  PRMT R2, R45, 0x7773, RZ ;  /* 0x000077732d027816 */ /* 0x001fe400000000ff */
[----:B------:R-:W3:Y:S04]  /*f3b20*/  LDL.LU R45, [R1+0x5d4] ;  /* 0x0005d400012d7983 */ /* 0x000ee80000300800 */
[----:B------:R-:W3:Y:S04]  /*f3b30*/  LDL.LU.64 R34, [R1+0x25e8] ;  /* 0x0025e80001227983 */ /* 0x000ee80000300a00 */
[----:B------:R-:W3:Y:S04]  /*f3b40*/  LDL.LU.64 R38, [R1+0x25e0] ;  /* 0x0025e00001267983 */ /* 0x000ee80000300a00 */
[----:B----4-:R0:W-:Y:S04]  /*f3b50*/  @P5 STG.E.U8 desc[UR4][R36.64], R2 ;  /* 0x0000000224005986 */ /* 0x0101e8000c101104 */
[----:B0-----:R-:W4:Y:S01]  /*f3b60*/  LDL.LU.64 R36, [R1+0x25d8] ;  /* 0x0025d80001247983 */ /* 0x001f220000300a00 */
[----:B--2---:R-:W-:-:S05]  /*f3b70*/  PRMT R2, R44, 0x7770, RZ ;  /* 0x000077702c027816 */ /* 0x004fca00000000ff */
[----:B------:R0:W-:Y:S02]  /*f3b80*/  @P6 STG.E.U8 desc[UR4][R60.64], R2 ;  /* 0x000000023c006986 */ /* 0x0001e4000c101104 */
[----:B0-----:R-:W-:Y:S02]  /*f3b90*/  PRMT R2, R44, 0x7771, RZ ;  /* 0x000077712c027816 */ /* 0x001fe400000000ff */
[----:B------:R-:W2:Y:S04]  /*f3ba0*/  LDL.LU.64 R60, [R1+0x25d0] ;  /* 0x0025d000013c7983 */ /* 0x000ea80000300a00 */
        /* <DEDUP_REMOVED lines=8> */
[----:B------:R0:W-:Y:S04]  /*f3c30*/  @P0 STG.E.U8 desc[UR4][R48.64], R2 ;  /* 0x0000000230000986 */ /* 0x0001e8000c101104 */
[----:B0-----:R-:W2:Y:S04]  /*f3c40*/  LDL.LU.64 R48, [R1+0x25b8] ;  /* 0x0025b80001307983 */ /* 0x001ea80000300a00 */
[----:B------:R-:W2:Y:S01]  /*f3c50*/  LDL.LU R44, [R1+0x5c4] ;  /* 0x0005c400012c7983 */ /* 0x000ea20000300800 */
[----:B------:R-:W-:-:S02]  /*f3c60*/  LOP3.LUT P0, RZ, R4, 0x1000, RZ, 0xc0, !PT ;  /* 0x0000100004ff7812 */ /* 0x000fc4000780c0ff */
        /* <DEDUP_REMOVED lines=9> */
[----:B0-----:R-:W-:Y:S02]  /*f3d00*/  PRMT R2, R6, 0x7773, RZ ;  /* 0x0000777306027816 */ /* 0x001fe400000000ff */
[C---:B------:R-:W-:Y:S02]  /*f3d10*/  LOP3.LUT P1, RZ, R5.reuse, 0x20000000, RZ, 0xc0, !PT ;  /* 0x2000000005ff7812 */ /* 0x040fe4000782c0ff */
[----:B------:R-:W-:Y:S01]  /*f3d20*/  LOP3.LUT P2, RZ, R5, 0x40000000, RZ, 0xc0, !PT ;  /* 0x4000000005ff7812 */ /* 0x000fe2000784c0ff */
[----:B------:R-:W2:Y:S06]  /*f3d30*/  LDL.LU R6, [R1+0x56a8] ;  /* 0x0056a80001067983 */ /* 0x000eac0000300800 */
        /* <DEDUP_REMOVED lines=8> */
[----:B0-----:R-:W-:Y:S02]  /*f3dc0*/  PRMT R2, R33, 0x7772, RZ ;  /* 0x0000777221027816 */ /* 0x001fe400000000ff */
[----:B------:R-:W-:Y:S02]  /*f3dd0*/  LOP3.LUT P3, RZ, R5, 0x80000000, RZ, 0xc0, !PT ;  /* 0x8000000005ff7812 */ /* 0x000fe4000786c0ff */
[C---:B------:R-:W-:Y:S02]  /*f3de0*/  LOP3.LUT P4, RZ, R41.reuse, 0x1, RZ, 0xc0, !PT ;  /* 0x0000000129ff7812 */ /* 0x040fe4000788c0ff */
[C---:B------:R-:W-:Y:S02]  /*f3df0*/  LOP3.LUT P5, RZ, R41.reuse, 0x2, RZ, 0xc0, !PT ;  /* 0x0000000229ff7812 */ /* 0x040fe400078ac0ff */
[----:B------:R-:W-:-:S03]  /*f3e00*/  LOP3.LUT P6, RZ, R41, 0x4, RZ, 0xc0, !PT ;  /* 0x0000000429ff7812 */ /* 0x000fc600078cc0ff */
[----:B---3--:R0:W-:Y:S02]  /*f3e10*/  @P0 STG.E.U8 desc[UR4][R34.64], R2 ;  /* 0x0000000222000986 */ /* 0x0081e4000c101104 */
[----:B0-----:R-:W-:-:S05]  /*f3e20*/  PRMT R2, R33, 0x7773, RZ ;  /* 0x0000777321027816 */ /* 0x001fca00000000ff */
[----:B------:R0:W-:Y:S02]  /*f3e30*/  @P1 STG.E.U8 desc[UR4][R38.64], R2 ;  /* 0x0000000226001986 */ /* 0x0001e4000c101104 */
[----:B0-----:R-:W-:-:S05]  /*f3e40*/  PRMT R2, R45, 0x7770, RZ ;  /* 0x000077702d027816 */ /* 0x001fca00000000ff */
[----:B----4-:R0:W-:Y:S04]  /*f3e50*/  @P2 STG.E.U8 desc[UR4][R36.64], R2 ;  /* 0x0000000224002986 */ /* 0x0101e8000c101104 */
[----:B0-----:R-:W3:Y:S01]  /*f3e60*/  LDL.LU.64 R36, [R1+0x2628] ;  /* 0x0026280001247983 */ /* 0x001ee20000300a00 */
[----:B------:R-:W-:-:S03]  /*f3e70*/  PRMT R2, R45, 0x7771, RZ ;  /* 0x000077712d027816 */ /* 0x000fc600000000ff */
[----:B------:R-:W4:Y:S04]  /*f3e80*/  LDL.LU.64 R38, [R1+0x2620] ;  /* 0x0026200001267983 */ /* 0x000f280000300a00 */
[----:B--2---:R0:W-:Y:S02]  /*f3e90*/  @P3 STG.E.U8 desc[UR4][R60.64], R2 ;  /* 0x000000023c003986 */ /* 0x0041e4000c101104 */
[C---:B0-----:R-:W-:Y:S02]  /*f3ea0*/  PRMT R2, R45.reuse, 0x7772, RZ ;  /* 0x000077722d027816 */ /* 0x041fe400000000ff */
[----:B------:R-:W2:Y:S04]  /*f3eb0*/  LDL.LU.64 R60, [R1+0x2618] ;  /* 0x00261800013c7983 */ /* 0x000ea80000300a00 */
[----:B------:R0:W-:Y:S02]  /*f3ec0*/  @P4 STG.E.U8 desc[UR4][R56.64], R2 ;  /* 0x0000000238004986 */ /* 0x0001e4000c101104 */
[----:B0-----:R-:W-:-:S02]  /*f3ed0*/  PRMT R2, R45, 0x7773, RZ ;  /* 0x000077732d027816 */ /* 0x001fc400000000ff */
[----:B------:R-:W2:Y:S04]  /*f3ee0*/  LDL.LU.64 R56, [R1+0x2610] ;  /* 0x0026100001387983 */ /* 0x000ea80000300a00 */
[----:B------:R0:W-:Y:S02]  /*f3ef0*/  @P5 STG.E.U8 desc[UR4][R52.64], R2 ;  /* 0x0000000234005986 */ /* 0x0001e4000c101104 */
[----:B0-----:R-:W-:Y:S02]  /*f3f00*/  PRMT R2, R44, 0x7770, RZ ;  /* 0x000077702c027816 */ /* 0x001fe400000000ff */
[----:B------:R-:W2:Y:S04]  /*f3f10*/  LDL.LU.64 R52, [R1+0x2608] ;  /* 0x0026080001347983 */ /* 0x000ea80000300a00 */
[----:B------:R0:W-:Y:S04]  /*f3f20*/  @P6 STG.E.U8 desc[UR4][R48.64], R2 ;  /* 0x0000000230006986 */ /* 0x0001e8000c101104 */
[----:B0-----:R-:W2:Y:S04]  /*f3f30*/  LDL.LU.64 R48, [R1+0x2600] ;  /* 0x0026000001307983 */ /* 0x001ea80000300a00 */
[----:B------:R-:W2:Y:S01]  /*f3f40*/  LDL.LU R45, [R1+0x5b4] ;  /* 0x0005b400012d7983 */ /* 0x000ea20000300800 */
[----:B------:R-:W-:-:S02]  /*f3f50*/  LOP3.LUT P0, RZ, R41, 0x8000, RZ, 0xc0, !PT ;  /* 0x0000800029ff7812 */ /* 0x000fc4000780c0ff */
[----:B------:R-:W-:Y:S02]  /*f3f60*/  LOP3.LUT R5, R5, 0xdfffffff, RZ, 0xc0, !PT ;  /* 0xdfffffff05057812 */ /* 0x000fe400078ec0ff */
[----:B------:R-:W-:Y:S02]  /*f3f70*/  LOP3.LUT P4, RZ, R41, 0x8, RZ, 0xc0, !PT ;  /* 0x0000000829ff7812 */ /* 0x000fe4000788c0ff */
[----:B------:R-:W-:Y:S01]  /*f3f80*/  LOP3.LUT R4, R4, 0xfffffffe, RZ, 0xc0, !PT ;  /* 0xfffffffe04047812 */ /* 0x000fe200078ec0ff */
[----:B------:R-:W2:Y:S06]  /*f3f90*/  LDL.LU.64 R20, [R1+0x25f8] ;  /* 0x0025f80001147983 */ /* 0x000eac0000300a00 */
[----:B------:R-:W-:-:S02]  /*f3fa0*/  @P0 LOP3.LUT R5, R5, 0x20000000, RZ, 0xfc, !PT ;  /* 0x2000000005050812 */ /* 0x000fc400078efcff */
        /* <DEDUP_REMOVED lines=22> */
[C---:B------:R-:W-:Y:S02]  /*f4110*/  LOP3.LUT P0, RZ, R41.reuse, 0x80, RZ, 0xc0, !PT ;  /* 0x0000008029ff7812 */ /* 0x040fe4000780c0ff */
[----:B------:R-:W-:Y:S02]  /*f4120*/  LOP3.LUT P6, RZ, R41, 0x20, RZ, 0xc0, !PT ;  /* 0x0000002029ff7812 */ /* 0x000fe400078cc0ff */
[----:B------:R-:W-:-:S09]  /*f4130*/  LOP3.LUT R4, R4, 0xffffffdf, RZ, 0xc0, !PT ;  /* 0xffffffdf04047812 */ /* 0x000fd200078ec0ff */
[----:B------:R-:W-:Y:S02]  /*f4140*/  @P0 LOP3.LUT R4, R4, 0x20, RZ, 0xfc, !PT ;  /* 0x0000002004040812 */ /* 0x000fe400078efcff */
[----:B------:R-:W-:Y:S01]  /*f4150*/  LOP3.LUT P0, RZ, R41, 0x40, RZ, 0xc0, !PT ;  /* 0x0000004029ff7812 */ /* 0x000fe2000780c0ff */
[----:B---3--:R0:W-:Y:S04]  /*f4160*/  @P4 STG.E.U8 desc[UR4][R36.64], R2 ;  /* 0x0000000224004986 */ /* 0x0081e8000c101104 */
[----:B0-----:R-:W3:Y:S04]  /*f4170*/  LDL.LU R36, [R1+0x5a4] ;  /* 0x0005a40001247983 */ /* 0x001ee80000300800 */
[----:B------:R-:W3:Y:S04]  /*f4180*/  LDL.LU.64 R26, [R1+0x2630] ;  /* 0x00263000011a7983 */ /* 0x000ee80000300a00 */
[----:B------:R-:W3:Y:S04]  /*f4190*/  LDL.LU.64 R24, [R1+0x26a8] ;  /* 0x0026a80001187983 */ /* 0x000ee80000300a00 */
[----:B------:R-:W3:Y:S04]  /*f41a0*/  LDL.LU.64 R30, [R1+0x26a0] ;  /* 0x0026a000011e7983 */ /* 0x000ee80000300a00 */
[----:B------:R-:W3:Y:S04]  /*f41b0*/  LDL.LU.64 R28, [R1+0x2698] ;  /* 0x00269800011c7983 */ /* 0x000ee80000300a00 */
[----:B------:R-:W3:Y:S01]  /*f41c0*/  LDL.LU R37, [R1+0x594] ;  /* 0x0005940001257983 */ /* 0x000ee20000300800 */
[----:B------:R-:W-:-:S03]  /*f41d0*/  PRMT R2, R44, 0x7772, RZ ;  /* 0x000077722c027816 */ /* 0x000fc600000000ff */
[----:B------:R-:W3:Y:S04]  /*f41e0*/  LDL.LU.64 R34, [R1+0x2690] ;  /* 0x0026900001227983 */ /* 0x000ee80000300a00 */
[----:B------:R-:W3:Y:S04]  /*f41f0*/  LDL.LU.64 R32, [R1+0x2688] ;  /* 0x0026880001207983 */ /* 0x000ee80000300a00 */
[----:B----4-:R0:W-:Y:S02]  /*f4200*/  @P5 STG.E.U8 desc[UR4][R38.64], R2 ;  /* 0x0000000226005986 */ /* 0x0101e4000c101104 */
[----:B0-----:R-:W-:-:S02]  /*f4210*/  PRMT R2, R44, 0x7773, RZ ;  /* 0x000077732c027816 */ /* 0x001fc400000000ff */
[----:B------:R-:W4:Y:S04]  /*f4220*/  LDL.LU.64 R38, [R1+0x2680] ;  /* 0x0026800001267983 */ /* 0x000f280000300a00 */
[----:B--2---:R0:W-:Y:S04]  /*f4230*/  @P6 STG.E.U8 desc[UR4][R60.64], R2 ;  /* 0x000000023c006986 */ /* 0x0041e8000c101104 */
[----:B0-----:R-:W2:Y:S01]  /*f4240*/  LDL.LU.64 R60, [R1+0x2678] ;  /* 0x00267800013c7983 */ /* 0x001ea20000300a00 */
[----:B------:R-:W-:-:S05]  /*f4250*/  PRMT R2, R45, 0x7770, RZ ;  /* 0x000077702d027816 */ /* 0x000fca00000000ff */
[----:B------:R0:W-:Y:S01]  /*f4260*/  @P0 STG.E.U8 desc[UR4][R56.64], R2 ;  /* 0x0000000238000986 */ /* 0x0001e2000c101104 */
[C---:B------:R-:W-:Y:S02]  /*f4270*/  LOP3.LUT P0, RZ, R4.reuse, 0x20, RZ, 0xc0, !PT ;  /* 0x0000002004ff7812 */ /* 0x040fe4000780c0ff */
[----:B0-----:R-:W-:Y:S01]  /*f4280*/  PRMT R2, R45, 0x7771, RZ ;  /* 0x000077712d027816 */ /* 0x001fe200000000ff */
[----:B------:R-:W2:Y:S10]  /*f4290*/  LDL.LU.64 R56, [R1+0x2670] ;  /* 0x0026700001387983 */ /* 0x000eb40000300a00 */
[----:B------:R0:W-:Y:S01]  /*f42a0*/  @P0 STG.E.U8 desc[UR4][R52.64], R2 ;  /* 0x0000000234000986 */ /* 0x0001e2000c101104 */
[----:B------:R-:W-:-:S02]  /*f42b0*/  LOP3.LUT P0, RZ, R4, 0x10, RZ, 0xc0, !PT ;  /* 0x0000001004ff7812 */ /* 0x000fc4000780c0ff */
[C---:B0-----:R-:W-:Y:S01]  /*f42c0*/  PRMT R2, R45.reuse, 0x7772, RZ ;  /* 0x000077722d027816 */ /* 0x041fe200000000ff */
[----:B------:R-:W2:Y:S10]  /*f42d0*/  LDL.LU.64 R52, [R1+0x2668] ;  /* 0x0026680001347983 */ /* 0x000eb40000300a00 */
[----:B------:R0:W-:Y:S04]  /*f42e0*/  @P0 STG.E.U8 desc[UR4][R48.64], R2 ;  /* 0x0000000230000986 */ /* 0x0001e8000c101104 */
[----:B0-----:R-:W2:Y:S01]  /*f42f0*/  LDL.LU.64 R48, [R1+0x2660] ;  /* 0x0026600001307983 */ /* 0x001ea20000300a00 */
[----:B------:R-:W-:-:S03]  /*f4300*/  PRMT R2, R45, 0x7773, RZ ;  /* 0x000077732d027816 */ /* 0x000fc600000000ff */
[----:B------:R-:W2:Y:S01]  /*f4310*/  LDL.LU.64 R44, [R1+0x2658] ;  /* 0x00265800012c7983 */ /* 0x000ea20000300a00 */
        /* <DEDUP_REMOVED lines=9> */
[----:B---3--:R-:W-:-:S05]  /*f43b0*/  PRMT R2, R36, 0x7770, RZ ;  /* 0x0000777024027816 */ /* 0x008fca00000000ff */
        /* <DEDUP_REMOVED lines=19> */
[----:B--2---:R0:W-:Y:S02]  /*f44f0*/  @P2 STG.E.U8 desc[UR4][R60.64], R2 ;  /* 0x000000023c002986 */ /* 0x0041e4000c101104 */
        /* <DEDUP_REMOVED lines=8> */
[----:B------:R0:W-:Y:S04]  /*f4580*/  @P6 STG.E.U8 desc[UR4][R44.64], R2 ;  /* 0x000000022c006986 */ /* 0x0001e8000c101104 */
[----:B0-----:R-:W3:Y:S04]  /*f4590*/  LDL.LU.64 R44, [R1+0x2650] ;  /* 0x00265000012c7983 */ /* 0x001ee80000300a00 */
[----:B------:R-:W4:Y:S04]  /*f45a0*/  LDL.LU.64 R60, [R1+0x2648] ;  /* 0x00264800013c7983 */ /* 0x000f280000300a00 */
[----:B------:R-:W2:Y:S04]  /*f45b0*/  LDL.LU.64 R56, [R1+0x2640] ;  /* 0x0026400001387983 */ /* 0x000ea80000300a00 */
[----:B------:R-:W2:Y:S04]  /*f45c0*/  LDL.LU.64 R52, [R1+0x2638] ;  /* 0x0026380001347983 */ /* 0x000ea80000300a00 */
[----:B------:R-:W4:Y:S04]  /*f45d0*/  LDL.LU.64 R48, [R1+0x26b0] ;  /* 0x0026b00001307983 */ /* 0x000f280000300a00 */
[----:B------:R-:W4:Y:S01]  /*f45e0*/  LDL.LU R32, [R1+0x5e8] ;  /* 0x0005e80001207983 */ /* 0x000f220000300800 */
[----:B------:R-:W-:-:S02]  /*f45f0*/  LOP3.LUT P4, RZ, R41, 0x400000, RZ, 0xc0, !PT ;  /* 0x0040000029ff7812 */ /* 0x000fc4000788c0ff */
[----:B------:R-:W-:Y:S02]  /*f4600*/  PRMT R2, R7, 0x7770, RZ ;  /* 0x0000777007027816 */ /* 0x000fe400000000ff */
[----:B------:R-:W-:Y:S02]  /*f4610*/  LOP3.LUT R5, R5, 0xffefffff, RZ, 0xc0, !PT ;  /* 0xffefffff05057812 */ /* 0x000fe400078ec0ff */
[C---:B------:R-:W-:Y:S02]  /*f4620*/  LOP3.LUT P5, RZ, R41.reuse, 0x800000, RZ, 0xc0, !PT ;  /* 0x0080000029ff7812 */ /* 0x040fe400078ac0ff */
[----:B------:R-:W-:-:S05]  /*f4630*/  LOP3.LUT P6, RZ, R41, 0x1000000, RZ, 0xc0, !PT ;  /* 0x0100000029ff7812 */ /* 0x000fca00078cc0ff */
[----:B---3--:R0:W-:Y:S04]  /*f4640*/  @P4 STG.E.U8 desc[UR4][R44.64], R2 ;  /* 0x000000022c004986 */ /* 0x0081e8000c101104 */
[----:B0-----:R-:W3:Y:S01]  /*f4650*/  LDL.LU.64 R44, [R1+0x2728] ;  /* 0x00272800012c7983 */ /* 0x001ee20000300a00 */
[----:B--2---:R-:W-:-:S03]  /*f4660*/  LOP3.LUT P0, RZ, R6, 0x4, RZ, 0xc0, !PT ;  /* 0x0000000406ff7812 */ /* 0x004fc6000780c0ff */
[----:B------:R-:W2:Y:S04]  /*f4670*/  LDL.LU.64 R22, [R1+0x2720] ;  /* 0x0027200001167983 */ /* 0x000ea80000300a00 */
        /* <DEDUP_REMOVED lines=10> */
[----:B------:R-:W-:-:S09]  /*f4720*/  PRMT R2, R7, 0x7771, RZ ;  /* 0x0000777107027816 */ /* 0x000fd200000000ff */
[----:B------:R-:W-:Y:S02]  /*f4730*/  @P0 LOP3.LUT R5, R5, 0x800000, RZ, 0xfc, !PT ;  /* 0x0080000005050812 */ /* 0x000fe400078efcff */
[----:B------:R-:W-:Y:S01]  /*f4740*/  LOP3.LUT P0, RZ, R41, 0x40000000, RZ, 0xc0, !PT ;  /* 0x4000000029ff7812 */ /* 0x000fe2000780c0ff */
[----:B----4-:R0:W-:Y:S01]  /*f4750*/  @P5 STG.E.U8 desc[UR4][R60.64], R2 ;  /* 0x000000023c005986 */ /* 0x0101e2000c101104 */
[----:B------:R-:W-:-:S03]  /*f4760*/  LOP3.LUT R5, R5, 0xfeffffff, RZ, 0xc0, !PT ;  /* 0xfeffffff05057812 */ /* 0x000fc600078ec0ff */
[----:B0-----:R-:W4:Y:S04]  /*f4770*/  LDL.LU R60, [R1+0x5d8] ;  /* 0x0005d800013c7983 */ /* 0x001f280000300800 */
[----:B------:R-:W4:Y:S04]  /*f4780*/  LDL.LU.64 R26, [R1+0x2710] ;  /* 0x00271000011a7983 */ /* 0x000f280000300a00 */
[----:B------:R-:W-:Y:S02]  /*f4790*/  @P0 LOP3.LUT R5, R5, 0x1000000, RZ, 0xfc, !PT ;  /* 0x0100000005050812 */ /* 0x000fe400078efcff */
[----:B------:R-:W-:Y:S01]  /*f47a0*/  LOP3.LUT P0, RZ, R41, 0x20000000, RZ, 0xc0, !PT ;  /* 0x2000000029ff7812 */ /* 0x000fe2000780c0ff */
[----:B------:R-:W4:Y:S01]  /*f47b0*/  LDL.LU.64 R24, [R1+0x2708] ;  /* 0x0027080001187983 */ /* 0x000f220000300a00 */
[----:B------:R-:W-:-:S02]  /*f47c0*/  LOP3.LUT R5, R5, 0xfdffffff, RZ, 0xc0, !PT ;  /* 0xfdffffff05057812 */ /* 0x000fc400078ec0ff */
[----:B------:R-:W-:-:S09]  /*f47d0*/  PRMT R2, R7, 0x7772, RZ ;  /* 0x0000777207027816 */ /* 0x000fd200000000ff */
        /* <DEDUP_REMOVED lines=10> */
[----:B------:R-:W4:Y:S01]  /*f4880*/  LDL.LU R61, [R1+0x5c8] ;  /* 0x0005c800013d7983 */ /* 0x000f220000300800 */
[----:B------:R-:W-:-:S03]  /*f4890*/  LOP3.LUT R5, R5, 0xf7ffffff, RZ, 0xc0, !PT ;  /* 0xf7ffffff05057812 */ /* 0x000fc600078ec0ff */
[----:B------:R-:W4:Y:S04]  /*f48a0*/  LDL.LU.64 R34, [R1+0x26f0] ;  /* 0x0026f00001227983 */ /* 0x000f280000300a00 */
[----:B------:R-:W4:Y:S04]  /*f48b0*/  LDL.LU.64 R38, [R1+0x26e8] ;  /* 0x0026e80001267983 */ /* 0x000f280000300a00 */
[----:B------:R-:W4:Y:S04]  /*f48c0*/  LDL.LU.64 R36, [R1+0x26e0] ;  /* 0x0026e00001247983 */ /* 0x000f280000300a00 */
[----:B------:R-:W4:Y:S04]  /*f48d0*/  LDL.LU.64 R56, [R1+0x26d8] ;  /* 0x0026d80001387983 */ /* 0x000f280000300a00 */
[----:B------:R-:W4:Y:S01]  /*f48e0*/  LDL.LU R33, [R1+0x5b8] ;  /* 0x0005b80001217983 */ /* 0x000f220000300800 */
        /* <DEDUP_REMOVED lines=8> */
[----:B------:R-:W4:Y:S10]  /*f4970*/  LDL.LU.64 R52, [R1+0x26d0] ;  /* 0x0026d00001347983 */ /* 0x000f340000300a00 */
[----:B------:R0:W-:Y:S04]  /*f4980*/  @P0 STG.E.U8 desc[UR4][R48.64], R2 ;  /* 0x0000000230000986 */ /* 0x0001e8000c101104 */
[----:B0-----:R-:W4:Y:S01]  /*f4990*/  LDL.LU.64 R48, [R1+0x26c8] ;  /* 0x0026c80001307983 */ /* 0x001f220000300a00 */
[----:B------:R-:W-:-:S02]  /*f49a0*/  LOP3.LUT P0, RZ, R5, 0x8000000, RZ, 0xc0, !PT ;  /* 0x0800000005ff7812 */ /* 0x000fc4000780c0ff */
[----:B------:R-:W-:-:S11]  /*f49b0*/  PRMT R2, R32, 0x7771, RZ ;  /* 0x0000777120027816 */ /* 0x000fd600000000ff */
[----:B---3--:R0:W-:Y:S04]  /*f49c0*/  @P0 STG.E.U8 desc[UR4][R44.64], R2 ;  /* 0x000000022c000986 */ /* 0x0081e8000c101104 */
[----:B0-----:R-:W3:Y:S01]  /*f49d0*/  LDL.LU.64 R44, [R1+0x26c0] ;  /* 0x0026c000012c7983 */ /* 0x001ee20000300a00 */
[----:B------:R-:W-:Y:S02]  /*f49e0*/  LOP3.LUT P0, RZ, R5, 0x4000000, RZ, 0xc0, !PT ;  /* 0x0400000005ff7812 */ /* 0x000fe4000780c0ff */
[----:B------:R-:W-:-:S11]  /*f49f0*/  PRMT R2, R32, 0x7772, RZ ;  /* 0x0000777220027816 */ /* 0x000fd600000000ff */
[----:B--2---:R0:W-:Y:S01]  /*f4a00*/  @P0 STG.E.U8 desc[UR4][R22.64], R2 ;  /* 0x0000000216000986 */ /* 0x0041e2000c101104 */
[----:B------:R-:W-:Y:S02]  /*f4a10*/  LOP3.LUT P0, RZ, R5, 0x2000000, RZ, 0xc0, !PT ;  /* 0x0200000005ff7812 */ /* 0x000fe4000780c0ff */
[----:B0-----:R-:W-:-:S11]  /*f4a20*/  PRMT R2, R32, 0x7773, RZ ;  /* 0x0000777320027816 */ /* 0x001fd600000000ff */
[----:B------:R4:W-:Y:S01]  /*f4a30*/  @P0 STG.E.U8 desc[UR4][R20.64], R2 ;  /* 0x0000000214000986 */ /* 0x0009e2000c101104 */
[----:B------:R-:W-:Y:S02]  /*f4a40*/  LOP3.LUT P0, RZ, R5, 0x1000000, RZ, 0xc0, !PT ;  /* 0x0100000005ff7812 */ /* 0x000fe4000780c0ff */
[----:B----4-:R-:W-:-:S11]  /*f4a50*/  PRMT R2, R60, 0x7770, RZ ;  /* 0x000077703c027816 */ /* 0x010fd600000000ff */
        /* <DEDUP_REMOVED lines=19> */
[----:B------:R-:W-:Y:S02]  /*f4b90*/  LOP3.LUT P5, RZ, R6, 0x80, RZ, 0xc0, !PT ;  /* 0x0000008006ff7812 */ /* 0x000fe400078ac0ff */
[C---:B0-----:R-:W-:Y:S01]  /*f4ba0*/  PRMT R2, R61.reuse, 0x7772, RZ ;  /* 0x000077723d027816 */ /* 0x041fe200000000ff */
[----:B------:R-:W2:Y:S04]  /*f4bb0*/  LDL.LU.64 R38, [R1+0x26b8] ;  /* 0x0026b80001267983 */ /* 0x000ea80000300a00 */
[----:B------:R0:W-:Y:S02]  /*f4bc0*/  @P2 STG.E.U8 desc[UR4][R36.64], R2 ;  /* 0x0000000224002986 */ /* 0x0001e4000c101104 */
[----:B0-----:R-:W-:-:S02]  /*f4bd0*/  PRMT R2, R61, 0x7773, RZ ;  /* 0x000077733d027816 */ /* 0x001fc400000000ff */
[----:B------:R-:W4:Y:S04]  /*f4be0*/  LDL.LU.64 R36, [R1+0x2730] ;  /* 0x0027300001247983 */ /* 0x000f280000300a00 */
[----:B------:R-:W4:Y:S04]  /*f4bf0*/  LDL.LU.64 R60, [R1+0x27a8] ;  /* 0x0027a800013c7983 */ /* 0x000f280000300a00 */
[----:B------:R0:W-:Y:S02]  /*f4c00*/  @P3 STG.E.U8 desc[UR4][R56.64], R2 ;  /* 0x0000000238003986 */ /* 0x0001e4000c101104 */
[----:B0-----:R-:W-:-:S02]  /*f4c10*/  PRMT R2, R33, 0x7770, RZ ;  /* 0x0000777021027816 */ /* 0x001fc400000000ff */
[----:B------:R-:W4:Y:S04]  /*f4c20*/  LDL.LU.64 R56, [R1+0x27a0] ;  /* 0x0027a00001387983 */ /* 0x000f280000300a00 */
[----:B------:R0:W-:Y:S02]  /*f4c30*/  @P4 STG.E.U8 desc[UR4][R52.64], R2 ;  /* 0x0000000234004986 */ /* 0x0001e4000c101104 */
[----:B0-----:R-:W-:-:S05]  /*f4c40*/  PRMT R2, R33, 0x7771, RZ ;  /* 0x0000777121027816 */ /* 0x001fca00000000ff */
[----:B------:R0:W-:Y:S04]  /*f4c50*/  @P5 STG.E.U8 desc[UR4][R48.64], R2 ;  /* 0x0000000230005986 */ /* 0x0001e8000c101104 */
[----:B0-----:R-:W4:Y:S01]  /*f4c60*/  LDL.LU R49, [R1+0x5a8] ;  /* 0x0005a80001317983 */ /* 0x001f220000300800 */
[----:B------:R-:W-:-:S03]  /*f4c70*/  LOP3.LUT P6, RZ, R6, 0x100, RZ, 0xc0, !PT ;  /* 0x0000010006ff7812 */ /* 0x000fc600078cc0ff */
[----:B------:R-:W4:Y:S01]  /*f4c80*/  LDL.LU.64 R52, [R1+0x2798] ;  /* 0x0027980001347983 */ /* 0x000f220000300a00 */
[----:B------:R-:W-:-:S09]  /*f4c90*/  PRMT R2, R33, 0x7772, RZ ;  /* 0x0000777221027816 */ /* 0x000fd200000000ff */
[----:B---3--:R0:W-:Y:S04]  /*f4ca0*/  @P6 STG.E.U8 desc[UR4][R44.64], R2 ;  /* 0x000000022c006986 */ /* 0x0081e8000c101104 */
[----:B0-----:R-:W3:Y:S04]  /*f4cb0*/  LDL.LU.64 R44, [R1+0x2790] ;  /* 0x00279000012c7983 */ /* 0x001ee80000300a00 */
[----:B------:R-:W3:Y:S01]  /*f4cc0*/  LDL.LU R48, [R1+0x598] ;  /* 0x0005980001307983 */ /* 0x000ee20000300800 */
[----:B------:R-:W-:Y:S02]  /*f4cd0*/  LOP3.LUT P0, RZ, R6, 0x200000, RZ, 0xc0, !PT ;  /* 0x0020000006ff7812 */ /* 0x000fe4000780c0ff */
[----:B------:R-:W-:Y:S01]  /*f4ce0*/  LOP3.LUT R5, R5, 0xfffff7ff, RZ, 0xc0, !PT ;  /* 0xfffff7ff05057812 */ /* 0x000fe200078ec0ff */
[----:B------:R-:W3:Y:S04]  /*f4cf0*/  LDL.LU.64 R20, [R1+0x2788] ;  /* 0x0027880001147983 */ /* 0x000ee80000300a00 */
[----:B------:R-:W3:Y:S04]  /*f4d00*/  LDL.LU.64 R26, [R1+0x2780] ;  /* 0x00278000011a7983 */ /* 0x000ee80000300a00 */
[----:B------:R-:W3:Y:S04]  /*f4d10*/  LDL.LU.64 R24, [R1+0x2778] ;  /* 0x0027780001187983 */ /* 0x000ee80000300a00 */
[----:B------:R-:W3:Y:S04]  /*f4d20*/  LDL.LU.64 R30, [R1+0x2770] ;  /* 0x00277000011e7983 */ /* 0x000ee80000300a00 */
[----:B------:R-:W3:Y:S04]  /*f4d30*/  LDL.LU.64 R28, [R1+0x2768] ;  /* 0x00276800011c7983 */ /* 0x000ee80000300a00 */
[----:B------:R-:W3:Y:S01]  /*f4d40*/  LDL.LU.64 R34, [R1+0x2760] ;  /* 0x0027600001227983 */ /* 0x000ee20000300a00 */
        /* <DEDUP_REMOVED lines=21> */
[C---:B------:R-:W-:Y:S02]  /*f4ea0*/  LOP3.LUT P5, RZ, R6.reuse, 0x400, RZ, 0xc0, !PT ;  /* 0x0000040006ff7812 */ /* 0x040fe400078ac0ff */
[----:B------:R-:W-:Y:S02]  /*f4eb0*/  LOP3.LUT R5, R5, 0xfffbffff, RZ, 0xc0, !PT ;  /* 0xfffbffff05057812 */ /* 0x000fe400078ec0ff */
[----:B------:R-:W-:Y:S02]  /*f4ec0*/  PRMT R2, R33, 0x7773, RZ ;  /* 0x0000777321027816 */ /* 0x000fe400000000ff */
[----:B------:R-:W3:Y:S01]  /*f4ed0*/  LDL.LU.64 R32, [R1+0x2758] ;  /* 0x0027580001207983 */ /* 0x000ee20000300a00 */
[----:B------:R-:W-:-:S04]  /*f4ee0*/  LOP3.LUT P6, RZ, R6, 0x800, RZ, 0xc0, !PT ;  /* 0x0000080006ff7812 */ /* 0x000fc800078cc0ff */
[----:B------:R-:W-:Y:S02]  /*f4ef0*/  @P0 LOP3.LUT R5, R5, 0x40000, RZ, 0xfc, !PT ;  /* 0x0004000005050812 */ /* 0x000fe400078efcff */
[----:B------:R-:W-:Y:S02]  /*f4f00*/  LOP3.LUT P0, RZ, R6, 0x2000, RZ, 0xc0, !PT ;  /* 0x0000200006ff7812 */ /* 0x000fe4000780c0ff */
[----:B------:R-:W-:-:S11]  /*f4f10*/  LOP3.LUT R5, R5, 0xfff7ffff, RZ, 0xc0, !PT ;  /* 0xfff7ffff05057812 */ /* 0x000fd600078ec0ff */
[----:B------:R-:W-:Y:S02]  /*f4f20*/  @P0 LOP3.LUT R5, R5, 0x80000, RZ, 0xfc, !PT ;  /* 0x0008000005050812 */ /* 0x000fe400078efcff */
[----:B------:R-:W-:Y:S01]  /*f4f30*/  LOP3.LUT P0, RZ, R6, 0x1000, RZ, 0xc0, !PT ;  /* 0x0000100006ff7812 */ /* 0x000fe2000780c0ff */
[----:B--2---:R0:W-:Y:S04]  /*f4f40*/  @P4 STG.E.U8 desc[UR4][R38.64], R2 ;  /* 0x0000000226004986 */ /* 0x0041e8000c101104 */
[----:B0-----:R-:W2:Y:S01]  /*f4f50*/  LDL.LU.64 R38, [R1+0x2750] ;  /* 0x0027500001267983 */ /* 0x001ea20000300a00 */
[----:B----4-:R-:W-:-:S05]  /*f4f60*/  PRMT R2, R49, 0x7770, RZ ;  /* 0x0000777031027816 */ /* 0x010fca00000000ff */
[----:B------:R0:W-:Y:S02]  /*f4f70*/  @P5 STG.E.U8 desc[UR4][R36.64], R2 ;  /* 0x0000000224005986 */ /* 0x0001e4000c101104 */
[C---:B0-----:R-:W-:Y:S02]  /*f4f80*/  PRMT R2, R49.reuse, 0x7771, RZ ;  /* 0x0000777131027816 */ /* 0x041fe400000000ff */
[----:B------:R-:W4:Y:S04]  /*f4f90*/  LDL.LU.64 R36, [R1+0x2748] ;  /* 0x0027480001247983 */ /* 0x000f280000300a00 */
[----:B------:R0:W-:Y:S04]  /*f4fa0*/  @P6 STG.E.U8 desc[UR4][R60.64], R2 ;  /* 0x000000023c006986 */ /* 0x0001e8000c101104 */
[----:B0-----:R-:W4:Y:S01]  /*f4fb0*/  LDL.LU.64 R60, [R1+0x2740] ;  /* 0x00274000013c7983 */ /* 0x001f220000300a00 */
[----:B------:R-:W-:-:S05]  /*f4fc0*/  PRMT R2, R49, 0x7772, RZ ;  /* 0x0000777231027816 */ /* 0x000fca00000000ff */
[----:B------:R0:W-:Y:S01]  /*f4fd0*/  @P0 STG.E.U8 desc[UR4][R56.64], R2 ;  /* 0x0000000238000986 */ /* 0x0001e2000c101104 */
[----:B------:R-:W-:Y:S02]  /*f4fe0*/  LOP3.LUT P0, RZ, R5, 0x80000, RZ, 0xc0, !PT ;  /* 0x0008000005ff7812 */ /* 0x000fe4000780c0ff */
[----:B0-----:R-:W-:Y:S02]  /*f4ff0*/  PRMT R2, R49, 0x7773, RZ ;  /* 0x0000777331027816 */ /* 0x001fe400000000ff */
[----:B------:R-:W4:Y:S09]  /*f5000*/  LDL.LU R49, [R1+0x5ec] ;  /* 0x0005ec0001317983 */ /* 0x000f320000300800 */
[----:B------:R0:W-:Y:S01]  /*f5010*/  @P0 STG.E.U8 desc[UR4][R52.64], R2 ;  /* 0x0000000234000986 */ /* 0x0001e2000c101104 */
[----:B------:R-:W-:-:S03]  /*f5020*/  LOP3.LUT P0, RZ, R5, 0x40000, RZ, 0xc0, !PT ;  /* 0x0004000005ff7812 */ /* 0x000fc6000780c0ff */
[----:B------:R-:W4:Y:S04]  /*f5030*/  LDL.LU.64 R56, [R1+0x2738] ;  /* 0x0027380001387983 */ /* 0x000f280000300a00 */
[----:B0-----:R-:W4:Y:S01]  /*f5040*/  LDL.LU.64 R52, [R1+0x27b0] ;  /* 0x0027b00001347983 */ /* 0x001f220000300a00 */
[----:B---3--:R-:W-:-:S05]  /*f5050*/  PRMT R2, R48, 0x7770, RZ ;  /* 0x0000777030027816 */ /* 0x008fca00000000ff */
[----:B------:R0:W-:Y:S04]  /*f5060*/  @P0 STG.E.U8 desc[UR4][R44.64], R2 ;  /* 0x000000022c000986 */ /* 0x0001e8000c101104 */
[----:B0-----:R-:W3:Y:S01]  /*f5070*/  LDL.LU.64 R44, [R1+0x2818] ;  /* 0x00281800012c7983 */ /* 0x001ee20000300a00 */
        /* <DEDUP_REMOVED lines=20> */
[C---:B------:R-:W-:Y:S02]  /*f51c0*/  LOP3.LUT P2, RZ, R6.reuse, 0x800000, RZ, 0xc0, !PT ;  /* 0x0080000006ff7812 */ /* 0x040fe4000784c0ff */
[----:B0-----:R-:W-:Y:S02]  /*f51d0*/  PRMT R2, R7, 0x7773, RZ ;  /* 0x0000777307027816 */ /* 0x001fe400000000ff */
[----:B------:R-:W-:Y:S01]  /*f51e0*/  LOP3.LUT P3, RZ, R6, 0x1000000, RZ, 0xc0, !PT ;  /* 0x0100000006ff7812 */ /* 0x000fe2000786c0ff */
[----:B------:R-:W3:Y:S04]  /*f51f0*/  LDL.LU R7, [R1+0x569c] ;  /* 0x00569c0001077983 */ /* 0x000ee80000300800 */
[----:B------:R0:W-:Y:S02]  /*f5200*/  @P0 STG.E.U8 desc[UR4][R32.64], R2 ;  /* 0x0000000220000986 */ /* 0x0001e4000c101104 */
[----:B0-----:R-:W-:-:S05]  /*f5210*/  PRMT R2, R40, 0x7770, RZ ;  /* 0x0000777028027816 */ /* 0x001fca00000000ff */
[----:B--2---:R0:W-:Y:S02]  /*f5220*/  @P1 STG.E.U8 desc[UR4][R38.64], R2 ;  /* 0x0000000226001986 */ /* 0x0041e4000c101104 */
[----:B0-----:R-:W-:Y:S02]  /*f5230*/  PRMT R2, R40, 0x7771, RZ ;  /* 0x0000777128027816 */ /* 0x001fe400000000ff */
[C---:B------:R-:W-:Y:S02]  /*f5240*/  LOP3.LUT P4, RZ, R6.reuse, 0x2000000, RZ, 0xc0, !PT ;  /* 0x0200000006ff7812 */ /* 0x040fe4000788c0ff */
[C---:B------:R-:W-:Y:S02]  /*f5250*/  LOP3.LUT P5, RZ, R6.reuse, 0x4000000, RZ, 0xc0, !PT ;  /* 0x0400000006ff7812 */ /* 0x040fe400078ac0ff */
[----:B------:R-:W-:Y:S01]  /*f5260*/  LOP3.LUT P6, RZ, R6, 0x8000000, RZ, 0xc0, !PT ;  /* 0x0800000006ff7812 */ /* 0x000fe200078cc0ff */
[----:B----4-:R0:W-:Y:S02]  /*f5270*/  @P2 STG.E.U8 desc[UR4][R36.64], R2 ;  /* 0x0000000224002986 */ /* 0x0101e4000c101104 */
[----:B0-----:R-:W-:-:S05]  /*f5280*/  PRMT R2, R40, 0x7772, RZ ;  /* 0x0000777228027816 */ /* 0x001fca00000000ff */
[----:B------:R0:W-:Y:S02]  /*f5290*/  @P3 STG.E.U8 desc[UR4][R60.64], R2 ;  /* 0x000000023c003986 */ /* 0x0001e4000c101104 */
[----:B0-----:R-:W-:Y:S02]  /*f52a0*/  PRMT R2, R40, 0x7773, RZ ;  /* 0x0000777328027816 */ /* 0x001fe400000000ff */
[----:B------:R-:W2:Y:S04]  /*f52b0*/  LDL.LU R40, [R1+0x5698] ;  /* 0x0056980001287983 */ /* 0x000ea80000300800 */
[----:B------:R-:W4:Y:S04]  /*f52c0*/  LDL.LU.64 R38, [R1+0x2810] ;  /* 0x0028100001267983 */ /* 0x000f280000300a00 */
[----:B------:R0:W-:Y:S02]  /*f52d0*/  @P4 STG.E.U8 desc[UR4][R56.64], R2 ;  /* 0x0000000238004986 */ /* 0x0001e4000c101104 */
[----:B0-----:R-:W-:-:S05]  /*f52e0*/  PRMT R2, R49, 0x7770, RZ ;  /* 0x0000777031027816 */ /* 0x001fca00000000ff */
[----:B------:R0:W-:Y:S02]  /*f52f0*/  @P5 STG.E.U8 desc[UR4][R52.64], R2 ;  /* 0x0000000234005986 */ /* 0x0001e4000c101104 */
[----:B0-----:R-:W-:-:S05]  /*f5300*/  PRMT R2, R49, 0x7771, RZ ;  /* 0x0000777131027816 */ /* 0x001fca00000000ff */
[----:B---3--:R0:W-:Y:S04]  /*f5310*/  @P6 STG.E.U8 desc[UR4][R44.64], R2 ;  /* 0x000000022c006986 */ /* 0x0081e8000c101104 */
[----:B0-----:R-:W3:Y:S04]  /*f5320*/  LDL.LU.64 R44, [R1+0x2808] ;  /* 0x00280800012c7983 */ /* 0x001ee80000300a00 */
[----:B------:R-:W3:Y:S04]  /*f5330*/  LDL.LU.64 R36, [R1+0x2800] ;  /* 0x0028000001247983 */ /* 0x000ee80000300a00 */
[----:B------:R-:W3:Y:S04]  /*f5340*/  LDL.LU.64 R60, [R1+0x27f8] ;  /* 0x0027f800013c7983 */ /* 0x000ee80000300a00 */
[----:B------:R-:W3:Y:S04]  /*f5350*/  LDL.LU.64 R56, [R1+0x27f0] ;  /* 0x0027f00001387983 */ /* 0x000ee80000300a00 */
[----:B------:R-:W3:Y:S04]  /*f5360*/  LDL.LU R48, [R1+0x5dc] ;  /* 0x0005dc0001307983 */ /* 0x000ee80000300800 */
[----:B------:R-:W3:Y:S01]  /*f5370*/  LDL.LU.64 R52, [R1+0x27e8] ;  /* 0x0027e80001347983 */ /* 0x000ee20000300a00 */
[----:B------:R-:W-:-:S02]  /*f5380*/  LOP3.LUT R5, R5, 0xfffffffb, RZ, 0xc0, !PT ;  /* 0xfffffffb05057812 */ /* 0x000fc400078ec0ff */
[C---:B------:R-:W-:Y:S02]  /*f5390*/  LOP3.LUT P4, RZ, R6.reuse, 0x10000000, RZ, 0xc0, !PT ;  /* 0x1000000006ff7812 */ /* 0x040fe4000788c0ff */
[C---:B------:R-:W-:Y:S02]  /*f53a0*/  LOP3.LUT P5, RZ, R6.reuse, 0x20000000, RZ, 0xc0, !PT ;  /* 0x2000000006ff7812 */ /* 0x040fe400078ac0ff */
[----:B------:R-:W-:Y:S01]  /*f53b0*/  PRMT R2, R49, 0x7772, RZ ;  /* 0x0000777231027816 */ /* 0x000fe200000000ff */
[----:B------:R-:W3:Y:S01]  /*f53c0*/  LDL.LU R27, [R1+0x5cc] ;  /* 0x0005cc00011b7983 */ /* 0x000ee20000300800 */
[----:B------:R-:W-:Y:S02]  /*f53d0*/  LOP3.LUT P6, RZ, R6, 0x40000000, RZ, 0xc0, !PT ;  /* 0x4000000006ff7812 */ /* 0x000fe400078cc0ff */
[----:B--2---:R-:W-:-:S13]  /*f53e0*/  LOP3.LUT P0, RZ, R40, 0x100, RZ, 0xc0, !PT ;  /* 0x0000010028ff7812 */ /* 0x004fda000780c0ff */
[----:B------:R-:W-:Y:S02]  /*f53f0*/  @P0 LOP3.LUT R5, R5, 0x4, RZ, 0xfc, !PT ;  /* 0x0000000405050812 */ /* 0x000fe400078efcff */
[----:B------:R-:W-:Y:S02]  /*f5400*/  LOP3.LUT P0, RZ, R40, 0x80, RZ, 0xc0, !PT ;  /* 0x0000008028ff7812 */ /* 0x000fe4000780c0ff */
[----:B------:R-:W-:Y:S01]  /*f5410*/  LOP3.LUT R5, R5, 0xfffffff7, RZ, 0xc0, !PT ;  /* 0xfffffff705057812 */ /* 0x000fe200078ec0ff */
[----:B----4-:R0:W-:Y:S10]  /*f5420*/  @P4 STG.E.U8 desc[UR4][R38.64], R2 ;  /* 0x0000000226004986 */ /* 0x0101f4000c101104 */
[----:B------:R-:W-:-:S02]  /*f5430*/  @P0 LOP3.LUT R5, R5, 0x8, RZ, 0xfc, !PT ;  /* 0x0000000805050812 */ /* 0x000fc400078efcff */
[----:B------:R-:W-:Y:S02]  /*f5440*/  LOP3.LUT P0, RZ, R40, 0x40, RZ, 0xc0, !PT ;  /* 0x0000004028ff7812 */ /* 0x000fe4000780c0ff */
[----:B0-----:R-:W-:Y:S02]  /*f5450*/  PRMT R2, R49, 0x7773, RZ ;  /* 0x0000777331027816 */ /* 0x001fe400000000ff */
[----:B------:R-:W-:-:S09]  /*f5460*/  LOP3.LUT R5, R5, 0xffffffef, RZ, 0xc0, !PT ;  /* 0xffffffef05057812 */ /* 0x000fd200078ec0ff */
[----:B------:R-:W-:Y:S02]  /*f5470*/  @P0 LOP3.LUT R5, R5, 0x10, RZ, 0xfc, !PT ;  /* 0x0000001005050812 */ /* 0x000fe400078efcff */
[----:B------:R-:W-:Y:S02]  /*f5480*/  LOP3.LUT P0, RZ, R40, 0x20, RZ, 0xc0, !PT ;  /* 0x0000002028ff7812 */ /* 0x000fe4000780c0ff */
[----:B------:R-:W-:Y:S01]  /*f5490*/  LOP3.LUT R5, R5, 0xffffffdf, RZ, 0xc0, !PT ;  /* 0xffffffdf05057812 */ /* 0x000fe200078ec0ff */
[----:B---3--:R0:W-:Y:S04]  /*f54a0*/  @P5 STG.E.U8 desc[UR4][R44.64], R2 ;  /* 0x000000022c005986 */ /* 0x0081e8000c101104 */
[----:B0-----:R-:W2:Y:S04]  /*f54b0*/  LDL.LU.64 R44, [R1+0x27e0] ;  /* 0x0027e000012c7983 */ /* 0x001ea80000300a00 */
[----:B------:R-:W3:Y:S02]  /*f54c0*/  LDL.LU.64 R22, [R1+0x27d8] ;  /* 0x0027d80001167983 */ /* 0x000ee40000300a00 */
[----:B------:R-:W-:-:S02]  /*f54d0*/  @P0 LOP3.LUT R5, R5, 0x20, RZ, 0xfc, !PT ;  /* 0x0000002005050812 */ /* 0x000fc400078efcff */
[----:B------:R-:W-:Y:S01]  /*f54e0*/  LOP3.LUT P0, RZ, R40, 0x10, RZ, 0xc0, !PT ;  /* 0x0000001028ff7812 */ /* 0x000fe2000780c0ff */
[----:B------:R-:W4:Y:S04]  /*f54f0*/  LDL.LU.64 R20, [R1+0x27d0] ;  /* 0x0027d00001147983 */ /* 0x000f280000300a00 */
[----:B------:R-:W3:Y:S01]  /*f5500*/  LDL.LU.64 R24, [R1+0x27c8] ;  /* 0x0027c80001187983 */ /* 0x000ee20000300a00 */
[----:B------:R-:W-:-:S03]  /*f5510*/  LOP3.LUT R5, R5, 0xffffffbf, RZ, 0xc0, !PT ;  /* 0xffffffbf05057812 */ /* 0x000fc600078ec0ff */
[----:B------:R-:W3:Y:S04]  /*f5520*/  LDL.LU.64 R30, [R1+0x27c0] ;  /* 0x0027c000011e7983 */ /* 0x000ee80000300a00 */
[----:B------:R-:W4:Y:S04]  /*f5530*/  LDL.LU R49, [R1+0x5bc] ;  /* 0x0005bc0001317983 */ /* 0x000f280000300800 */
[----:B------:R-:W4:Y:S04]  /*f5540*/  LDL.LU.64 R28, [R1+0x27b8] ;  /* 0x0027b800011c7983 */ /* 0x000f280000300a00 */
[----:B------:R-:W4:Y:S01]  /*f5550*/  LDL.LU.64 R34, [R1+0x2830] ;  /* 0x0028300001227983 */ /* 0x000f220000300a00 */
[----:B------:R-:W-:-:S03]  /*f5560*/  PRMT R2, R48, 0x7770, RZ ;  /* 0x0000777030027816 */ /* 0x000fc600000000ff */
[----:B------:R-:W4:Y:S04]  /*f5570*/  LDL.LU.64 R32, [R1+0x2828] ;  /* 0x0028280001207983 */ /* 0x000f280000300a00 */
[----:B------:R-:W4:Y:S01]  /*f5580*/  LDL.LU.64 R38, [R1+0x2820] ;  /* 0x0028200001267983 */ /* 0x000f220000300a00 */
        /* <DEDUP_REMOVED lines=12> */
[----:B------:R0:W-:Y:S10]  /*f5650*/  @P6 STG.E.U8 desc[UR4][R36.64], R2 ;  /* 0x0000000224006986 */ /* 0x0001f4000c101104 */
[----:B------:R-:W-:-:S02]  /*f5660*/  @P0 LOP3.LUT R5, R5, 0x400, RZ, 0xfc, !PT ;  /* 0x0000040005050812 */ /* 0x000fc400078efcff */
[----:B------:R-:W-:Y:S02]  /*f5670*/  LOP3.LUT P0, RZ, R6, 0x80000000, RZ, 0xc0, !PT ;  /* 0x8000000006ff7812 */ /* 0x000fe4000780c0ff */
[----:B0-----:R-:W-:Y:S01]  /*f5680*/  PRMT R2, R48, 0x7771, RZ ;  /* 0x0000777130027816 */ /* 0x001fe200000000ff */
[----:B------:R-:W4:Y:S10]  /*f5690*/  LDL.LU.64 R36, [R1+0x2850] ;  /* 0x0028500001247983 */ /* 0x000f340000300a00 */
[----:B------:R0:W-:Y:S01]  /*f56a0*/  @P0 STG.E.U8 desc[UR4][R60.64], R2 ;  /* 0x000000023c000986 */ /* 0x0001e2000c101104 */
[----:B------:R-:W-:-:S02]  /*f56b0*/  LOP3.LUT P0, RZ, R5, 0x400, RZ, 0xc0, !PT ;  /* 0x0000040005ff7812 */ /* 0x000fc4000780c0ff */
[----:B0-----:R-:W-:Y:S01]  /*f56c0*/  PRMT R2, R48, 0x7772, RZ ;  /* 0x0000777230027816 */ /* 0x001fe200000000ff */
[----:B------:R-:W4:Y:S10]  /*f56d0*/  LDL.LU.64 R60, [R1+0x2848] ;  /* 0x00284800013c7983 */ /* 0x000f340000300a00 */
[----:B------:R0:W-:Y:S04]  /*f56e0*/  @P0 STG.E.U8 desc[UR4][R56.64], R2 ;  /* 0x0000000238000986 */ /* 0x0001e8000c101104 */
[----:B0-----:R-:W4:Y:S01]  /*f56f0*/  LDL.LU.64 R56, [R1+0x2840] ;  /* 0x0028400001387983 */ /* 0x001f220000300a00 */
[----:B------:R-:W-:-:S02]  /*f5700*/  LOP3.LUT P0, RZ, R5, 0x200, RZ, 0xc0, !PT ;  /* 0x0000020005ff7812 */ /* 0x000fc4000780c0ff */
[----:B------:R-:W-:-:S11]  /*f5710*/  PRMT R2, R48, 0x7773, RZ ;  /* 0x0000777330027816 */ /* 0x000fd600000000ff */
[----:B------:R0:W-:Y:S04]  /*f5720*/  @P0 STG.E.U8 desc[UR4][R52.64], R2 ;  /* 0x0000000234000986 */ /* 0x0001e8000c101104 */
[----:B0-----:R-:W4:Y:S04]  /*f5730*/  LDL.LU.64 R52, [R1+0x2838] ;  /* 0x0028380001347983 */ /* 0x001f280000300a00 */
[----:B------:R-:W4:Y:S01]  /*f5740*/  LDL.LU R48, [R1+0x59c] ;  /* 0x00059c0001307983 */ /* 0x000f220000300800 */
[----:B------:R-:W-:Y:S02]  /*f5750*/  LOP3.LUT P0, RZ, R5, 0x100, RZ, 0xc0, !PT ;  /* 0x0000010005ff7812 */ /* 0x000fe4000780c0ff */
[----:B------:R-:W-:-:S02]  /*f5760*/  PRMT R2, R27, 0x7770, RZ ;  /* 0x000077701b027816 */ /* 0x000fc400000000ff */
[C---:B------:R-:W-:Y:S02]  /*f5770*/  LOP3.LUT P1, RZ, R40.reuse, 0x200, RZ, 0xc0, !PT ;  /* 0x0000020028ff7812 */ /* 0x040fe4000782c0ff */
[C---:B------:R-:W-:Y:S02]  /*f5780*/  LOP3.LUT P2, RZ, R40.reuse, 0x400, RZ, 0xc0, !PT ;  /* 0x0000040028ff7812 */ /* 0x040fe4000784c0ff */
[C---:B------:R-:W-:Y:S02]  /*f5790*/  LOP3.LUT P3, RZ, R40.reuse, 0x800, RZ, 0xc0, !PT ;  /* 0x0000080028ff7812 */ /* 0x040fe4000786c0ff */
[C---:B------:R-:W-:Y:S02]  /*f57a0*/  LOP3.LUT P4, RZ, R40.reuse, 0x1000, RZ, 0xc0, !PT ;  /* 0x0000100028ff7812 */ /* 0x040fe4000788c0ff */
[----:B------:R-:W-:Y:S01]  /*f57b0*/  LOP3.LUT P5, RZ, R40, 0x2000, RZ, 0xc0, !PT ;  /* 0x0000200028ff7812 */ /* 0x000fe200078ac0ff */
[----:B--2---:R0:W-:Y:S01]  /*f57c0*/  @P0 STG.E.U8 desc[UR4][R44.64], R2 ;  /* 0x000000022c000986 */ /* 0x0041e2000c101104 */
[----:B------:R-:W-:-:S02]  /*f57d0*/  LOP3.LUT P0, RZ, R5, 0x80, RZ, 0xc0, !PT ;  /* 0x0000008005ff7812 */ /* 0x000fc4000780c0ff */
[----:B0-----:R-:W-:Y:S01]  /*f57e0*/  PRMT R2, R27, 0x7771, RZ ;  /* 0x000077711b027816 */ /* 0x001fe200000000ff */
[----:B------:R-:W2:Y:S10]  /*f57f0*/  LDL.LU.64 R44, [R1+0x5690] ;  /* 0x00569000012c7983 */ /* 0x000eb40000300a00 */
[----:B---3--:R0:W-:Y:S01]  /*f5800*/  @P0 STG.E.U8 desc[UR4][R22.64], R2 ;  /* 0x0000000216000986 */ /* 0x0081e2000c101104 */
[----:B------:R-:W-:-:S02]  /*f5810*/  LOP3.LUT P0, RZ, R5, 0x40, RZ, 0xc0, !PT ;  /* 0x0000004005ff7812 */ /* 0x000fc4000780c0ff */
[----:B0-----:R-:W-:-:S11]  /*f5820*/  PRMT R2, R27, 0x7772, RZ ;  /* 0x000077721b027816 */ /* 0x001fd600000000ff */
        /* <DEDUP_REMOVED lines=17> */
[----:B0-----:R-:W-:-:S05]  /*f5940*/  PRMT R2, R7, 0x7771, RZ ;  /* 0x0000777107027816 */ /* 0x001fca00000000ff */
[----:B------:R0:W-:Y:S02]  /*f5950*/  @P3 STG.E.U8 desc[UR4][R36.64], R2 ;  /* 0x0000000224003986 */ /* 0x0001e4000c101104 */
[----:B0-----:R-:W-:-:S05]  /*f5960*/  PRMT R2, R7, 0x7772, RZ ;  /* 0x0000777207027816 */ /* 0x001fca00000000ff */
[----:B------:R0:W-:Y:S02]  /*f5970*/  @P4 STG.E.U8 desc[UR4][R60.64], R2 ;  /* 0x000000023c004986 */ /* 0x0001e4000c101104 */
[----:B0-----:R-:W-:Y:S02]  /*f5980*/  PRMT R2, R7, 0x7773, RZ ;  /* 0x0000777307027816 */ /* 0x001fe400000000ff */
[----:B------:R-:W3:Y:S04]  /*f5990*/  LDL.LU R7, [R1+0x5688] ;  /* 0x0056880001077983 */ /* 0x000ee80000300800 */
[----:B------:R0:W-:Y:S04]  /*f59a0*/  @P5 STG.E.U8 desc[UR4][R56.64], R2 ;  /* 0x0000000238005986 */ /* 0x0001e8000c101104 */
[----:B0-----:R-:W4:Y:S01]  /*f59b0*/  LDL.LU.64 R56, [R1+0x2898] ;  /* 0x0028980001387983 */ /* 0x001f220000300a00 */
[----:B------:R-:W-:-:S02]  /*f59c0*/  LOP3.LUT P6, RZ, R40, 0x4000, RZ, 0xc0, !PT ;  /* 0x0000400028ff7812 */ /* 0x000fc400078cc0ff */
[----:B------:R-:W-:Y:S01]  /*f59d0*/  PRMT R2, R48, 0x7770, RZ ;  /* 0x0000777030027816 */ /* 0x000fe200000000ff */
[----:B------:R-:W2:Y:S10]  /*f59e0*/  LDL.LU.64 R38, [R1+0x2890] ;  /* 0x0028900001267983 */ /* 0x000eb40000300a00 */
[----:B------:R0:W-:Y:S04]  /*f59f0*/  @P6 STG.E.U8 desc[UR4][R52.64], R2 ;  /* 0x0000000234006986 */ /* 0x0001e8000c101104 */
[----:B0-----:R-:W2:Y:S04]  /*f5a00*/  LDL.LU.64 R52, [R1+0x2888] ;  /* 0x0028880001347983 */ /* 0x001ea80000300a00 */
[----:B------:R-:W3:Y:S04]  /*f5a10*/  LDL.LU.64 R36, [R1+0x2880] ;  /* 0x0028800001247983 */ /* 0x000ee80000300a00 */
[----:B------:R-:W3:Y:S04]  /*f5a20*/  LDL.LU.64 R60, [R1+0x2878] ;  /* 0x00287800013c7983 */ /* 0x000ee80000300a00 */
[----:B------:R-:W3:Y:S01]  /*f5a30*/  LDL.LU R49, [R1+0x58c] ;  /* 0x00058c0001317983 */ /* 0x000ee20000300800 */
[----:B------:R-:W-:-:S02]  /*f5a40*/  LOP3.LUT P0, RZ, R40, 0x8000000, RZ, 0xc0, !PT ;  /* 0x0800000028ff7812 */ /* 0x000fc4000780c0ff */
[----:B------:R-:W-:-:S11]  /*f5a50*/  LOP3.LUT R6, R6, 0xfdffffff, RZ, 0xc0, !PT ;  /* 0xfdffffff06067812 */ /* 0x000fd600078ec0ff */
[----:B------:R-:W-:Y:S02]  /*f5a60*/  @P0 LOP3.LUT R6, R6, 0x2000000, RZ, 0xfc, !PT ;  /* 0x0200000006060812 */ /* 0x000fe400078efcff */
[----:B------:R-:W-:Y:S02]  /*f5a70*/  LOP3.LUT P0, RZ, R40, 0x4000000, RZ, 0xc0, !PT ;  /* 0x0400000028ff7812 */ /* 0x000fe4000780c0ff */
[----:B------:R-:W-:Y:S02]  /*f5a80*/  LOP3.LUT R6, R6, 0xfbffffff, RZ, 0xc0, !PT ;  /* 0xfbffffff06067812 */ /* 0x000fe400078ec0ff */
[----:B------:R-:W-:-:S09]  /*f5a90*/  LOP3.LUT P4, RZ, R40, 0x8000, RZ, 0xc0, !PT ;  /* 0x0000800028ff7812 */ /* 0x000fd2000788c0ff */
[----:B------:R-:W-:Y:S02]  /*f5aa0*/  @P0 LOP3.LUT R6, R6, 0x4000000, RZ, 0xfc, !PT ;  /* 0x0400000006060812 */ /* 0x000fe400078efcff */
[----:B------:R-:W-:Y:S02]  /*f5ab0*/  LOP3.LUT P0, RZ, R40, 0x2000000, RZ, 0xc0, !PT ;  /* 0x0200000028ff7812 */ /* 0x000fe4000780c0ff */
[----:B------:R-:W-:Y:S02]  /*f5ac0*/  PRMT R2, R48, 0x7771, RZ ;  /* 0x0000777130027816 */ /* 0x000fe400000000ff */
        /* <DEDUP_REMOVED lines=16> */
[C---:B------:R-:W-:Y:S02]  /*f5bd0*/  LOP3.LUT P5, RZ, R40.reuse, 0x10000, RZ, 0xc0, !PT ;  /* 0x0001000028ff7812 */ /* 0x040fe400078ac0ff */
[----:B------:R-:W-:-:S07]  /*f5be0*/  LOP3.LUT P6, RZ, R40, 0x20000, RZ, 0xc0, !PT ;  /* 0x0002000028ff7812 */ /* 0x000fce00078cc0ff */
[----:B------:R-:W-:Y:S02]  /*f5bf0*/  @P0 LOP3.LUT R5, R5, 0x1, RZ, 0xfc, !PT ;  /* 0x0000000105050812 */ /* 0x000fe400078efcff */
[----:B------:R-:W-:Y:S02]  /*f5c00*/  LOP3.LUT P0, RZ, R40, 0x80000, RZ, 0xc0, !PT ;  /* 0x0008000028ff7812 */ /* 0x000fe4000780c0ff */
[----:B------:R-:W-:-:S11]  /*f5c10*/  LOP3.LUT R5, R5, 0xfffffffd, RZ, 0xc0, !PT ;  /* 0xfffffffd05057812 */ /* 0x000fd600078ec0ff */
[----:B------:R-:W-:Y:S02]  /*f5c20*/  @P0 LOP3.LUT R5, R5, 0x2, RZ, 0xfc, !PT ;  /* 0x0000000205050812 */ /* 0x000fe400078efcff */
[----:B------:R-:W-:Y:S01]  /*f5c30*/  LOP3.LUT P0, RZ, R40, 0x40000, RZ, 0xc0, !PT ;  /* 0x0004000028ff7812 */ /* 0x000fe2000780c0ff */
[----:B----4-:R0:W-:Y:S04]  /*f5c40*/  @P4 STG.E.U8 desc[UR4][R56.64], R2 ;  /* 0x0000000238004986 */ /* 0x0101e8000c101104 */
[----:B0-----:R-:W4:Y:S01]  /*f5c50*/  LDL.LU.64 R56, [R1+0x2870] ;  /* 0x0028700001387983 */ /* 0x001f220000300a00 */
[----:B------:R-:W-:-:S03]  /*f5c60*/  PRMT R2, R48, 0x7772, RZ ;  /* 0x0000777230027816 */ /* 0x000fc600000000ff */
[----:B------:R-:W4:Y:S04]  /*f5c70*/  LDL.LU R25, [R1+0x57c] ;  /* 0x00057c0001197983 */ /* 0x000f280000300800 */
[----:B------:R-:W4:Y:S04]  /*f5c80*/  LDL.LU.64 R22, [R1+0x2860] ;  /* 0x0028600001167983 */ /* 0x000f280000300a00 */
[----:B------:R-:W4:Y:S04]  /*f5c90*/  LDL.LU.64 R20, [R1+0x2858] ;  /* 0x0028580001147983 */ /* 0x000f280000300a00 */
[----:B--2---:R0:W-:Y:S04]  /*f5ca0*/  @P5 STG.E.U8 desc[UR4][R38.64], R2 ;  /* 0x0000000226005986 */ /* 0x0041e8000c101104 */
[----:B------:R-:W2:Y:S04]  /*f5cb0*/  LDL.LU.64 R26, [R1+0x28b0] ;  /* 0x0028b000011a7983 */ /* 0x000ea80000300a00 */
[----:B------:R-:W2:Y:S01]  /*f5cc0*/  LDL.LU.64 R30, [R1+0x28a8] ;  /* 0x0028a800011e7983 */ /* 0x000ea20000300a00 */
[----:B0-----:R-:W-:-:S05]  /*f5cd0*/  PRMT R2, R48, 0x7773, RZ ;  /* 0x0000777330027816 */ /* 0x001fca00000000ff */
[----:B------:R3:W-:Y:S02]  /*f5ce0*/  @P6 STG.E.U8 desc[UR4][R52.64], R2 ;  /* 0x0000000234006986 */ /* 0x0007e4000c101104 */
[----:B---3--:R-:W-:Y:S02]  /*f5cf0*/  PRMT R2, R49, 0x7770, RZ ;  /* 0x0000777031027816 */ /* 0x008fe400000000ff */
[----:B------:R-:W3:Y:S04]  /*f5d00*/  LDL.LU R52, [R1+0x560] ;  /* 0x0005600001347983 */ /* 0x000ee80000300800 */
[----:B------:R-:W2:Y:S04]  /*f5d10*/  LDL.LU.64 R28, [R1+0x28a0] ;  /* 0x0028a000011c7983 */ /* 0x000ea80000300a00 */
[----:B------:R-:W2:Y:S04]  /*f5d20*/  LDL.LU.64 R34, [R1+0x2918] ;  /* 0x0029180001227983 */ /* 0x000ea80000300a00 */
[----:B------:R-:W2:Y:S04]  /*f5d30*/  LDL.LU R53, [R1+0x550] ;  /* 0x0005500001357983 */ /* 0x000ea80000300800 */
[----:B------:R0:W-:Y:S01]  /*f5d40*/  @P0 STG.E.U8 desc[UR4][R36.64], R2 ;  /* 0x0000000224000986 */ /* 0x0001e2000c101104 */
[----:B------:R-:W-:-:S03]  /*f5d50*/  LOP3.LUT P0, RZ, R5, 0x2, RZ, 0xc0, !PT ;  /* 0x0000000205ff7812 */ /* 0x000fc6000780c0ff */
[----:B------:R-:W2:Y:S04]  /*f5d60*/  LDL.LU.64 R32, [R1+0x2910] ;  /* 0x0029100001207983 */ /* 0x000ea80000300a00 */
[----:B------:R-:W2:Y:S01]  /*f5d70*/  LDL.LU.64 R38, [R1+0x2908] ;  /* 0x0029080001267983 */ /* 0x000ea20000300a00 */
[----:B0-----:R-:W-:-:S03]  /*f5d80*/  PRMT R2, R49, 0x7771, RZ ;  /* 0x0000777131027816 */ /* 0x001fc600000000ff */
[----:B------:R-:W2:Y:S04]  /*f5d90*/  LDL.LU.64 R36, [R1+0x2900] ;  /* 0x0029000001247983 */ /* 0x000ea80000300a00 */
[----:B------:R0:W-:Y:S01]  /*f5da0*/  @P0 STG.E.U8 desc[UR4][R60.64], R2 ;  /* 0x000000023c000986 */ /* 0x0001e2000c101104 */
[----:B------:R-:W-:-:S03]  /*f5db0*/  LOP3.LUT P0, RZ, R5, 0x1, RZ, 0xc0, !PT ;  /* 0x0000000105ff7812 */ /* 0x000fc6000780c0ff */
[----:B------:R-:W2:Y:S04]  /*f5dc0*/  LDL.LU.64 R4, [R1+0x2868] ;  /* 0x0028680001047983 */ /* 0x000ea80000300a00 */
[----:B0-----:R-:W3:Y:S01]  /*f5dd0*/  LDL.LU.64 R60, [R1+0x28f8] ;  /* 0x0028f800013c7983 */ /* 0x001ee20000300a00 */
[----:B------:R-:W-:Y:S02]  /*f5de0*/  PRMT R2, R49, 0x7772, RZ ;  /* 0x0000777231027816 */ /* 0x000fe400000000ff */
[C---:B------:R-:W-:Y:S02]  /*f5df0*/  LOP3.LUT P1, RZ, R40.reuse, 0x10000000, RZ, 0xc0, !PT ;  /* 0x1000000028ff7812 */ /* 0x040fe4000782c0ff */
[C---:B------:R-:W-:Y:S02]  /*f5e00*/  LOP3.LUT P2, RZ, R40.reuse, 0x20000000, RZ, 0xc0, !PT ;  /* 0x2000000028ff7812 */ /* 0x040fe4000784c0ff */
[----:B------:R-:W-:-:S02]  /*f5e10*/  LOP3.LUT P3, RZ, R40, 0x40000000, RZ, 0xc0, !PT ;  /* 0x4000000028ff7812 */ /* 0x000fc4000786c0ff */
[----:B------:R-:W-:Y:S01]  /*f5e20*/  LOP3.LUT P4, RZ, R40, 0x80000000, RZ, 0xc0, !PT ;  /* 0x8000000028ff7812 */ /* 0x000fe2000788c0ff */
[----:B----4-:R0:W-:Y:S04]  /*f5e30*/  @P0 STG.E.U8 desc[UR4][R56.64], R2 ;  /* 0x0000000238000986 */ /* 0x0101e8000c101104 */
[----:B0-----:R-:W4:Y:S01]  /*f5e40*/  LDL.LU.64 R56, [R1+0x28f0] ;  /* 0x0028f00001387983 */ /* 0x001f220000300a00 */
[----:B------:R-:W-:-:S03]  /*f5e50*/  PRMT R2, R49, 0x7773, RZ ;  /* 0x0000777331027816 */ /* 0x000fc600000000ff */
[----:B------:R-:W4:Y:S01]  /*f5e60*/  LDL.LU.64 R48, [R1+0x28e8] ;  /* 0x0028e80001307983 */ /* 0x000f220000300a00 */
[----:B------:R-:W-:-:S13]  /*f5e70*/  LOP3.LUT P0, RZ, R6, 0x80000000, RZ, 0xc0, !PT ;  /* 0x8000000006ff7812 */ /* 0x000fda000780c0ff */
[----:B--2---:R0:W-:Y:S01]  /*f5e80*/  @P0 STG.E.U8 desc[UR4][R4.64], R2 ;  /* 0x0000000204000986 */ /* 0x0041e2000c101104 */
        /* <DEDUP_REMOVED lines=13> */
[----:B---3--:R-:W-:-:S11]  /*f5f60*/  PRMT R2, R52, 0x7770, RZ ;  /* 0x0000777034027816 */ /* 0x008fd600000000ff */
[----:B------:R0:W-:Y:S01]  /*f5f70*/  @P0 STG.E.U8 desc[UR4][R28.64], R2 ;  /* 0x000000021c000986 */ /* 0x0001e2000c101104 */
[----:B------:R-:W-:Y:S02]  /*f5f80*/  LOP3.LUT P0, RZ, R6, 0x2000000, RZ, 0xc0, !PT ;  /* 0x0200000006ff7812 */ /* 0x000fe4000780c0ff */
[----:B0-----:R-:W-:-:S11]  /*f5f90*/  PRMT R2, R52, 0x7771, RZ ;  /* 0x0000777134027816 */ /* 0x001fd600000000ff */
[----:B------:R0:W-:Y:S02]  /*f5fa0*/  @P0 STG.E.U8 desc[UR4][R34.64], R2 ;  /* 0x0000000222000986 */ /* 0x0001e4000c101104 */
[----:B0-----:R-:W-:-:S05]  /*f5fb0*/  PRMT R2, R52, 0x7772, RZ ;  /* 0x0000777234027816 */ /* 0x001fca00000000ff */
[----:B------:R0:W-:Y:S02]  /*f5fc0*/  @P1 STG.E.U8 desc[UR4][R32.64], R2 ;  /* 0x0000000220001986 */ /* 0x0001e4000c101104 */
[----:B0-----:R-:W-:Y:S02]  /*f5fd0*/  PRMT R2, R52, 0x7773, RZ ;  /* 0x0000777334027816 */ /* 0x001fe400000000ff */
[----:B------:R-:W2:Y:S04]  /*f5fe0*/  LDL.LU.64 R32, [R1+0x28e0] ;  /* 0x0028e00001207983 */ /* 0x000ea80000300a00 */
[----:B------:R0:W-:Y:S02]  /*f5ff0*/  @P2 STG.E.U8 desc[UR4][R38.64], R2 ;  /* 0x0000000226002986 */ /* 0x0001e4000c101104 */
[----:B0-----:R-:W-:-:S02]  /*f6000*/  PRMT R2, R53, 0x7770, RZ ;  /* 0x0000777035027816 */ /* 0x001fc400000000ff */
[----:B------:R-:W3:Y:S04]  /*f6010*/  LDL.LU.64 R38, [R1+0x28d8] ;  /* 0x0028d80001267983 */ /* 0x000ee80000300a00 */
[----:B------:R0:W-:Y:S02]  /*f6020*/  @P3 STG.E.U8 desc[UR4][R36.64], R2 ;  /* 0x0000000224003986 */ /* 0x0001e4000c101104 */
[----:B0-----:R-:W-:Y:S02]  /*f6030*/  PRMT R2, R53, 0x7771, RZ ;  /* 0x0000777135027816 */ /* 0x001fe400000000ff */
[----:B------:R-:W2:Y:S04]  /*f6040*/  LDL.LU.64 R36, [R1+0x28d0] ;  /* 0x0028d00001247983 */ /* 0x000ea80000300a00 */
[----:B------:R0:W-:Y:S04]  /*f6050*/  @P4 STG.E.U8 desc[UR4][R60.64], R2 ;  /* 0x000000023c004986 */ /* 0x0001e8000c101104 */
[----:B0-----:R-:W2:Y:S01]  /*f6060*/  LDL.LU R61, [R1+0x540] ;  /* 0x00054000013d7983 */ /* 0x001ea20000300800 */
[----:B------:R-:W-:-:S02]  /*f6070*/  LOP3.LUT P5, RZ, R7, 0x1, RZ, 0xc0, !PT ;  /* 0x0000000107ff7812 */ /* 0x000fc400078ac0ff */
[----:B------:R-:W-:Y:S02]  /*f6080*/  LOP3.LUT P6, RZ, R7, 0x2, RZ, 0xc0, !PT ;  /* 0x0000000207ff7812 */ /* 0x000fe400078cc0ff */
[----:B------:R-:W-:-:S09]  /*f6090*/  PRMT R2, R53, 0x7772, RZ ;  /* 0x0000777235027816 */ /* 0x000fd200000000ff */
[----:B----4-:R0:W-:Y:S04]  /*f60a0*/  @P5 STG.E.U8 desc[UR4][R56.64], R2 ;  /* 0x0000000238005986 */ /* 0x0101e8000c101104 */
[----:B0-----:R-:W4:Y:S01]  /*f60b0*/  LDL.LU.64 R56, [R1+0x28c8] ;  /* 0x0028c80001387983 */ /* 0x001f220000300a00 */
[----:B------:R-:W-:-:S03]  /*f60c0*/  PRMT R2, R53, 0x7773, RZ ;  /* 0x0000777335027816 */ /* 0x000fc600000000ff */
[----:B------:R-:W4:Y:S04]  /*f60d0*/  LDL.LU.64 R52, [R1+0x28c0] ;  /* 0x0028c00001347983 */ /* 0x000f280000300a00 */
[----:B------:R0:W-:Y:S04]  /*f60e0*/  @P6 STG.E.U8 desc[UR4][R48.64], R2 ;  /* 0x0000000230006986 */ /* 0x0001e8000c101104 */
[----:B0-----:R-:W4:Y:S04]  /*f60f0*/  LDL.LU.64 R48, [R1+0x28b8] ;  /* 0x0028b80001307983 */ /* 0x001f280000300a00 */
[----:B------:R-:W4:Y:S01]  /*f6100*/  LDL.LU R23, [R1+0x530] ;  /* 0x0005300001177983 */ /* 0x000f220000300800 */
[----:B------:R-:W-:-:S02]  /*f6110*/  LOP3.LUT P0, RZ, R7, 0x4000, RZ, 0xc0, !PT ;  /* 0x0000400007ff7812 */ /* 0x000fc4000780c0ff */
[----:B------:R-:W-:Y:S01]  /*f6120*/  LOP3.LUT R6, R6, 0xfffeffff, RZ, 0xc0, !PT ;  /* 0xfffeffff06067812 */ /* 0x000fe200078ec0ff */
[----:B------:R-:W4:Y:S01]  /*f6130*/  LDL.LU.64 R4, [R1+0x2930] ;  /* 0x0029300001047983 */ /* 0x000f220000300a00 */
[C---:B------:R-:W-:Y:S02]  /*f6140*/  LOP3.LUT P4, RZ, R7.reuse, 0x4, RZ, 0xc0, !PT ;  /* 0x0000000407ff7812 */ /* 0x040fe4000788c0ff */
[----:B------:R-:W-:Y:S01]  /*f6150*/  LOP3.LUT P5, RZ, R7, 0x8, RZ, 0xc0, !PT ;  /* 0x0000000807ff7812 */ /* 0x000fe200078ac0ff */
[----:B------:R-:W4:Y:S04]  /*f6160*/  LDL.LU.64 R20, [R1+0x2928] ;  /* 0x0029280001147983 */ /* 0x000f280000300a00 */
[----:B------:R-:W4:Y:S02]  /*f6170*/  LDL.LU.64 R26, [R1+0x2920] ;  /* 0x00292000011a7983 */ /* 0x000f240000300a00 */
        /* <DEDUP_REMOVED lines=26> */
[----:B------:R-:W-:Y:S02]  /*f6320*/  LOP3.LUT P0, RZ, R7, 0x20, RZ, 0xc0, !PT ;  /* 0x0000002007ff7812 */ /* 0x000fe4000780c0ff */
[----:B--2---:R-:W-:-:S05]  /*f6330*/  PRMT R2, R61, 0x7770, RZ ;  /* 0x000077703d027816 */ /* 0x004fca00000000ff */
[----:B------:R0:W-:Y:S02]  /*f6340*/  @P4 STG.E.U8 desc[UR4][R32.64], R2 ;  /* 0x0000000220004986 */ /* 0x0001e4000c101104 */
[----:B0-----:R-:W-:-:S05]  /*f6350*/  PRMT R2, R61, 0x7771, RZ ;  /* 0x000077713d027816 */ /* 0x001fca00000000ff */
[----:B---3--:R0:W-:Y:S04]  /*f6360*/  @P5 STG.E.U8 desc[UR4][R38.64], R2 ;  /* 0x0000000226005986 */ /* 0x0081e8000c101104 */
[----:B0-----:R-:W2:Y:S04]  /*f6370*/  LDL.LU R38, [R1+0x520] ;  /* 0x0005200001267983 */ /* 0x001ea80000300800 */
[----:B------:R-:W3:Y:S04]  /*f6380*/  LDL.LU.64 R24, [R1+0x2998] ;  /* 0x0029980001187983 */ /* 0x000ee80000300a00 */
[----:B------:R-:W3:Y:S04]  /*f6390*/  LDL.LU.64 R30, [R1+0x2990] ;  /* 0x00299000011e7983 */ /* 0x000ee80000300a00 */
[----:B------:R-:W3:Y:S01]  /*f63a0*/  LDL.LU.64 R28, [R1+0x2988] ;  /* 0x00298800011c7983 */ /* 0x000ee20000300a00 */
[----:B------:R-:W-:-:S03]  /*f63b0*/  PRMT R2, R61, 0x7772, RZ ;  /* 0x000077723d027816 */ /* 0x000fc600000000ff */
[----:B------:R-:W3:Y:S04]  /*f63c0*/  LDL.LU.64 R34, [R1+0x2980] ;  /* 0x0029800001227983 */ /* 0x000ee80000300a00 */
[----:B------:R-:W3:Y:S04]  /*f63d0*/  LDL.LU.64 R32, [R1+0x2978] ;  /* 0x0029780001207983 */ /* 0x000ee80000300a00 */
[----:B------:R0:W-:Y:S02]  /*f63e0*/  @P6 STG.E.U8 desc[UR4][R36.64], R2 ;  /* 0x0000000224006986 */ /* 0x0001e4000c101104 */
[----:B0-----:R-:W-:-:S02]  /*f63f0*/  PRMT R2, R61, 0x7773, RZ ;  /* 0x000077733d027816 */ /* 0x001fc400000000ff */
[----:B------:R-:W3:Y:S04]  /*f6400*/  LDL.LU.64 R36, [R1+0x2970] ;  /* 0x0029700001247983 */ /* 0x000ee80000300a00 */
[----:B------:R-:W3:Y:S04]  /*f6410*/  LDL.LU.64 R60, [R1+0x2968] ;  /* 0x00296800013c7983 */ /* 0x000ee80000300a00 */
[----:B------:R-:W3:Y:S04]  /*f6420*/  LDL.LU R39, [R1+0x500] ;  /* 0x0005000001277983 */ /* 0x000ee80000300800 */
[----:B----4-:R0:W-:Y:S01]  /*f6430*/  @P0 STG.E.U8 desc[UR4][R56.64], R2 ;  /* 0x0000000238000986 */ /* 0x0101e2000c101104 */
[----:B------:R-:W-:-:S03]  /*f6440*/  LOP3.LUT P0, RZ, R6, 0x1000000, RZ, 0xc0, !PT ;  /* 0x0100000006ff7812 */ /* 0x000fc6000780c0ff */
[----:B0-----:R-:W4:Y:S01]  /*f6450*/  LDL.LU.64 R56, [R1+0x2960] ;  /* 0x0029600001387983 */ /* 0x001f220000300a00 */
[----:B------:R-:W-:-:S09]  /*f6460*/  PRMT R2, R23, 0x7770, RZ ;  /* 0x0000777017027816 */ /* 0x000fd200000000ff */
        /* <DEDUP_REMOVED lines=8> */
[----:B------:R0:W-:Y:S01]  /*f64f0*/  @P0 STG.E.U8 desc[UR4][R4.64], R2 ;  /* 0x0000000204000986 */ /* 0x0001e2000c101104 */
[----:B------:R-:W-:Y:S02]  /*f6500*/  LOP3.LUT P0, RZ, R6, 0x200000, RZ, 0xc0, !PT ;  /* 0x0020000006ff7812 */ /* 0x000fe4000780c0ff */
[----:B0-----:R-:W-:-:S11]  /*f6510*/  PRMT R2, R23, 0x7773, RZ ;  /* 0x0000777317027816 */ /* 0x001fd600000000ff */
        /* <DEDUP_REMOVED lines=30> */
[----:B----4-:R0:W-:Y:S02]  /*f6700*/  @P4 STG.E.U8 desc[UR4][R56.64], R2 ;  /* 0x0000000238004986 */ /* 0x0101e4000c101104 */
        /* <DEDUP_REMOVED lines=8> */
[----:B------:R-:W4:Y:S01]  /*f6790*/  LDL.LU.64 R52, [R1+0x29a8] ;  /* 0x0029a80001347983 */ /* 0x000f220000300a00 */
[----:B------:R-:W-:-:S02]  /*f67a0*/  LOP3.LUT P4, RZ, R7, 0x200000, RZ, 0xc0, !PT ;  /* 0x0020000007ff7812 */ /* 0x000fc4000788c0ff */
[----:B------:R-:W-:Y:S01]  /*f67b0*/  PRMT R2, R39, 0x7773, RZ ;  /* 0x0000777327027816 */ /* 0x000fe200000000ff */
[----:B------:R-:W4:Y:S01]  /*f67c0*/  LDL.LU R32, [R1+0x564] ;  /* 0x0005640001207983 */ /* 0x000f220000300800 */
        /* <DEDUP_REMOVED lines=22> */
[----:B------:R-:W-:Y:S02]  /*f6930*/  PRMT R2, R46, 0x7770, RZ ;  /* 0x000077702e027816 */ /* 0x000fe400000000ff */
[----:B------:R-:W-:-:S03]  /*f6940*/  LOP3.LUT R6, R6, 0xffffefff, RZ, 0xc0, !PT ;  /* 0xffffefff06067812 */ /* 0x000fc600078ec0ff */
[----:B----4-:R0:W-:Y:S06]  /*f6950*/  @P5 STG.E.U8 desc[UR4][R60.64], R2 ;  /* 0x000000023c005986 */ /* 0x0101ec000c101104 */
[----:B------:R-:W-:Y:S02]  /*f6960*/  @P0 LOP3.LUT R6, R6, 0x1000, RZ, 0xfc, !PT ;  /* 0x0000100006060812 */ /* 0x000fe400078efcff */
[----:B------:R-:W-:Y:S01]  /*f6970*/  LOP3.LUT P0, RZ, R7, 0x8000000, RZ, 0xc0, !PT ;  /* 0x0800000007ff7812 */ /* 0x000fe2000780c0ff */
[----:B0-----:R-:W4:Y:S04]  /*f6980*/  LDL.LU R60, [R1+0x554] ;  /* 0x00055400013c7983 */ /* 0x001f280000300800 */
[----:B------:R-:W4:Y:S01]  /*f6990*/  LDL.LU.64 R20, [R1+0x2a08] ;  /* 0x002a080001147983 */ /* 0x000f220000300a00 */
[----:B------:R-:W-:-:S03]  /*f69a0*/  LOP3.LUT R6, R6, 0xffffdfff, RZ, 0xc0, !PT ;  /* 0xffffdfff06067812 */ /* 0x000fc600078ec0ff */
[----:B------:R-:W4:Y:S04]  /*f69b0*/  LDL.LU.64 R26, [R1+0x2a00] ;  /* 0x002a0000011a7983 */ /* 0x000f280000300a00 */
[----:B------:R-:W4:Y:S01]  /*f69c0*/  LDL.LU.64 R24, [R1+0x29f8] ;  /* 0x0029f80001187983 */ /* 0x000f220000300a00 */
[----:B------:R-:W-:-:S03]  /*f69d0*/  PRMT R2, R46, 0x7771, RZ ;  /* 0x000077712e027816 */ /* 0x000fc600000000ff */
[----:B------:R-:W4:Y:S04]  /*f69e0*/  LDL.LU.64 R30, [R1+0x29f0] ;  /* 0x0029f000011e7983 */ /* 0x000f280000300a00 */
[----:B------:R-:W4:Y:S01]  /*f69f0*/  LDL.LU R61, [R1+0x544] ;  /* 0x00054400013d7983 */ /* 0x000f220000300800 */
        /* <DEDUP_REMOVED lines=9> */
[----:B0-----:R-:W-:-:S11]  /*f6a90*/  PRMT R2, R46, 0x7772, RZ ;  /* 0x000077722e027816 */ /* 0x001fd600000000ff */
[----:B------:R0:W-:Y:S01]  /*f6aa0*/  @P0 STG.E.U8 desc[UR4][R56.64], R2 ;  /* 0x0000000238000986 */ /* 0x0001e2000c101104 */
[----:B------:R-:W-:Y:S02]  /*f6ab0*/  LOP3.LUT P0, RZ, R6, 0x8000, RZ, 0xc0, !PT ;  /* 0x0000800006ff7812 */ /* 0x000fe4000780c0ff */
[----:B0-----:R-:W-:Y:S02]  /*f6ac0*/  PRMT R2, R46, 0x7773, RZ ;  /* 0x000077732e027816 */ /* 0x001fe400000000ff */
[----:B------:R-:W4:Y:S04]  /*f6ad0*/  LDL.LU R46, [R1+0x5680] ;  /* 0x00568000012e7983 */ /* 0x000f280000300800 */
[----:B------:R-:W4:Y:S04]  /*f6ae0*/  LDL.LU.64 R28, [R1+0x29e8] ;  /* 0x0029e800011c7983 */ /* 0x000f280000300a00 */
[----:B------:R-:W4:Y:S04]  /*f6af0*/  LDL.LU.64 R34, [R1+0x29e0] ;  /* 0x0029e00001227983 */ /* 0x000f280000300a00 */
[----:B------:R-:W4:Y:S04]  /*f6b00*/  LDL.LU.64 R38, [R1+0x29d8] ;  /* 0x0029d80001267983 */ /* 0x000f280000300a00 */
[----:B------:R-:W4:Y:S04]  /*f6b10*/  LDL.LU.64 R36, [R1+0x29d0] ;  /* 0x0029d00001247983 */ /* 0x000f280000300a00 */
[----:B------:R0:W-:Y:S01]  /*f6b20*/  @P0 STG.E.U8 desc[UR4][R52.64], R2 ;  /* 0x0000000234000986 */ /* 0x0001e2000c101104 */
[----:B------:R-:W-:-:S03]  /*f6b30*/  LOP3.LUT P0, RZ, R6, 0x4000, RZ, 0xc0, !PT ;  /* 0x0000400006ff7812 */ /* 0x000fc6000780c0ff */
[----:B------:R-:W4:Y:S04]  /*f6b40*/  LDL.LU R33, [R1+0x534] ;  /* 0x0005340001217983 */ /* 0x000f280000300800 */
[----:B------:R-:W4:Y:S01]  /*f6b50*/  LDL.LU.64 R56, [R1+0x29c8] ;  /* 0x0029c80001387983 */ /* 0x000f220000300a00 */
[----:B0-----:R-:W-:-:S03]  /*f6b60*/  PRMT R2, R32, 0x7770, RZ ;  /* 0x0000777020027816 */ /* 0x001fc600000000ff */
[----:B------:R-:W4:Y:S04]  /*f6b70*/  LDL.LU.64 R52, [R1+0x29c0] ;  /* 0x0029c00001347983 */ /* 0x000f280000300a00 */
        /* <DEDUP_REMOVED lines=30> */
[C---:B0-----:R-:W-:Y:S02]  /*f6d60*/  PRMT R2, R61.reuse, 0x7771, RZ ;  /* 0x000077713d027816 */ /* 0x041fe400000000ff */
[----:B------:R-:W-:Y:S01]  /*f6d70*/  LOP3.LUT P6, RZ, R44, 0x80, RZ, 0xc0, !PT ;  /* 0x000000802cff7812 */ /* 0x000fe200078cc0ff */
[----:B------:R-:W2:Y:S04]  /*f6d80*/  LDL.LU.64 R34, [R1+0x2a30] ;  /* 0x002a300001227983 */ /* 0x000ea80000300a00 */
[----:B------:R0:W-:Y:S02]  /*f6d90*/  @P2 STG.E.U8 desc[UR4][R38.64], R2 ;  /* 0x0000000226002986 */ /* 0x0001e4000c101104 */
[----:B0-----:R-:W-:-:S02]  /*f6da0*/  PRMT R2, R61, 0x7772, RZ ;  /* 0x000077723d027816 */ /* 0x001fc400000000ff */
[----:B------:R-:W4:Y:S04]  /*f6db0*/  LDL.LU.64 R38, [R1+0x2a28] ;  /* 0x002a280001267983 */ /* 0x000f280000300a00 */
[----:B------:R0:W-:Y:S02]  /*f6dc0*/  @P3 STG.E.U8 desc[UR4][R36.64], R2 ;  /* 0x0000000224003986 */ /* 0x0001e4000c101104 */
[----:B0-----:R-:W-:Y:S02]  /*f6dd0*/  PRMT R2, R61, 0x7773, RZ ;  /* 0x000077733d027816 */ /* 0x001fe400000000ff */
[----:B------:R-:W4:Y:S04]  /*f6de0*/  LDL.LU.64 R36, [R1+0x2a20] ;  /* 0x002a200001247983 */ /* 0x000f280000300a00 */
[----:B------:R-:W4:Y:S04]  /*f6df0*/  LDL.LU.64 R60, [R1+0x2a98] ;  /* 0x002a9800013c7983 */ /* 0x000f280000300a00 */
[----:B------:R0:W-:Y:S02]  /*f6e00*/  @P4 STG.E.U8 desc[UR4][R56.64], R2 ;  /* 0x0000000238004986 */ /* 0x0001e4000c101104 */
[----:B0-----:R-:W-:-:S02]  /*f6e10*/  PRMT R2, R33, 0x7770, RZ ;  /* 0x0000777021027816 */ /* 0x001fc400000000ff */
[----:B------:R-:W4:Y:S04]  /*f6e20*/  LDL.LU.64 R56, [R1+0x2a90] ;  /* 0x002a900001387983 */ /* 0x000f280000300a00 */
[----:B------:R0:W-:Y:S02]  /*f6e30*/  @P5 STG.E.U8 desc[UR4][R52.64], R2 ;  /* 0x0000000234005986 */ /* 0x0001e4000c101104 */
[----:B0-----:R-:W-:-:S05]  /*f6e40*/  PRMT R2, R33, 0x7771, RZ ;  /* 0x0000777121027816 */ /* 0x001fca00000000ff */
[----:B---3--:R0:W-:Y:S04]  /*f6e50*/  @P6 STG.E.U8 desc[UR4][R48.64], R2 ;  /* 0x0000000230006986 */ /* 0x0081e8000c101104 */
[----:B0-----:R-:W3:Y:S04]  /*f6e60*/  LDL.LU R48, [R1+0x524] ;  /* 0x0005240001307983 */ /* 0x001ee80000300800 */
[----:B------:R-:W3:Y:S01]  /*f6e70*/  LDL.LU.64 R52, [R1+0x2a88] ;  /* 0x002a880001347983 */ /* 0x000ee20000300a00 */
[----:B------:R-:W-:Y:S02]  /*f6e80*/  LOP3.LUT P0, RZ, R44, 0x100000, RZ, 0xc0, !PT ;  /* 0x001000002cff7812 */ /* 0x000fe4000780c0ff */
[----:B------:R-:W-:Y:S01]  /*f6e90*/  LOP3.LUT R7, R7, 0xbfffffff, RZ, 0xc0, !PT ;  /* 0xbfffffff07077812 */ /* 0x000fe200078ec0ff */
[----:B------:R-:W3:Y:S04]  /*f6ea0*/  LDL.LU R49, [R1+0x514] ;  /* 0x0005140001317983 */ /* 0x000ee80000300800 */
[----:B------:R-:W3:Y:S01]  /*f6eb0*/  LDL.LU.64 R22, [R1+0x2a80] ;  /* 0x002a800001167983 */ /* 0x000ee20000300a00 */
[----:B------:R-:W-:-:S03]  /*f6ec0*/  LOP3.LUT R6, R6, 0xfffffffe, RZ, 0xc0, !PT ;  /* 0xfffffffe06067812 */ /* 0x000fc600078ec0ff */
[----:B------:R-:W3:Y:S04]  /*f6ed0*/  LDL.LU.64 R20, [R1+0x2a78] ;  /* 0x002a780001147983 */ /* 0x000ee80000300a00 */
[----:B------:R-:W3:Y:S04]  /*f6ee0*/  LDL.LU.64 R26, [R1+0x2a70] ;  /* 0x002a7000011a7983 */ /* 0x000ee80000300a00 */
[----:B------:R-:W3:Y:S04]  /*f6ef0*/  LDL.LU.64 R24, [R1+0x2a68] ;  /* 0x002a680001187983 */ /* 0x000ee80000300a00 */
[----:B------:R-:W3:Y:S01]  /*f6f00*/  LDL.LU.64 R30, [R1+0x2a60] ;  /* 0x002a6000011e7983 */ /* 0x000ee20000300a00 */
[----:B------:R-:W-:-:S03]  /*f6f10*/  LOP3.LUT P4, RZ, R44, 0x100, RZ, 0xc0, !PT ;  /* 0x000001002cff7812 */ /* 0x000fc6000788c0ff */
[----:B------:R-:W3:Y:S01]  /*f6f20*/  LDL.LU.64 R28, [R1+0x2a58] ;  /* 0x002a5800011c7983 */ /* 0x000ee20000300a00 */
[----:B------:R-:W-:Y:S02]  /*f6f30*/  @P0 LOP3.LUT R7, R7, 0x40000000, RZ, 0xfc, !PT ;  /* 0x4000000007070812 */ /* 0x000fe400078efcff */
[----:B------:R-:W-:Y:S02]  /*f6f40*/  LOP3.LUT P0, RZ, R44, 0x80000, RZ, 0xc0, !PT ;  /* 0x000800002cff7812 */ /* 0x000fe4000780c0ff */
[----:B------:R-:W-:-:S11]  /*f6f50*/  LOP3.LUT R7, R7, 0x7fffffff, RZ, 0xc0, !PT ;  /* 0x7fffffff07077812 */ /* 0x000fd600078ec0ff */
[----:B------:R-:W-:Y:S02]  /*f6f60*/  @P0 LOP3.LUT R7, R7, 0x80000000, RZ, 0xfc, !PT ;  /* 0x8000000007070812 */ /* 0x000fe400078efcff */
[----:B------:R-:W-:-:S13]  /*f6f70*/  LOP3.LUT P0, RZ, R44, 0x40000, RZ, 0xc0, !PT ;  /* 0x000400002cff7812 */ /* 0x000fda000780c0ff */
        /* <DEDUP_REMOVED lines=18> */
[C---:B------:R-:W-:Y:S02]  /*f70a0*/  LOP3.LUT P0, RZ, R44.reuse, 0x1000, RZ, 0xc0, !PT ;  /* 0x000010002cff7812 */ /* 0x040fe4000780c0ff */
[----:B------:R-:W-:Y:S02]  /*f70b0*/  LOP3.LUT P6, RZ, R44, 0x400, RZ, 0xc0, !PT ;  /* 0x000004002cff7812 */ /* 0x000fe400078cc0ff */
[----:B------:R-:W-:-:S09]  /*f70c0*/  LOP3.LUT R6, R6, 0xffffffbf, RZ, 0xc0, !PT ;  /* 0xffffffbf06067812 */ /* 0x000fd200078ec0ff */
[----:B------:R-:W-:Y:S02]  /*f70d0*/  @P0 LOP3.LUT R6, R6, 0x40, RZ, 0xfc, !PT ;  /* 0x0000004006060812 */ /* 0x000fe400078efcff */
[----:B------:R-:W-:Y:S01]  /*f70e0*/  LOP3.LUT P0, RZ, R44, 0x800, RZ, 0xc0, !PT ;  /* 0x000008002cff7812 */ /* 0x000fe2000780c0ff */
[----:B--2---:R0:W-:Y:S04]  /*f70f0*/  @P4 STG.E.U8 desc[UR4][R34.64], R2 ;  /* 0x0000000222004986 */ /* 0x0041e8000c101104 */
[----:B0-----:R-:W2:Y:S01]  /*f7100*/  LDL.LU.64 R34, [R1+0x2a50] ;  /* 0x002a500001227983 */ /* 0x001ea20000300a00 */
[----:B------:R-:W-:-:S03]  /*f7110*/  PRMT R2, R33, 0x7773, RZ ;  /* 0x0000777321027816 */ /* 0x000fc600000000ff */
[----:B------:R-:W2:Y:S04]  /*f7120*/  LDL.LU.64 R32, [R1+0x2a48] ;  /* 0x002a480001207983 */ /* 0x000ea80000300a00 */
[----:B----4-:R0:W-:Y:S04]  /*f7130*/  @P5 STG.E.U8 desc[UR4][R38.64], R2 ;  /* 0x0000000226005986 */ /* 0x0101e8000c101104 */
[----:B0-----:R-:W4:Y:S01]  /*f7140*/  LDL.LU.64 R38, [R1+0x2a40] ;  /* 0x002a400001267983 */ /* 0x001f220000300a00 */
[----:B---3--:R-:W-:-:S05]  /*f7150*/  PRMT R2, R48, 0x7770, RZ ;  /* 0x0000777030027816 */ /* 0x008fca00000000ff */
[----:B------:R0:W-:Y:S02]  /*f7160*/  @P6 STG.E.U8 desc[UR4][R36.64], R2 ;  /* 0x0000000224006986 */ /* 0x0001e4000c101104 */
[----:B0-----:R-:W-:Y:S02]  /*f7170*/  PRMT R2, R48, 0x7771, RZ ;  /* 0x0000777130027816 */ /* 0x001fe400000000ff */
[----:B------:R-:W3:Y:S04]  /*f7180*/  LDL.LU.64 R36, [R1+0x2a38] ;  /* 0x002a380001247983 */ /* 0x000ee80000300a00 */
[----:B------:R0:W-:Y:S04]  /*f7190*/  @P0 STG.E.U8 desc[UR4][R60.64], R2 ;  /* 0x000000023c000986 */ /* 0x0001e8000c101104 */
[----:B0-----:R-:W3:Y:S01]  /*f71a0*/  LDL.LU.64 R60, [R1+0x2ab0] ;  /* 0x002ab000013c7983 */ /* 0x001ee20000300a00 */
[----:B------:R-:W-:-:S02]  /*f71b0*/  LOP3.LUT P0, RZ, R6, 0x40, RZ, 0xc0, !PT ;  /* 0x0000004006ff7812 */ /* 0x000fc4000780c0ff */
[----:B------:R-:W-:-:S11]  /*f71c0*/  PRMT R2, R48, 0x7772, RZ ;  /* 0x0000777230027816 */ /* 0x000fd600000000ff */
[----:B------:R0:W-:Y:S01]  /*f71d0*/  @P0 STG.E.U8 desc[UR4][R56.64], R2 ;  /* 0x0000000238000986 */ /* 0x0001e2000c101104 */
[----:B------:R-:W-:Y:S02]  /*f71e0*/  LOP3.LUT P0, RZ, R6, 0x20, RZ, 0xc0, !PT ;  /* 0x0000002006ff7812 */ /* 0x000fe4000780c0ff */
[----:B0-----:R-:W-:Y:S01]  /*f71f0*/  PRMT R2, R48, 0x7773, RZ ;  /* 0x0000777330027816 */ /* 0x001fe200000000ff */
[----:B------:R-:W3:Y:S10]  /*f7200*/  LDL.LU.64 R56, [R1+0x2aa8] ;  /* 0x002aa80001387983 */ /* 0x000ef40000300a00 */
[----:B------:R0:W-:Y:S04]  /*f7210*/  @P0 STG.E.U8 desc[UR4][R52.64], R2 ;  /* 0x0000000234000986 */ /* 0x0001e8000c101104 */
[----:B0-----:R-:W3:Y:S04]  /*f7220*/  LDL.LU.64 R52, [R1+0x2aa0] ;  /* 0x002aa00001347983 */ /* 0x001ee80000300a00 */
[----:B------:R-:W3:Y:S01]  /*f7230*/  LDL.LU R48, [R1+0x568] ;  /* 0x0005680001307983 */ /* 0x000ee20000300800 */
        /* <DEDUP_REMOVED lines=22> */
[----:B--2---:R0:W-:Y:S01]  /*f73a0*/  @P0 STG.E.U8 desc[UR4][R34.64], R2 ;  /* 0x0000000222000986 */ /* 0x0041e2000c101104 */
[C---:B------:R-:W-:Y:S02]  /*f73b0*/  LOP3.LUT P3, RZ, R44.reuse, 0x800000, RZ, 0xc0, !PT ;  /* 0x008000002cff7812 */ /* 0x040fe4000786c0ff */
[----:B------:R-:W-:Y:S02]  /*f73c0*/  LOP3.LUT P4, RZ, R44, 0x1000000, RZ, 0xc0, !PT ;  /* 0x010000002cff7812 */ /* 0x000fe4000788c0ff */
[----:B0-----:R-:W-:Y:S02]  /*f73d0*/  PRMT R2, R46, 0x7773, RZ ;  /* 0x000077732e027816 */ /* 0x001fe400000000ff */
[----:B------:R-:W2:Y:S04]  /*f73e0*/  LDL.LU R46, [R1+0x567c] ;  /* 0x00567c00012e7983 */ /* 0x000ea80000300800 */
[----:B------:R0:W-:Y:S02]  /*f73f0*/  @P1 STG.E.U8 desc[UR4][R32.64], R2 ;  /* 0x0000000220001986 */ /* 0x0001e4000c101104 */
[----:B0-----:R-:W-:-:S05]  /*f7400*/  PRMT R2, R45, 0x7770, RZ ;  /* 0x000077702d027816 */ /* 0x001fca00000000ff */
[----:B----4-:R0:W-:Y:S02]  /*f7410*/  @P2 STG.E.U8 desc[UR4][R38.64], R2 ;  /* 0x0000000226002986 */ /* 0x0101e4000c101104 */
[----:B0-----:R-:W-:-:S05]  /*f7420*/  PRMT R2, R45, 0x7771, RZ ;  /* 0x000077712d027816 */ /* 0x001fca00000000ff */
[----:B---3--:R0:W-:Y:S02]  /*f7430*/  @P3 STG.E.U8 desc[UR4][R36.64], R2 ;  /* 0x0000000224003986 */ /* 0x0081e4000c101104 */
[----:B0-----:R-:W-:-:S05]  /*f7440*/  PRMT R2, R45, 0x7772, RZ ;  /* 0x000077722d027816 */ /* 0x001fca00000000ff */
[----:B------:R0:W-:Y:S02]  /*f7450*/  @P4 STG.E.U8 desc[UR4][R60.64], R2 ;  /* 0x000000023c004986 */ /* 0x0001e4000c101104 */
[----:B0-----:R-:W-:Y:S02]  /*f7460*/  PRMT R2, R45, 0x7773, RZ ;  /* 0x000077732d027816 */ /* 0x001fe400000000ff */
[----:B------:R-:W3:Y:S04]  /*f7470*/  LDL.LU R45, [R1+0x5678] ;  /* 0x00567800012d7983 */ /* 0x000ee80000300800 */
[----:B------:R-:W4:Y:S01]  /*f7480*/  LDL.LU.64 R38, [R1+0x2b18] ;  /* 0x002b180001267983 */ /* 0x000f220000300a00 */
[C---:B------:R-:W-:Y:S02]  /*f7490*/  LOP3.LUT P5, RZ, R44.reuse, 0x2000000, RZ, 0xc0, !PT ;  /* 0x020000002cff7812 */ /* 0x040fe400078ac0ff */
[----:B------:R-:W-:Y:S01]  /*f74a0*/  LOP3.LUT P6, RZ, R44, 0x4000000, RZ, 0xc0, !PT ;  /* 0x040000002cff7812 */ /* 0x000fe200078cc0ff */
[----:B------:R-:W2:Y:S04]  /*f74b0*/  LDL.LU.64 R32, [R1+0x2b10] ;  /* 0x002b100001207983 */ /* 0x000ea80000300a00 */
[----:B------:R-:W2:Y:S04]  /*f74c0*/  LDL.LU.64 R36, [R1+0x2b08] ;  /* 0x002b080001247983 */ /* 0x000ea80000300a00 */
[----:B------:R-:W2:Y:S04]  /*f74d0*/  LDL.LU.64 R60, [R1+0x2b00] ;  /* 0x002b0000013c7983 */ /* 0x000ea80000300a00 */
[----:B------:R0:W-:Y:S04]  /*f74e0*/  @P5 STG.E.U8 desc[UR4][R56.64], R2 ;  /* 0x0000000238005986 */ /* 0x0001e8000c101104 */
[----:B0-----:R-:W2:Y:S01]  /*f74f0*/  LDL.LU.64 R56, [R1+0x2af8] ;  /* 0x002af80001387983 */ /* 0x001ea20000300a00 */
[----:B------:R-:W-:-:S05]  /*f7500*/  PRMT R2, R48, 0x7770, RZ ;  /* 0x0000777030027816 */ /* 0x000fca00000000ff */
[----:B------:R0:W-:Y:S04]  /*f7510*/  @P6 STG.E.U8 desc[UR4][R52.64], R2 ;  /* 0x0000000234006986 */ /* 0x0001e8000c101104 */
[----:B0-----:R-:W2:Y:S04]  /*f7520*/  LDL.LU.64 R52, [R1+0x2af0] ;  /* 0x002af00001347983 */ /* 0x001ea80000300a00 */
[----:B------:R-:W2:Y:S01]  /*f7530*/  LDL.LU R49, [R1+0x558] ;  /* 0x0005580001317983 */ /* 0x000ea20000300800 */
[----:B------:R-:W-:Y:S02]  /*f7540*/  LOP3.LUT R7, R7, 0xffdfffff, RZ, 0xc0, !PT ;  /* 0xffdfffff07077812 */ /* 0x000fe400078ec0ff */
[----:B------:R-:W-:Y:S01]  /*f7550*/  LOP3.LUT P4, RZ, R44, 0x8000000, RZ, 0xc0, !PT ;  /* 0x080000002cff7812 */ /* 0x000fe2000788c0ff */
[----:B------:R-:W2:Y:S01]  /*f7560*/  LDL.LU.64 R22, [R1+0x2ae8] ;  /* 0x002ae80001167983 */ /* 0x000ea20000300a00 */
[----:B------:R-:W-:-:S02]  /*f7570*/  PRMT R2, R48, 0x7771, RZ ;  /* 0x0000777130027816 */ /* 0x000fc400000000ff */
[C---:B------:R-:W-:Y:S02]  /*f7580*/  LOP3.LUT P5, RZ, R44.reuse, 0x10000000, RZ, 0xc0, !PT ;  /* 0x100000002cff7812 */ /* 0x040fe400078ac0ff */
[----:B------:R-:W-:Y:S02]  /*f7590*/  LOP3.LUT P6, RZ, R44, 0x20000000, RZ, 0xc0, !PT ;  /* 0x200000002cff7812 */ /* 0x000fe400078cc0ff */
[----:B---3--:R-:W-:-:S13]  /*f75a0*/  LOP3.LUT P0, RZ, R45, 0x80, RZ, 0xc0, !PT ;  /* 0x000000802dff7812 */ /* 0x008fda000780c0ff */
        /* <DEDUP_REMOVED lines=12> */
[----:B0-----:R-:W3:Y:S01]  /*f7670*/  LDL.LU R38, [R1+0x548] ;  /* 0x0005480001267983 */ /* 0x001ee20000300800 */
[----:B------:R-:W-:-:S03]  /*f7680*/  LOP3.LUT R7, R7, 0xfdffffff, RZ, 0xc0, !PT ;  /* 0xfdffffff07077812 */ /* 0x000fc600078ec0ff */
[----:B------:R-:W4:Y:S04]  /*f7690*/  LDL.LU.64 R20, [R1+0x2ae0] ;  /* 0x002ae00001147983 */ /* 0x000f280000300a00 */
[----:B------:R-:W4:Y:S04]  /*f76a0*/  LDL.LU.64 R26, [R1+0x2ad8] ;  /* 0x002ad800011a7983 */ /* 0x000f280000300a00 */
[----:B------:R-:W4:Y:S04]  /*f76b0*/  LDL.LU.64 R24, [R1+0x2ad0] ;  /* 0x002ad00001187983 */ /* 0x000f280000300a00 */
[----:B------:R-:W4:Y:S04]  /*f76c0*/  LDL.LU.64 R30, [R1+0x2ac8] ;  /* 0x002ac800011e7983 */ /* 0x000f280000300a00 */
[----:B------:R-:W4:Y:S01]  /*f76d0*/  LDL.LU R39, [R1+0x538] ;  /* 0x0005380001277983 */ /* 0x000f220000300800 */
        /* <DEDUP_REMOVED lines=15> */
[----:B--2---:R0:W-:Y:S10]  /*f77d0*/  @P5 STG.E.U8 desc[UR4][R32.64], R2 ;  /* 0x0000000220005986 */ /* 0x0041f4000c101104 */
[----:B------:R-:W-:-:S02]  /*f77e0*/  @P0 LOP3.LUT R7, R7, 0x20000000, RZ, 0xfc, !PT ;  /* 0x2000000007070812 */ /* 0x000fc400078efcff */
[----:B------:R-:W-:Y:S02]  /*f77f0*/  LOP3.LUT P0, RZ, R44, 0x40000000, RZ, 0xc0, !PT ;  /* 0x400000002cff7812 */ /* 0x000fe4000780c0ff */
[----:B0-----:R-:W-:Y:S01]  /*f7800*/  PRMT R2, R48, 0x7773, RZ ;  /* 0x0000777330027816 */ /* 0x001fe200000000ff */
[----:B------:R-:W2:Y:S04]  /*f7810*/  LDL.LU.64 R32, [R1+0x2b30] ;  /* 0x002b300001207983 */ /* 0x000ea80000300a00 */
[----:B------:R0:W-:Y:S02]  /*f7820*/  @P6 STG.E.U8 desc[UR4][R36.64], R2 ;  /* 0x0000000224006986 */ /* 0x0001e4000c101104 */
[----:B0-----:R-:W-:Y:S02]  /*f7830*/  PRMT R2, R49, 0x7770, RZ ;  /* 0x0000777031027816 */ /* 0x001fe400000000ff */
[----:B------:R-:W2:Y:S04]  /*f7840*/  LDL.LU.64 R36, [R1+0x2b28] ;  /* 0x002b280001247983 */ /* 0x000ea80000300a00 */
[----:B------:R0:W-:Y:S01]  /*f7850*/  @P0 STG.E.U8 desc[UR4][R60.64], R2 ;  /* 0x000000023c000986 */ /* 0x0001e2000c101104 */
[----:B------:R-:W-:-:S02]  /*f7860*/  LOP3.LUT P0, RZ, R7, 0x20000000, RZ, 0xc0, !PT ;  /* 0x2000000007ff7812 */ /* 0x000fc4000780c0ff */
        /* <DEDUP_REMOVED lines=18> */
[----:B---3--:R-:W-:-:S05]  /*f7990*/  PRMT R2, R38, 0x7770, RZ ;  /* 0x0000777026027816 */ /* 0x008fca00000000ff */
        /* <DEDUP_REMOVED lines=30> */
[----:B------:R-:W2:Y:S04]  /*f7b80*/  LDL.LU.64 R36, [R1+0x2b70] ;  /* 0x002b700001247983 */ /* 0x000ea80000300a00 */
[----:B------:R-:W2:Y:S04]  /*f7b90*/  LDL.LU R61, [R1+0x518] ;  /* 0x00051800013d7983 */ /* 0x000ea80000300800 */
[----:B------:R-:W3:Y:S01]  /*f7ba0*/  LDL.LU.64 R52, [R1+0x2b68] ;  /* 0x002b680001347983 */ /* 0x000ee20000300a00 */
[----:B------:R-:W-:-:S03]  /*f7bb0*/  LOP3.LUT P6, RZ, R45, 0x2000, RZ, 0xc0, !PT ;  /* 0x000020002dff7812 */ /* 0x000fc600078cc0ff */
[----:B------:R-:W4:Y:S10]  /*f7bc0*/  LDL.LU.64 R56, [R1+0x2b60] ;  /* 0x002b600001387983 */ /* 0x000f340000300a00 */
[----:B------:R0:W-:Y:S04]  /*f7bd0*/  @P6 STG.E.U8 desc[UR4][R48.64], R2 ;  /* 0x0000000230006986 */ /* 0x0001e8000c101104 */
[----:B0-----:R-:W4:Y:S04]  /*f7be0*/  LDL.LU.64 R48, [R1+0x2b58] ;  /* 0x002b580001307983 */ /* 0x001f280000300a00 */
[----:B------:R-:W4:Y:S01]  /*f7bf0*/  LDL.LU R23, [R1+0x508] ;  /* 0x0005080001177983 */ /* 0x000f220000300800 */
[----:B------:R-:W-:-:S02]  /*f7c00*/  LOP3.LUT P0, RZ, R45, 0x4000000, RZ, 0xc0, !PT ;  /* 0x040000002dff7812 */ /* 0x000fc4000780c0ff */
[----:B------:R-:W-:Y:S01]  /*f7c10*/  LOP3.LUT R7, R7, 0xffffefff, RZ, 0xc0, !PT ;  /* 0xffffefff07077812 */ /* 0x000fe200078ec0ff */
[----:B------:R-:W4:Y:S04]  /*f7c20*/  LDL.LU.64 R4, [R1+0x2b50] ;  /* 0x002b500001047983 */ /* 0x000f280000300a00 */
[----:B------:R-:W4:Y:S04]  /*f7c30*/  LDL.LU.64 R20, [R1+0x2b48] ;  /* 0x002b480001147983 */ /* 0x000f280000300a00 */
[----:B------:R-:W4:Y:S04]  /*f7c40*/  LDL.LU.64 R26, [R1+0x2b40] ;  /* 0x002b4000011a7983 */ /* 0x000f280000300a00 */
[----:B------:R-:W4:Y:S01]  /*f7c50*/  LDL.LU.64 R24, [R1+0x2b38] ;  /* 0x002b380001187983 */ /* 0x000f220000300a00 */
[----:B------:R-:W-:-:S02]  /*f7c60*/  LOP3.LUT P4, RZ, R45, 0x4000, RZ, 0xc0, !PT ;  /* 0x000040002dff7812 */ /* 0x000fc4000788c0ff */
[C---:B------:R-:W-:Y:S01]  /*f7c70*/  LOP3.LUT P5, RZ, R45.reuse, 0x8000, RZ, 0xc0, !PT ;  /* 0x000080002dff7812 */ /* 0x040fe200078ac0ff */
[----:B------:R-:W4:Y:S01]  /*f7c80*/  LDL.LU.64 R30, [R1+0x2bb0] ;  /* 0x002bb000011e7983 */ /* 0x000f220000300a00 */
[----:B------:R-:W-:-:S03]  /*f7c90*/  LOP3.LUT P6, RZ, R45, 0x10000, RZ, 0xc0, !PT ;  /* 0x000100002dff7812 */ /* 0x000fc600078cc0ff */
        /* <DEDUP_REMOVED lines=27> */
[----:B--2---:R-:W-:-:S05]  /*f7e50*/  PRMT R2, R61, 0x7770, RZ ;  /* 0x000077703d027816 */ /* 0x004fca00000000ff */
[----:B---3--:R0:W-:Y:S02]  /*f7e60*/  @P4 STG.E.U8 desc[UR4][R32.64], R2 ;  /* 0x0000000220004986 */ /* 0x0081e4000c101104 */
[----:B0-----:R-:W-:-:S05]  /*f7e70*/  PRMT R2, R61, 0x7771, RZ ;  /* 0x000077713d027816 */ /* 0x001fca00000000ff */
[----:B----4-:R0:W-:Y:S02]  /*f7e80*/  @P5 STG.E.U8 desc[UR4][R38.64], R2 ;  /* 0x0000000226005986 */ /* 0x0101e4000c101104 */
[----:B0-----:R-:W-:-:S05]  /*f7e90*/  PRMT R2, R61, 0x7772, RZ ;  /* 0x000077723d027816 */ /* 0x001fca00000000ff */
[----:B------:R0:W-:Y:S02]  /*f7ea0*/  @P6 STG.E.U8 desc[UR4][R36.64], R2 ;  /* 0x0000000224006986 */ /* 0x0001e4000c101104 */
[----:B0-----:R-:W-:-:S05]  /*f7eb0*/  PRMT R2, R61, 0x7773, RZ ;  /* 0x000077733d027816 */ /* 0x001fca00000000ff */
[----:B------:R0:W-:Y:S04]  /*f7ec0*/  @P0 STG.E.U8 desc[UR4][R52.64], R2 ;  /* 0x0000000234000986 */ /* 0x0001e8000c101104 */
[----:B0-----:R-:W2:Y:S04]  /*f7ed0*/  LDL.LU R53, [R1+0x56c] ;  /* 0x00056c0001357983 */ /* 0x001ea80000300800 */
[----:B------:R-:W3:Y:S04]  /*f7ee0*/  LDL.LU.64 R34, [R1+0x2ba0] ;  /* 0x002ba00001227983 */ /* 0x000ee80000300a00 */
[----:B------:R-:W4:Y:S01]  /*f7ef0*/  LDL.LU.64 R32, [R1+0x2c18] ;  /* 0x002c180001207983 */ /* 0x000f220000300a00 */
[----:B------:R-:W-:-:S03]  /*f7f00*/  LOP3.LUT P0, RZ, R7, 0x100000, RZ, 0xc0, !PT ;  /* 0x0010000007ff7812 */ /* 0x000fc6000780c0ff */
[----:B------:R-:W4:Y:S01]  /*f7f10*/  LDL.LU.64 R38, [R1+0x2c10] ;  /* 0x002c100001267983 */ /* 0x000f220000300a00 */
[----:B------:R-:W-:-:S03]  /*f7f20*/  PRMT R2, R23, 0x7770, RZ ;  /* 0x0000777017027816 */ /* 0x000fc600000000ff */
[----:B------:R-:W4:Y:S04]  /*f7f30*/  LDL.LU.64 R36, [R1+0x2c08] ;  /* 0x002c080001247983 */ /* 0x000f280000300a00 */
[----:B------:R-:W4:Y:S04]  /*f7f40*/  LDL.LU R52, [R1+0x55c] ;  /* 0x00055c0001347983 */ /* 0x000f280000300800 */
[----:B------:R-:W4:Y:S04]  /*f7f50*/  LDL.LU.64 R60, [R1+0x2c00] ;  /* 0x002c0000013c7983 */ /* 0x000f280000300a00 */
        /* <DEDUP_REMOVED lines=24> */
[C---:B------:R-:W-:Y:S02]  /*f80e0*/  LOP3.LUT P2, RZ, R45.reuse, 0x10000000, RZ, 0xc0, !PT ;  /* 0x100000002dff7812 */ /* 0x040fe4000784c0ff */
[C---:B------:R-:W-:Y:S02]  /*f80f0*/  LOP3.LUT P3, RZ, R45.reuse, 0x20000000, RZ, 0xc0, !PT ;  /* 0x200000002dff7812 */ /* 0x040fe4000786c0ff */
[----:B------:R-:W-:-:S03]  /*f8100*/  LOP3.LUT P4, RZ, R45, 0x40000000, RZ, 0xc0, !PT ;  /* 0x400000002dff7812 */ /* 0x000fc6000788c0ff */
[----:B------:R2:W-:Y:S01]  /*f8110*/  @P0 STG.E.U8 desc[UR4][R28.64], R2 ;  /* 0x000000021c000986 */ /* 0x0005e2000c101104 */
[----:B------:R-:W-:Y:S02]  /*f8120*/  LOP3.LUT P0, RZ, R7, 0x1000, RZ, 0xc0, !PT ;  /* 0x0000100007ff7812 */ /* 0x000fe4000780c0ff */
[----:B------:R-:W-:Y:S02]  /*f8130*/  LOP3.LUT P5, RZ, R45, 0x80000000, RZ, 0xc0, !PT ;  /* 0x800000002dff7812 */ /* 0x000fe400078ac0ff */
[----:B------:R-:W-:Y:S01]  /*f8140*/  LOP3.LUT P6, RZ, R46, 0x1, RZ, 0xc0, !PT ;  /* 0x000000012eff7812 */ /* 0x000fe200078cc0ff */
[----:B------:R-:W4:Y:S01]  /*f8150*/  LDL.LU R47, [R1+0x5670] ;  /* 0x00567000012f7983 */ /* 0x000f220000300800 */
[----:B--2---:R-:W-:-:S07]  /*f8160*/  PRMT R2, R53, 0x7770, RZ ;  /* 0x0000777035027816 */ /* 0x004fce00000000ff */
[----:B---3--:R0:W-:Y:S02]  /*f8170*/  @P0 STG.E.U8 desc[UR4][R34.64], R2 ;  /* 0x0000000222000986 */ /* 0x0081e4000c101104 */
[----:B0-----:R-:W-:-:S05]  /*f8180*/  PRMT R2, R53, 0x7771, RZ ;  /* 0x0000777135027816 */ /* 0x001fca00000000ff */
[----:B----4-:R0:W-:Y:S02]  /*f8190*/  @P1 STG.E.U8 desc[UR4][R32.64], R2 ;  /* 0x0000000220001986 */ /* 0x0101e4000c101104 */
[C---:B0-----:R-:W-:Y:S02]  /*f81a0*/  PRMT R2, R53.reuse, 0x7772, RZ ;  /* 0x0000777235027816 */ /* 0x041fe400000000ff */
[----:B------:R-:W2:Y:S04]  /*f81b0*/  LDL.LU.64 R32, [R1+0x2be8] ;  /* 0x002be80001207983 */ /* 0x000ea80000300a00 */
        /* <DEDUP_REMOVED lines=11> */
[----:B------:R-:W3:Y:S04]  /*f8270*/  LDL.LU.64 R36, [R1+0x2bd0] ;  /* 0x002bd00001247983 */ /* 0x000ee80000300a00 */
[----:B------:R-:W3:Y:S04]  /*f8280*/  LDL.LU R53, [R1+0x54c] ;  /* 0x00054c0001357983 */ /* 0x000ee80000300800 */
[----:B------:R-:W4:Y:S04]  /*f8290*/  LDL.LU.64 R60, [R1+0x2bc8] ;  /* 0x002bc800013c7983 */ /* 0x000f280000300a00 */
[----:B------:R-:W4:Y:S04]  /*f82a0*/  LDL.LU R23, [R1+0x53c] ;  /* 0x00053c0001177983 */ /* 0x000f280000300800 */
[----:B------:R-:W4:Y:S01]  /*f82b0*/  LDL.LU.64 R56, [R1+0x2bc0] ;  /* 0x002bc00001387983 */ /* 0x000f220000300a00 */
[----:B------:R-:W-:-:S02]  /*f82c0*/  LOP3.LUT P4, RZ, R46, 0x2, RZ, 0xc0, !PT ;  /* 0x000000022eff7812 */ /* 0x000fc4000788c0ff */
[----:B------:R-:W-:Y:S02]  /*f82d0*/  LOP3.LUT P5, RZ, R46, 0x4, RZ, 0xc0, !PT ;  /* 0x000000042eff7812 */ /* 0x000fe400078ac0ff */
[----:B------:R-:W-:Y:S02]  /*f82e0*/  PRMT R2, R52, 0x7773, RZ ;  /* 0x0000777334027816 */ /* 0x000fe400000000ff */
        /* <DEDUP_REMOVED lines=14> */
[----:B--2---:R3:W-:Y:S02]  /*f83d0*/  @P4 STG.E.U8 desc[UR4][R32.64], R2 ;  /* 0x0000000220004986 */ /* 0x0047e4000c101104 */
[----:B---3--:R-:W-:-:S05]  /*f83e0*/  PRMT R2, R53, 0x7770, RZ ;  /* 0x0000777035027816 */ /* 0x008fca00000000ff */
[----:B------:R0:W-:Y:S04]  /*f83f0*/  @P5 STG.E.U8 desc[UR4][R48.64], R2 ;  /* 0x0000000230005986 */ /* 0x0001e8000c101104 */
[----:B0-----:R-:W2:Y:S04]  /*f8400*/  LDL.LU.64 R48, [R1+0x2bb8] ;  /* 0x002bb80001307983 */ /* 0x001ea80000300a00 */
[----:B------:R-:W3:Y:S04]  /*f8410*/  LDL.LU.64 R4, [R1+0x2c30] ;  /* 0x002c300001047983 */ /* 0x000ee80000300a00 */
[----:B------:R-:W3:Y:S04]  /*f8420*/  LDL.LU.64 R20, [R1+0x2c28] ;  /* 0x002c280001147983 */ /* 0x000ee80000300a00 */
[----:B------:R-:W3:Y:S04]  /*f8430*/  LDL.LU R52, [R1+0x52c] ;  /* 0x00052c0001347983 */ /* 0x000ee80000300800 */
[----:B------:R-:W3:Y:S04]  /*f8440*/  LDL.LU.64 R26, [R1+0x2c20] ;  /* 0x002c2000011a7983 */ /* 0x000ee80000300a00 */
[----:B------:R-:W3:Y:S04]  /*f8450*/  LDL.LU.64 R24, [R1+0x2c78] ;  /* 0x002c780001187983 */ /* 0x000ee80000300a00 */
[----:B------:R-:W3:Y:S04]  /*f8460*/  LDL.LU.64 R30, [R1+0x2c70] ;  /* 0x002c7000011e7983 */ /* 0x000ee80000300a00 */
[----:B------:R-:W3:Y:S04]  /*f8470*/  LDL.LU.64 R28, [R1+0x2c68] ;  /* 0x002c6800011c7983 */ /* 0x000ee80000300a00 */
[----:B------:R-:W3:Y:S01]  /*f8480*/  LDL.LU.64 R34, [R1+0x2c60] ;  /* 0x002c600001227983 */ /* 0x000ee20000300a00 */
[----:B------:R-:W-:-:S03]  /*f8490*/  PRMT R2, R53, 0x7771, RZ ;  /* 0x0000777135027816 */ /* 0x000fc600000000ff */
[----:B------:R-:W3:Y:S04]  /*f84a0*/  LDL.LU.64 R32, [R1+0x2c58] ;  /* 0x002c580001207983 */ /* 0x000ee80000300a00 */
[----:B----4-:R0:W-:Y:S04]  /*f84b0*/  @P6 STG.E.U8 desc[UR4][R38.64], R2 ;  /* 0x0000000226006986 */ /* 0x0101e8000c101104 */
[----:B0-----:R-:W4:Y:S01]  /*f84c0*/  LDL.LU.64 R38, [R1+0x2c50] ;  /* 0x002c500001267983 */ /* 0x001f220000300a00 */
[----:B------:R-:W-:-:S04]  /*f84d0*/  LOP3.LUT R7, R7, 0xffffff7f, RZ, 0xc0, !PT ;  /* 0xffffff7f07077812 */ /* 0x000fc800078ec0ff */
        /* <DEDUP_REMOVED lines=27> */
[----:B------:R-:W-:Y:S02]  /*f8690*/  PRMT R2, R23, 0x7771, RZ ;  /* 0x0000777117027816 */ /* 0x000fe400000000ff */
[C---:B------:R-:W-:Y:S02]  /*f86a0*/  LOP3.LUT P1, RZ, R46.reuse, 0x4000, RZ, 0xc0, !PT ;  /* 0x000040002eff7812 */ /* 0x040fe4000782c0ff */
[----:B------:R-:W-:-:S02]  /*f86b0*/  LOP3.LUT P2, RZ, R46, 0x8000, RZ, 0xc0, !PT ;  /* 0x000080002eff7812 */ /* 0x000fc4000784c0ff */
[----:B------:R-:W-:-:S05]  /*f86c0*/  LOP3.LUT P3, RZ, R46, 0x10000, RZ, 0xc0, !PT ;  /* 0x000100002eff7812 */ /* 0x000fca000786c0ff */
[----:B--2---:R0:W-:Y:S01]  /*f86d0*/  @P0 STG.E.U8 desc[UR4][R48.64], R2 ;  /* 0x0000000230000986 */ /* 0x0041e2000c101104 */
[----:B------:R-:W-:Y:S02]  /*f86e0*/  LOP3.LUT P0, RZ, R7, 0x100, RZ, 0xc0, !PT ;  /* 0x0000010007ff7812 */ /* 0x000fe4000780c0ff */
        /* <DEDUP_REMOVED lines=23> */
[----:B----4-:R0:W-:Y:S02]  /*f8860*/  @P3 STG.E.U8 desc[UR4][R38.64], R2 ;  /* 0x0000000226003986 */ /* 0x0101e4000c101104 */
[----:B0-----:R-:W-:Y:S02]  /*f8870*/  PRMT R2, R47, 0x7773, RZ ;  /* 0x000077732f027816 */ /* 0x001fe400000000ff */
[----:B------:R-:W3:Y:S01]  /*f8880*/  LDL.LU R47, [R1+0x5664] ;  /* 0x00566400012f7983 */ /* 0x000ee20000300800 */
[C---:B------:R-:W-:Y:S02]  /*f8890*/  LOP3.LUT P4, RZ, R46.reuse, 0x20000, RZ, 0xc0, !PT ;  /* 0x000200002eff7812 */ /* 0x040fe4000788c0ff */
[----:B------:R-:W-:Y:S01]  /*f88a0*/  LOP3.LUT P5, RZ, R46, 0x40000, RZ, 0xc0, !PT ;  /* 0x000400002eff7812 */ /* 0x000fe200078ac0ff */
[----:B------:R-:W4:Y:S04]  /*f88b0*/  LDL.LU.64 R34, [R1+0x2c98] ;  /* 0x002c980001227983 */ /* 0x000f280000300a00 */
[----:B------:R-:W2:Y:S04]  /*f88c0*/  LDL.LU.64 R32, [R1+0x2c90] ;  /* 0x002c900001207983 */ /* 0x000ea80000300a00 */
        /* <DEDUP_REMOVED lines=11> */
[----:B------:R-:W-:Y:S02]  /*f8980*/  LOP3.LUT R40, R40, 0xfbffffff, RZ, 0xc0, !PT ;  /* 0xfbffffff28287812 */ /* 0x000fe400078ec0ff */
[----:B------:R-:W-:Y:S02]  /*f8990*/  LOP3.LUT R7, R7, 0xfffffffe, RZ, 0xc0, !PT ;  /* 0xfffffffe07077812 */ /* 0x000fe400078ec0ff */
[C---:B------:R-:W-:Y:S02]  /*f89a0*/  LOP3.LUT P4, RZ, R46.reuse, 0x100000, RZ, 0xc0, !PT ;  /* 0x001000002eff7812 */ /* 0x040fe4000788c0ff */
[----:B------:R-:W-:-:S02]  /*f89b0*/  LOP3.LUT P5, RZ, R46, 0x200000, RZ, 0xc0, !PT ;  /* 0x002000002eff7812 */ /* 0x000fc400078ac0ff */
[----:B------:R-:W-:Y:S02]  /*f89c0*/  PRMT R2, R53, 0x7772, RZ ;  /* 0x0000777235027816 */ /* 0x000fe400000000ff */
[----:B------:R-:W-:Y:S01]  /*f89d0*/  LOP3.LUT P6, RZ, R46, 0x400000, RZ, 0xc0, !PT ;  /* 0x004000002eff7812 */ /* 0x000fe200078cc0ff */
[----:B------:R-:W2:Y:S04]  /*f89e0*/  LDL.LU R28, [R1+0x4e0] ;  /* 0x0004e000011c7983 */ /* 0x000ea80000300800 */
[----:B------:R-:W2:Y:S04]  /*f89f0*/  LDL.LU.64 R4, [R1+0x2d18] ;  /* 0x002d180001047983 */ /* 0x000ea80000300a00 */
[----:B------:R-:W2:Y:S04]  /*f8a00*/  LDL.LU.64 R22, [R1+0x2d10] ;  /* 0x002d100001167983 */ /* 0x000ea80000300a00 */
[----:B------:R-:W2:Y:S04]  /*f8a10*/  LDL.LU.64 R20, [R1+0x2d08] ;  /* 0x002d080001147983 */ /* 0x000ea80000300a00 */
[----:B------:R-:W2:Y:S04]  /*f8a20*/  LDL.LU R29, [R1+0x4d0] ;  /* 0x0004d000011d7983 */ /* 0x000ea80000300800 */
[----:B------:R-:W2:Y:S04]  /*f8a30*/  LDL.LU.64 R26, [R1+0x2d00] ;  /* 0x002d0000011a7983 */ /* 0x000ea80000300a00 */
[----:B------:R-:W2:Y:S01]  /*f8a40*/  LDL.LU.64 R24, [R1+0x2cf8] ;  /* 0x002cf80001187983 */ /* 0x000ea20000300a00 */
        /* <DEDUP_REMOVED lines=22> */
[----:B------:R-:W-:Y:S01]  /*f8bb0*/  LOP3.LUT P0, RZ, R46, 0x1000000, RZ, 0xc0, !PT ;  /* 0x010000002eff7812 */ /* 0x000fe2000780c0ff */
[----:B----4-:R0:W-:Y:S01]  /*f8bc0*/  @P4 STG.E.U8 desc[UR4][R34.64], R2 ;  /* 0x0000000222004986 */ /* 0x0101e2000c101104 */
[----:B------:R-:W-:Y:S02]  /*f8bd0*/  LOP3.LUT R7, R7, 0xfffffffb, RZ, 0xc0, !PT ;  /* 0xfffffffb07077812 */ /* 0x000fe400078ec0ff */
[----:B0-----:R-:W-:-:S09]  /*f8be0*/  PRMT R2, R53, 0x7773, RZ ;  /* 0x0000777335027816 */ /* 0x001fd200000000ff */
[----:B------:R-:W-:Y:S02]  /*f8bf0*/  @P0 LOP3.LUT R7, R7, 0x4, RZ, 0xfc, !PT ;  /* 0x0000000407070812 */ /* 0x000fe400078efcff */
[----:B------:R-:W-:Y:S01]  /*f8c00*/  LOP3.LUT P0, RZ, R46, 0x800000, RZ, 0xc0, !PT ;  /* 0x008000002eff7812 */ /* 0x000fe2000780c0ff */
[----:B------:R-:W3:Y:S04]  /*f8c10*/  LDL.LU R53, [R1+0x4c0] ;  /* 0x0004c00001357983 */ /* 0x000ee80000300800 */
[----:B--2---:R0:W-:Y:S04]  /*f8c20*/  @P5 STG.E.U8 desc[UR4][R32.64], R2 ;  /* 0x0000000220005986 */ /* 0x0041e8000c101104 */
[----:B------:R-:W2:Y:S04]  /*f8c30*/  LDL.LU.64 R30, [R1+0x2cf0] ;  /* 0x002cf000011e7983 */ /* 0x000ea80000300a00 */
[----:B------:R-:W4:Y:S01]  /*f8c40*/  LDL.LU.64 R34, [R1+0x2ce8] ;  /* 0x002ce80001227983 */ /* 0x000f220000300a00 */
[----:B0-----:R-:W-:-:S03]  /*f8c50*/  PRMT R2, R52, 0x7770, RZ ;  /* 0x0000777034027816 */ /* 0x001fc600000000ff */
        /* <DEDUP_REMOVED lines=12> */
[----:B------:R0:W-:Y:S01]  /*f8d20*/  @P0 STG.E.U8 desc[UR4][R56.64], R2 ;  /* 0x0000000238000986 */ /* 0x0001e2000c101104 */
[----:B------:R-:W-:-:S03]  /*f8d30*/  LOP3.LUT P0, RZ, R7, 0x1, RZ, 0xc0, !PT ;  /* 0x0000000107ff7812 */ /* 0x000fc6000780c0ff */
[----:B0-----:R-:W2:Y:S04]  /*f8d40*/  LDL.LU.64 R56, [R1+0x2cc0] ;  /* 0x002cc00001387983 */ /* 0x001ea80000300a00 */
[----:B------:R-:W2:Y:S04]  /*f8d50*/  LDL.LU R52, [R1+0x4b0] ;  /* 0x0004b00001347983 */ /* 0x000ea80000300800 */
[----:B------:R-:W2:Y:S01]  /*f8d60*/  LDL.LU.64 R6, [R1+0x2ca0] ;  /* 0x002ca00001067983 */ /* 0x000ea20000300a00 */
[----:B------:R-:W-:Y:S02]  /*f8d70*/  PRMT R2, R28, 0x7770, RZ ;  /* 0x000077701c027816 */ /* 0x000fe400000000ff */
[----:B------:R-:W-:-:S02]  /*f8d80*/  LOP3.LUT P1, RZ, R47, 0x2, RZ, 0xc0, !PT ;  /* 0x000000022fff7812 */ /* 0x000fc4000782c0ff */
[C---:B------:R-:W-:Y:S02]  /*f8d90*/  LOP3.LUT P2, RZ, R47.reuse, 0x4, RZ, 0xc0, !PT ;  /* 0x000000042fff7812 */ /* 0x040fe4000784c0ff */
[C---:B------:R-:W-:Y:S02]  /*f8da0*/  LOP3.LUT P3, RZ, R47.reuse, 0x8, RZ, 0xc0, !PT ;  /* 0x000000082fff7812 */ /* 0x040fe4000786c0ff */
[C---:B------:R-:W-:Y:S02]  /*f8db0*/  LOP3.LUT P4, RZ, R47.reuse, 0x10, RZ, 0xc0, !PT ;  /* 0x000000102fff7812 */ /* 0x040fe4000788c0ff */
[C---:B------:R-:W-:Y:S02]  /*f8dc0*/  LOP3.LUT P5, RZ, R47.reuse, 0x20, RZ, 0xc0, !PT ;  /* 0x000000202fff7812 */ /* 0x040fe400078ac0ff */
[----:B------:R-:W-:Y:S01]  /*f8dd0*/  LOP3.LUT P6, RZ, R47, 0x40, RZ, 0xc0, !PT ;  /* 0x000000402fff7812 */ /* 0x000fe200078cc0ff */
[----:B--2---:R0:W-:Y:S01]  /*f8de0*/  @P0 STG.E.U8 desc[UR4][R6.64], R2 ;  /* 0x0000000206000986 */ /* 0x0041e2000c101104 */
        /* <DEDUP_REMOVED lines=20> */
[----:B---3--:R-:W-:-:S05]  /*f8f30*/  PRMT R2, R53, 0x7770, RZ ;  /* 0x0000777035027816 */ /* 0x008fca00000000ff */
[----:B------:R0:W-:Y:S04]  /*f8f40*/  @P2 STG.E.U8 desc[UR4][R32.64], R2 ;  /* 0x0000000220002986 */ /* 0x0001e8000c101104 */
[----:B0-----:R-:W2:Y:S01]  /*f8f50*/  LDL.LU.64 R32, [R1+0x2cb8] ;  /* 0x002cb80001207983 */ /* 0x001ea20000300a00 */
[----:B------:R-:W-:-:S03]  /*f8f60*/  PRMT R2, R53, 0x7771, RZ ;  /* 0x0000777135027816 */ /* 0x000fc600000000ff */
[----:B------:R-:W3:Y:S04]  /*f8f70*/  LDL.LU.64 R34, [R1+0x2d30] ;  /* 0x002d300001227983 */ /* 0x000ee80000300a00 */
[----:B------:R0:W-:Y:S02]  /*f8f80*/  @P3 STG.E.U8 desc[UR4][R38.64], R2 ;  /* 0x0000000226003986 */ /* 0x0001e4000c101104 */
[C---:B0-----:R-:W-:Y:S02]  /*f8f90*/  PRMT R2, R53.reuse, 0x7772, RZ ;  /* 0x0000777235027816 */ /* 0x041fe400000000ff */
[----:B------:R-:W4:Y:S04]  /*f8fa0*/  LDL.LU.64 R38, [R1+0x2d28] ;  /* 0x002d280001267983 */ /* 0x000f280000300a00 */
[----:B------:R0:W-:Y:S02]  /*f8fb0*/  @P4 STG.E.U8 desc[UR4][R36.64], R2 ;  /* 0x0000000224004986 */ /* 0x0001e4000c101104 */
[----:B0-----:R-:W-:-:S02]  /*f8fc0*/  PRMT R2, R53, 0x7773, RZ ;  /* 0x0000777335027816 */ /* 0x001fc400000000ff */
[----:B------:R-:W3:Y:S04]  /*f8fd0*/  LDL.LU.64 R36, [R1+0x2d20] ;  /* 0x002d200001247983 */ /* 0x000ee80000300a00 */
[----:B------:R0:W-:Y:S02]  /*f8fe0*/  @P5 STG.E.U8 desc[UR4][R60.64], R2 ;  /* 0x000000023c005986 */ /* 0x0001e4000c101104 */
[----:B0-----:R-:W-:Y:S02]  /*f8ff0*/  PRMT R2, R52, 0x7770, RZ ;  /* 0x0000777034027816 */ /* 0x001fe400000000ff */
[----:B------:R-:W4:Y:S04]  /*f9000*/  LDL.LU.64 R60, [R1+0x2d98] ;  /* 0x002d9800013c7983 */ /* 0x000f280000300a00 */
[----:B------:R0:W-:Y:S04]  /*f9010*/  @P6 STG.E.U8 desc[UR4][R56.64], R2 ;  /* 0x0000000238006986 */ /* 0x0001e8000c101104 */
[----:B0-----:R-:W4:Y:S04]  /*f9020*/  LDL.LU.64 R56, [R1+0x2d90] ;  /* 0x002d900001387983 */ /* 0x001f280000300a00 */
[----:B------:R-:W4:Y:S01]  /*f9030*/  LDL.LU R53, [R1+0x4a0] ;  /* 0x0004a00001357983 */ /* 0x000f220000300800 */
[----:B------:R-:W-:-:S02]  /*f9040*/  LOP3.LUT P0, RZ, R47, 0x80000, RZ, 0xc0, !PT ;  /* 0x000800002fff7812 */ /* 0x000fc4000780c0ff */
[----:B------:R-:W-:Y:S02]  /*f9050*/  LOP3.LUT R40, R40, 0xfffdffff, RZ, 0xc0, !PT ;  /* 0xfffdffff28287812 */ /* 0x000fe400078ec0ff */
[----:B------:R-:W-:Y:S01]  /*f9060*/  LOP3.LUT P4, RZ, R47, 0x80, RZ, 0xc0, !PT ;  /* 0x000000802fff7812 */ /* 0x000fe2000788c0ff */
[----:B------:R-:W4:Y:S08]  /*f9070*/  LDL.LU.64 R4, [R1+0x2d88] ;  /* 0x002d880001047983 */ /* 0x000f300000300a00 */
        /* <DEDUP_REMOVED lines=29> */
[----:B--2---:R0:W-:Y:S04]  /*f9250*/  @P4 STG.E.U8 desc[UR4][R32.64], R2 ;  /* 0x0000000220004986 */ /* 0x0041e8000c101104 */
[----:B0-----:R-:W2:Y:S04]  /*f9260*/  LDL.LU R32, [R1+0x490] ;  /* 0x0004900001207983 */ /* 0x001ea80000300800 */
[----:B------:R-:W2:Y:S04]  /*f9270*/  LDL.LU.64 R22, [R1+0x2d80] ;  /* 0x002d800001167983 */ /* 0x000ea80000300a00 */
[----:B------:R-:W2:Y:S04]  /*f9280*/  LDL.LU.64 R20, [R1+0x2d78] ;  /* 0x002d780001147983 */ /* 0x000ea80000300a00 */
[----:B------:R-:W2:Y:S04]  /*f9290*/  LDL.LU.64 R26, [R1+0x2d70] ;  /* 0x002d7000011a7983 */ /* 0x000ea80000300a00 */
[----:B------:R-:W2:Y:S04]  /*f92a0*/  LDL.LU.64 R24, [R1+0x2d68] ;  /* 0x002d680001187983 */ /* 0x000ea80000300a00 */
[----:B------:R-:W2:Y:S01]  /*f92b0*/  LDL.LU R33, [R1+0x480] ;  /* 0x0004800001217983 */ /* 0x000ea20000300800 */
[----:B------:R-:W-:-:S03]  /*f92c0*/  PRMT R2, R52, 0x7772, RZ ;  /* 0x0000777234027816 */ /* 0x000fc600000000ff */
[----:B------:R-:W2:Y:S04]  /*f92d0*/  LDL.LU.64 R30, [R1+0x2d60] ;  /* 0x002d6000011e7983 */ /* 0x000ea80000300a00 */
[----:B------:R-:W2:Y:S04]  /*f92e0*/  LDL.LU.64 R28, [R1+0x2d58] ;  /* 0x002d5800011c7983 */ /* 0x000ea80000300a00 */
[----:B---3--:R0:W-:Y:S02]  /*f92f0*/  @P5 STG.E.U8 desc[UR4][R34.64], R2 ;  /* 0x0000000222005986 */ /* 0x0081e4000c101104 */
[----:B0-----:R-:W-:-:S02]  /*f9300*/  PRMT R2, R52, 0x7773, RZ ;  /* 0x0000777334027816 */ /* 0x001fc400000000ff */
[----:B------:R-:W3:Y:S04]  /*f9310*/  LDL.LU.64 R34, [R1+0x2d50] ;  /* 0x002d500001227983 */ /* 0x000ee80000300a00 */
[----:B----4-:R0:W-:Y:S04]  /*f9320*/  @P6 STG.E.U8 desc[UR4][R38.64], R2 ;  /* 0x0000000226006986 */ /* 0x0101e8000c101104 */
[----:B0-----:R-:W4:Y:S01]  /*f9330*/  LDL.LU.64 R38, [R1+0x2d48] ;  /* 0x002d480001267983 */ /* 0x001f220000300a00 */
[----:B------:R-:W-:-:S05]  /*f9340*/  PRMT R2, R53, 0x7770, RZ ;  /* 0x0000777035027816 */ /* 0x000fca00000000ff */
        /* <DEDUP_REMOVED lines=9> */
[----:B0-----:R-:W4:Y:S01]  /*f93e0*/  LDL.LU.64 R56, [R1+0x2db0] ;  /* 0x002db00001387983 */ /* 0x001f220000300a00 */
[----:B------:R-:W-:-:S03]  /*f93f0*/  PRMT R2, R53, 0x7773, RZ ;  /* 0x0000777335027816 */ /* 0x000fc600000000ff */
[----:B------:R-:W4:Y:S01]  /*f9400*/  LDL.LU.64 R52, [R1+0x2da8] ;  /* 0x002da80001347983 */ /* 0x000f220000300a00 */
        /* <DEDUP_REMOVED lines=27> */
[----:B---3--:R0:W-:Y:S02]  /*f95c0*/  @P1 STG.E.U8 desc[UR4][R34.64], R2 ;  /* 0x0000000222001986 */ /* 0x0081e4000c101104 */
        /* <DEDUP_REMOVED lines=14> */
[----:B------:R-:W2:Y:S04]  /*f96b0*/  LDL.LU R37, [R1+0x4e4] ;  /* 0x0004e40001257983 */ /* 0x000ea80000300800 */
[----:B------:R-:W3:Y:S04]  /*f96c0*/  LDL.LU.64 R60, [R1+0x2e08] ;  /* 0x002e0800013c7983 */ /* 0x000ee80000300a00 */
[----:B------:R-:W4:Y:S04]  /*f96d0*/  LDL.LU.64 R56, [R1+0x2e00] ;  /* 0x002e000001387983 */ /* 0x000f280000300a00 */
[----:B------:R-:W4:Y:S01]  /*f96e0*/  LDL.LU R24, [R1+0x4d4] ;  /* 0x0004d40001187983 */ /* 0x000f220000300800 */
[----:B------:R-:W-:-:S02]  /*f96f0*/  LOP3.LUT P4, RZ, R47, 0x4000000, RZ, 0xc0, !PT ;  /* 0x040000002fff7812 */ /* 0x000fc4000788c0ff */
[----:B------:R-:W-:Y:S02]  /*f9700*/  LOP3.LUT R40, R40, 0xfffffeff, RZ, 0xc0, !PT ;  /* 0xfffffeff28287812 */ /* 0x000fe400078ec0ff */
[C---:B------:R-:W-:Y:S02]  /*f9710*/  LOP3.LUT P5, RZ, R47.reuse, 0x8000000, RZ, 0xc0, !PT ;  /* 0x080000002fff7812 */ /* 0x040fe400078ac0ff */
[----:B------:R-:W-:Y:S02]  /*f9720*/  LOP3.LUT P6, RZ, R47, 0x10000000, RZ, 0xc0, !PT ;  /* 0x100000002fff7812 */ /* 0x000fe400078cc0ff */
[----:B--2---:R-:W-:-:S05]  /*f9730*/  PRMT R2, R37, 0x7770, RZ ;  /* 0x0000777025027816 */ /* 0x004fca00000000ff */
[----:B---3--:R0:W-:Y:S04]  /*f9740*/  @P4 STG.E.U8 desc[UR4][R52.64], R2 ;  /* 0x0000000234004986 */ /* 0x0081e8000c101104 */
[----:B0-----:R-:W2:Y:S01]  /*f9750*/  LDL.LU.64 R52, [R1+0x2df8] ;  /* 0x002df80001347983 */ /* 0x001ea20000300a00 */
[----:B------:R-:W-:-:S03]  /*f9760*/  LOP3.LUT P0, RZ, R48, 0x40, RZ, 0xc0, !PT ;  /* 0x0000004030ff7812 */ /* 0x000fc6000780c0ff */
[----:B------:R-:W3:Y:S04]  /*f9770*/  LDL.LU.64 R6, [R1+0x2df0] ;  /* 0x002df00001067983 */ /* 0x000ee80000300a00 */
[----:B------:R-:W3:Y:S04]  /*f9780*/  LDL.LU.64 R4, [R1+0x2de8] ;  /* 0x002de80001047983 */ /* 0x000ee80000300a00 */
[----:B------:R-:W3:Y:S04]  /*f9790*/  LDL.LU R25, [R1+0x4c4] ;  /* 0x0004c40001197983 */ /* 0x000ee80000300800 */
[----:B------:R-:W3:Y:S04]  /*f97a0*/  LDL.LU.64 R22, [R1+0x2de0] ;  /* 0x002de00001167983 */ /* 0x000ee80000300a00 */
[----:B------:R-:W3:Y:S04]  /*f97b0*/  LDL.LU.64 R20, [R1+0x2dd8] ;  /* 0x002dd80001147983 */ /* 0x000ee80000300a00 */
[----:B------:R-:W3:Y:S01]  /*f97c0*/  LDL.LU.64 R26, [R1+0x2dd0] ;  /* 0x002dd000011a7983 */ /* 0x000ee20000300a00 */
[----:B------:R-:W-:-:S03]  /*f97d0*/  PRMT R2, R37, 0x7771, RZ ;  /* 0x0000777125027816 */ /* 0x000fc600000000ff */
[----:B------:R-:W3:Y:S01]  /*f97e0*/  LDL.LU.64 R30, [R1+0x2dc8] ;  /* 0x002dc800011e7983 */ /* 0x000ee20000300a00 */
        /* <DEDUP_REMOVED lines=26> */
[----:B------:R-:W-:Y:S02]  /*f9990*/  LOP3.LUT P0, RZ, R47, 0x20000000, RZ, 0xc0, !PT ;  /* 0x200000002fff7812 */ /* 0x000fe4000780c0ff */
[----:B0-----:R-:W-:-:S05]  /*f99a0*/  PRMT R2, R37, 0x7772, RZ ;  /* 0x0000777225027816 */ /* 0x001fca00000000ff */
[----:B------:R0:W-:Y:S02]  /*f99b0*/  @P6 STG.E.U8 desc[UR4][R38.64], R2 ;  /* 0x0000000226006986 */ /* 0x0001e4000c101104 */
[----:B0-----:R-:W-:-:S05]  /*f99c0*/  PRMT R2, R37, 0x7773, RZ ;  /* 0x0000777325027816 */ /* 0x001fca00000000ff */
[----:B------:R0:W-:Y:S04]  /*f99d0*/  @P0 STG.E.U8 desc[UR4][R60.64], R2 ;  /* 0x000000023c000986 */ /* 0x0001e8000c101104 */
[----:B0-----:R-:W4:Y:S04]  /*f99e0*/  LDL.LU R61, [R1+0x4b4] ;  /* 0x0004b400013d7983 */ /* 0x001f280000300800 */
[----:B------:R-:W4:Y:S04]  /*f99f0*/  LDL.LU.64 R28, [R1+0x2dc0] ;  /* 0x002dc000011c7983 */ /* 0x000f280000300a00 */
[----:B------:R-:W4:Y:S04]  /*f9a00*/  LDL.LU.64 R34, [R1+0x2db8] ;  /* 0x002db80001227983 */ /* 0x000f280000300a00 */
[----:B------:R-:W4:Y:S04]  /*f9a10*/  LDL.LU.64 R32, [R1+0x2e30] ;  /* 0x002e300001207983 */ /* 0x000f280000300a00 */
[----:B------:R-:W4:Y:S04]  /*f9a20*/  LDL.LU.64 R38, [R1+0x2e28] ;  /* 0x002e280001267983 */ /* 0x000f280000300a00 */
[----:B------:R-:W4:Y:S04]  /*f9a30*/  LDL.LU R60, [R1+0x4a4] ;  /* 0x0004a400013c7983 */ /* 0x000f280000300800 */
[----:B------:R-:W4:Y:S01]  /*f9a40*/  LDL.LU.64 R36, [R1+0x2e20] ;  /* 0x002e200001247983 */ /* 0x000f220000300a00 */
[----:B------:R-:W-:-:S02]  /*f9a50*/  LOP3.LUT P0, RZ, R40, 0x10000, RZ, 0xc0, !PT ;  /* 0x0001000028ff7812 */ /* 0x000fc4000780c0ff */
[----:B------:R-:W-:-:S11]  /*f9a60*/  PRMT R2, R24, 0x7770, RZ ;  /* 0x0000777018027816 */ /* 0x000fd600000000ff */
[----:B------:R0:W-:Y:S01]  /*f9a70*/  @P0 STG.E.U8 desc[UR4][R56.64], R2 ;  /* 0x0000000238000986 */ /* 0x0001e2000c101104 */
[----:B------:R-:W-:-:S03]  /*f9a80*/  LOP3.LUT P0, RZ, R40, 0x8000, RZ, 0xc0, !PT ;  /* 0x0000800028ff7812 */ /* 0x000fc6000780c0ff */
[----:B0-----:R-:W4:Y:S01]  /*f9a90*/  LDL.LU.64 R56, [R1+0x2e40] ;  /* 0x002e400001387983 */ /* 0x001f220000300a00 */
[----:B------:R-:W-:-:S09]  /*f9aa0*/  PRMT R2, R24, 0x7771, RZ ;  /* 0x0000777118027816 */ /* 0x000fd200000000ff */
[----:B--2---:R0:W-:Y:S04]  /*f9ab0*/  @P0 STG.E.U8 desc[UR4][R52.64], R2 ;  /* 0x0000000234000986 */ /* 0x0041e8000c101104 */
[----:B0-----:R-:W2:Y:S01]  /*f9ac0*/  LDL.LU.64 R52, [R1+0x2e38] ;  /* 0x002e380001347983 */ /* 0x001ea20000300a00 */
[----:B------:R-:W-:Y:S02]  /*f9ad0*/  LOP3.LUT P0, RZ, R40, 0x4000, RZ, 0xc0, !PT ;  /* 0x0000400028ff7812 */ /* 0x000fe4000780c0ff */
[----:B------:R-:W-:-:S11]  /*f9ae0*/  PRMT R2, R24, 0x7772, RZ ;  /* 0x0000777218027816 */ /* 0x000fd600000000ff */
        /* <DEDUP_REMOVED lines=20> */
[----:B------:R-:W-:Y:S02]  /*f9c30*/  LOP3.LUT P4, RZ, R48, 0x400, RZ, 0xc0, !PT ;  /* 0x0000040030ff7812 */ /* 0x000fe4000788c0ff */
[----:B----4-:R-:W-:-:S05]  /*f9c40*/  PRMT R2, R61, 0x7770, RZ ;  /* 0x000077703d027816 */ /* 0x010fca00000000ff */
[----:B------:R0:W-:Y:S02]  /*f9c50*/  @P0 STG.E.U8 desc[UR4][R28.64], R2 ;  /* 0x000000021c000986 */ /* 0x0001e4000c101104 */
[----:B0-----:R-:W-:-:S05]  /*f9c60*/  PRMT R2, R61, 0x7771, RZ ;  /* 0x000077713d027816 */ /* 0x001fca00000000ff */
[----:B------:R0:W-:Y:S02]  /*f9c70*/  @P1 STG.E.U8 desc[UR4][R34.64], R2 ;  /* 0x0000000222001986 */ /* 0x0001e4000c101104 */
[C---:B0-----:R-:W-:Y:S02]  /*f9c80*/  PRMT R2, R61.reuse, 0x7772, RZ ;  /* 0x000077723d027816 */ /* 0x041fe400000000ff */
[----:B------:R-:W3:Y:S04]  /*f9c90*/  LDL.LU.64 R34, [R1+0x2e98] ;  /* 0x002e980001227983 */ /* 0x000ee80000300a00 */
        /* <DEDUP_REMOVED lines=11> */
[----:B------:R-:W-:-:S09]  /*f9d50*/  LOP3.LUT P6, RZ, R48, 0x1000, RZ, 0xc0, !PT ;  /* 0x0000100030ff7812 */ /* 0x000fd200078cc0ff */
[----:B------:R0:W-:Y:S04]  /*f9d60*/  @P5 STG.E.U8 desc[UR4][R56.64], R2 ;  /* 0x0000000238005986 */ /* 0x0001e8000c101104 */
[----:B0-----:R-:W4:Y:S01]  /*f9d70*/  LDL.LU.64 R56, [R1+0x2e78] ;  /* 0x002e780001387983 */ /* 0x001f220000300a00 */
[----:B------:R-:W-:-:S05]  /*f9d80*/  PRMT R2, R60, 0x7772, RZ ;  /* 0x000077723c027816 */ /* 0x000fca00000000ff */
[----:B--2---:R0:W-:Y:S04]  /*f9d90*/  @P6 STG.E.U8 desc[UR4][R52.64], R2 ;  /* 0x0000000234006986 */ /* 0x0041e8000c101104 */
[----:B0-----:R-:W2:Y:S04]  /*f9da0*/  LDL.LU.64 R52, [R1+0x2e70] ;  /* 0x002e700001347983 */ /* 0x001ea80000300a00 */
[----:B------:R-:W2:Y:S04]  /*f9db0*/  LDL.LU.64 R4, [R1+0x2e68] ;  /* 0x002e680001047983 */ /* 0x000ea80000300a00 */
[----:B------:R-:W2:Y:S01]  /*f9dc0*/  LDL.LU.64 R22, [R1+0x2e60] ;  /* 0x002e600001167983 */ /* 0x000ea20000300a00 */
[----:B------:R-:W-:-:S02]  /*f9dd0*/  LOP3.LUT P0, RZ, R48, 0x2000000, RZ, 0xc0, !PT ;  /* 0x0200000030ff7812 */ /* 0x000fc4000780c0ff */
[----:B------:R-:W-:Y:S02]  /*f9de0*/  LOP3.LUT R41, R41, 0x7fffffff, RZ, 0xc0, !PT ;  /* 0x7fffffff29297812 */ /* 0x000fe400078ec0ff */
[----:B------:R-:W-:Y:S02]  /*f9df0*/  LOP3.LUT R40, R40, 0xfffffffe, RZ, 0xc0, !PT ;  /* 0xfffffffe28287812 */ /* 0x000fe400078ec0ff */
[C---:B------:R-:W-:Y:S02]  /*f9e00*/  LOP3.LUT P4, RZ, R48.reuse, 0x2000, RZ, 0xc0, !PT ;  /* 0x0000200030ff7812 */ /* 0x040fe4000788c0ff */
[----:B------:R-:W-:Y:S02]  /*f9e10*/  LOP3.LUT P5, RZ, R48, 0x4000, RZ, 0xc0, !PT ;  /* 0x0000400030ff7812 */ /* 0x000fe400078ac0ff */
[----:B------:R-:W-:Y:S02]  /*f9e20*/  PRMT R2, R60, 0x7773, RZ ;  /* 0x000077733c027816 */ /* 0x000fe400000000ff */
[----:B------:R-:W-:Y:S01]  /*f9e30*/  LOP3.LUT P6, RZ, R48, 0x8000, RZ, 0xc0, !PT ;  /* 0x0000800030ff7812 */ /* 0x000fe200078cc0ff */
[----:B------:R-:W2:Y:S04]  /*f9e40*/  LDL.LU.64 R20, [R1+0x2e58] ;  /* 0x002e580001147983 */ /* 0x000ea80000300a00 */
[----:B------:R-:W2:Y:S04]  /*f9e50*/  LDL.LU.64 R26, [R1+0x2e50] ;  /* 0x002e5000011a7983 */ /* 0x000ea80000300a00 */
[----:B------:R-:W2:Y:S04]  /*f9e60*/  LDL.LU.64 R24, [R1+0x2e48] ;  /* 0x002e480001187983 */ /* 0x000ea80000300a00 */
[----:B------:R-:W2:Y:S04]  /*f9e70*/  LDL.LU.64 R30, [R1+0x2eb0] ;  /* 0x002eb000011e7983 */ /* 0x000ea80000300a00 */
[----:B------:R-:W2:Y:S01]  /*f9e80*/  LDL.LU.64 R28, [R1+0x2ea8] ;  /* 0x002ea800011c7983 */ /* 0x000ea20000300a00 */
[----:B------:R-:W-:-:S02]  /*f9e90*/  @P0 LOP3.LUT R41, R41, 0x80000000, RZ, 0xfc, !PT ;  /* 0x8000000029290812 */ /* 0x000fc400078efcff */
        /* <DEDUP_REMOVED lines=24> */
[----:B---3--:R0:W-:Y:S04]  /*fa020*/  @P4 STG.E.U8 desc[UR4][R34.64], R2 ;  /* 0x0000000222004986 */ /* 0x0081e8000c101104 */
[----:B0-----:R-:W3:Y:S01]  /*fa030*/  LDL.LU.64 R34, [R1+0x2ea0] ;  /* 0x002ea00001227983 */ /* 0x001ee20000300a00 */
[----:B----4-:R-:W-:-:S05]  /*fa040*/  PRMT R2, R61, 0x7770, RZ ;  /* 0x000077703d027816 */ /* 0x010fca00000000ff */
[----:B------:R0:W-:Y:S02]  /*fa050*/  @P5 STG.E.U8 desc[UR4][R32.64], R2 ;  /* 0x0000000220005986 */ /* 0x0001e4000c101104 */
[C---:B0-----:R-:W-:Y:S02]  /*fa060*/  PRMT R2, R61.reuse, 0x7771, RZ ;  /* 0x000077713d027816 */ /* 0x041fe400000000ff */
[----:B------:R-:W4:Y:S04]  /*fa070*/  LDL.LU.64 R32, [R1+0x2f18] ;  /* 0x002f180001207983 */ /* 0x000f280000300a00 */
[----:B------:R0:W-:Y:S02]  /*fa080*/  @P6 STG.E.U8 desc[UR4][R38.64], R2 ;  /* 0x0000000226006986 */ /* 0x0001e4000c101104 */
[----:B0-----:R-:W-:-:S02]  /*fa090*/  PRMT R2, R61, 0x7772, RZ ;  /* 0x000077723d027816 */ /* 0x001fc400000000ff */
[----:B------:R-:W3:Y:S04]  /*fa0a0*/  LDL.LU.64 R38, [R1+0x2f10] ;  /* 0x002f100001267983 */ /* 0x000ee80000300a00 */
[----:B------:R0:W-:Y:S01]  /*fa0b0*/  @P0 STG.E.U8 desc[UR4][R36.64], R2 ;  /* 0x0000000224000986 */ /* 0x0001e2000c101104 */
[----:B------:R-:W-:Y:S02]  /*fa0c0*/  LOP3.LUT P0, RZ, R40, 0x80, RZ, 0xc0, !PT ;  /* 0x0000008028ff7812 */ /* 0x000fe4000780c0ff */
[----:B0-----:R-:W-:-:S11]  /*fa0d0*/  PRMT R2, R61, 0x7773, RZ ;  /* 0x000077733d027816 */ /* 0x001fd600000000ff */
[----:B------:R0:W-:Y:S01]  /*fa0e0*/  @P0 STG.E.U8 desc[UR4][R56.64], R2 ;  /* 0x0000000238000986 */ /* 0x0001e2000c101104 */
[C---:B------:R-:W-:Y:S02]  /*fa0f0*/  LOP3.LUT P0, RZ, R40.reuse, 0x40, RZ, 0xc0, !PT ;  /* 0x0000004028ff7812 */ /* 0x040fe4000780c0ff */
[----:B0-----:R-:W-:Y:S01]  /*fa100*/  PRMT R2, R49, 0x7770, RZ ;  /* 0x0000777031027816 */ /* 0x001fe200000000ff */
[----:B------:R-:W3:Y:S04]  /*fa110*/  LDL.LU R56, [R1+0x4d8] ;  /* 0x0004d80001387983 */ /* 0x000ee80000300800 */
[----:B------:R-:W3:Y:S04]  /*fa120*/  LDL.LU.64 R36, [R1+0x2f08] ;  /* 0x002f080001247983 */ /* 0x000ee80000300a00 */
[----:B------:R-:W3:Y:S04]  /*fa130*/  LDL.LU.64 R60, [R1+0x2f00] ;  /* 0x002f0000013c7983 */ /* 0x000ee80000300a00 */
[----:B--2---:R0:W-:Y:S01]  /*fa140*/  @P0 STG.E.U8 desc[UR4][R52.64], R2 ;  /* 0x0000000234000986 */ /* 0x0041e2000c101104 */
[----:B------:R-:W-:-:S02]  /*fa150*/  LOP3.LUT P0, RZ, R40, 0x20, RZ, 0xc0, !PT ;  /* 0x0000002028ff7812 */ /* 0x000fc4000780c0ff */
[----:B0-----:R-:W-:Y:S01]  /*fa160*/  PRMT R2, R49, 0x7771, RZ ;  /* 0x0000777131027816 */ /* 0x001fe200000000ff */
[----:B------:R-:W2:Y:S10]  /*fa170*/  LDL.LU.64 R52, [R1+0x2ef8] ;  /* 0x002ef80001347983 */ /* 0x000eb40000300a00 */
[----:B------:R0:W-:Y:S01]  /*fa180*/  @P0 STG.E.U8 desc[UR4][R4.64], R2 ;  /* 0x0000000204000986 */ /* 0x0001e2000c101104 */
[----:B------:R-:W-:-:S02]  /*fa190*/  LOP3.LUT P0, RZ, R40, 0x10, RZ, 0xc0, !PT ;  /* 0x0000001028ff7812 */ /* 0x000fc4000780c0ff */
[----:B0-----:R-:W-:-:S11]  /*fa1a0*/  PRMT R2, R49, 0x7772, RZ ;  /* 0x0000777231027816 */ /* 0x001fd600000000ff */
[----:B------:R0:W-:Y:S02]  /*fa1b0*/  @P0 STG.E.U8 desc[UR4][R22.64], R2 ;  /* 0x0000000216000986 */ /* 0x0001e4000c101104 */
[----:B0-----:R-:W-:Y:S02]  /*fa1c0*/  PRMT R2, R49, 0x7773, RZ ;  /* 0x0000777331027816 */ /* 0x001fe400000000ff */
[----:B------:R-:W2:Y:S01]  /*fa1d0*/  LDL.LU R49, [R1+0x565c] ;  /* 0x00565c0001317983 */ /* 0x000ea20000300800 */
[----:B------:R-:W-:-:S13]  /*fa1e0*/  LOP3.LUT P0, RZ, R40, 0x8, RZ, 0xc0, !PT ;  /* 0x0000000828ff7812 */ /* 0x000fda000780c0ff */
        /* <DEDUP_REMOVED lines=13> */
[----:B0-----:R-:W-:Y:S02]  /*fa2c0*/  PRMT R2, R50, 0x7773, RZ ;  /* 0x0000777332027816 */ /* 0x001fe400000000ff */
[C---:B------:R-:W-:Y:S01]  /*fa2d0*/  LOP3.LUT P3, RZ, R48.reuse, 0x10000000, RZ, 0xc0, !PT ;  /* 0x1000000030ff7812 */ /* 0x040fe2000786c0ff */
[----:B------:R-:W4:Y:S04]  /*fa2e0*/  LDL.LU R50, [R1+0x5658] ;  /* 0x0056580001327983 */ /* 0x000f280000300800 */
[----:B------:R2:W-:Y:S01]  /*fa2f0*/  @P0 STG.E.U8 desc[UR4][R28.64], R2 ;  /* 0x000000021c000986 */ /* 0x0005e2000c101104 */
[----:B------:R-:W-:-:S02]  /*fa300*/  LOP3.LUT P4, RZ, R48, 0x20000000, RZ, 0xc0, !PT ;  /* 0x2000000030ff7812 */ /* 0x000fc4000788c0ff */
[C---:B------:R-:W-:Y:S02]  /*fa310*/  LOP3.LUT P5, RZ, R48.reuse, 0x40000000, RZ, 0xc0, !PT ;  /* 0x4000000030ff7812 */ /* 0x040fe400078ac0ff */
[----:B------:R-:W-:Y:S02]  /*fa320*/  LOP3.LUT P6, RZ, R48, 0x80000000, RZ, 0xc0, !PT ;  /* 0x8000000030ff7812 */ /* 0x000fe400078cc0ff */
[----:B--2---:R-:W-:-:S05]  /*fa330*/  PRMT R2, R49, 0x7770, RZ ;  /* 0x0000777031027816 */ /* 0x004fca00000000ff */
[----:B---3--:R0:W-:Y:S02]  /*fa340*/  @P1 STG.E.U8 desc[UR4][R34.64], R2 ;  /* 0x0000000222001986 */ /* 0x0081e4000c101104 */
[----:B0-----:R-:W-:-:S05]  /*fa350*/  PRMT R2, R49, 0x7771, RZ ;  /* 0x0000777131027816 */ /* 0x001fca00000000ff */
[----:B----4-:R0:W-:Y:S02]  /*fa360*/  @P2 STG.E.U8 desc[UR4][R32.64], R2 ;  /* 0x0000000220002986 */ /* 0x0101e4000c101104 */
[----:B0-----:R-:W-:-:S05]  /*fa370*/  PRMT R2, R49, 0x7772, RZ ;  /* 0x0000777231027816 */ /* 0x001fca00000000ff */
[----:B------:R0:W-:Y:S02]  /*fa380*/  @P3 STG.E.U8 desc[UR4][R38.64], R2 ;  /* 0x0000000226003986 */ /* 0x0001e4000c101104 */
[----:B0-----:R-:W-:Y:S02]  /*fa390*/  PRMT R2, R49, 0x7773, RZ ;  /* 0x0000777331027816 */ /* 0x001fe400000000ff */
[----:B------:R-:W2:Y:S04]  /*fa3a0*/  LDL.LU R49, [R1+0x5654] ;  /* 0x0056540001317983 */ /* 0x000ea80000300800 */
[----:B------:R0:W-:Y:S04]  /*fa3b0*/  @P4 STG.E.U8 desc[UR4][R36.64], R2 ;  /* 0x0000000224004986 */ /* 0x0001e8000c101104 */
[----:B------:R-:W3:Y:S04]  /*fa3c0*/  LDL.LU.64 R34, [R1+0x2ef0] ;  /* 0x002ef00001227983 */ /* 0x000ee80000300a00 */
[----:B------:R-:W4:Y:S04]  /*fa3d0*/  LDL.LU.64 R32, [R1+0x2ee8] ;  /* 0x002ee80001207983 */ /* 0x000f280000300a00 */
[----:B------:R-:W3:Y:S01]  /*fa3e0*/  LDL.LU.64 R38, [R1+0x2ee0] ;  /* 0x002ee00001267983 */ /* 0x000ee20000300a00 */
[----:B0-----:R-:W-:-:S03]  /*fa3f0*/  PRMT R2, R56, 0x7770, RZ ;  /* 0x0000777038027816 */ /* 0x001fc600000000ff */
[----:B------:R-:W3:Y:S04]  /*fa400*/  LDL.LU.64 R36, [R1+0x2ed8] ;  /* 0x002ed80001247983 */ /* 0x000ee80000300a00 */
[----:B------:R0:W-:Y:S04]  /*fa410*/  @P5 STG.E.U8 desc[UR4][R60.64], R2 ;  /* 0x000000023c005986 */ /* 0x0001e8000c101104 */
[----:B0-----:R-:W3:Y:S04]  /*fa420*/  LDL.LU.64 R60, [R1+0x2ed0] ;  /* 0x002ed000013c7983 */ /* 0x001ee80000300a00 */
[----:B------:R-:W3:Y:S01]  /*fa430*/  LDL.LU R57, [R1+0x4c8] ;  /* 0x0004c80001397983 */ /* 0x000ee20000300800 */
[----:B------:R-:W-:-:S05]  /*fa440*/  PRMT R2, R56, 0x7771, RZ ;  /* 0x0000777138027816 */ /* 0x000fca00000000ff */
[----:B------:R0:W-:Y:S04]  /*fa450*/  @P6 STG.E.U8 desc[UR4][R52.64], R2 ;  /* 0x0000000234006986 */ /* 0x0001e8000c101104 */
[----:B0-----:R-:W3:Y:S01]  /*fa460*/  LDL.LU.64 R52, [R1+0x2ec8] ;  /* 0x002ec80001347983 */ /* 0x001ee20000300a00 */
[----:B------:R-:W-:-:S03]  /*fa470*/  LOP3.LUT R41, R41, 0xffbfffff, RZ, 0xc0, !PT ;  /* 0xffbfffff29297812 */ /* 0x000fc600078ec0ff */
[----:B------:R-:W3:Y:S04]  /*fa480*/  LDL.LU R21, [R1+0x4b8] ;  /* 0x0004b80001157983 */ /* 0x000ee80000300800 */
[----:B------:R-:W3:Y:S04]  /*fa490*/  LDL.LU.64 R6, [R1+0x2ec0] ;  /* 0x002ec00001067983 */ /* 0x000ee80000300a00 */
[----:B------:R-:W3:Y:S04]  /*fa4a0*/  LDL.LU.64 R4, [R1+0x2eb8] ;  /* 0x002eb80001047983 */ /* 0x000ee80000300a00 */
[----:B------:R-:W3:Y:S01]  /*fa4b0*/  LDL.LU.64 R22, [R1+0x2f30] ;  /* 0x002f300001167983 */ /* 0x000ee20000300a00 */
[----:B------:R-:W-:-:S03]  /*fa4c0*/  PRMT R2, R56, 0x7772, RZ ;  /* 0x0000777238027816 */ /* 0x000fc600000000ff */
[----:B------:R-:W3:Y:S04]  /*fa4d0*/  LDL.LU.64 R26, [R1+0x2f28] ;  /* 0x002f2800011a7983 */ /* 0x000ee80000300a00 */
[----:B------:R-:W3:Y:S01]  /*fa4e0*/  LDL.LU.64 R24, [R1+0x2f20] ;  /* 0x002f200001187983 */ /* 0x000ee20000300a00 */
        /* <DEDUP_REMOVED lines=15> */
[----:B------:R-:W-:Y:S02]  /*fa5e0*/  LOP3.LUT P4, RZ, R49, 0x1, RZ, 0xc0, !PT ;  /* 0x0000000131ff7812 */ /* 0x000fe4000788c0ff */
[----:B------:R-:W-:Y:S02]  /*fa5f0*/  LOP3.LUT R41, R41, 0xf7ffffff, RZ, 0xc0, !PT ;  /* 0xf7ffffff29297812 */ /* 0x000fe400078ec0ff */
[C---:B------:R-:W-:Y:S02]  /*fa600*/  LOP3.LUT P5, RZ, R49.reuse, 0x2, RZ, 0xc0, !PT ;  /* 0x0000000231ff7812 */ /* 0x040fe400078ac0ff */
[----:B------:R-:W-:-:S05]  /*fa610*/  LOP3.LUT P6, RZ, R49, 0x4, RZ, 0xc0, !PT ;  /* 0x0000000431ff7812 */ /* 0x000fca00078cc0ff */
[----:B------:R-:W-:Y:S02]  /*fa620*/  @P0 LOP3.LUT R41, R41, 0x8000000, RZ, 0xfc, !PT ;  /* 0x0800000029290812 */ /* 0x000fe400078efcff */
[----:B------:R-:W-:Y:S01]  /*fa630*/  LOP3.LUT P0, RZ, R49, 0x40, RZ, 0xc0, !PT ;  /* 0x0000004031ff7812 */ /* 0x000fe2000780c0ff */
[----:B---3--:R0:W-:Y:S01]  /*fa640*/  @P4 STG.E.U8 desc[UR4][R34.64], R2 ;  /* 0x0000000222004986 */ /* 0x0081e2000c101104 */
[----:B------:R-:W-:Y:S02]  /*fa650*/  LOP3.LUT R41, R41, 0xefffffff, RZ, 0xc0, !PT ;  /* 0xefffffff29297812 */ /* 0x000fe400078ec0ff */
[----:B0-----:R-:W-:-:S09]  /*fa660*/  PRMT R2, R56, 0x7773, RZ ;  /* 0x0000777338027816 */ /* 0x001fd200000000ff */
[----:B------:R-:W-:Y:S02]  /*fa670*/  @P0 LOP3.LUT R41, R41, 0x10000000, RZ, 0xfc, !PT ;  /* 0x1000000029290812 */ /* 0x000fe400078efcff */
[----:B------:R-:W-:Y:S01]  /*fa680*/  LOP3.LUT P0, RZ, R49, 0x20, RZ, 0xc0, !PT ;  /* 0x0000002031ff7812 */ /* 0x000fe2000780c0ff */
[----:B----4-:R0:W-:Y:S01]  /*fa690*/  @P5 STG.E.U8 desc[UR4][R32.64], R2 ;  /* 0x0000000220005986 */ /* 0x0101e2000c101104 */
[----:B------:R-:W-:Y:S02]  /*fa6a0*/  LOP3.LUT R41, R41, 0xdfffffff, RZ, 0xc0, !PT ;  /* 0xdfffffff29297812 */ /* 0x000fe400078ec0ff */
[----:B0-----:R-:W-:-:S05]  /*fa6b0*/  PRMT R2, R57, 0x7770, RZ ;  /* 0x0000777039027816 */ /* 0x001fca00000000ff */
[----:B------:R0:W-:Y:S04]  /*fa6c0*/  @P6 STG.E.U8 desc[UR4][R38.64], R2 ;  /* 0x0000000226006986 */ /* 0x0001e8000c101104 */
[----:B------:R-:W-:Y:S02]  /*fa6d0*/  @P0 LOP3.LUT R41, R41, 0x20000000, RZ, 0xfc, !PT ;  /* 0x2000000029290812 */ /* 0x000fe400078efcff */
[----:B------:R-:W-:Y:S01]  /*fa6e0*/  LOP3.LUT P0, RZ, R49, 0x10, RZ, 0xc0, !PT ;  /* 0x0000001031ff7812 */ /* 0x000fe2000780c0ff */
[----:B0-----:R-:W2:Y:S01]  /*fa6f0*/  LDL.LU R38, [R1+0x4a8] ;  /* 0x0004a80001267983 */ /* 0x001ea20000300800 */
[----:B------:R-:W-:-:S03]  /*fa700*/  LOP3.LUT R41, R41, 0xbfffffff, RZ, 0xc0, !PT ;  /* 0xbfffffff29297812 */ /* 0x000fc600078ec0ff */
[----:B------:R-:W3:Y:S01]  /*fa710*/  LDL.LU.64 R30, [R1+0x2f98] ;  /* 0x002f9800011e7983 */ /* 0x000ee20000300a00 */
[----:B------:R-:W-:-:S03]  /*fa720*/  PRMT R2, R57, 0x7771, RZ ;  /* 0x0000777139027816 */ /* 0x000fc600000000ff */
[----:B------:R-:W4:Y:S04]  /*fa730*/  LDL.LU.64 R28, [R1+0x2f90] ;  /* 0x002f9000011c7983 */ /* 0x000f280000300a00 */
[----:B------:R-:W-:Y:S02]  /*fa740*/  @P0 LOP3.LUT R41, R41, 0x40000000, RZ, 0xfc, !PT ;  /* 0x4000000029290812 */ /* 0x000fe400078efcff */
[----:B------:R-:W-:Y:S01]  /*fa750*/  LOP3.LUT P0, RZ, R49, 0x8, RZ, 0xc0, !PT ;  /* 0x0000000831ff7812 */ /* 0x000fe2000780c0ff */
[----:B------:R-:W3:Y:S04]  /*fa760*/  LDL.LU.64 R34, [R1+0x2f88] ;  /* 0x002f880001227983 */ /* 0x000ee80000300a00 */
[----:B------:R-:W3:Y:S08]  /*fa770*/  LDL.LU.64 R32, [R1+0x2f80] ;  /* 0x002f800001207983 */ /* 0x000ef00000300a00 */
[----:B------:R0:W-:Y:S01]  /*fa780*/  @P0 STG.E.U8 desc[UR4][R36.64], R2 ;  /* 0x0000000224000986 */ /* 0x0001e2000c101104 */
[----:B------:R-:W-:-:S02]  /*fa790*/  LOP3.LUT P0, RZ, R41, 0x40000000, RZ, 0xc0, !PT ;  /* 0x4000000029ff7812 */ /* 0x000fc4000780c0ff */
[----:B0-----:R-:W-:Y:S01]  /*fa7a0*/  PRMT R2, R57, 0x7772, RZ ;  /* 0x0000777239027816 */ /* 0x001fe200000000ff */
[----:B------:R-:W4:Y:S10]  /*fa7b0*/  LDL.LU.64 R36, [R1+0x2f78] ;  /* 0x002f780001247983 */ /* 0x000f340000300a00 */
[----:B------:R0:W-:Y:S01]  /*fa7c0*/  @P0 STG.E.U8 desc[UR4][R60.64], R2 ;  /* 0x000000023c000986 */ /* 0x0001e2000c101104 */
[----:B------:R-:W-:-:S02]  /*fa7d0*/  LOP3.LUT P0, RZ, R41, 0x20000000, RZ, 0xc0, !PT ;  /* 0x2000000029ff7812 */ /* 0x000fc4000780c0ff */
[----:B0-----:R-:W-:Y:S01]  /*fa7e0*/  PRMT R2, R57, 0x7773, RZ ;  /* 0x0000777339027816 */ /* 0x001fe200000000ff */
[----:B------:R-:W4:Y:S04]  /*fa7f0*/  LDL.LU.64 R60, [R1+0x2f70] ;  /* 0x002f7000013c7983 */ /* 0x000f280000300a00 */
[----:B------:R-:W4:Y:S06]  /*fa800*/  LDL.LU.64 R56, [R1+0x2f68] ;  /* 0x002f680001387983 */ /* 0x000f2c0000300a00 */
[----:B------:R0:W-:Y:S04]  /*fa810*/  @P0 STG.E.U8 desc[UR4][R52.64], R2 ;  /* 0x0000000234000986 */ /* 0x0001e8000c101104 */
[----:B0-----:R-:W4:Y:S04]  /*fa820*/  LDL.LU.64 R52, [R1+0x2f60] ;  /* 0x002f600001347983 */ /* 0x001f280000300a00 */
[----:B------:R-:W4:Y:S01]  /*fa830*/  LDL.LU R39, [R1+0x488] ;  /* 0x0004880001277983 */ /* 0x000f220000300800 */
        /* <DEDUP_REMOVED lines=26> */
[----:B----4-:R0:W-:Y:S02]  /*fa9e0*/  @P0 STG.E.U8 desc[UR4][R28.64], R2 ;  /* 0x000000021c000986 */ /* 0x0101e4000c101104 */
        /* <DEDUP_REMOVED lines=12> */
[----:B------:R0:W-:Y:S04]  /*faab0*/  @P6 STG.E.U8 desc[UR4][R52.64], R2 ;  /* 0x0000000234006986 */ /* 0x0001e8000c101104 */
[----:B0-----:R-:W3:Y:S04]  /*faac0*/  LDL.LU.64 R52, [R1+0x2f58] ;  /* 0x002f580001347983 */ /* 0x001ee80000300a00 */
[----:B------:R-:W4:Y:S04]  /*faad0*/  LDL.LU.64 R32, [R1+0x2f50] ;  /* 0x002f500001207983 */ /* 0x000f280000300a00 */
[----:B------:R-:W2:Y:S04]  /*faae0*/  LDL.LU.64 R56, [R1+0x2f48] ;  /* 0x002f480001387983 */ /* 0x000ea80000300a00 */
[----:B------:R-:W2:Y:S04]  /*faaf0*/  LDL.LU.64 R36, [R1+0x2f40] ;  /* 0x002f400001247983 */ /* 0x000ea80000300a00 */
[----:B------:R-:W2:Y:S01]  /*fab00*/  LDL.LU.64 R60, [R1+0x2f38] ;  /* 0x002f3800013c7983 */ /* 0x000ea20000300a00 */
        /* <DEDUP_REMOVED lines=19> */
[C---:B------:R-:W-:Y:S02]  /*fac40*/  LOP3.LUT P5, RZ, R49.reuse, 0x100000, RZ, 0xc0, !PT ;  /* 0x0010000031ff7812 */ /* 0x040fe400078ac0ff */
[----:B------:R-:W-:-:S07]  /*fac50*/  LOP3.LUT P6, RZ, R49, 0x200000, RZ, 0xc0, !PT ;  /* 0x0020000031ff7812 */ /* 0x000fce00078cc0ff */
[----:B------:R-:W-:Y:S02]  /*fac60*/  @P0 LOP3.LUT R41, R41, 0x40000, RZ, 0xfc, !PT ;  /* 0x0004000029290812 */ /* 0x000fe400078efcff */
[----:B------:R-:W-:Y:S01]  /*fac70*/  LOP3.LUT P0, RZ, R49, 0x2000000, RZ, 0xc0, !PT ;  /* 0x0200000031ff7812 */ /* 0x000fe2000780c0ff */
[----:B---3--:R0:W-:Y:S04]  /*fac80*/  @P4 STG.E.U8 desc[UR4][R52.64], R2 ;  /* 0x0000000234004986 */ /* 0x0081e8000c101104 */
[----:B0-----:R-:W3:Y:S04]  /*fac90*/  LDL.LU.64 R52, [R1+0x2fb0] ;  /* 0x002fb00001347983 */ /* 0x001ee80000300a00 */
[----:B------:R-:W3:Y:S04]  /*faca0*/  LDL.LU R27, [R1+0x4ec] ;  /* 0x0004ec00011b7983 */ /* 0x000ee80000300800 */
[----:B------:R-:W3:Y:S04]  /*facb0*/  LDL.LU.64 R6, [R1+0x2fa8] ;  /* 0x002fa80001067983 */ /* 0x000ee80000300a00 */
[----:B------:R-:W3:Y:S04]  /*facc0*/  LDL.LU.64 R4, [R1+0x2fa0] ;  /* 0x002fa00001047983 */ /* 0x000ee80000300a00 */
[----:B------:R-:W3:Y:S04]  /*facd0*/  LDL.LU.64 R22, [R1+0x3018] ;  /* 0x0030180001167983 */ /* 0x000ee80000300a00 */
[----:B------:R-:W3:Y:S01]  /*face0*/  LDL.LU.64 R20, [R1+0x3010] ;  /* 0x0030100001147983 */ /* 0x000ee20000300a00 */
[----:B------:R-:W-:-:S02]  /*facf0*/  LOP3.LUT R41, R41, 0xfff7ffff, RZ, 0xc0, !PT ;  /* 0xfff7ffff29297812 */ /* 0x000fc400078ec0ff */
[----:B------:R-:W-:Y:S01]  /*fad00*/  PRMT R2, R39, 0x7772, RZ ;  /* 0x0000777227027816 */ /* 0x000fe200000000ff */
[----:B------:R-:W3:Y:S01]  /*fad10*/  LDL.LU.64 R24, [R1+0x3008] ;  /* 0x0030080001187983 */ /* 0x000ee20000300a00 */
[----:B------:R-:W-:Y:S02]  /*fad20*/  @P0 LOP3.LUT R41, R41, 0x80000, RZ, 0xfc, !PT ;  /* 0x0008000029290812 */ /* 0x000fe400078efcff */
[----:B------:R-:W-:Y:S01]  /*fad30*/  LOP3.LUT P0, RZ, R49, 0x1000000, RZ, 0xc0, !PT ;  /* 0x0100000031ff7812 */ /* 0x000fe2000780c0ff */
[----:B----4-:R0:W-:Y:S01]  /*fad40*/  @P5 STG.E.U8 desc[UR4][R32.64], R2 ;  /* 0x0000000220005986 */ /* 0x0101e2000c101104 */
[----:B------:R-:W-:Y:S02]  /*fad50*/  LOP3.LUT R41, R41, 0xffefffff, RZ, 0xc0, !PT ;  /* 0xffefffff29297812 */ /* 0x000fe400078ec0ff */
[----:B0-----:R-:W-:-:S05]  /*fad60*/  PRMT R2, R39, 0x7773, RZ ;  /* 0x0000777327027816 */ /* 0x001fca00000000ff */
[----:B--2---:R0:W-:Y:S04]  /*fad70*/  @P6 STG.E.U8 desc[UR4][R56.64], R2 ;  /* 0x0000000238006986 */ /* 0x0041e8000c101104 */
[----:B------:R-:W-:Y:S02]  /*fad80*/  @P0 LOP3.LUT R41, R41, 0x100000, RZ, 0xfc, !PT ;  /* 0x0010000029290812 */ /* 0x000fe400078efcff */
[----:B------:R-:W-:Y:S01]  /*fad90*/  LOP3.LUT P0, RZ, R49, 0x800000, RZ, 0xc0, !PT ;  /* 0x0080000031ff7812 */ /* 0x000fe2000780c0ff */
[----:B0-----:R-:W2:Y:S04]  /*fada0*/  LDL.LU R56, [R1+0x4dc] ;  /* 0x0004dc0001387983 */ /* 0x001ea80000300800 */
[----:B------:R-:W4:Y:S01]  /*fadb0*/  LDL.LU.64 R30, [R1+0x3000] ;  /* 0x00300000011e7983 */ /* 0x000f220000300a00 */
[----:B------:R-:W-:-:S03]  /*fadc0*/  LOP3.LUT R41, R41, 0xffdfffff, RZ, 0xc0, !PT ;  /* 0xffdfffff29297812 */ /* 0x000fc600078ec0ff */
[----:B------:R-:W2:Y:S04]  /*fadd0*/  LDL.LU.64 R28, [R1+0x2ff8] ;  /* 0x002ff800011c7983 */ /* 0x000ea80000300a00 */
[----:B------:R-:W2:Y:S04]  /*fade0*/  LDL.LU R57, [R1+0x4cc] ;  /* 0x0004cc0001397983 */ /* 0x000ea80000300800 */
[----:B------:R-:W2:Y:S01]  /*fadf0*/  LDL.LU.64 R34, [R1+0x2ff0] ;  /* 0x002ff00001227983 */ /* 0x000ea20000300a00 */
[----:B------:R-:W-:Y:S02]  /*fae00*/  @P0 LOP3.LUT R41, R41, 0x200000, RZ, 0xfc, !PT ;  /* 0x0020000029290812 */ /* 0x000fe400078efcff */
[----:B------:R-:W-:-:S02]  /*fae10*/  LOP3.LUT P0, RZ, R49, 0x400000, RZ, 0xc0, !PT ;  /* 0x0040000031ff7812 */ /* 0x000fc4000780c0ff */
[----:B------:R-:W-:Y:S01]  /*fae20*/  PRMT R2, R51, 0x7770, RZ ;  /* 0x0000777033027816 */ /* 0x000fe200000000ff */
[----:B------:R-:W2:Y:S04]  /*fae30*/  LDL.LU.64 R32, [R1+0x2fe8] ;  /* 0x002fe80001207983 */ /* 0x000ea80000300a00 */
[----:B------:R-:W2:Y:S06]  /*fae40*/  LDL.LU.64 R38, [R1+0x2fe0] ;  /* 0x002fe00001267983 */ /* 0x000eac0000300a00 */
[----:B------:R0:W-:Y:S01]  /*fae50*/  @P0 STG.E.U8 desc[UR4][R36.64], R2 ;  /* 0x0000000224000986 */ /* 0x0001e2000c101104 */
[----:B------:R-:W-:-:S02]  /*fae60*/  LOP3.LUT P0, RZ, R41, 0x200000, RZ, 0xc0, !PT ;  /* 0x0020000029ff7812 */ /* 0x000fc4000780c0ff */
[----:B0-----:R-:W-:Y:S01]  /*fae70*/  PRMT R2, R51, 0x7771, RZ ;  /* 0x0000777133027816 */ /* 0x001fe200000000ff */
[----:B------:R-:W2:Y:S10]  /*fae80*/  LDL.LU.64 R36, [R1+0x2fd8] ;  /* 0x002fd80001247983 */ /* 0x000eb40000300a00 */
[----:B------:R0:W-:Y:S04]  /*fae90*/  @P0 STG.E.U8 desc[UR4][R60.64], R2 ;  /* 0x000000023c000986 */ /* 0x0001e8000c101104 */
[----:B0-----:R-:W4:Y:S01]  /*faea0*/  LDL.LU.64 R60, [R1+0x2fd0] ;  /* 0x002fd000013c7983 */ /* 0x001f220000300a00 */
[----:B------:R-:W-:-:S02]  /*faeb0*/  LOP3.LUT P0, RZ, R41, 0x100000, RZ, 0xc0, !PT ;  /* 0x0010000029ff7812 */ /* 0x000fc4000780c0ff */
[----:B------:R-:W-:-:S11]  /*faec0*/  PRMT R2, R51, 0x7772, RZ ;  /* 0x0000777233027816 */ /* 0x000fd600000000ff */
[----:B---3--:R0:W-:Y:S02]  /*faed0*/  @P0 STG.E.U8 desc[UR4][R52.64], R2 ;  /* 0x0000000234000986 */ /* 0x0081e4000c101104 */
[----:B0-----:R-:W-:Y:S02]  /*faee0*/  PRMT R2, R51, 0x7773, RZ ;  /* 0x0000777333027816 */ /* 0x001fe400000000ff */
[----:B------:R-:W3:Y:S04]  /*faef0*/  LDL.LU R51, [R1+0x564c] ;  /* 0x00564c0001337983 */ /* 0x000ee80000300800 */
[----:B------:R-:W3:Y:S01]  /*faf00*/  LDL.LU.64 R52, [R1+0x2fc8] ;  /* 0x002fc80001347983 */ /* 0x000ee20000300a00 */
        /* <DEDUP_REMOVED lines=15> */
[----:B--2---:R-:W-:-:S11]  /*fb000*/  PRMT R2, R56, 0x7770, RZ ;  /* 0x0000777038027816 */ /* 0x004fd600000000ff */
        /* <DEDUP_REMOVED lines=11> */
[----:B0-----:R-:W-:Y:S01]  /*fb0c0*/  PRMT R2, R56, 0x7773, RZ ;  /* 0x0000777338027816 */ /* 0x001fe200000000ff */
[----:B------:R-:W2:Y:S04]  /*fb0d0*/  LDL.LU.64 R34, [R1+0x2fc0] ;  /* 0x002fc00001227983 */ /* 0x000ea80000300a00 */
[----:B------:R0:W-:Y:S02]  /*fb0e0*/  @P2 STG.E.U8 desc[UR4][R32.64], R2 ;  /* 0x0000000220002986 */ /* 0x0001e4000c101104 */
[----:B0-----:R-:W-:-:S02]  /*fb0f0*/  PRMT R2, R57, 0x7770, RZ ;  /* 0x0000777039027816 */ /* 0x001fc400000000ff */
[----:B------:R-:W4:Y:S04]  /*fb100*/  LDL.LU.64 R32, [R1+0x2fb8] ;  /* 0x002fb80001207983 */ /* 0x000f280000300a00 */
[----:B------:R0:W-:Y:S02]  /*fb110*/  @P3 STG.E.U8 desc[UR4][R38.64], R2 ;  /* 0x0000000226003986 */ /* 0x0001e4000c101104 */
[C---:B0-----:R-:W-:Y:S02]  /*fb120*/  PRMT R2, R57.reuse, 0x7771, RZ ;  /* 0x0000777139027816 */ /* 0x041fe400000000ff */
[----:B------:R-:W2:Y:S04]  /*fb130*/  LDL.LU.64 R38, [R1+0x3030] ;  /* 0x0030300001267983 */ /* 0x000ea80000300a00 */
[----:B------:R0:W-:Y:S02]  /*fb140*/  @P4 STG.E.U8 desc[UR4][R36.64], R2 ;  /* 0x0000000224004986 */ /* 0x0001e4000c101104 */
[----:B0-----:R-:W-:-:S05]  /*fb150*/  PRMT R2, R57, 0x7772, RZ ;  /* 0x0000777239027816 */ /* 0x001fca00000000ff */
[----:B------:R0:W-:Y:S04]  /*fb160*/  @P5 STG.E.U8 desc[UR4][R60.64], R2 ;  /* 0x000000023c005986 */ /* 0x0001e8000c101104 */
[----:B0-----:R-:W2:Y:S01]  /*fb170*/  LDL.LU R61, [R1+0x4bc] ;  /* 0x0004bc00013d7983 */ /* 0x001ea20000300800 */
[----:B------:R-:W-:-:S03]  /*fb180*/  LOP3.LUT P6, RZ, R50, 0x20, RZ, 0xc0, !PT ;  /* 0x0000002032ff7812 */ /* 0x000fc600078cc0ff */
[----:B------:R-:W4:Y:S01]  /*fb190*/  LDL.LU.64 R36, [R1+0x3028] ;  /* 0x0030280001247983 */ /* 0x000f220000300a00 */
[----:B------:R-:W-:-:S03]  /*fb1a0*/  PRMT R2, R57, 0x7773, RZ ;  /* 0x0000777339027816 */ /* 0x000fc600000000ff */
[----:B------:R-:W4:Y:S06]  /*fb1b0*/  LDL.LU.64 R56, [R1+0x3020] ;  /* 0x0030200001387983 */ /* 0x000f2c0000300a00 */
[----:B---3--:R0:W-:Y:S04]  /*fb1c0*/  @P6 STG.E.U8 desc[UR4][R52.64], R2 ;  /* 0x0000000234006986 */ /* 0x0081e8000c101104 */
[----:B0-----:R-:W3:Y:S04]  /*fb1d0*/  LDL.LU.64 R52, [R1+0x3098] ;  /* 0x0030980001347983 */ /* 0x001ee80000300a00 */
[----:B------:R-:W3:Y:S01]  /*fb1e0*/  LDL.LU R4, [R1+0x4ac] ;  /* 0x0004ac0001047983 */ /* 0x000ee20000300800 */
[----:B------:R-:W-:-:S02]  /*fb1f0*/  LOP3.LUT P0, RZ, R50, 0x40000, RZ, 0xc0, !PT ;  /* 0x0004000032ff7812 */ /* 0x000fc4000780c0ff */
[----:B------:R-:W-:Y:S01]  /*fb200*/  LOP3.LUT R41, R41, 0xffffffef, RZ, 0xc0, !PT ;  /* 0xffffffef29297812 */ /* 0x000fe200078ec0ff */
[----:B------:R-:W3:Y:S04]  /*fb210*/  LDL.LU.64 R6, [R1+0x3090] ;  /* 0x0030900001067983 */ /* 0x000ee80000300a00 */
[----:B------:R-:W3:Y:S04]  /*fb220*/  LDL.LU.64 R22, [R1+0x3088] ;  /* 0x0030880001167983 */ /* 0x000ee80000300a00 */
[----:B------:R-:W3:Y:S04]  /*fb230*/  LDL.LU.64 R20, [R1+0x3080] ;  /* 0x0030800001147983 */ /* 0x000ee80000300a00 */
[----:B------:R-:W3:Y:S04]  /*fb240*/  LDL.LU R60, [R1+0x49c] ;  /* 0x00049c00013c7983 */ /* 0x000ee80000300800 */
[----:B------:R-:W3:Y:S04]  /*fb250*/  LDL.LU.64 R26, [R1+0x3078] ;  /* 0x00307800011a7983 */ /* 0x000ee80000300a00 */
[----:B------:R-:W3:Y:S01]  /*fb260*/  LDL.LU.64 R24, [R1+0x3070] ;  /* 0x0030700001187983 */ /* 0x000ee20000300a00 */
[----:B------:R-:W-:-:S03]  /*fb270*/  LOP3.LUT P4, RZ, R50, 0x40, RZ, 0xc0, !PT ;  /* 0x0000004032ff7812 */ /* 0x000fc6000788c0ff */
[----:B------:R-:W3:Y:S01]  /*fb280*/  LDL.LU.64 R30, [R1+0x3068] ;  /* 0x00306800011e7983 */ /* 0x000ee20000300a00 */
[C---:B------:R-:W-:Y:S02]  /*fb290*/  LOP3.LUT P5, RZ, R50.reuse, 0x80, RZ, 0xc0, !PT ;  /* 0x0000008032ff7812 */ /* 0x040fe400078ac0ff */
[C---:B------:R-:W-:Y:S01]  /*fb2a0*/  LOP3.LUT P6, RZ, R50.reuse, 0x100, RZ, 0xc0, !PT ;  /* 0x0000010032ff7812 */ /* 0x040fe200078cc0ff */
        /* <DEDUP_REMOVED lines=28> */
[----:B------:R0:W-:Y:S02]  /*fb470*/  @P4 STG.E.U8 desc[UR4][R34.64], R2 ;  /* 0x0000000222004986 */ /* 0x0001e4000c101104 */
[C---:B0-----:R-:W-:Y:S02]  /*fb480*/  PRMT R2, R61.reuse, 0x7771, RZ ;  /* 0x000077713d027816 */ /* 0x041fe400000000ff */
[----:B------:R-:W2:Y:S04]  /*fb490*/  LDL.LU.64 R34, [R1+0x3058] ;  /* 0x0030580001227983 */ /* 0x000ea80000300a00 */
[----:B----4-:R0:W-:Y:S02]  /*fb4a0*/  @P5 STG.E.U8 desc[UR4][R32.64], R2 ;  /* 0x0000000220005986 */ /* 0x0101e4000c101104 */
[----:B0-----:R-:W-:-:S02]  /*fb4b0*/  PRMT R2, R61, 0x7772, RZ ;  /* 0x000077723d027816 */ /* 0x001fc400000000ff */
[----:B------:R-:W4:Y:S04]  /*fb4c0*/  LDL.LU.64 R32, [R1+0x3050] ;  /* 0x0030500001207983 */ /* 0x000f280000300a00 */
[----:B------:R0:W-:Y:S02]  /*fb4d0*/  @P6 STG.E.U8 desc[UR4][R38.64], R2 ;  /* 0x0000000226006986 */ /* 0x0001e4000c101104 */
[----:B0-----:R-:W-:Y:S02]  /*fb4e0*/  PRMT R2, R61, 0x7773, RZ ;  /* 0x000077733d027816 */ /* 0x001fe400000000ff */
[----:B------:R-:W4:Y:S04]  /*fb4f0*/  LDL.LU.64 R38, [R1+0x3048] ;  /* 0x0030480001267983 */ /* 0x000f280000300a00 */
[----:B------:R-:W4:Y:S04]  /*fb500*/  LDL.LU R61, [R1+0x47c] ;  /* 0x00047c00013d7983 */ /* 0x000f280000300800 */
[----:B------:R0:W-:Y:S01]  /*fb510*/  @P0 STG.E.U8 desc[UR4][R36.64], R2 ;  /* 0x0000000224000986 */ /* 0x0001e2000c101104 */
[----:B------:R-:W-:-:S03]  /*fb520*/  LOP3.LUT P0, RZ, R41, 0x1000, RZ, 0xc0, !PT ;  /* 0x0000100029ff7812 */ /* 0x000fc6000780c0ff */
[----:B0-----:R-:W4:Y:S01]  /*fb530*/  LDL.LU.64 R36, [R1+0x3040] ;  /* 0x0030400001247983 */ /* 0x001f220000300a00 */
[----:B---3--:R-:W-:-:S09]  /*fb540*/  PRMT R2, R4, 0x7770, RZ ;  /* 0x0000777004027816 */ /* 0x008fd200000000ff */
[----:B------:R0:W-:Y:S04]  /*fb550*/  @P0 STG.E.U8 desc[UR4][R56.64], R2 ;  /* 0x0000000238000986 */ /* 0x0001e8000c101104 */
[----:B0-----:R-:W3:Y:S01]  /*fb560*/  LDL.LU.64 R56, [R1+0x3038] ;  /* 0x0030380001387983 */ /* 0x001ee20000300a00 */
[----:B------:R-:W-:Y:S02]  /*fb570*/  LOP3.LUT P0, RZ, R41, 0x800, RZ, 0xc0, !PT ;  /* 0x0000080029ff7812 */ /* 0x000fe4000780c0ff */
[----:B------:R-:W-:-:S11]  /*fb580*/  PRMT R2, R4, 0x7771, RZ ;  /* 0x0000777104027816 */ /* 0x000fd600000000ff */
        /* <DEDUP_REMOVED lines=26> */
[C---:B------:R-:W-:Y:S02]  /*fb730*/  LOP3.LUT P4, RZ, R50.reuse, 0x400000, RZ, 0xc0, !PT ;  /* 0x0040000032ff7812 */ /* 0x040fe4000788c0ff */
[----:B0-----:R-:W-:Y:S02]  /*fb740*/  PRMT R2, R51, 0x7771, RZ ;  /* 0x0000777133027816 */ /* 0x001fe400000000ff */
[----:B------:R-:W-:-:S03]  /*fb750*/  LOP3.LUT P5, RZ, R50, 0x800000, RZ, 0xc0, !PT ;  /* 0x0080000032ff7812 */ /* 0x000fc600078ac0ff */
[----:B--2---:R0:W-:Y:S02]  /*fb760*/  @P1 STG.E.U8 desc[UR4][R34.64], R2 ;  /* 0x0000000222001986 */ /* 0x0041e4000c101104 */
[----:B0-----:R-:W-:-:S05]  /*fb770*/  PRMT R2, R51, 0x7772, RZ ;  /* 0x0000777233027816 */ /* 0x001fca00000000ff */
[----:B----4-:R0:W-:Y:S02]  /*fb780*/  @P2 STG.E.U8 desc[UR4][R32.64], R2 ;  /* 0x0000000220002986 */ /* 0x0101e4000c101104 */
[----:B0-----:R-:W-:Y:S02]  /*fb790*/  PRMT R2, R51, 0x7773, RZ ;  /* 0x0000777333027816 */ /* 0x001fe400000000ff */
[----:B------:R-:W2:Y:S04]  /*fb7a0*/  LDL.LU R51, [R1+0x5648] ;  /* 0x0056480001337983 */ /* 0x000ea80000300800 */
[----:B------:R0:W-:Y:S02]  /*fb7b0*/  @P3 STG.E.U8 desc[UR4][R38.64], R2 ;  /* 0x0000000226003986 */ /* 0x0001e4000c101104 */
[----:B0-----:R-:W-:-:S05]  /*fb7c0*/  PRMT R2, R61, 0x7770, RZ ;  /* 0x000077703d027816 */ /* 0x001fca00000000ff */
[----:B------:R0:W-:Y:S02]  /*fb7d0*/  @P4 STG.E.U8 desc[UR4][R36.64], R2 ;  /* 0x0000000224004986 */ /* 0x0001e4000c101104 */
[----:B0-----:R-:W-:-:S05]  /*fb7e0*/  PRMT R2, R61, 0x7771, RZ ;  /* 0x000077713d027816 */ /* 0x001fca00000000ff */
[----:B---3--:R0:W-:Y:S04]  /*fb7f0*/  @P5 STG.E.U8 desc[UR4][R56.64], R2 ;  /* 0x0000000238005986 */ /* 0x0081e8000c101104 */
[----:B0-----:R-:W3:Y:S01]  /*fb800*/  LDL.LU.64 R56, [R1+0x30b0] ;  /* 0x0030b00001387983 */ /* 0x001ee20000300a00 */
[----:B------:R-:W-:Y:S02]  /*fb810*/  LOP3.LUT P6, RZ, R50, 0x1000000, RZ, 0xc0, !PT ;  /* 0x0100000032ff7812 */ /* 0x000fe400078cc0ff */
[----:B------:R-:W-:-:S11]  /*fb820*/  PRMT R2, R61, 0x7772, RZ ;  /* 0x000077723d027816 */ /* 0x000fd600000000ff */
[----:B------:R0:W-:Y:S04]  /*fb830*/  @P6 STG.E.U8 desc[UR4][R52.64], R2 ;  /* 0x0000000234006986 */ /* 0x0001e8000c101104 */
[----:B0-----:R-:W4:Y:S04]  /*fb840*/  LDL.LU.64 R52, [R1+0x30a8] ;  /* 0x0030a80001347983 */ /* 0x001f280000300a00 */
[----:B------:R-:W4:Y:S04]  /*fb850*/  LDL.LU.64 R32, [R1+0x3118] ;  /* 0x0031180001207983 */ /* 0x000f280000300a00 */
[----:B------:R-:W4:Y:S04]  /*fb860*/  LDL.LU.64 R38, [R1+0x3110] ;  /* 0x0031100001267983 */ /* 0x000f280000300a00 */
[----:B------:R-:W4:Y:S04]  /*fb870*/  LDL.LU R60, [R1+0x460] ;  /* 0x00046000013c7983 */ /* 0x000f280000300800 */
[----:B------:R-:W4:Y:S01]  /*fb880*/  LDL.LU.64 R36, [R1+0x3108] ;  /* 0x0031080001247983 */ /* 0x000f220000300a00 */
[----:B------:R-:W-:-:S02]  /*fb890*/  LOP3.LUT P4, RZ, R50, 0x2000000, RZ, 0xc0, !PT ;  /* 0x0200000032ff7812 */ /* 0x000fc4000788c0ff */
[----:B------:R-:W-:Y:S01]  /*fb8a0*/  PRMT R2, R61, 0x7773, RZ ;  /* 0x000077733d027816 */ /* 0x000fe200000000ff */
[----:B------:R-:W4:Y:S01]  /*fb8b0*/  LDL.LU R24, [R1+0x450] ;  /* 0x0004500001187983 */ /* 0x000f220000300800 */
[----:B------:R-:W-:Y:S02]  /*fb8c0*/  LOP3.LUT R42, R42, 0xf7ffffff, RZ, 0xc0, !PT ;  /* 0xf7ffffff2a2a7812 */ /* 0x000fe400078ec0ff */
[C---:B------:R-:W-:Y:S02]  /*fb8d0*/  LOP3.LUT P5, RZ, R50.reuse, 0x4000000, RZ, 0xc0, !PT ;  /* 0x0400000032ff7812 */ /* 0x040fe400078ac0ff */
[----:B------:R-:W-:Y:S02]  /*fb8e0*/  LOP3.LUT R41, R41, 0xfffffffe, RZ, 0xc0, !PT ;  /* 0xfffffffe29297812 */ /* 0x000fe400078ec0ff */
[----:B------:R-:W-:-:S03]  /*fb8f0*/  LOP3.LUT P6, RZ, R50, 0x8000000, RZ, 0xc0, !PT ;  /* 0x0800000032ff7812 */ /* 0x000fc600078cc0ff */
[----:B---3--:R0:W-:Y:S04]  /*fb900*/  @P4 STG.E.U8 desc[UR4][R56.64], R2 ;  /* 0x0000000238004986 */ /* 0x0081e8000c101104 */
[----:B0-----:R-:W3:Y:S01]  /*fb910*/  LDL.LU.64 R56, [R1+0x3100] ;  /* 0x0031000001387983 */ /* 0x001ee20000300a00 */
[----:B--2---:R-:W-:-:S13]  /*fb920*/  LOP3.LUT P0, RZ, R51, 0x20, RZ, 0xc0, !PT ;  /* 0x0000002033ff7812 */ /* 0x004fda000780c0ff */
[----:B------:R-:W-:Y:S02]  /*fb930*/  @P0 LOP3.LUT R42, R42, 0x8000000, RZ, 0xfc, !PT ;  /* 0x080000002a2a0812 */ /* 0x000fe400078efcff */
[----:B------:R-:W-:Y:S02]  /*fb940*/  LOP3.LUT P0, RZ, R51, 0x10, RZ, 0xc0, !PT ;  /* 0x0000001033ff7812 */ /* 0x000fe4000780c0ff */
[----:B------:R-:W-:Y:S02]  /*fb950*/  LOP3.LUT R42, R42, 0xefffffff, RZ, 0xc0, !PT ;  /* 0xefffffff2a2a7812 */ /* 0x000fe400078ec0ff */
[----:B----4-:R-:W-:-:S09]  /*fb960*/  PRMT R2, R60, 0x7770, RZ ;  /* 0x000077703c027816 */ /* 0x010fd200000000ff */
[----:B------:R-:W-:Y:S02]  /*fb970*/  @P0 LOP3.LUT R42, R42, 0x10000000, RZ, 0xfc, !PT ;  /* 0x100000002a2a0812 */ /* 0x000fe400078efcff */
[----:B------:R-:W-:Y:S01]  /*fb980*/  LOP3.LUT P0, RZ, R51, 0x8, RZ, 0xc0, !PT ;  /* 0x0000000833ff7812 */ /* 0x000fe2000780c0ff */
[----:B------:R0:W-:Y:S01]  /*fb990*/  @P5 STG.E.U8 desc[UR4][R52.64], R2 ;  /* 0x0000000234005986 */ /* 0x0001e2000c101104 */
[----:B------:R-:W-:-:S03]  /*fb9a0*/  LOP3.LUT R42, R42, 0xdfffffff, RZ, 0xc0, !PT ;  /* 0xdfffffff2a2a7812 */ /* 0x000fc600078ec0ff */
[----:B0-----:R-:W2:Y:S08]  /*fb9b0*/  LDL.LU.64 R52, [R1+0x30f8] ;  /* 0x0030f80001347983 */ /* 0x001eb00000300a00 */
[----:B------:R-:W-:Y:S02]  /*fb9c0*/  @P0 LOP3.LUT R42, R42, 0x20000000, RZ, 0xfc, !PT ;  /* 0x200000002a2a0812 */ /* 0x000fe400078efcff */
        /* <DEDUP_REMOVED lines=8> */
[----:B------:R-:W4:Y:S04]  /*fba50*/  LDL.LU R61, [R1+0x430] ;  /* 0x00043000013d7983 */ /* 0x000f280000300800 */
        /* <DEDUP_REMOVED lines=38> */
[----:B0-----:R-:W-:Y:S02]  /*fbcc0*/  PRMT R2, R24, 0x7772, RZ ;  /* 0x0000777218027816 */ /* 0x001fe400000000ff */
[C---:B------:R-:W-:Y:S02]  /*fbcd0*/  LOP3.LUT P1, RZ, R51.reuse, 0x40, RZ, 0xc0, !PT ;  /* 0x0000004033ff7812 */ /* 0x040fe4000782c0ff */
[C---:B------:R-:W-:Y:S02]  /*fbce0*/  LOP3.LUT P2, RZ, R51.reuse, 0x80, RZ, 0xc0, !PT ;  /* 0x0000008033ff7812 */ /* 0x040fe4000784c0ff */
[C---:B------:R-:W-:Y:S02]  /*fbcf0*/  LOP3.LUT P3, RZ, R51.reuse, 0x100, RZ, 0xc0, !PT ;  /* 0x0000010033ff7812 */ /* 0x040fe4000786c0ff */
[----:B------:R-:W-:-:S03]  /*fbd00*/  LOP3.LUT P4, RZ, R51, 0x200, RZ, 0xc0, !PT ;  /* 0x0000020033ff7812 */ /* 0x000fc6000788c0ff */
[----:B----4-:R0:W-:Y:S01]  /*fbd10*/  @P0 STG.E.U8 desc[UR4][R6.64], R2 ;  /* 0x0000000206000986 */ /* 0x0101e2000c101104 */
[----:B------:R-:W-:Y:S02]  /*fbd20*/  LOP3.LUT P0, RZ, R42, 0x80000000, RZ, 0xc0, !PT ;  /* 0x800000002aff7812 */ /* 0x000fe4000780c0ff */
[----:B------:R-:W-:Y:S01]  /*fbd30*/  LOP3.LUT P5, RZ, R51, 0x400, RZ, 0xc0, !PT ;  /* 0x0000040033ff7812 */ /* 0x000fe200078ac0ff */
[----:B------:R-:W2:Y:S01]  /*fbd40*/  LDL.LU.64 R52, [R1+0x5640] ;  /* 0x0056400001347983 */ /* 0x000ea20000300a00 */
[----:B0-----:R-:W-:-:S09]  /*fbd50*/  PRMT R2, R24, 0x7773, RZ ;  /* 0x0000777318027816 */ /* 0x001fd200000000ff */
        /* <DEDUP_REMOVED lines=15> */
[C---:B0-----:R-:W-:Y:S02]  /*fbe50*/  PRMT R2, R61.reuse, 0x7771, RZ ;  /* 0x000077713d027816 */ /* 0x041fe400000000ff */
[----:B------:R-:W4:Y:S04]  /*fbe60*/  LDL.LU.64 R28, [R1+0x3190] ;  /* 0x00319000011c7983 */ /* 0x000f280000300a00 */
[----:B------:R0:W-:Y:S02]  /*fbe70*/  @P2 STG.E.U8 desc[UR4][R34.64], R2 ;  /* 0x0000000222002986 */ /* 0x0001e4000c101104 */
[----:B0-----:R-:W-:-:S02]  /*fbe80*/  PRMT R2, R61, 0x7772, RZ ;  /* 0x000077723d027816 */ /* 0x001fc400000000ff */
[----:B------:R-:W2:Y:S04]  /*fbe90*/  LDL.LU.64 R34, [R1+0x3188] ;  /* 0x0031880001227983 */ /* 0x000ea80000300a00 */
[----:B------:R0:W-:Y:S02]  /*fbea0*/  @P3 STG.E.U8 desc[UR4][R32.64], R2 ;  /* 0x0000000220003986 */ /* 0x0001e4000c101104 */
[----:B0-----:R-:W-:Y:S02]  /*fbeb0*/  PRMT R2, R61, 0x7773, RZ ;  /* 0x000077733d027816 */ /* 0x001fe400000000ff */
        /* <DEDUP_REMOVED lines=9> */
[----:B---3--:R0:W-:Y:S04]  /*fbf50*/  @P6 STG.E.U8 desc[UR4][R56.64], R2 ;  /* 0x0000000238006986 */ /* 0x0081e8000c101104 */
[----:B0-----:R-:W3:Y:S04]  /*fbf60*/  LDL.LU.64 R56, [R1+0x3168] ;  /* 0x0031680001387983 */ /* 0x001ee80000300a00 */
[----:B------:R-:W3:Y:S04]  /*fbf70*/  LDL.LU.64 R6, [R1+0x3160] ;  /* 0x0031600001067983 */ /* 0x000ee80000300a00 */
[----:B------:R-:W3:Y:S04]  /*fbf80*/  LDL.LU.64 R4, [R1+0x3158] ;  /* 0x0031580001047983 */ /* 0x000ee80000300a00 */
[----:B------:R-:W3:Y:S01]  /*fbf90*/  LDL.LU.64 R22, [R1+0x3150] ;  /* 0x0031500001167983 */ /* 0x000ee20000300a00 */
[----:B------:R-:W-:-:S02]  /*fbfa0*/  LOP3.LUT P0, RZ, R51, 0x1000000, RZ, 0xc0, !PT ;  /* 0x0100000033ff7812 */ /* 0x000fc4000780c0ff */
[----:B------:R-:W-:Y:S02]  /*fbfb0*/  LOP3.LUT R42, R42, 0xfffbffff, RZ, 0xc0, !PT ;  /* 0xfffbffff2a2a7812 */ /* 0x000fe400078ec0ff */
[C---:B------:R-:W-:Y:S02]  /*fbfc0*/  LOP3.LUT P4, RZ, R51.reuse, 0x1000, RZ, 0xc0, !PT ;  /* 0x0000100033ff7812 */ /* 0x040fe4000788c0ff */
[C---:B------:R-:W-:Y:S02]  /*fbfd0*/  LOP3.LUT P5, RZ, R51.reuse, 0x2000, RZ, 0xc0, !PT ;  /* 0x0000200033ff7812 */ /* 0x040fe400078ac0ff */
[----:B------:R-:W-:Y:S02]  /*fbfe0*/  PRMT R2, R60, 0x7772, RZ ;  /* 0x000077723c027816 */ /* 0x000fe400000000ff */
[----:B------:R-:W-:Y:S01]  /*fbff0*/  LOP3.LUT P6, RZ, R51, 0x4000, RZ, 0xc0, !PT ;  /* 0x0000400033ff7812 */ /* 0x000fe200078cc0ff */
        /* <DEDUP_REMOVED lines=30> */
[----:B----4-:R0:W-:Y:S02]  /*fc1e0*/  @P4 STG.E.U8 desc[UR4][R28.64], R2 ;  /* 0x000000021c004986 */ /* 0x0101e4000c101104 */
[----:B0-----:R-:W-:Y:S02]  /*fc1f0*/  PRMT R2, R60, 0x7773, RZ ;  /* 0x000077733c027816 */ /* 0x001fe400000000ff */
[----:B------:R-:W4:Y:S04]  /*fc200*/  LDL.LU.64 R28, [R1+0x31a8] ;  /* 0x0031a800011c7983 */ /* 0x000f280000300a00 */
[----:B--2---:R0:W-:Y:S04]  /*fc210*/  @P5 STG.E.U8 desc[UR4][R34.64], R2 ;  /* 0x0000000222005986 */ /* 0x0041e8000c101104 */
[----:B0-----:R-:W2:Y:S01]  /*fc220*/  LDL.LU.64 R34, [R1+0x31a0] ;  /* 0x0031a00001227983 */ /* 0x001ea20000300a00 */
[----:B------:R-:W-:-:S05]  /*fc230*/  PRMT R2, R61, 0x7770, RZ ;  /* 0x000077703d027816 */ /* 0x000fca00000000ff */
[----:B------:R0:W-:Y:S02]  /*fc240*/  @P6 STG.E.U8 desc[UR4][R32.64], R2 ;  /* 0x0000000220006986 */ /* 0x0001e4000c101104 */
[C---:B0-----:R-:W-:Y:S02]  /*fc250*/  PRMT R2, R61.reuse, 0x7771, RZ ;  /* 0x000077713d027816 */ /* 0x041fe400000000ff */
[----:B------:R-:W2:Y:S04]  /*fc260*/  LDL.LU.64 R32, [R1+0x3218] ;  /* 0x0032180001207983 */ /* 0x000ea80000300a00 */
[----:B------:R0:W-:Y:S01]  /*fc270*/  @P0 STG.E.U8 desc[UR4][R38.64], R2 ;  /* 0x0000000226000986 */ /* 0x0001e2000c101104 */
[C---:B------:R-:W-:Y:S02]  /*fc280*/  LOP3.LUT P0, RZ, R42.reuse, 0x4000000, RZ, 0xc0, !PT ;  /* 0x040000002aff7812 */ /* 0x040fe4000780c0ff */
[----:B0-----:R-:W-:Y:S01]  /*fc290*/  PRMT R2, R61, 0x7772, RZ ;  /* 0x000077723d027816 */ /* 0x001fe200000000ff */
[----:B------:R-:W2:Y:S10]  /*fc2a0*/  LDL.LU.64 R38, [R1+0x3210] ;  /* 0x0032100001267983 */ /* 0x000eb40000300a00 */
[----:B------:R0:W-:Y:S01]  /*fc2b0*/  @P0 STG.E.U8 desc[UR4][R36.64], R2 ;  /* 0x0000000224000986 */ /* 0x0001e2000c101104 */
[----:B------:R-:W-:-:S02]  /*fc2c0*/  LOP3.LUT P0, RZ, R42, 0x2000000, RZ, 0xc0, !PT ;  /* 0x020000002aff7812 */ /* 0x000fc4000780c0ff */
[----:B0-----:R-:W-:Y:S01]  /*fc2d0*/  PRMT R2, R61, 0x7773, RZ ;  /* 0x000077733d027816 */ /* 0x001fe200000000ff */
[----:B------:R-:W2:Y:S04]  /*fc2e0*/  LDL.LU.64 R36, [R1+0x3208] ;  /* 0x0032080001247983 */ /* 0x000ea80000300a00 */
[----:B------:R-:W2:Y:S06]  /*fc2f0*/  LDL.LU.64 R60, [R1+0x3200] ;  /* 0x00320000013c7983 */ /* 0x000eac0000300a00 */
[----:B---3--:R0:W-:Y:S01]  /*fc300*/  @P0 STG.E.U8 desc[UR4][R56.64], R2 ;  /* 0x0000000238000986 */ /* 0x0081e2000c101104 */
[----:B------:R-:W-:-:S02]  /*fc310*/  LOP3.LUT P0, RZ, R42, 0x1000000, RZ, 0xc0, !PT ;  /* 0x010000002aff7812 */ /* 0x000fc4000780c0ff */
[----:B0-----:R-:W-:Y:S01]  /*fc320*/  PRMT R2, R52, 0x7770, RZ ;  /* 0x0000777034027816 */ /* 0x001fe200000000ff */
[----:B------:R-:W3:Y:S10]  /*fc330*/  LDL.LU R56, [R1+0x454] ;  /* 0x0004540001387983 */ /* 0x000ef40000300800 */
[----:B------:R0:W-:Y:S01]  /*fc340*/  @P0 STG.E.U8 desc[UR4][R6.64], R2 ;  /* 0x0000000206000986 */ /* 0x0001e2000c101104 */
[----:B------:R-:W-:-:S02]  /*fc350*/  LOP3.LUT P0, RZ, R42, 0x800000, RZ, 0xc0, !PT ;  /* 0x008000002aff7812 */ /* 0x000fc4000780c0ff */
[----:B0-----:R-:W-:-:S11]  /*fc360*/  PRMT R2, R52, 0x7771, RZ ;  /* 0x0000777134027816 */ /* 0x001fd600000000ff */
[----:B------:R0:W-:Y:S01]  /*fc370*/  @P0 STG.E.U8 desc[UR4][R4.64], R2 ;  /* 0x0000000204000986 */ /* 0x0001e2000c101104 */
[----:B------:R-:W-:Y:S02]  /*fc380*/  LOP3.LUT P0, RZ, R42, 0x400000, RZ, 0xc0, !PT ;  /* 0x004000002aff7812 */ /* 0x000fe4000780c0ff */
        /* <DEDUP_REMOVED lines=19> */
[----:B0-----:R-:W-:Y:S02]  /*fc4c0*/  PRMT R2, R53, 0x7773, RZ ;  /* 0x0000777335027816 */ /* 0x001fe400000000ff */
[----:B------:R-:W3:Y:S04]  /*fc4d0*/  LDL.LU R53, [R1+0x5634] ;  /* 0x0056340001357983 */ /* 0x000ee80000300800 */
[----:B----4-:R2:W-:Y:S01]  /*fc4e0*/  @P1 STG.E.U8 desc[UR4][R28.64], R2 ;  /* 0x000000021c001986 */ /* 0x0105e2000c101104 */
[----:B------:R-:W-:-:S02]  /*fc4f0*/  LOP3.LUT P5, RZ, R51, 0x20000000, RZ, 0xc0, !PT ;  /* 0x2000000033ff7812 */ /* 0x000fc400078ac0ff */
[----:B------:R-:W-:Y:S02]  /*fc500*/  LOP3.LUT P6, RZ, R51, 0x40000000, RZ, 0xc0, !PT ;  /* 0x4000000033ff7812 */ /* 0x000fe400078cc0ff */
[----:B--2---:R-:W-:-:S05]  /*fc510*/  PRMT R2, R52, 0x7770, RZ ;  /* 0x0000777034027816 */ /* 0x004fca00000000ff */
        /* <DEDUP_REMOVED lines=8> */
[----:B------:R3:W-:Y:S04]  /*fc5a0*/  @P5 STG.E.U8 desc[UR4][R36.64], R2 ;  /* 0x0000000224005986 */ /* 0x0007e8000c101104 */
[----:B------:R-:W4:Y:S04]  /*fc5b0*/  LDL.LU.64 R28, [R1+0x31f0] ;  /* 0x0031f000011c7983 */ /* 0x000f280000300a00 */
[----:B------:R-:W4:Y:S04]  /*fc5c0*/  LDL.LU.64 R32, [R1+0x31e8] ;  /* 0x0031e80001207983 */ /* 0x000f280000300a00 */
[----:B------:R-:W4:Y:S01]  /*fc5d0*/  LDL.LU.64 R38, [R1+0x31e0] ;  /* 0x0031e00001267983 */ /* 0x000f220000300a00 */
[----:B---3--:R-:W-:-:S03]  /*fc5e0*/  PRMT R2, R56, 0x7770, RZ ;  /* 0x0000777038027816 */ /* 0x008fc600000000ff */
[----:B------:R-:W3:Y:S04]  /*fc5f0*/  LDL.LU.64 R36, [R1+0x31d8] ;  /* 0x0031d80001247983 */ /* 0x000ee80000300a00 */
[----:B------:R0:W-:Y:S04]  /*fc600*/  @P6 STG.E.U8 desc[UR4][R60.64], R2 ;  /* 0x000000023c006986 */ /* 0x0001e8000c101104 */
[----:B0-----:R-:W3:Y:S04]  /*fc610*/  LDL.LU.64 R60, [R1+0x31d0] ;  /* 0x0031d000013c7983 */ /* 0x001ee80000300a00 */
[----:B------:R-:W3:Y:S01]  /*fc620*/  LDL.LU R57, [R1+0x444] ;  /* 0x0004440001397983 */ /* 0x000ee20000300800 */
[----:B------:R-:W-:-:S02]  /*fc630*/  LOP3.LUT R42, R42, 0xfffffdff, RZ, 0xc0, !PT ;  /* 0xfffffdff2a2a7812 */ /* 0x000fc400078ec0ff */
[----:B------:R-:W-:Y:S01]  /*fc640*/  LOP3.LUT P4, RZ, R51, 0x80000000, RZ, 0xc0, !PT ;  /* 0x8000000033ff7812 */ /* 0x000fe2000788c0ff */
[----:B------:R-:W3:Y:S01]  /*fc650*/  LDL.LU.64 R6, [R1+0x31c8] ;  /* 0x0031c80001067983 */ /* 0x000ee20000300a00 */
[----:B------:R-:W-:Y:S02]  /*fc660*/  PRMT R2, R56, 0x7771, RZ ;  /* 0x0000777138027816 */ /* 0x000fe400000000ff */
        /* <DEDUP_REMOVED lines=15> */
[----:B------:R-:W4:Y:S04]  /*fc760*/  LDL.LU.64 R4, [R1+0x31c0] ;  /* 0x0031c00001047983 */ /* 0x000f280000300a00 */
[----:B------:R-:W4:Y:S04]  /*fc770*/  LDL.LU.64 R22, [R1+0x31b8] ;  /* 0x0031b80001167983 */ /* 0x000f280000300a00 */
[----:B------:R-:W4:Y:S04]  /*fc780*/  LDL.LU.64 R20, [R1+0x3230] ;  /* 0x0032300001147983 */ /* 0x000f280000300a00 */
[----:B------:R-:W4:Y:S01]  /*fc790*/  LDL.LU.64 R26, [R1+0x3228] ;  /* 0x00322800011a7983 */ /* 0x000f220000300a00 */
[----:B------:R-:W-:-:S03]  /*fc7a0*/  LOP3.LUT P5, RZ, R52, 0x1, RZ, 0xc0, !PT ;  /* 0x0000000134ff7812 */ /* 0x000fc600078ac0ff */
[----:B------:R-:W4:Y:S01]  /*fc7b0*/  LDL.LU R35, [R1+0x424] ;  /* 0x0004240001237983 */ /* 0x000f220000300800 */
[----:B------:R-:W-:Y:S02]  /*fc7c0*/  LOP3.LUT P6, RZ, R52, 0x2, RZ, 0xc0, !PT ;  /* 0x0000000234ff7812 */ /* 0x000fe400078cc0ff */
[----:B------:R-:W-:Y:S01]  /*fc7d0*/  PRMT R2, R56, 0x7772, RZ ;  /* 0x0000777238027816 */ /* 0x000fe200000000ff */
[----:B------:R-:W4:Y:S01]  /*fc7e0*/  LDL.LU.64 R24, [R1+0x3220] ;  /* 0x0032200001187983 */ /* 0x000f220000300a00 */
[----:B------:R-:W-:Y:S02]  /*fc7f0*/  @P0 LOP3.LUT R42, R42, 0x2000, RZ, 0xfc, !PT ;  /* 0x000020002a2a0812 */ /* 0x000fe400078efcff */
[----:B------:R-:W-:Y:S01]  /*fc800*/  LOP3.LUT P0, RZ, R52, 0x40, RZ, 0xc0, !PT ;  /* 0x0000004034ff7812 */ /* 0x000fe2000780c0ff */
[----:B------:R-:W4:Y:S01]  /*fc810*/  LDL.LU.64 R30, [R1+0x3298] ;  /* 0x00329800011e7983 */ /* 0x000f220000300a00 */
        /* <DEDUP_REMOVED lines=14> */
[----:B------:R-:W4:Y:S04]  /*fc900*/  LDL.LU.64 R28, [R1+0x3290] ;  /* 0x00329000011c7983 */ /* 0x000f280000300a00 */
[----:B------:R3:W-:Y:S02]  /*fc910*/  @P6 STG.E.U8 desc[UR4][R32.64], R2 ;  /* 0x0000000220006986 */ /* 0x0007e4000c101104 */
[----:B---3--:R-:W-:Y:S02]  /*fc920*/  PRMT R2, R57, 0x7770, RZ ;  /* 0x0000777039027816 */ /* 0x008fe400000000ff */
[----:B------:R-:W3:Y:S04]  /*fc930*/  LDL.LU.64 R32, [R1+0x3288] ;  /* 0x0032880001207983 */ /* 0x000ee80000300a00 */
[----:B------:R0:W-:Y:S01]  /*fc940*/  @P0 STG.E.U8 desc[UR4][R38.64], R2 ;  /* 0x0000000226000986 */ /* 0x0001e2000c101104 */
[----:B------:R-:W-:-:S02]  /*fc950*/  LOP3.LUT P0, RZ, R42, 0x20000, RZ, 0xc0, !PT ;  /* 0x000200002aff7812 */ /* 0x000fc4000780c0ff */
        /* <DEDUP_REMOVED lines=50> */
[----:B------:R-:W2:Y:S01]  /*fcc80*/  LDL.LU R39, [R1+0x404] ;  /* 0x0004040001277983 */ /* 0x000ea20000300800 */
[----:B------:R-:W-:-:S13]  /*fcc90*/  LOP3.LUT P6, RZ, R52, 0x20000, RZ, 0xc0, !PT ;  /* 0x0002000034ff7812 */ /* 0x000fda00078cc0ff */
[----:B------:R0:W-:Y:S04]  /*fcca0*/  @P6 STG.E.U8 desc[UR4][R56.64], R2 ;  /* 0x0000000238006986 */ /* 0x0001e8000c101104 */
[----:B0-----:R-:W4:Y:S01]  /*fccb0*/  LDL.LU.64 R56, [R1+0x3248] ;  /* 0x0032480001387983 */ /* 0x001f220000300a00 */
[----:B------:R-:W-:-:S03]  /*fccc0*/  LOP3.LUT P0, RZ, R52, 0x40000000, RZ, 0xc0, !PT ;  /* 0x4000000034ff7812 */ /* 0x000fc6000780c0ff */
[----:B------:R-:W4:Y:S01]  /*fccd0*/  LDL.LU.64 R36, [R1+0x3240] ;  /* 0x0032400001247983 */ /* 0x000f220000300a00 */
[----:B------:R-:W-:-:S09]  /*fcce0*/  LOP3.LUT R42, R42, 0xfffffffe, RZ, 0xc0, !PT ;  /* 0xfffffffe2a2a7812 */ /* 0x000fd200078ec0ff */
        /* <DEDUP_REMOVED lines=24> */
[C---:B------:R-:W-:Y:S02]  /*fce70*/  LOP3.LUT P0, RZ, R52.reuse, 0x400000, RZ, 0xc0, !PT ;  /* 0x0040000034ff7812 */ /* 0x040fe4000780c0ff */
[----:B------:R-:W-:Y:S02]  /*fce80*/  LOP3.LUT P6, RZ, R52, 0x100000, RZ, 0xc0, !PT ;  /* 0x0010000034ff7812 */ /* 0x000fe400078cc0ff */
[----:B------:R-:W-:-:S09]  /*fce90*/  LOP3.LUT R42, R42, 0xfffffeff, RZ, 0xc0, !PT ;  /* 0xfffffeff2a2a7812 */ /* 0x000fd200078ec0ff */
[----:B------:R-:W-:Y:S02]  /*fcea0*/  @P0 LOP3.LUT R42, R42, 0x100, RZ, 0xfc, !PT ;  /* 0x000001002a2a0812 */ /* 0x000fe400078efcff */
[----:B------:R-:W-:Y:S02]  /*fceb0*/  LOP3.LUT P0, RZ, R52, 0x200000, RZ, 0xc0, !PT ;  /* 0x0020000034ff7812 */ /* 0x000fe4000780c0ff */
[----:B--2---:R-:W-:-:S05]  /*fcec0*/  PRMT R2, R39, 0x7770, RZ ;  /* 0x0000777027027816 */ /* 0x004fca00000000ff */
[----:B---3--:R0:W-:Y:S04]  /*fced0*/  @P4 STG.E.U8 desc[UR4][R60.64], R2 ;  /* 0x000000023c004986 */ /* 0x0081e8000c101104 */
[----:B0-----:R-:W2:Y:S04]  /*fcee0*/  LDL.LU.64 R60, [R1+0x3238] ;  /* 0x00323800013c7983 */ /* 0x001ea80000300a00 */
[----:B------:R-:W3:Y:S04]  /*fcef0*/  LDL.LU.64 R40, [R1+0x32b0] ;  /* 0x0032b00001287983 */ /* 0x000ee80000300a00 */
[----:B------:R-:W3:Y:S04]  /*fcf00*/  LDL.LU.64 R6, [R1+0x32a8] ;  /* 0x0032a80001067983 */ /* 0x000ee80000300a00 */
[----:B------:R-:W3:Y:S04]  /*fcf10*/  LDL.LU R27, [R1+0x468] ;  /* 0x00046800011b7983 */ /* 0x000ee80000300800 */
[----:B------:R-:W3:Y:S04]  /*fcf20*/  LDL.LU.64 R4, [R1+0x32a0] ;  /* 0x0032a00001047983 */ /* 0x000ee80000300a00 */
[----:B------:R-:W3:Y:S04]  /*fcf30*/  LDL.LU.64 R22, [R1+0x3300] ;  /* 0x0033000001167983 */ /* 0x000ee80000300a00 */
[----:B------:R-:W3:Y:S01]  /*fcf40*/  LDL.LU.64 R20, [R1+0x32f8] ;  /* 0x0032f80001147983 */ /* 0x000ee20000300a00 */
[----:B------:R-:W-:-:S03]  /*fcf50*/  PRMT R2, R39, 0x7771, RZ ;  /* 0x0000777127027816 */ /* 0x000fc600000000ff */
[----:B------:R-:W3:Y:S04]  /*fcf60*/  LDL.LU.64 R24, [R1+0x32f0] ;  /* 0x0032f00001187983 */ /* 0x000ee80000300a00 */
[----:B----4-:R0:W-:Y:S02]  /*fcf70*/  @P5 STG.E.U8 desc[UR4][R34.64], R2 ;  /* 0x0000000222005986 */ /* 0x0101e4000c101104 */
        /* <DEDUP_REMOVED lines=13> */
[----:B------:R0:W-:Y:S04]  /*fd050*/  @P0 STG.E.U8 desc[UR4][R36.64], R2 ;  /* 0x0000000224000986 */ /* 0x0001e8000c101104 */
[----:B0-----:R-:W4:Y:S01]  /*fd060*/  LDL.LU.64 R36, [R1+0x32c0] ;  /* 0x0032c00001247983 */ /* 0x001f220000300a00 */
[----:B------:R-:W-:Y:S02]  /*fd070*/  LOP3.LUT P0, RZ, R42, 0x80, RZ, 0xc0, !PT ;  /* 0x000000802aff7812 */ /* 0x000fe4000780c0ff */
[----:B------:R-:W-:Y:S02]  /*fd080*/  PRMT R2, R54, 0x7771, RZ ;  /* 0x0000777136027816 */ /* 0x000fe400000000ff */
[----:B------:R-:W-:Y:S02]  /*fd090*/  LOP3.LUT P1, RZ, R52, 0x80000000, RZ, 0xc0, !PT ;  /* 0x8000000034ff7812 */ /* 0x000fe4000782c0ff */
[----:B------:R-:W-:-:S02]  /*fd0a0*/  LOP3.LUT P2, RZ, R53, 0x1, RZ, 0xc0, !PT ;  /* 0x0000000135ff7812 */ /* 0x000fc4000784c0ff */
[C---:B------:R-:W-:Y:S02]  /*fd0b0*/  LOP3.LUT P3, RZ, R53.reuse, 0x2, RZ, 0xc0, !PT ;  /* 0x0000000235ff7812 */ /* 0x040fe4000786c0ff */
[----:B------:R-:W-:-:S03]  /*fd0c0*/  LOP3.LUT P4, RZ, R53, 0x4, RZ, 0xc0, !PT ;  /* 0x0000000435ff7812 */ /* 0x000fc6000788c0ff */
[----:B--2---:R0:W-:Y:S01]  /*fd0d0*/  @P0 STG.E.U8 desc[UR4][R60.64], R2 ;  /* 0x000000023c000986 */ /* 0x0041e2000c101104 */
[----:B------:R-:W-:-:S03]  /*fd0e0*/  LOP3.LUT P0, RZ, R42, 0x40, RZ, 0xc0, !PT ;  /* 0x000000402aff7812 */ /* 0x000fc6000780c0ff */
[----:B0-----:R-:W2:Y:S01]  /*fd0f0*/  LDL.LU.64 R60, [R1+0x32b8] ;  /* 0x0032b800013c7983 */ /* 0x001ea20000300a00 */
[----:B------:R-:W-:-:S09]  /*fd100*/  PRMT R2, R54, 0x7772, RZ ;  /* 0x0000777236027816 */ /* 0x000fd200000000ff */
[----:B---3--:R0:W-:Y:S01]  /*fd110*/  @P0 STG.E.U8 desc[UR4][R40.64], R2 ;  /* 0x0000000228000986 */ /* 0x0081e2000c101104 */
[----:B------:R-:W-:Y:S02]  /*fd120*/  LOP3.LUT P0, RZ, R42, 0x20, RZ, 0xc0, !PT ;  /* 0x000000202aff7812 */ /* 0x000fe4000780c0ff */
[----:B0-----:R-:W-:Y:S02]  /*fd130*/  PRMT R2, R54, 0x7773, RZ ;  /* 0x0000777336027816 */ /* 0x001fe400000000ff */
[----:B------:R-:W3:Y:S09]  /*fd140*/  LDL.LU R54, [R1+0x5628] ;  /* 0x0056280001367983 */ /* 0x000ef20000300800 */
        /* <DEDUP_REMOVED lines=14> */
[----:B----4-:R-:W-:-:S11]  /*fd230*/  PRMT R2, R57, 0x7770, RZ ;  /* 0x0000777039027816 */ /* 0x010fd600000000ff */
[----:B------:R0:W-:Y:S02]  /*fd240*/  @P0 STG.E.U8 desc[UR4][R30.64], R2 ;  /* 0x000000021e000986 */ /* 0x0001e4000c101104 */
[----:B0-----:R-:W-:-:S05]  /*fd250*/  PRMT R2, R57, 0x7771, RZ ;  /* 0x0000777139027816 */ /* 0x001fca00000000ff */
        /* <DEDUP_REMOVED lines=8> */
[----:B------:R-:W3:Y:S04]  /*fd2e0*/  LDL.LU.64 R32, [R1+0x3308] ;  /* 0x0033080001207983 */ /* 0x000ee80000300a00 */
[----:B------:R0:W-:Y:S04]  /*fd2f0*/  @P4 STG.E.U8 desc[UR4][R38.64], R2 ;  /* 0x0000000226004986 */ /* 0x0001e8000c101104 */
[----:B0-----:R-:W3:Y:S04]  /*fd300*/  LDL.LU.64 R38, [R1+0x3330] ;  /* 0x0033300001267983 */ /* 0x001ee80000300a00 */
[----:B------:R-:W3:Y:S01]  /*fd310*/  LDL.LU R57, [R1+0x438] ;  /* 0x0004380001397983 */ /* 0x000ee20000300800 */
[----:B------:R-:W-:-:S02]  /*fd320*/  LOP3.LUT P5, RZ, R53, 0x8, RZ, 0xc0, !PT ;  /* 0x0000000835ff7812 */ /* 0x000fc400078ac0ff */
[----:B------:R-:W-:-:S11]  /*fd330*/  PRMT R2, R56, 0x7771, RZ ;  /* 0x0000777138027816 */ /* 0x000fd600000000ff */
[----:B------:R0:W-:Y:S04]  /*fd340*/  @P5 STG.E.U8 desc[UR4][R36.64], R2 ;  /* 0x0000000224005986 */ /* 0x0001e8000c101104 */
[----:B0-----:R-:W3:Y:S01]  /*fd350*/  LDL.LU.64 R36, [R1+0x3328] ;  /* 0x0033280001247983 */ /* 0x001ee20000300a00 */
[----:B------:R-:W-:Y:S02]  /*fd360*/  LOP3.LUT P6, RZ, R53, 0x10, RZ, 0xc0, !PT ;  /* 0x0000001035ff7812 */ /* 0x000fe400078cc0ff */
[C---:B------:R-:W-:Y:S01]  /*fd370*/  PRMT R2, R56.reuse, 0x7772, RZ ;  /* 0x0000777238027816 */ /* 0x040fe200000000ff */
[----:B------:R-:W3:Y:S10]  /*fd380*/  LDL.LU R4, [R1+0x428] ;  /* 0x0004280001047983 */ /* 0x000ef40000300800 */
[----:B--2---:R0:W-:Y:S04]  /*fd390*/  @P6 STG.E.U8 desc[UR4][R60.64], R2 ;  /* 0x000000023c006986 */ /* 0x0041e8000c101104 */
[----:B0-----:R-:W2:Y:S04]  /*fd3a0*/  LDL.LU.64 R60, [R1+0x3320] ;  /* 0x00332000013c7983 */ /* 0x001ea80000300a00 */
[----:B------:R-:W2:Y:S04]  /*fd3b0*/  LDL.LU.64 R40, [R1+0x3398] ;  /* 0x0033980001287983 */ /* 0x000ea80000300a00 */
[----:B------:R-:W2:Y:S04]  /*fd3c0*/  LDL.LU.64 R6, [R1+0x3390] ;  /* 0x0033900001067983 */ /* 0x000ea80000300a00 */
[----:B------:R-:W2:Y:S01]  /*fd3d0*/  LDL.LU.64 R22, [R1+0x3388] ;  /* 0x0033880001167983 */ /* 0x000ea20000300a00 */
[----:B------:R-:W-:-:S03]  /*fd3e0*/  PRMT R2, R56, 0x7773, RZ ;  /* 0x0000777338027816 */ /* 0x000fc600000000ff */
[----:B------:R-:W2:Y:S04]  /*fd3f0*/  LDL.LU R56, [R1+0x418] ;  /* 0x0004180001387983 */ /* 0x000ea80000300800 */
[----:B------:R-:W2:Y:S04]  /*fd400*/  LDL.LU.64 R20, [R1+0x3380] ;  /* 0x0033800001147983 */ /* 0x000ea80000300a00 */
[----:B------:R-:W2:Y:S04]  /*fd410*/  LDL.LU.64 R26, [R1+0x3378] ;  /* 0x00337800011a7983 */ /* 0x000ea80000300a00 */
[----:B------:R-:W2:Y:S01]  /*fd420*/  LDL.LU.64 R24, [R1+0x3370] ;  /* 0x0033700001187983 */ /* 0x000ea20000300a00 */
[----:B------:R-:W-:-:S02]  /*fd430*/  LOP3.LUT P4, RZ, R53, 0x20, RZ, 0xc0, !PT ;  /* 0x0000002035ff7812 */ /* 0x000fc4000788c0ff */
[C---:B------:R-:W-:Y:S02]  /*fd440*/  LOP3.LUT P0, RZ, R53.reuse, 0x20000, RZ, 0xc0, !PT ;  /* 0x0002000035ff7812 */ /* 0x040fe4000780c0ff */
[----:B------:R-:W-:Y:S01]  /*fd450*/  LOP3.LUT P5, RZ, R53, 0x40, RZ, 0xc0, !PT ;  /* 0x0000004035ff7812 */ /* 0x000fe200078ac0ff */
[----:B------:R-:W2:Y:S01]  /*fd460*/  LDL.LU.64 R30, [R1+0x3368] ;  /* 0x00336800011e7983 */ /* 0x000ea20000300a00 */
[----:B------:R-:W-:Y:S02]  /*fd470*/  LOP3.LUT R43, R43, 0xff7fffff, RZ, 0xc0, !PT ;  /* 0xff7fffff2b2b7812 */ /* 0x000fe400078ec0ff */
[----:B------:R-:W-:-:S07]  /*fd480*/  LOP3.LUT P6, RZ, R53, 0x80, RZ, 0xc0, !PT ;  /* 0x0000008035ff7812 */ /* 0x000fce00078cc0ff */
        /* <DEDUP_REMOVED lines=38> */
[----:B------:R-:W3:Y:S04]  /*fd6f0*/  LDL.LU R57, [R1+0x3f8] ;  /* 0x0003f80001397983 */ /* 0x000ee80000300800 */
[----:B------:R-:W3:Y:S05]  /*fd700*/  LDL.LU.64 R38, [R1+0x3348] ;  /* 0x0033480001267983 */ /* 0x000eea0000300a00 */
[----:B------:R0:W-:Y:S04]  /*fd710*/  @P0 STG.E.U8 desc[UR4][R36.64], R2 ;  /* 0x0000000224000986 */ /* 0x0001e8000c101104 */
[----:B0-----:R-:W3:Y:S01]  /*fd720*/  LDL.LU.64 R36, [R1+0x3340] ;  /* 0x0033400001247983 */ /* 0x001ee20000300a00 */
[----:B------:R-:W-:-:S02]  /*fd730*/  LOP3.LUT P0, RZ, R43, 0x40000000, RZ, 0xc0, !PT ;  /* 0x400000002bff7812 */ /* 0x000fc4000780c0ff */
[----:B------:R-:W-:-:S11]  /*fd740*/  PRMT R2, R4, 0x7770, RZ ;  /* 0x0000777004027816 */ /* 0x000fd600000000ff */
[----:B--2---:R0:W-:Y:S04]  /*fd750*/  @P0 STG.E.U8 desc[UR4][R60.64], R2 ;  /* 0x000000023c000986 */ /* 0x0041e8000c101104 */
[----:B0-----:R-:W2:Y:S01]  /*fd760*/  LDL.LU.64 R60, [R1+0x3338] ;  /* 0x00333800013c7983 */ /* 0x001ea20000300a00 */
        /* <DEDUP_REMOVED lines=32> */
[----:B------:R-:W4:Y:S04]  /*fd970*/  LDL.LU.64 R28, [R1+0x33b0] ;  /* 0x0033b000011c7983 */ /* 0x000f280000300a00 */
[----:B------:R-:W4:Y:S01]  /*fd980*/  LDL.LU.64 R34, [R1+0x33a8] ;  /* 0x0033a80001227983 */ /* 0x000f220000300a00 */
[----:B------:R-:W-:-:S02]  /*fd990*/  LOP3.LUT P4, RZ, R53, 0x200000, RZ, 0xc0, !PT ;  /* 0x0020000035ff7812 */ /* 0x000fc4000788c0ff */
[C---:B------:R-:W-:Y:S01]  /*fd9a0*/  LOP3.LUT P5, RZ, R53.reuse, 0x400000, RZ, 0xc0, !PT ;  /* 0x0040000035ff7812 */ /* 0x040fe200078ac0ff */
[----:B------:R-:W4:Y:S01]  /*fd9b0*/  LDL.LU.64 R32, [R1+0x33a0] ;  /* 0x0033a00001207983 */ /* 0x000f220000300a00 */
[----:B------:R-:W-:-:S09]  /*fd9c0*/  LOP3.LUT P6, RZ, R53, 0x800000, RZ, 0xc0, !PT ;  /* 0x0080000035ff7812 */ /* 0x000fd200078cc0ff */
[----:B------:R0:W-:Y:S02]  /*fd9d0*/  @P4 STG.E.U8 desc[UR4][R38.64], R2 ;  /* 0x0000000226004986 */ /* 0x0001e4000c101104 */
[C---:B0-----:R-:W-:Y:S02]  /*fd9e0*/  PRMT R2, R57.reuse, 0x7770, RZ ;  /* 0x0000777039027816 */ /* 0x041fe400000000ff */
[----:B------:R-:W4:Y:S04]  /*fd9f0*/  LDL.LU.64 R38, [R1+0x3418] ;  /* 0x0034180001267983 */ /* 0x000f280000300a00 */
[----:B------:R0:W-:Y:S04]  /*fda00*/  @P5 STG.E.U8 desc[UR4][R36.64], R2 ;  /* 0x0000000224005986 */ /* 0x0001e8000c101104 */
[----:B0-----:R-:W4:Y:S04]  /*fda10*/  LDL.LU.64 R36, [R1+0x3410] ;  /* 0x0034100001247983 */ /* 0x001f280000300a00 */
[----:B------:R-:W4:Y:S01]  /*fda20*/  LDL.LU R56, [R1+0x46c] ;  /* 0x00046c0001387983 */ /* 0x000f220000300800 */
[----:B------:R-:W-:-:S05]  /*fda30*/  PRMT R2, R57, 0x7771, RZ ;  /* 0x0000777139027816 */ /* 0x000fca00000000ff */
[----:B--2---:R0:W-:Y:S04]  /*fda40*/  @P6 STG.E.U8 desc[UR4][R60.64], R2 ;  /* 0x000000023c006986 */ /* 0x0041e8000c101104 */
[----:B0-----:R-:W2:Y:S04]  /*fda50*/  LDL.LU.64 R60, [R1+0x3408] ;  /* 0x00340800013c7983 */ /* 0x001ea80000300a00 */
[----:B------:R-:W2:Y:S04]  /*fda60*/  LDL.LU R30, [R1+0x45c] ;  /* 0x00045c00011e7983 */ /* 0x000ea80000300800 */
        /* <DEDUP_REMOVED lines=9> */
[----:B------:R-:W-:Y:S02]  /*fdb00*/  PRMT R2, R57, 0x7772, RZ ;  /* 0x0000777239027816 */ /* 0x000fe400000000ff */
        /* <DEDUP_REMOVED lines=21> */
[----:B0-----:R-:W-:Y:S02]  /*fdc60*/  PRMT R2, R57, 0x7773, RZ ;  /* 0x0000777339027816 */ /* 0x001fe400000000ff */
[----:B------:R-:W3:Y:S04]  /*fdc70*/  LDL.LU R57, [R1+0x43c] ;  /* 0x00043c0001397983 */ /* 0x000ee80000300800 */
[----:B------:R-:W4:Y:S01]  /*fdc80*/  LDL.LU.64 R24, [R1+0x33d0] ;  /* 0x0033d00001187983 */ /* 0x000f220000300a00 */
[----:B------:R-:W-:-:S03]  /*fdc90*/  LOP3.LUT R43, R43, 0xffefffff, RZ, 0xc0, !PT ;  /* 0xffefffff2b2b7812 */ /* 0x000fc600078ec0ff */
[----:B------:R-:W3:Y:S04]  /*fdca0*/  LDL.LU.64 R28, [R1+0x33c8] ;  /* 0x0033c800011c7983 */ /* 0x000ee80000300a00 */
[----:B------:R0:W-:Y:S01]  /*fdcb0*/  @P5 STG.E.U8 desc[UR4][R34.64], R2 ;  /* 0x0000000222005986 */ /* 0x0001e2000c101104 */
[----:B------:R-:W-:Y:S02]  /*fdcc0*/  @P0 LOP3.LUT R43, R43, 0x100000, RZ, 0xfc, !PT ;  /* 0x001000002b2b0812 */ /* 0x000fe400078efcff */
[----:B------:R-:W-:Y:S01]  /*fdcd0*/  LOP3.LUT P0, RZ, R53, 0x20000000, RZ, 0xc0, !PT ;  /* 0x2000000035ff7812 */ /* 0x000fe2000780c0ff */
[----:B0-----:R-:W3:Y:S01]  /*fdce0*/  LDL.LU.64 R34, [R1+0x33c0] ;  /* 0x0033c00001227983 */ /* 0x001ee20000300a00 */
[----:B------:R-:W-:-:S11]  /*fdcf0*/  LOP3.LUT R43, R43, 0xffdfffff, RZ, 0xc0, !PT ;  /* 0xffdfffff2b2b7812 */ /* 0x000fd600078ec0ff */
[----:B------:R-:W-:Y:S02]  /*fdd00*/  @P0 LOP3.LUT R43, R43, 0x200000, RZ, 0xfc, !PT ;  /* 0x002000002b2b0812 */ /* 0x000fe400078efcff */
[----:B------:R-:W-:Y:S02]  /*fdd10*/  LOP3.LUT P0, RZ, R53, 0x10000000, RZ, 0xc0, !PT ;  /* 0x1000000035ff7812 */ /* 0x000fe4000780c0ff */
[----:B------:R-:W-:Y:S02]  /*fdd20*/  LOP3.LUT R43, R43, 0xffbfffff, RZ, 0xc0, !PT ;  /* 0xffbfffff2b2b7812 */ /* 0x000fe400078ec0ff */
[----:B------:R-:W-:-:S09]  /*fdd30*/  PRMT R2, R56, 0x7770, RZ ;  /* 0x0000777038027816 */ /* 0x000fd200000000ff */
[----:B------:R-:W-:Y:S02]  /*fdd40*/  @P0 LOP3.LUT R43, R43, 0x400000, RZ, 0xfc, !PT ;  /* 0x004000002b2b0812 */ /* 0x000fe400078efcff */
[----:B------:R-:W-:Y:S01]  /*fdd50*/  LOP3.LUT P0, RZ, R53, 0x8000000, RZ, 0xc0, !PT ;  /* 0x0800000035ff7812 */ /* 0x000fe2000780c0ff */
[----:B------:R0:W-:Y:S02]  /*fdd60*/  @P6 STG.E.U8 desc[UR4][R32.64], R2 ;  /* 0x0000000220006986 */ /* 0x0001e4000c101104 */
[----:B0-----:R-:W-:Y:S02]  /*fdd70*/  PRMT R2, R56, 0x7771, RZ ;  /* 0x0000777138027816 */ /* 0x001fe400000000ff */
[----:B------:R-:W3:Y:S08]  /*fdd80*/  LDL.LU.64 R32, [R1+0x33b8] ;  /* 0x0033b80001207983 */ /* 0x000ef00000300a00 */
[----:B------:R0:W-:Y:S01]  /*fdd90*/  @P0 STG.E.U8 desc[UR4][R38.64], R2 ;  /* 0x0000000226000986 */ /* 0x0001e2000c101104 */
[----:B------:R-:W-:-:S02]  /*fdda0*/  LOP3.LUT P0, RZ, R43, 0x400000, RZ, 0xc0, !PT ;  /* 0x004000002bff7812 */ /* 0x000fc4000780c0ff */
[----:B0-----:R-:W-:Y:S01]  /*fddb0*/  PRMT R2, R56, 0x7772, RZ ;  /* 0x0000777238027816 */ /* 0x001fe200000000ff */
[----:B------:R-:W3:Y:S10]  /*fddc0*/  LDL.LU.64 R38, [R1+0x3430] ;  /* 0x0034300001267983 */ /* 0x000ef40000300a00 */
[----:B------:R0:W-:Y:S01]  /*fddd0*/  @P0 STG.E.U8 desc[UR4][R36.64], R2 ;  /* 0x0000000224000986 */ /* 0x0001e2000c101104 */
[----:B------:R-:W-:-:S02]  /*fdde0*/  LOP3.LUT P0, RZ, R43, 0x200000, RZ, 0xc0, !PT ;  /* 0x002000002bff7812 */ /* 0x000fc4000780c0ff */
[----:B0-----:R-:W-:Y:S01]  /*fddf0*/  PRMT R2, R56, 0x7773, RZ ;  /* 0x0000777338027816 */ /* 0x001fe200000000ff */
[----:B------:R-:W3:Y:S10]  /*fde00*/  LDL.LU.64 R36, [R1+0x3428] ;  /* 0x0034280001247983 */ /* 0x000ef40000300a00 */
[----:B--2---:R0:W-:Y:S04]  /*fde10*/  @P0 STG.E.U8 desc[UR4][R60.64], R2 ;  /* 0x000000023c000986 */ /* 0x0041e8000c101104 */
        /* <DEDUP_REMOVED lines=24> */
[C---:B------:R-:W-:Y:S02]  /*fdfa0*/  LOP3.LUT P3, RZ, R54.reuse, 0x80, RZ, 0xc0, !PT ;  /* 0x0000008036ff7812 */ /* 0x040fe4000786c0ff */
[----:B------:R-:W-:-:S02]  /*fdfb0*/  LOP3.LUT P4, RZ, R54, 0x100, RZ, 0xc0, !PT ;  /* 0x0000010036ff7812 */ /* 0x000fc4000788c0ff */
[C---:B------:R-:W-:Y:S02]  /*fdfc0*/  LOP3.LUT P5, RZ, R54.reuse, 0x200, RZ, 0xc0, !PT ;  /* 0x0000020036ff7812 */ /* 0x040fe400078ac0ff */
[----:B------:R-:W-:Y:S01]  /*fdfd0*/  LOP3.LUT P6, RZ, R54, 0x400, RZ, 0xc0, !PT ;  /* 0x0000040036ff7812 */ /* 0x000fe200078cc0ff */
[----:B----4-:R0:W-:Y:S02]  /*fdfe0*/  @P0 STG.E.U8 desc[UR4][R24.64], R2 ;  /* 0x0000000218000986 */ /* 0x0101e4000c101104 */
[----:B0-----:R-:W-:-:S05]  /*fdff0*/  PRMT R2, R31, 0x7773, RZ ;  /* 0x000077731f027816 */ /* 0x001fca00000000ff */
[----:B---3--:R0:W-:Y:S02]  /*fe000*/  @P1 STG.E.U8 desc[UR4][R28.64], R2 ;  /* 0x000000021c001986 */ /* 0x0081e4000c101104 */
[----:B0-----:R-:W-:-:S05]  /*fe010*/  PRMT R2, R57, 0x7770, RZ ;  /* 0x0000777039027816 */ /* 0x001fca00000000ff */
[----:B------:R0:W-:Y:S04]  /*fe020*/  @P2 STG.E.U8 desc[UR4][R34.64], R2 ;  /* 0x0000000222002986 */ /* 0x0001e8000c101104 */
[----:B0-----:R-:W3:Y:S01]  /*fe030*/  LDL.LU.64 R34, [R1+0x3498] ;  /* 0x0034980001227983 */ /* 0x001ee20000300a00 */
[----:B------:R-:W-:-:S03]  /*fe040*/  PRMT R2, R57, 0x7771, RZ ;  /* 0x0000777139027816 */ /* 0x000fc600000000ff */
[----:B------:R-:W4:Y:S04]  /*fe050*/  LDL.LU.64 R28, [R1+0x3490] ;  /* 0x00349000011c7983 */ /* 0x000f280000300a00 */
[----:B------:R0:W-:Y:S02]  /*fe060*/  @P3 STG.E.U8 desc[UR4][R32.64], R2 ;  /* 0x0000000220003986 */ /* 0x0001e4000c101104 */
[C---:B0-----:R-:W-:Y:S02]  /*fe070*/  PRMT R2, R57.reuse, 0x7772, RZ ;  /* 0x0000777239027816 */ /* 0x041fe400000000ff */
[----:B------:R-:W4:Y:S04]  /*fe080*/  LDL.LU.64 R32, [R1+0x3488] ;  /* 0x0034880001207983 */ /* 0x000f280000300a00 */
[----:B------:R0:W-:Y:S02]  /*fe090*/  @P4 STG.E.U8 desc[UR4][R38.64], R2 ;  /* 0x0000000226004986 */ /* 0x0001e4000c101104 */
[----:B0-----:R-:W-:-:S02]  /*fe0a0*/  PRMT R2, R57, 0x7773, RZ ;  /* 0x0000777339027816 */ /* 0x001fc400000000ff */
[----:B------:R-:W4:Y:S04]  /*fe0b0*/  LDL.LU.64 R38, [R1+0x3480] ;  /* 0x0034800001267983 */ /* 0x000f280000300a00 */
[----:B------:R0:W-:Y:S04]  /*fe0c0*/  @P5 STG.E.U8 desc[UR4][R36.64], R2 ;  /* 0x0000000224005986 */ /* 0x0001e8000c101104 */
[----:B0-----:R-:W4:Y:S01]  /*fe0d0*/  LDL.LU.64 R36, [R1+0x3478] ;  /* 0x0034780001247983 */ /* 0x001f220000300a00 */
[----:B--2---:R-:W-:-:S05]  /*fe0e0*/  PRMT R2, R56, 0x7770, RZ ;  /* 0x0000777038027816 */ /* 0x004fca00000000ff */
[----:B------:R0:W-:Y:S04]  /*fe0f0*/  @P6 STG.E.U8 desc[UR4][R60.64], R2 ;  /* 0x000000023c006986 */ /* 0x0001e8000c101104 */
[----:B0-----:R-:W2:Y:S04]  /*fe100*/  LDL.LU.64 R60, [R1+0x3470] ;  /* 0x00347000013c7983 */ /* 0x001ea80000300a00 */
[----:B------:R-:W2:Y:S01]  /*fe110*/  LDL.LU R57, [R1+0x41c] ;  /* 0x00041c0001397983 */ /* 0x000ea20000300800 */
[----:B------:R-:W-:Y:S02]  /*fe120*/  LOP3.LUT P0, RZ, R54, 0x800000, RZ, 0xc0, !PT ;  /* 0x0080000036ff7812 */ /* 0x000fe4000780c0ff */
[----:B------:R-:W-:-:S02]  /*fe130*/  LOP3.LUT R43, R43, 0xffffffdf, RZ, 0xc0, !PT ;  /* 0xffffffdf2b2b7812 */ /* 0x000fc400078ec0ff */
[C---:B------:R-:W-:Y:S01]  /*fe140*/  LOP3.LUT P4, RZ, R54.reuse, 0x800, RZ, 0xc0, !PT ;  /* 0x0000080036ff7812 */ /* 0x040fe2000788c0ff */
[----:B------:R-:W2:Y:S08]  /*fe150*/  LDL.LU.64 R6, [R1+0x3468] ;  /* 0x0034680001067983 */ /* 0x000eb00000300a00 */
[----:B------:R-:W-:Y:S02]  /*fe160*/  @P0 LOP3.LUT R43, R43, 0x20, RZ, 0xfc, !PT ;  /* 0x000000202b2b0812 */ /* 0x000fe400078efcff */
[----:B------:R-:W-:-:S02]  /*fe170*/  LOP3.LUT P0, RZ, R54, 0x400000, RZ, 0xc0, !PT ;  /* 0x0040000036ff7812 */ /* 0x000fc4000780c0ff */
        /* <DEDUP_REMOVED lines=40> */
[----:B------:R0:W-:Y:S04]  /*fe400*/  @P6 STG.E.U8 desc[UR4][R32.64], R2 ;  /* 0x0000000220006986 */ /* 0x0001e8000c101104 */
[----:B0-----:R-:W4:Y:S01]  /*fe410*/  LDL.LU.64 R32, [R1+0x34a8] ;  /* 0x0034a80001207983 */ /* 0x001f220000300a00 */
[----:B--2---:R-:W-:-:S05]  /*fe420*/  PRMT R2, R57, 0x7770, RZ ;  /* 0x0000777039027816 */ /* 0x004fca00000000ff */
[----:B------:R0:W-:Y:S01]  /*fe430*/  @P0 STG.E.U8 desc[UR4][R38.64], R2 ;  /* 0x0000000226000986 */ /* 0x0001e2000c101104 */
[----:B------:R-:W-:Y:S02]  /*fe440*/  LOP3.LUT P0, RZ, R43, 0x2000, RZ, 0xc0, !PT ;  /* 0x000020002bff7812 */ /* 0x000fe4000780c0ff */
        /* <DEDUP_REMOVED lines=41> */
[----:B--2---:R0:W-:Y:S02]  /*fe6e0*/  @P3 STG.E.U8 desc[UR4][R38.64], R2 ;  /* 0x0000000226003986 */ /* 0x0041e4000c101104 */
[----:B0-----:R-:W-:-:S05]  /*fe6f0*/  PRMT R2, R55, 0x7771, RZ ;  /* 0x0000777137027816 */ /* 0x001fca00000000ff */
[----:B------:R0:W-:Y:S02]  /*fe700*/  @P4 STG.E.U8 desc[UR4][R36.64], R2 ;  /* 0x0000000224004986 */ /* 0x0001e4000c101104 */
[----:B0-----:R-:W-:-:S05]  /*fe710*/  PRMT R2, R55, 0x7772, RZ ;  /* 0x0000777237027816 */ /* 0x001fca00000000ff */
[----:B------:R0:W-:Y:S02]  /*fe720*/  @P5 STG.E.U8 desc[UR4][R60.64], R2 ;  /* 0x000000023c005986 */ /* 0x0001e4000c101104 */
[----:B0-----:R-:W-:Y:S02]  /*fe730*/  PRMT R2, R55, 0x7773, RZ ;  /* 0x0000777337027816 */ /* 0x001fe400000000ff */
[----:B------:R-:W2:Y:S04]  /*fe740*/  LDL.LU R55, [R1+0x5620] ;  /* 0x0056200001377983 */ /* 0x000ea80000300800 */
[----:B------:R0:W-:Y:S04]  /*fe750*/  @P6 STG.E.U8 desc[UR4][R56.64], R2 ;  /* 0x0000000238006986 */ /* 0x0001e8000c101104 */
[----:B------:R-:W3:Y:S04]  /*fe760*/  LDL.LU.64 R28, [R1+0x3518] ;  /* 0x00351800011c7983 */ /* 0x000ee80000300a00 */
[----:B0-----:R-:W4:Y:S04]  /*fe770*/  LDL.LU.64 R56, [R1+0x3510] ;  /* 0x0035100001387983 */ /* 0x001f280000300a00 */
[----:B------:R-:W2:Y:S04]  /*fe780*/  LDL.LU.64 R34, [R1+0x3508] ;  /* 0x0035080001227983 */ /* 0x000ea80000300a00 */
[----:B------:R-:W2:Y:S04]  /*fe790*/  LDL.LU R37, [R1+0x3d0] ;  /* 0x0003d00001257983 */ /* 0x000ea80000300800 */
[----:B------:R-:W3:Y:S04]  /*fe7a0*/  LDL.LU.64 R32, [R1+0x3500] ;  /* 0x0035000001207983 */ /* 0x000ee80000300a00 */
[----:B------:R-:W4:Y:S04]  /*fe7b0*/  LDL.LU.64 R38, [R1+0x34f8] ;  /* 0x0034f80001267983 */ /* 0x000f280000300a00 */
[----:B------:R-:W4:Y:S04]  /*fe7c0*/  LDL.LU.64 R60, [R1+0x34f0] ;  /* 0x0034f000013c7983 */ /* 0x000f280000300a00 */
[----:B------:R-:W4:Y:S01]  /*fe7d0*/  LDL.LU R40, [R1+0x3c0] ;  /* 0x0003c00001287983 */ /* 0x000f220000300800 */
[----:B------:R-:W-:-:S02]  /*fe7e0*/  LOP3.LUT P4, RZ, R54, 0x40000000, RZ, 0xc0, !PT ;  /* 0x4000000036ff7812 */ /* 0x000fc4000788c0ff */
[----:B------:R-:W-:Y:S02]  /*fe7f0*/  LOP3.LUT P5, RZ, R54, 0x80000000, RZ, 0xc0, !PT ;  /* 0x8000000036ff7812 */ /* 0x000fe400078ac0ff */
[----:B------:R-:W-:Y:S02]  /*fe800*/  LOP3.LUT R44, R44, 0xefffffff, RZ, 0xc0, !PT ;  /* 0xefffffff2c2c7812 */ /* 0x000fe400078ec0ff */
[----:B------:R-:W-:Y:S02]  /*fe810*/  LOP3.LUT R43, R43, 0xfffffffe, RZ, 0xc0, !PT ;  /* 0xfffffffe2b2b7812 */ /* 0x000fe400078ec0ff */
[----:B--2---:R-:W-:-:S05]  /*fe820*/  PRMT R2, R37, 0x7770, RZ ;  /* 0x0000777025027816 */ /* 0x004fca00000000ff */
[----:B---3--:R0:W-:Y:S02]  /*fe830*/  @P4 STG.E.U8 desc[UR4][R28.64], R2 ;  /* 0x000000021c004986 */ /* 0x0081e4000c101104 */
[----:B0-----:R-:W-:-:S05]  /*fe840*/  PRMT R2, R37, 0x7771, RZ ;  /* 0x0000777125027816 */ /* 0x001fca00000000ff */
[----:B----4-:R0:W-:Y:S04]  /*fe850*/  @P5 STG.E.U8 desc[UR4][R56.64], R2 ;  /* 0x0000000238005986 */ /* 0x0101e8000c101104 */
[----:B0-----:R-:W2:Y:S01]  /*fe860*/  LDL.LU.64 R56, [R1+0x34e8] ;  /* 0x0034e80001387983 */ /* 0x001ea20000300a00 */
[----:B------:R-:W-:-:S03]  /*fe870*/  LOP3.LUT P0, RZ, R55, 0x400, RZ, 0xc0, !PT ;  /* 0x0000040037ff7812 */ /* 0x000fc6000780c0ff */
[----:B------:R-:W3:Y:S01]  /*fe880*/  LDL.LU.64 R6, [R1+0x34e0] ;  /* 0x0034e00001067983 */ /* 0x000ee20000300a00 */
[----:B------:R-:W-:-:S03]  /*fe890*/  LOP3.LUT P6, RZ, R55, 0x1, RZ, 0xc0, !PT ;  /* 0x0000000137ff7812 */ /* 0x000fc600078cc0ff */
[----:B------:R-:W4:Y:S04]  /*fe8a0*/  LDL.LU.64 R4, [R1+0x34d8] ;  /* 0x0034d80001047983 */ /* 0x000f280000300a00 */
[----:B------:R-:W3:Y:S01]  /*fe8b0*/  LDL.LU R36, [R1+0x3b0] ;  /* 0x0003b00001247983 */ /* 0x000ee20000300800 */
[----:B------:R-:W-:-:S03]  /*fe8c0*/  PRMT R2, R37, 0x7772, RZ ;  /* 0x0000777225027816 */ /* 0x000fc600000000ff */
[----:B------:R-:W3:Y:S04]  /*fe8d0*/  LDL.LU.64 R22, [R1+0x34d0] ;  /* 0x0034d00001167983 */ /* 0x000ee80000300a00 */
[----:B------:R-:W3:Y:S04]  /*fe8e0*/  LDL.LU.64 R20, [R1+0x3530] ;  /* 0x0035300001147983 */ /* 0x000ee80000300a00 */
[----:B------:R-:W3:Y:S04]  /*fe8f0*/  LDL.LU.64 R26, [R1+0x3528] ;  /* 0x00352800011a7983 */ /* 0x000ee80000300a00 */
[----:B------:R-:W4:Y:S04]  /*fe900*/  LDL.LU.64 R24, [R1+0x3520] ;  /* 0x0035200001187983 */ /* 0x000f280000300a00 */
[----:B------:R-:W4:Y:S04]  /*fe910*/  LDL.LU.64 R30, [R1+0x3598] ;  /* 0x00359800011e7983 */ /* 0x000f280000300a00 */
[----:B------:R-:W4:Y:S01]  /*fe920*/  LDL.LU.64 R28, [R1+0x3590] ;  /* 0x00359000011c7983 */ /* 0x000f220000300a00 */
        /* <DEDUP_REMOVED lines=28> */
[----:B------:R-:W4:Y:S06]  /*feaf0*/  LDL.LU R37, [R1+0x320] ;  /* 0x0003200001257983 */ /* 0x000f2c0000300800 */
[----:B------:R0:W-:Y:S01]  /*feb00*/  @P0 STG.E.U8 desc[UR4][R32.64], R2 ;  /* 0x0000000220000986 */ /* 0x0001e2000c101104 */
[----:B------:R-:W-:-:S02]  /*feb10*/  LOP3.LUT P0, RZ, R43, 0x10, RZ, 0xc0, !PT ;  /* 0x000000102bff7812 */ /* 0x000fc4000780c0ff */
[----:B0-----:R-:W-:Y:S01]  /*feb20*/  PRMT R2, R40, 0x7770, RZ ;  /* 0x0000777028027816 */ /* 0x001fe200000000ff */
[----:B------:R-:W4:Y:S10]  /*feb30*/  LDL.LU.64 R32, [R1+0x3580] ;  /* 0x0035800001207983 */ /* 0x000f340000300a00 */
        /* <DEDUP_REMOVED lines=8> */
[----:B--2---:R0:W-:Y:S04]  /*febc0*/  @P0 STG.E.U8 desc[UR4][R56.64], R2 ;  /* 0x0000000238000986 */ /* 0x0041e8000c101104 */
[----:B0-----:R-:W2:Y:S01]  /*febd0*/  LDL.LU.64 R56, [R1+0x5618] ;  /* 0x0056180001387983 */ /* 0x001ea20000300a00 */
[----:B------:R-:W-:-:S02]  /*febe0*/  LOP3.LUT P0, RZ, R43, 0x2, RZ, 0xc0, !PT ;  /* 0x000000022bff7812 */ /* 0x000fc4000780c0ff */
[----:B------:R-:W-:-:S11]  /*febf0*/  PRMT R2, R40, 0x7773, RZ ;  /* 0x0000777328027816 */ /* 0x000fd600000000ff */
[----:B---3--:R0:W-:Y:S01]  /*fec00*/  @P0 STG.E.U8 desc[UR4][R6.64], R2 ;  /* 0x0000000206000986 */ /* 0x0081e2000c101104 */
        /* <DEDUP_REMOVED lines=73> */
[----:B0-----:R-:W3:Y:S04]  /*ff0a0*/  LDL.LU.64 R60, [R1+0x3540] ;  /* 0x00354000013c7983 */ /* 0x001ee80000300a00 */
[----:B------:R-:W3:Y:S04]  /*ff0b0*/  LDL.LU.64 R42, [R1+0x3538] ;  /* 0x00353800012a7983 */ /* 0x000ee80000300a00 */
[----:B------:R-:W3:Y:S04]  /*ff0c0*/  LDL.LU.64 R40, [R1+0x35b0] ;  /* 0x0035b00001287983 */ /* 0x000ee80000300a00 */
[----:B------:R-:W3:Y:S04]  /*ff0d0*/  LDL.LU R27, [R1+0x3e4] ;  /* 0x0003e400011b7983 */ /* 0x000ee80000300800 */
[----:B------:R-:W3:Y:S04]  /*ff0e0*/  LDL.LU.64 R6, [R1+0x35a8] ;  /* 0x0035a80001067983 */ /* 0x000ee80000300a00 */
[----:B------:R-:W3:Y:S04]  /*ff0f0*/  LDL.LU.64 R4, [R1+0x35a0] ;  /* 0x0035a00001047983 */ /* 0x000ee80000300a00 */
[----:B------:R-:W3:Y:S04]  /*ff100*/  LDL.LU.64 R22, [R1+0x3608] ;  /* 0x0036080001167983 */ /* 0x000ee80000300a00 */
[----:B------:R-:W3:Y:S04]  /*ff110*/  LDL.LU.64 R20, [R1+0x3600] ;  /* 0x0036000001147983 */ /* 0x000ee80000300a00 */
[----:B------:R-:W3:Y:S04]  /*ff120*/  LDL.LU R37, [R1+0x3d4] ;  /* 0x0003d40001257983 */ /* 0x000ee80000300800 */
[----:B------:R-:W3:Y:S04]  /*ff130*/  LDL.LU.64 R24, [R1+0x35f8] ;  /* 0x0035f80001187983 */ /* 0x000ee80000300a00 */
[----:B------:R-:W3:Y:S01]  /*ff140*/  LDL.LU.64 R30, [R1+0x35f0] ;  /* 0x0035f000011e7983 */ /* 0x000ee20000300a00 */
[----:B--2---:R-:W-:-:S05]  /*ff150*/  PRMT R2, R36, 0x7770, RZ ;  /* 0x0000777024027816 */ /* 0x004fca00000000ff */
[----:B----4-:R0:W-:Y:S02]  /*ff160*/  @P5 STG.E.U8 desc[UR4][R28.64], R2 ;  /* 0x000000021c005986 */ /* 0x0101e4000c101104 */
[C---:B0-----:R-:W-:Y:S02]  /*ff170*/  PRMT R2, R36.reuse, 0x7771, RZ ;  /* 0x0000777124027816 */ /* 0x041fe400000000ff */
[----:B------:R-:W2:Y:S04]  /*ff180*/  LDL.LU.64 R28, [R1+0x35e8] ;  /* 0x0035e800011c7983 */ /* 0x000ea80000300a00 */
[----:B------:R0:W-:Y:S02]  /*ff190*/  @P6 STG.E.U8 desc[UR4][R34.64], R2 ;  /* 0x0000000222006986 */ /* 0x0001e4000c101104 */
[----:B0-----:R-:W-:-:S02]  /*ff1a0*/  PRMT R2, R36, 0x7772, RZ ;  /* 0x0000777224027816 */ /* 0x001fc400000000ff */
[----:B------:R-:W4:Y:S04]  /*ff1b0*/  LDL.LU.64 R34, [R1+0x35e0] ;  /* 0x0035e00001227983 */ /* 0x000f280000300a00 */
[----:B------:R0:W-:Y:S01]  /*ff1c0*/  @P0 STG.E.U8 desc[UR4][R32.64], R2 ;  /* 0x0000000220000986 */ /* 0x0001e2000c101104 */
[----:B------:R-:W-:Y:S02]  /*ff1d0*/  LOP3.LUT P0, RZ, R44, 0x8000000, RZ, 0xc0, !PT ;  /* 0x080000002cff7812 */ /* 0x000fe4000780c0ff */
[----:B0-----:R-:W-:Y:S02]  /*ff1e0*/  PRMT R2, R36, 0x7773, RZ ;  /* 0x0000777324027816 */ /* 0x001fe400000000ff */
[----:B------:R-:W2:Y:S04]  /*ff1f0*/  LDL.LU R36, [R1+0x3c4] ;  /* 0x0003c40001247983 */ /* 0x000ea80000300800 */
[----:B------:R-:W2:Y:S05]  /*ff200*/  LDL.LU.64 R32, [R1+0x35d8] ;  /* 0x0035d80001207983 */ /* 0x000eaa0000300a00 */
[----:B------:R0:W-:Y:S04]  /*ff210*/  @P0 STG.E.U8 desc[UR4][R38.64], R2 ;  /* 0x0000000226000986 */ /* 0x0001e8000c101104 */
[----:B0-----:R-:W2:Y:S01]  /*ff220*/  LDL.LU.64 R38, [R1+0x35d0] ;  /* 0x0035d00001267983 */ /* 0x001ea20000300a00 */
        /* <DEDUP_REMOVED lines=11> */
[----:B------:R0:W-:Y:S01]  /*ff2e0*/  @P0 STG.E.U8 desc[UR4][R42.64], R2 ;  /* 0x000000022a000986 */ /* 0x0001e2000c101104 */
[----:B------:R-:W-:-:S02]  /*ff2f0*/  LOP3.LUT P0, RZ, R44, 0x1000000, RZ, 0xc0, !PT ;  /* 0x010000002cff7812 */ /* 0x000fc4000780c0ff */
[----:B0-----:R-:W-:-:S11]  /*ff300*/  PRMT R2, R57, 0x7772, RZ ;  /* 0x0000777239027816 */ /* 0x001fd600000000ff */
[----:B------:R0:W-:Y:S01]  /*ff310*/  @P0 STG.E.U8 desc[UR4][R40.64], R2 ;  /* 0x0000000228000986 */ /* 0x0001e2000c101104 */
[C---:B------:R-:W-:Y:S02]  /*ff320*/  LOP3.LUT P0, RZ, R44.reuse, 0x800000, RZ, 0xc0, !PT ;  /* 0x008000002cff7812 */ /* 0x040fe4000780c0ff */
        /* <DEDUP_REMOVED lines=17> */
[----:B0-----:R-:W3:Y:S01]  /*ff440*/  LDL.LU.64 R30, [R1+0x35c0] ;  /* 0x0035c000011e7983 */ /* 0x001ee20000300a00 */
[----:B------:R-:W-:-:S05]  /*ff450*/  PRMT R2, R37, 0x7771, RZ ;  /* 0x0000777125027816 */ /* 0x000fca00000000ff */
[----:B--2---:R0:W-:Y:S02]  /*ff460*/  @P2 STG.E.U8 desc[UR4][R28.64], R2 ;  /* 0x000000021c002986 */ /* 0x0041e4000c101104 */
        /* <DEDUP_REMOVED lines=13> */
[----:B------:R-:W-:-:S09]  /*ff540*/  LOP3.LUT P6, RZ, R56, 0x8, RZ, 0xc0, !PT ;  /* 0x0000000838ff7812 */ /* 0x000fd200078cc0ff */
        /* <DEDUP_REMOVED lines=28> */
[C---:B------:R-:W-:Y:S01]  /*ff710*/  LOP3.LUT P0, RZ, R56.reuse, 0x100, RZ, 0xc0, !PT ;  /* 0x0000010038ff7812 */ /* 0x040fe2000780c0ff */
[----:B------:R0:W-:Y:S04]  /*ff720*/  @P4 STG.E.U8 desc[UR4][R30.64], R2 ;  /* 0x000000021e004986 */ /* 0x0001e8000c101104 */
[----:B0-----:R-:W3:Y:S04]  /*ff730*/  LDL.LU R30, [R1+0x334] ;  /* 0x00033400011e7983 */ /* 0x001ee80000300800 */
[----:B------:R-:W3:Y:S04]  /*ff740*/  LDL.LU.64 R40, [R1+0x3630] ;  /* 0x0036300001287983 */ /* 0x000ee80000300a00 */
[----:B------:R-:W3:Y:S04]  /*ff750*/  LDL.LU.64 R6, [R1+0x3638] ;  /* 0x0036380001067983 */ /* 0x000ee80000300a00 */
[----:B------:R-:W3:Y:S04]  /*ff760*/  LDL.LU.64 R4, [R1+0x3640] ;  /* 0x0036400001047983 */ /* 0x000ee80000300a00 */
[----:B------:R-:W3:Y:S04]  /*ff770*/  LDL.LU R31, [R1+0x324] ;  /* 0x00032400011f7983 */ /* 0x000ee80000300800 */
[----:B------:R-:W3:Y:S04]  /*ff780*/  LDL.LU.64 R22, [R1+0x3648] ;  /* 0x0036480001167983 */ /* 0x000ee80000300a00 */
[----:B------:R-:W3:Y:S04]  /*ff790*/  LDL.LU.64 R20, [R1+0x3650] ;  /* 0x0036500001147983 */ /* 0x000ee80000300a00 */
[----:B------:R-:W3:Y:S01]  /*ff7a0*/  LDL.LU.64 R26, [R1+0x3658] ;  /* 0x00365800011a7983 */ /* 0x000ee20000300a00 */
[----:B------:R-:W-:-:S02]  /*ff7b0*/  LOP3.LUT P6, RZ, R56, 0x40, RZ, 0xc0, !PT ;  /* 0x0000004038ff7812 */ /* 0x000fc400078cc0ff */
[----:B------:R-:W-:Y:S02]  /*ff7c0*/  LOP3.LUT R44, R44, 0xfffbffff, RZ, 0xc0, !PT ;  /* 0xfffbffff2c2c7812 */ /* 0x000fe400078ec0ff */
[----:B------:R-:W-:Y:S01]  /*ff7d0*/  PRMT R2, R36, 0x7773, RZ ;  /* 0x0000777324027816 */ /* 0x000fe200000000ff */
[----:B------:R-:W3:Y:S01]  /*ff7e0*/  LDL.LU.64 R24, [R1+0x3660] ;  /* 0x0036600001187983 */ /* 0x000ee20000300a00 */
        /* <DEDUP_REMOVED lines=8> */
[----:B------:R0:W-:Y:S01]  /*ff870*/  @P0 STG.E.U8 desc[UR4][R32.64], R2 ;  /* 0x0000000220000986 */ /* 0x0001e2000c101104 */
[C---:B------:R-:W-:Y:S02]  /*ff880*/  LOP3.LUT P0, RZ, R44.reuse, 0x40000, RZ, 0xc0, !PT ;  /* 0x000400002cff7812 */ /* 0x040fe4000780c0ff */
[----:B0-----:R-:W-:Y:S01]  /*ff890*/  PRMT R2, R37, 0x7772, RZ ;  /* 0x0000777225027816 */ /* 0x001fe200000000ff */
[----:B------:R-:W2:Y:S10]  /*ff8a0*/  LDL.LU.64 R32, [R1+0x3678] ;  /* 0x0036780001207983 */ /* 0x000eb40000300a00 */
[----:B------:R0:W-:Y:S04]  /*ff8b0*/  @P0 STG.E.U8 desc[UR4][R38.64], R2 ;  /* 0x0000000226000986 */ /* 0x0001e8000c101104 */
[----:B0-----:R-:W2:Y:S01]  /*ff8c0*/  LDL.LU.64 R38, [R1+0x3680] ;  /* 0x0036800001267983 */ /* 0x001ea20000300a00 */
[----:B------:R-:W-:-:S02]  /*ff8d0*/  LOP3.LUT P0, RZ, R44, 0x20000, RZ, 0xc0, !PT ;  /* 0x000200002cff7812 */ /* 0x000fc4000780c0ff */
[----:B------:R-:W-:Y:S02]  /*ff8e0*/  PRMT R2, R37, 0x7773, RZ ;  /* 0x0000777325027816 */ /* 0x000fe400000000ff */
[----:B------:R-:W2:Y:S09]  /*ff8f0*/  LDL.LU.64 R36, [R1+0x3688] ;  /* 0x0036880001247983 */ /* 0x000eb20000300a00 */
[----:B---3--:R0:W-:Y:S01]  /*ff900*/  @P0 STG.E.U8 desc[UR4][R60.64], R2 ;  /* 0x000000023c000986 */ /* 0x0081e2000c101104 */
[----:B------:R-:W-:-:S02]  /*ff910*/  LOP3.LUT P0, RZ, R44, 0x10000, RZ, 0xc0, !PT ;  /* 0x000100002cff7812 */ /* 0x000fc4000780c0ff */
[C---:B------:R-:W-:Y:S02]  /*ff920*/  LOP3.LUT P1, RZ, R56.reuse, 0x20000, RZ, 0xc0, !PT ;  /* 0x0002000038ff7812 */ /* 0x040fe4000782c0ff */
[C---:B------:R-:W-:Y:S01]  /*ff930*/  LOP3.LUT P2, RZ, R56.reuse, 0x40000, RZ, 0xc0, !PT ;  /* 0x0004000038ff7812 */ /* 0x040fe2000784c0ff */
[----:B0-----:R-:W3:Y:S01]  /*ff940*/  LDL.LU.64 R60, [R1+0x3690] ;  /* 0x00369000013c7983 */ /* 0x001ee20000300a00 */
[C---:B------:R-:W-:Y:S02]  /*ff950*/  LOP3.LUT P3, RZ, R56.reuse, 0x80000, RZ, 0xc0, !PT ;  /* 0x0008000038ff7812 */ /* 0x040fe4000786c0ff */
[----:B------:R-:W-:Y:S02]  /*ff960*/  LOP3.LUT P4, RZ, R56, 0x100000, RZ, 0xc0, !PT ;  /* 0x0010000038ff7812 */ /* 0x000fe4000788c0ff */
[----:B------:R-:W-:-:S05]  /*ff970*/  PRMT R2, R30, 0x7770, RZ ;  /* 0x000077701e027816 */ /* 0x000fca00000000ff */
        /* <DEDUP_REMOVED lines=22> */
[----:B----4-:R0:W-:Y:S02]  /*ffae0*/  @P2 STG.E.U8 desc[UR4][R34.64], R2 ;  /* 0x0000000222002986 */ /* 0x0101e4000c101104 */
[----:B0-----:R-:W-:-:S05]  /*ffaf0*/  PRMT R2, R57, 0x7771, RZ ;  /* 0x0000777139027816 */ /* 0x001fca00000000ff */
[----:B------:R0:W-:Y:S02]  /*ffb00*/  @P3 STG.E.U8 desc[UR4][R32.64], R2 ;  /* 0x0000000220003986 */ /* 0x0001e4000c101104 */
[----:B0-----:R-:W-:-:S05]  /*ffb10*/  PRMT R2, R57, 0x7772, RZ ;  /* 0x0000777239027816 */ /* 0x001fca00000000ff */
[----:B------:R0:W-:Y:S02]  /*ffb20*/  @P4 STG.E.U8 desc[UR4][R38.64], R2 ;  /* 0x0000000226004986 */ /* 0x0001e4000c101104 */
[----:B0-----:R-:W-:Y:S02]  /*ffb30*/  PRMT R2, R57, 0x7773, RZ ;  /* 0x0000777339027816 */ /* 0x001fe400000000ff */
[----:B------:R-:W2:Y:S04]  /*ffb40*/  LDL.LU R57, [R1+0x5608] ;  /* 0x0056080001397983 */ /* 0x000ea80000300800 */
[----:B------:R-:W4:Y:S04]  /*ffb50*/  LDL.LU.64 R38, [R1+0x3698] ;  /* 0x0036980001267983 */ /* 0x000f280000300a00 */
[----:B------:R-:W2:Y:S01]  /*ffb60*/  LDL.LU.64 R28, [R1+0x36a0] ;  /* 0x0036a000011c7983 */ /* 0x000ea20000300a00 */
[----:B------:R-:W-:-:S02]  /*ffb70*/  LOP3.LUT P5, RZ, R56, 0x200000, RZ, 0xc0, !PT ;  /* 0x0020000038ff7812 */ /* 0x000fc400078ac0ff */
[----:B------:R-:W-:-:S11]  /*ffb80*/  LOP3.LUT P6, RZ, R56, 0x400000, RZ, 0xc0, !PT ;  /* 0x0040000038ff7812 */ /* 0x000fd600078cc0ff */
[----:B------:R0:W-:Y:S04]  /*ffb90*/  @P5 STG.E.U8 desc[UR4][R36.64], R2 ;  /* 0x0000000224005986 */ /* 0x0001e8000c101104 */
[----:B0-----:R-:W2:Y:S01]  /*ffba0*/  LDL.LU.64 R36, [R1+0x36a8] ;  /* 0x0036a80001247983 */ /* 0x001ea20000300a00 */
[----:B------:R-:W-:-:S03]  /*ffbb0*/  PRMT R2, R59, 0x7770, RZ ;  /* 0x000077703b027816 */ /* 0x000fc600000000ff */
[----:B------:R-:W2:Y:S04]  /*ffbc0*/  LDL.LU.64 R34, [R1+0x36b0] ;  /* 0x0036b00001227983 */ /* 0x000ea80000300a00 */
[----:B------:R-:W2:Y:S04]  /*ffbd0*/  LDL.LU.64 R32, [R1+0x36b8] ;  /* 0x0036b80001207983 */ /* 0x000ea80000300a00 */
[----:B---3--:R0:W-:Y:S04]  /*ffbe0*/  @P6 STG.E.U8 desc[UR4][R60.64], R2 ;  /* 0x000000023c006986 */ /* 0x0081e8000c101104 */
[----:B0-----:R-:W3:Y:S01]  /*ffbf0*/  LDL.LU R61, [R1+0x3e8] ;  /* 0x0003e800013d7983 */ /* 0x001ee20000300800 */
[----:B------:R-:W-:-:S02]  /*ffc00*/  LOP3.LUT P4, RZ, R56, 0x800000, RZ, 0xc0, !PT ;  /* 0x0080000038ff7812 */ /* 0x000fc4000788c0ff */
[----:B------:R-:W-:Y:S02]  /*ffc10*/  PRMT R2, R59, 0x7771, RZ ;  /* 0x000077713b027816 */ /* 0x000fe400000000ff */
[----:B------:R-:W-:Y:S02]  /*ffc20*/  LOP3.LUT R44, R44, 0xfffffffd, RZ, 0xc0, !PT ;  /* 0xfffffffd2c2c7812 */ /* 0x000fe400078ec0ff */
[C---:B------:R-:W-:Y:S02]  /*ffc30*/  LOP3.LUT P5, RZ, R56.reuse, 0x1000000, RZ, 0xc0, !PT ;  /* 0x0100000038ff7812 */ /* 0x040fe400078ac0ff */
[----:B------:R-:W-:-:S05]  /*ffc40*/  LOP3.LUT P6, RZ, R56, 0x2000000, RZ, 0xc0, !PT ;  /* 0x0200000038ff7812 */ /* 0x000fca00078cc0ff */
[----:B----4-:R0:W-:Y:S04]  /*ffc50*/  @P4 STG.E.U8 desc[UR4][R38.64], R2 ;  /* 0x0000000226004986 */ /* 0x0101e8000c101104 */
[----:B0-----:R-:W4:Y:S01]  /*ffc60*/  LDL.LU.64 R38, [R1+0x36c0] ;  /* 0x0036c00001267983 */ /* 0x001f220000300a00 */
[----:B--2---:R-:W-:-:S03]  /*ffc70*/  LOP3.LUT P0, RZ, R57, 0x8, RZ, 0xc0, !PT ;  /* 0x0000000839ff7812 */ /* 0x004fc6000780c0ff */
[----:B------:R-:W2:Y:S04]  /*ffc80*/  LDL.LU R23, [R1+0x3d8] ;  /* 0x0003d80001177983 */ /* 0x000ea80000300800 */
[----:B------:R-:W2:Y:S04]  /*ffc90*/  LDL.LU.64 R42, [R1+0x36c8] ;  /* 0x0036c800012a7983 */ /* 0x000ea80000300a00 */
[----:B------:R-:W2:Y:S02]  /*ffca0*/  LDL.LU.64 R40, [R1+0x36d0] ;  /* 0x0036d00001287983 */ /* 0x000ea40000300a00 */
        /* <DEDUP_REMOVED lines=15> */
[----:B------:R0:W-:Y:S01]  /*ffda0*/  @P5 STG.E.U8 desc[UR4][R28.64], R2 ;  /* 0x000000021c005986 */ /* 0x0001e2000c101104 */
[----:B------:R-:W-:Y:S02]  /*ffdb0*/  LOP3.LUT R44, R44, 0xffffffbf, RZ, 0xc0, !PT ;  /* 0xffffffbf2c2c7812 */ /* 0x000fe400078ec0ff */
[----:B0-----:R-:W-:Y:S02]  /*ffdc0*/  PRMT R2, R59, 0x7773, RZ ;  /* 0x000077733b027816 */ /* 0x001fe400000000ff */
[----:B------:R-:W2:Y:S04]  /*ffdd0*/  LDL.LU R59, [R1+0x5604] ;  /* 0x00560400013b7983 */ /* 0x000ea80000300800 */
[----:B------:R-:W2:Y:S03]  /*ffde0*/  LDL.LU.64 R6, [R1+0x36d8] ;  /* 0x0036d80001067983 */ /* 0x000ea60000300a00 */
[----:B------:R-:W-:-:S02]  /*ffdf0*/  @P0 LOP3.LUT R44, R44, 0x40, RZ, 0xfc, !PT ;  /* 0x000000402c2c0812 */ /* 0x000fc400078efcff */
[----:B------:R-:W-:Y:S01]  /*ffe00*/  LOP3.LUT P0, RZ, R56, 0x20000000, RZ, 0xc0, !PT ;  /* 0x2000000038ff7812 */ /* 0x000fe2000780c0ff */
[----:B------:R-:W2:Y:S04]  /*ffe10*/  LDL.LU.64 R4, [R1+0x36e0] ;  /* 0x0036e00001047983 */ /* 0x000ea80000300a00 */
[----:B------:R-:W2:Y:S01]  /*ffe20*/  LDL.LU.64 R20, [R1+0x36e8] ;  /* 0x0036e80001147983 */ /* 0x000ea20000300a00 */
[----:B------:R-:W-:-:S07]  /*ffe30*/  LOP3.LUT R44, R44, 0xffffff7f, RZ, 0xc0, !PT ;  /* 0xffffff7f2c2c7812 */ /* 0x000fce00078ec0ff */
[----:B------:R-:W-:Y:S02]  /*ffe40*/  @P0 LOP3.LUT R44, R44, 0x80, RZ, 0xfc, !PT ;  /* 0x000000802c2c0812 */ /* 0x000fe400078efcff */
[----:B------:R-:W-:Y:S02]  /*ffe50*/  LOP3.LUT P0, RZ, R56, 0x10000000, RZ, 0xc0, !PT ;  /* 0x1000000038ff7812 */ /* 0x000fe4000780c0ff */
[----:B------:R-:W-:Y:S01]  /*ffe60*/  LOP3.LUT R44, R44, 0xfffffeff, RZ, 0xc0, !PT ;  /* 0xfffffeff2c2c7812 */ /* 0x000fe200078ec0ff */
[----:B------:R0:W-:Y:S10]  /*ffe70*/  @P6 STG.E.U8 desc[UR4][R36.64], R2 ;  /* 0x0000000224006986 */ /* 0x0001f4000c101104 */
[----:B------:R-:W-:-:S02]  /*ffe80*/  @P0 LOP3.LUT R44, R44, 0x100, RZ, 0xfc, !PT ;  /* 0x000001002c2c0812 */ /* 0x000fc400078efcff */
[----:B------:R-:W-:Y:S01]  /*ffe90*/  LOP3.LUT P0, RZ, R56, 0x8000000, RZ, 0xc0, !PT ;  /* 0x0800000038ff7812 */ /* 0x000fe2000780c0ff */
[----:B0-----:R-:W2:Y:S01]  /*ffea0*/  LDL.LU R36, [R1+0x3c8] ;  /* 0x0003c80001247983 */ /* 0x001ea20000300800 */
[----:B------:R-:W-:-:S03]  /*ffeb0*/  LOP3.LUT R44, R44, 0xfffffdff, RZ, 0xc0, !PT ;  /* 0xfffffdff2c2c7812 */ /* 0x000fc600078ec0ff */
[----:B------:R-:W2:Y:S01]  /*ffec0*/  LDL.LU.64 R26, [R1+0x36f0] ;  /* 0x0036f000011a7983 */ /* 0x000ea20000300a00 */
[----:B---3--:R-:W-:-:S03]  /*ffed0*/  PRMT R2, R61, 0x7770, RZ ;  /* 0x000077703d027816 */ /* 0x008fc600000000ff */
[----:B------:R-:W3:Y:S04]  /*ffee0*/  LDL.LU.64 R24, [R1+0x36f8] ;  /* 0x0036f80001187983 */ /* 0x000ee80000300a00 */
[----:B------:R-:W3:Y:S04]  /*ffef0*/  LDL.LU R37, [R1+0x3b8] ;  /* 0x0003b80001257983 */ /* 0x000ee80000300800 */
[----:B------:R-:W3:Y:S04]  /*fff00*/  LDL.LU.64 R30, [R1+0x3700] ;  /* 0x00370000011e7983 */ /* 0x000ee80000300a00 */
[----:B------:R-:W3:Y:S01]  /*fff10*/  LDL.LU.64 R28, [R1+0x3708] ;  /* 0x00370800011c7983 */ /* 0x000ee20000300a00 */
[----:B------:R-:W-:-:S02]  /*fff20*/  @P0 LOP3.LUT R44, R44, 0x200, RZ, 0xfc, !PT ;  /* 0x000002002c2c0812 */ /* 0x000fc400078efcff */
        /* <DEDUP_REMOVED lines=34> */
[----:B---3--:R0:W-:Y:S01]  /*100150*/  @P0 STG.E.U8 desc[UR4][R24.64], R2 ;  /* 0x0000000218000986 */ /* 0x0081e2000c101104 */
[C---:B------:R-:W-:Y:S02]  /*100160*/  LOP3.LUT P3, RZ, R57.reuse, 0x40, RZ, 0xc0, !PT ;  /* 0x0000004039ff7812 */ /* 0x040fe4000786c0ff */
[----:B------:R-:W-:Y:S02]  /*100170*/  LOP3.LUT P4, RZ, R57, 0x80, RZ, 0xc0, !PT ;  /* 0x0000008039ff7812 */ /* 0x000fe4000788c0ff */
[----:B0-----:R-:W-:-:S05]  /*100180*/  PRMT R2, R36, 0x7772, RZ ;  /* 0x0000777224027816 */ /* 0x001fca00000000ff */
[----:B------:R0:W-:Y:S01]  /*100190*/  @P1 STG.E.U8 desc[UR4][R30.64], R2 ;  /* 0x000000021e001986 */ /* 0x0001e2000c101104 */
[C---:B------:R-:W-:Y:S02]  /*1001a0*/  LOP3.LUT P5, RZ, R57.reuse, 0x100, RZ, 0xc0, !PT ;  /* 0x0000010039ff7812 */ /* 0x040fe400078ac0ff */
[----:B0-----:R-:W-:Y:S02]  /*1001b0*/  PRMT R2, R36, 0x7773, RZ ;  /* 0x0000777324027816 */ /* 0x001fe400000000ff */
[----:B------:R-:W-:Y:S01]  /*1001c0*/  LOP3.LUT P6, RZ, R57, 0x200, RZ, 0xc0, !PT ;  /* 0x0000020039ff7812 */ /* 0x000fe200078cc0ff */
[----:B------:R-:W2:Y:S04]  /*1001d0*/  LDL.LU.64 R30, [R1+0x3730] ;  /* 0x00373000011e7983 */ /* 0x000ea80000300a00 */
[----:B------:R0:W-:Y:S02]  /*1001e0*/  @P2 STG.E.U8 desc[UR4][R28.64], R2 ;  /* 0x000000021c002986 */ /* 0x0001e4000c101104 */
[----:B0-----:R-:W-:-:S02]  /*1001f0*/  PRMT R2, R37, 0x7770, RZ ;  /* 0x0000777025027816 */ /* 0x001fc400000000ff */
[----:B------:R-:W3:Y:S04]  /*100200*/  LDL.LU.64 R28, [R1+0x3738] ;  /* 0x00373800011c7983 */ /* 0x000ee80000300a00 */
[----:B------:R0:W-:Y:S02]  /*100210*/  @P3 STG.E.U8 desc[UR4][R34.64], R2 ;  /* 0x0000000222003986 */ /* 0x0001e4000c101104 */
[C---:B0-----:R-:W-:Y:S02]  /*100220*/  PRMT R2, R37.reuse, 0x7771, RZ ;  /* 0x0000777125027816 */ /* 0x041fe400000000ff */
[----:B------:R-:W2:Y:S04]  /*100230*/  LDL.LU.64 R34, [R1+0x3740] ;  /* 0x0037400001227983 */ /* 0x000ea80000300a00 */
[----:B------:R0:W-:Y:S02]  /*100240*/  @P4 STG.E.U8 desc[UR4][R32.64], R2 ;  /* 0x0000000220004986 */ /* 0x0001e4000c101104 */
[----:B0-----:R-:W-:-:S05]  /*100250*/  PRMT R2, R37, 0x7772, RZ ;  /* 0x0000777225027816 */ /* 0x001fca00000000ff */
[----:B----4-:R0:W-:Y:S02]  /*100260*/  @P5 STG.E.U8 desc[UR4][R38.64], R2 ;  /* 0x0000000226005986 */ /* 0x0101e4000c101104 */
[----:B0-----:R-:W-:-:S05]  /*100270*/  PRMT R2, R37, 0x7773, RZ ;  /* 0x0000777325027816 */ /* 0x001fca00000000ff */
[----:B------:R0:W-:Y:S04]  /*100280*/  @P6 STG.E.U8 desc[UR4][R60.64], R2 ;  /* 0x000000023c006986 */ /* 0x0001e8000c101104 */
[----:B0-----:R-:W4:Y:S04]  /*100290*/  LDL.LU R61, [R1+0x338] ;  /* 0x00033800013d7983 */ /* 0x001f280000300800 */
[----:B------:R-:W2:Y:S04]  /*1002a0*/  LDL.LU.64 R32, [R1+0x3748] ;  /* 0x0037480001207983 */ /* 0x000ea80000300a00 */
[----:B------:R-:W3:Y:S04]  /*1002b0*/  LDL.LU.64 R38, [R1+0x3750] ;  /* 0x0037500001267983 */ /* 0x000ee80000300a00 */
[----:B------:R-:W3:Y:S04]  /*1002c0*/  LDL.LU.64 R36, [R1+0x3758] ;  /* 0x0037580001247983 */ /* 0x000ee80000300a00 */
[----:B------:R-:W3:Y:S04]  /*1002d0*/  LDL.LU R60, [R1+0x328] ;  /* 0x00032800013c7983 */ /* 0x000ee80000300800 */
[----:B------:R-:W3:Y:S04]  /*1002e0*/  LDL.LU.64 R40, [R1+0x3760] ;  /* 0x0037600001287983 */ /* 0x000ee80000300a00 */
[----:B------:R-:W3:Y:S04]  /*1002f0*/  LDL.LU.64 R6, [R1+0x3768] ;  /* 0x0037680001067983 */ /* 0x000ee80000300a00 */
[----:B------:R-:W3:Y:S04]  /*100300*/  LDL.LU.64 R4, [R1+0x3770] ;  /* 0x0037700001047983 */ /* 0x000ee80000300a00 */
[----:B------:R-:W3:Y:S01]  /*100310*/  LDL.LU.64 R22, [R1+0x3778] ;  /* 0x0037780001167983 */ /* 0x000ee20000300a00 */
[----:B------:R-:W-:-:S03]  /*100320*/  LOP3.LUT P0, RZ, R57, 0x400000, RZ, 0xc0, !PT ;  /* 0x0040000039ff7812 */ /* 0x000fc6000780c0ff */
[----:B------:R-:W3:Y:S01]  /*100330*/  LDL.LU.64 R20, [R1+0x3780] ;  /* 0x0037800001147983 */ /* 0x000ee20000300a00 */
[----:B------:R-:W-:-:S03]  /*100340*/  LOP3.LUT R45, R45, 0xfeffffff, RZ, 0xc0, !PT ;  /* 0xfeffffff2d2d7812 */ /* 0x000fc600078ec0ff */
[----:B------:R-:W3:Y:S01]  /*100350*/  LDL.LU.64 R26, [R1+0x3788] ;  /* 0x00378800011a7983 */ /* 0x000ee20000300a00 */
[C---:B------:R-:W-:Y:S02]  /*100360*/  LOP3.LUT P4, RZ, R57.reuse, 0x400, RZ, 0xc0, !PT ;  /* 0x0000040039ff7812 */ /* 0x040fe4000788c0ff */
[----:B------:R-:W-:Y:S01]  /*100370*/  LOP3.LUT P5, RZ, R57, 0x800, RZ, 0xc0, !PT ;  /* 0x0000080039ff7812 */ /* 0x000fe200078ac0ff */
[----:B------:R-:W3:Y:S02]  /*100380*/  LDL.LU.64 R24, [R1+0x3790] ;  /* 0x0037900001187983 */ /* 0x000ee40000300a00 */
        /* <DEDUP_REMOVED lines=27> */
[----:B----4-:R-:W-:-:S05]  /*100540*/  PRMT R2, R61, 0x7770, RZ ;  /* 0x000077703d027816 */ /* 0x010fca00000000ff */
[----:B--2---:R0:W-:Y:S02]  /*100550*/  @P4 STG.E.U8 desc[UR4][R30.64], R2 ;  /* 0x000000021e004986 */ /* 0x0041e4000c101104 */
[C---:B0-----:R-:W-:Y:S02]  /*100560*/  PRMT R2, R61.reuse, 0x7771, RZ ;  /* 0x000077713d027816 */ /* 0x041fe400000000ff */
[----:B------:R-:W2:Y:S04]  /*100570*/  LDL.LU.64 R30, [R1+0x3798] ;  /* 0x00379800011e7983 */ /* 0x000ea80000300a00 */
[----:B---3--:R0:W-:Y:S04]  /*100580*/  @P5 STG.E.U8 desc[UR4][R28.64], R2 ;  /* 0x000000021c005986 */ /* 0x0081e8000c101104 */
[----:B0-----:R-:W3:Y:S01]  /*100590*/  LDL.LU.64 R28, [R1+0x37a0] ;  /* 0x0037a000011c7983 */ /* 0x001ee20000300a00 */
[----:B------:R-:W-:-:S05]  /*1005a0*/  PRMT R2, R61, 0x7772, RZ ;  /* 0x000077723d027816 */ /* 0x000fca00000000ff */
[----:B------:R0:W-:Y:S02]  /*1005b0*/  @P6 STG.E.U8 desc[UR4][R34.64], R2 ;  /* 0x0000000222006986 */ /* 0x0001e4000c101104 */
[----:B0-----:R-:W-:Y:S02]  /*1005c0*/  PRMT R2, R61, 0x7773, RZ ;  /* 0x000077733d027816 */ /* 0x001fe400000000ff */
[----:B------:R-:W4:Y:S04]  /*1005d0*/  LDL.LU.64 R34, [R1+0x37a8] ;  /* 0x0037a80001227983 */ /* 0x000f280000300a00 */
[----:B------:R-:W4:Y:S04]  /*1005e0*/  LDL.LU R61, [R1+0x3ec] ;  /* 0x0003ec00013d7983 */ /* 0x000f280000300800 */
        /* <DEDUP_REMOVED lines=29> */
[----:B------:R-:W4:Y:S06]  /*1007c0*/  LDL.LU R59, [R1+0x5600] ;  /* 0x00560000013b7983 */ /* 0x000f2c0000300800 */
[----:B------:R0:W-:Y:S01]  /*1007d0*/  @P0 STG.E.U8 desc[UR4][R26.64], R2 ;  /* 0x000000021a000986 */ /* 0x0001e2000c101104 */
[----:B------:R-:W-:-:S02]  /*1007e0*/  LOP3.LUT P0, RZ, R45, 0x1000000, RZ, 0xc0, !PT ;  /* 0x010000002dff7812 */ /* 0x000fc4000780c0ff */
[----:B0-----:R-:W-:-:S11]  /*1007f0*/  PRMT R2, R58, 0x7770, RZ ;  /* 0x000077703a027816 */ /* 0x001fd600000000ff */
        /* <DEDUP_REMOVED lines=8> */
[C---:B------:R-:W-:Y:S02]  /*100880*/  LOP3.LUT P4, RZ, R57.reuse, 0x4000000, RZ, 0xc0, !PT ;  /* 0x0400000039ff7812 */ /* 0x040fe4000788c0ff */
[C---:B------:R-:W-:Y:S02]  /*100890*/  LOP3.LUT P5, RZ, R57.reuse, 0x8000000, RZ, 0xc0, !PT ;  /* 0x0800000039ff7812 */ /* 0x040fe400078ac0ff */
[----:B------:R-:W-:Y:S01]  /*1008a0*/  LOP3.LUT P6, RZ, R57, 0x10000000, RZ, 0xc0, !PT ;  /* 0x1000000039ff7812 */ /* 0x000fe200078cc0ff */
[----:B------:R-:W3:Y:S04]  /*1008b0*/  LDL.LU.64 R30, [R1+0x37c8] ;  /* 0x0037c800011e7983 */ /* 0x000ee80000300a00 */
[----:B------:R-:W3:Y:S04]  /*1008c0*/  LDL.LU.64 R28, [R1+0x37d0] ;  /* 0x0037d000011c7983 */ /* 0x000ee80000300a00 */
[----:B----4-:R0:W-:Y:S02]  /*1008d0*/  @P3 STG.E.U8 desc[UR4][R34.64], R2 ;  /* 0x0000000222003986 */ /* 0x0101e4000c101104 */
[----:B0-----:R-:W-:-:S02]  /*1008e0*/  PRMT R2, R61, 0x7770, RZ ;  /* 0x000077703d027816 */ /* 0x001fc400000000ff */
[----:B------:R-:W4:Y:S04]  /*1008f0*/  LDL.LU.64 R34, [R1+0x37d8] ;  /* 0x0037d80001227983 */ /* 0x000f280000300a00 */
[----:B------:R0:W-:Y:S02]  /*100900*/  @P4 STG.E.U8 desc[UR4][R32.64], R2 ;  /* 0x0000000220004986 */ /* 0x0001e4000c101104 */
[C---:B0-----:R-:W-:Y:S02]  /*100910*/  PRMT R2, R61.reuse, 0x7771, RZ ;  /* 0x000077713d027816 */ /* 0x041fe400000000ff */
[----:B------:R-:W3:Y:S04]  /*100920*/  LDL.LU.64 R32, [R1+0x37e0] ;  /* 0x0037e00001207983 */ /* 0x000ee80000300a00 */
[----:B------:R0:W-:Y:S02]  /*100930*/  @P5 STG.E.U8 desc[UR4][R38.64], R2 ;  /* 0x0000000226005986 */ /* 0x0001e4000c101104 */
[----:B0-----:R-:W-:-:S05]  /*100940*/  PRMT R2, R61, 0x7772, RZ ;  /* 0x000077723d027816 */ /* 0x001fca00000000ff */
[----:B------:R0:W-:Y:S04]  /*100950*/  @P6 STG.E.U8 desc[UR4][R36.64], R2 ;  /* 0x0000000224006986 */ /* 0x0001e8000c101104 */
[----:B0-----:R-:W3:Y:S04]  /*100960*/  LDL.LU R37, [R1+0x3dc] ;  /* 0x0003dc0001257983 */ /* 0x001ee80000300800 */
[----:B------:R-:W3:Y:S04]  /*100970*/  LDL.LU.64 R38, [R1+0x37e8] ;  /* 0x0037e80001267983 */ /* 0x000ee80000300a00 */
[----:B------:R-:W3:Y:S01]  /*100980*/  LDL.LU R6, [R1+0x3cc] ;  /* 0x0003cc0001067983 */ /* 0x000ee20000300800 */
[----:B------:R-:W-:-:S03]  /*100990*/  PRMT R2, R61, 0x7773, RZ ;  /* 0x000077733d027816 */ /* 0x000fc600000000ff */
[----:B------:R-:W3:Y:S01]  /*1009a0*/  LDL.LU.64 R60, [R1+0x37f0] ;  /* 0x0037f000013c7983 */ /* 0x000ee20000300a00 */
[----:B------:R-:W-:-:S03]  /*1009b0*/  LOP3.LUT R45, R45, 0xffff7fff, RZ, 0xc0, !PT ;  /* 0xffff7fff2d2d7812 */ /* 0x000fc600078ec0ff */
[----:B------:R-:W3:Y:S04]  /*1009c0*/  LDL.LU.64 R42, [R1+0x37f8] ;  /* 0x0037f800012a7983 */ /* 0x000ee80000300a00 */
[----:B------:R-:W3:Y:S04]  /*1009d0*/  LDL.LU.64 R40, [R1+0x3800] ;  /* 0x0038000001287983 */ /* 0x000ee80000300a00 */
[----:B------:R-:W3:Y:S04]  /*1009e0*/  LDL.LU.64 R4, [R1+0x3808] ;  /* 0x0038080001047983 */ /* 0x000ee80000300a00 */
[----:B------:R-:W3:Y:S04]  /*1009f0*/  LDL.LU R36, [R1+0x3bc] ;  /* 0x0003bc0001247983 */ /* 0x000ee80000300800 */
[----:B------:R-:W3:Y:S04]  /*100a00*/  LDL.LU.64 R22, [R1+0x3810] ;  /* 0x0038100001167983 */ /* 0x000ee80000300a00 */
[----:B------:R-:W3:Y:S01]  /*100a10*/  LDL.LU.64 R20, [R1+0x3818] ;  /* 0x0038180001147983 */ /* 0x000ee20000300a00 */
[----:B------:R-:W-:-:S02]  /*100a20*/  LOP3.LUT P4, RZ, R57, 0x20000000, RZ, 0xc0, !PT ;  /* 0x2000000039ff7812 */ /* 0x000fc4000788c0ff */
[C---:B------:R-:W-:Y:S01]  /*100a30*/  LOP3.LUT P5, RZ, R57.reuse, 0x40000000, RZ, 0xc0, !PT ;  /* 0x4000000039ff7812 */ /* 0x040fe200078ac0ff */
[----:B------:R-:W3:Y:S01]  /*100a40*/  LDL.LU.64 R26, [R1+0x3820] ;  /* 0x00382000011a7983 */ /* 0x000ee20000300a00 */
[----:B------:R-:W-:-:S03]  /*100a50*/  LOP3.LUT P6, RZ, R57, 0x80000000, RZ, 0xc0, !PT ;  /* 0x8000000039ff7812 */ /* 0x000fc600078cc0ff */
        /* <DEDUP_REMOVED lines=25> */
[----:B---3--:R0:W-:Y:S01]  /*100bf0*/  @P4 STG.E.U8 desc[UR4][R30.64], R2 ;  /* 0x000000021e004986 */ /* 0x0081e2000c101104 */
[----:B------:R-:W-:Y:S02]  /*100c00*/  LOP3.LUT R45, R45, 0xff7fffff, RZ, 0xc0, !PT ;  /* 0xff7fffff2d2d7812 */ /* 0x000fe400078ec0ff */
[----:B0-----:R-:W-:-:S09]  /*100c10*/  PRMT R2, R37, 0x7770, RZ ;  /* 0x0000777025027816 */ /* 0x001fd200000000ff */
[----:B------:R-:W-:Y:S02]  /*100c20*/  @P0 LOP3.LUT R45, R45, 0x800000, RZ, 0xfc, !PT ;  /* 0x008000002d2d0812 */ /* 0x000fe400078efcff */
[----:B------:R-:W-:Y:S01]  /*100c30*/  LOP3.LUT P0, RZ, R58, 0x1, RZ, 0xc0, !PT ;  /* 0x000000013aff7812 */ /* 0x000fe2000780c0ff */
[----:B------:R-:W2:Y:S04]  /*100c40*/  LDL.LU.64 R30, [R1+0x3830] ;  /* 0x00383000011e7983 */ /* 0x000ea80000300a00 */
[----:B------:R0:W-:Y:S02]  /*100c50*/  @P5 STG.E.U8 desc[UR4][R28.64], R2 ;  /* 0x000000021c005986 */ /* 0x0001e4000c101104 */
[C---:B0-----:R-:W-:Y:S02]  /*100c60*/  PRMT R2, R37.reuse, 0x7771, RZ ;  /* 0x0000777125027816 */ /* 0x041fe400000000ff */
[----:B------:R-:W3:Y:S04]  /*100c70*/  LDL.LU.64 R28, [R1+0x3838] ;  /* 0x00383800011c7983 */ /* 0x000ee80000300a00 */
[----:B----4-:R0:W-:Y:S02]  /*100c80*/  @P6 STG.E.U8 desc[UR4][R34.64], R2 ;  /* 0x0000000222006986 */ /* 0x0101e4000c101104 */
[----:B0-----:R-:W-:-:S02]  /*100c90*/  PRMT R2, R37, 0x7772, RZ ;  /* 0x0000777225027816 */ /* 0x001fc400000000ff */
[----:B------:R-:W4:Y:S04]  /*100ca0*/  LDL.LU.64 R34, [R1+0x3840] ;  /* 0x0038400001227983 */ /* 0x000f280000300a00 */
[----:B------:R0:W-:Y:S01]  /*100cb0*/  @P0 STG.E.U8 desc[UR4][R32.64], R2 ;  /* 0x0000000220000986 */ /* 0x0001e2000c101104 */
[----:B------:R-:W-:Y:S02]  /*100cc0*/  LOP3.LUT P0, RZ, R45, 0x800000, RZ, 0xc0, !PT ;  /* 0x008000002dff7812 */ /* 0x000fe4000780c0ff */
[----:B0-----:R-:W-:Y:S02]  /*100cd0*/  PRMT R2, R37, 0x7773, RZ ;  /* 0x0000777325027816 */ /* 0x001fe400000000ff */
[----:B------:R-:W4:Y:S09]  /*100ce0*/  LDL.LU R37, [R1+0x32c] ;  /* 0x00032c0001257983 */ /* 0x000f320000300800 */
[----:B------:R0:W-:Y:S01]  /*100cf0*/  @P0 STG.E.U8 desc[UR4][R38.64], R2 ;  /* 0x0000000226000986 */ /* 0x0001e2000c101104 */
[----:B------:R-:W-:-:S03]  /*100d00*/  LOP3.LUT P0, RZ, R45, 0x400000, RZ, 0xc0, !PT ;  /* 0x004000002dff7812 */ /* 0x000fc6000780c0ff */
[----:B------:R-:W4:Y:S01]  /*100d10*/  LDL.LU.64 R32, [R1+0x3848] ;  /* 0x0038480001207983 */ /* 0x000f220000300a00 */
[----:B0-----:R-:W-:-:S03]  /*100d20*/  PRMT R2, R6, 0x7770, RZ ;  /* 0x0000777006027816 */ /* 0x001fc600000000ff */
[----:B------:R-:W4:Y:S06]  /*100d30*/  LDL.LU.64 R38, [R1+0x3850] ;  /* 0x0038500001267983 */ /* 0x000f2c0000300a00 */
        /* <DEDUP_REMOVED lines=27> */
[C---:B0-----:R-:W-:Y:S02]  /*100ef0*/  PRMT R2, R59.reuse, 0x7770, RZ ;  /* 0x000077703b027816 */ /* 0x041fe400000000ff */
        /* <DEDUP_REMOVED lines=10> */
[----:B------:R0:W-:Y:S02]  /*100fa0*/  @P4 STG.E.U8 desc[UR4][R32.64], R2 ;  /* 0x0000000220004986 */ /* 0x0001e4000c101104 */
[----:B0-----:R-:W-:-:S05]  /*100fb0*/  PRMT R2, R37, 0x7770, RZ ;  /* 0x0000777025027816 */ /* 0x001fca00000000ff */
[----:B------:R0:W-:Y:S02]  /*100fc0*/  @P5 STG.E.U8 desc[UR4][R38.64], R2 ;  /* 0x0000000226005986 */ /* 0x0001e4000c101104 */
[----:B0-----:R-:W-:-:S05]  /*100fd0*/  PRMT R2, R37, 0x7771, RZ ;  /* 0x0000777125027816 */ /* 0x001fca00000000ff */
[----:B------:R0:W-:Y:S04]  /*100fe0*/  @P6 STG.E.U8 desc[UR4][R60.64], R2 ;  /* 0x000000023c006986 */ /* 0x0001e8000c101104 */
[----:B0-----:R-:W4:Y:S04]  /*100ff0*/  LDL.LU.64 R60, [R1+0x3868] ;  /* 0x00386800013c7983 */ /* 0x001f280000300a00 */
[----:B------:R-:W2:Y:S04]  /*101000*/  LDL.LU.64 R28, [R1+0x3870] ;  /* 0x00387000011c7983 */ /* 0x000ea80000300a00 */
[----:B------:R-:W2:Y:S04]  /*101010*/  LDL.LU.64 R34, [R1+0x3878] ;  /* 0x0038780001227983 */ /* 0x000ea80000300a00 */
[----:B------:R-:W2:Y:S04]  /*101020*/  LDL.LU.64 R32, [R1+0x3880] ;  /* 0x0038800001207983 */ /* 0x000ea80000300a00 */
[----:B------:R-:W2:Y:S04]  /*101030*/  LDL.LU R36, [R1+0x31c] ;  /* 0x00031c0001247983 */ /* 0x000ea80000300800 */
[----:B------:R-:W2:Y:S01]  /*101040*/  LDL.LU.64 R38, [R1+0x3888] ;  /* 0x0038880001267983 */ /* 0x000ea20000300a00 */
[----:B------:R-:W-:-:S02]  /*101050*/  LOP3.LUT P4, RZ, R58, 0x10000, RZ, 0xc0, !PT ;  /* 0x000100003aff7812 */ /* 0x000fc4000788c0ff */
[C---:B------:R-:W-:Y:S02]  /*101060*/  LOP3.LUT P5, RZ, R58.reuse, 0x20000, RZ, 0xc0, !PT ;  /* 0x000200003aff7812 */ /* 0x040fe400078ac0ff */
[----:B------:R-:W-:Y:S02]  /*101070*/  PRMT R2, R37, 0x7772, RZ ;  /* 0x0000777225027816 */ /* 0x000fe400000000ff */
[----:B------:R-:W-:Y:S01]  /*101080*/  LOP3.LUT P0, RZ, R58, 0x10000000, RZ, 0xc0, !PT ;  /* 0x100000003aff7812 */ /* 0x000fe2000780c0ff */
[----:B------:R-:W2:Y:S01]  /*101090*/  LDL.LU R26, [R1+0x30c] ;  /* 0x00030c00011a7983 */ /* 0x000ea20000300800 */
        /* <DEDUP_REMOVED lines=26> */
[----:B---3--:R0:W-:Y:S02]  /*101240*/  @P4 STG.E.U8 desc[UR4][R30.64], R2 ;  /* 0x000000021e004986 */ /* 0x0081e4000c101104 */
[----:B0-----:R-:W-:-:S05]  /*101250*/  PRMT R2, R37, 0x7773, RZ ;  /* 0x0000777325027816 */ /* 0x001fca00000000ff */
[----:B----4-:R0:W-:Y:S04]  /*101260*/  @P5 STG.E.U8 desc[UR4][R60.64], R2 ;  /* 0x000000023c005986 */ /* 0x0101e8000c101104 */
[----:B0-----:R-:W3:Y:S04]  /*101270*/  LDL.LU.64 R60, [R1+0x3890] ;  /* 0x00389000013c7983 */ /* 0x001ee80000300a00 */
[----:B------:R-:W4:Y:S04]  /*101280*/  LDL.LU.64 R42, [R1+0x3898] ;  /* 0x00389800012a7983 */ /* 0x000f280000300a00 */
[----:B------:R-:W4:Y:S04]  /*101290*/  LDL.LU.64 R40, [R1+0x38a0] ;  /* 0x0038a00001287983 */ /* 0x000f280000300a00 */
[----:B------:R-:W4:Y:S04]  /*1012a0*/  LDL.LU.64 R6, [R1+0x38a8] ;  /* 0x0038a80001067983 */ /* 0x000f280000300a00 */
[----:B------:R-:W4:Y:S04]  /*1012b0*/  LDL.LU R27, [R1+0x2f0] ;  /* 0x0002f000011b7983 */ /* 0x000f280000300800 */
[----:B------:R-:W4:Y:S04]  /*1012c0*/  LDL.LU.64 R4, [R1+0x38b0] ;  /* 0x0038b00001047983 */ /* 0x000f280000300a00 */
[----:B------:R-:W4:Y:S04]  /*1012d0*/  LDL.LU.64 R22, [R1+0x38b8] ;  /* 0x0038b80001167983 */ /* 0x000f280000300a00 */
[----:B------:R-:W4:Y:S04]  /*1012e0*/  LDL.LU R37, [R1+0x2e0] ;  /* 0x0002e00001257983 */ /* 0x000f280000300800 */
[----:B------:R-:W4:Y:S04]  /*1012f0*/  LDL.LU.64 R20, [R1+0x38c0] ;  /* 0x0038c00001147983 */ /* 0x000f280000300a00 */
[----:B------:R-:W4:Y:S04]  /*101300*/  LDL.LU.64 R24, [R1+0x38c8] ;  /* 0x0038c80001187983 */ /* 0x000f280000300a00 */
[----:B------:R-:W4:Y:S01]  /*101310*/  LDL.LU.64 R30, [R1+0x38d0] ;  /* 0x0038d000011e7983 */ /* 0x000f220000300a00 */
[----:B------:R-:W-:-:S02]  /*101320*/  @P0 LOP3.LUT R45, R45, 0x4000, RZ, 0xfc, !PT ;  /* 0x000040002d2d0812 */ /* 0x000fc400078efcff */
[----:B------:R-:W-:Y:S02]  /*101330*/  LOP3.LUT P0, RZ, R58, 0x80000, RZ, 0xc0, !PT ;  /* 0x000800003aff7812 */ /* 0x000fe4000780c0ff */
[----:B--2---:R-:W-:-:S05]  /*101340*/  PRMT R2, R36, 0x7770, RZ ;  /* 0x0000777024027816 */ /* 0x004fca00000000ff */
        /* <DEDUP_REMOVED lines=15> */
[----:B------:R-:W-:Y:S02]  /*101440*/  PRMT R2, R26, 0x7770, RZ ;  /* 0x000077701a027816 */ /* 0x000fe400000000ff */
[C---:B------:R-:W-:Y:S02]  /*101450*/  LOP3.LUT P1, RZ, R58.reuse, 0x20000000, RZ, 0xc0, !PT ;  /* 0x200000003aff7812 */ /* 0x040fe4000782c0ff */
[C---:B------:R-:W-:Y:S02]  /*101460*/  LOP3.LUT P2, RZ, R58.reuse, 0x40000000, RZ, 0xc0, !PT ;  /* 0x400000003aff7812 */ /* 0x040fe4000784c0ff */
[----:B------:R-:W-:Y:S02]  /*101470*/  LOP3.LUT P3, RZ, R58, 0x80000000, RZ, 0xc0, !PT ;  /* 0x800000003aff7812 */ /* 0x000fe4000786c0ff */
[C---:B------:R-:W-:Y:S02]  /*101480*/  LOP3.LUT P4, RZ, R59.reuse, 0x1, RZ, 0xc0, !PT ;  /* 0x000000013bff7812 */ /* 0x040fe4000788c0ff */
[----:B------:R-:W-:-:S02]  /*101490*/  LOP3.LUT P5, RZ, R59, 0x2, RZ, 0xc0, !PT ;  /* 0x000000023bff7812 */ /* 0x000fc400078ac0ff */
[----:B------:R-:W-:Y:S01]  /*1014a0*/  LOP3.LUT P6, RZ, R59, 0x4, RZ, 0xc0, !PT ;  /* 0x000000043bff7812 */ /* 0x000fe200078cc0ff */
[----:B---3--:R0:W-:Y:S01]  /*1014b0*/  @P0 STG.E.U8 desc[UR4][R60.64], R2 ;  /* 0x000000023c000986 */ /* 0x0081e2000c101104 */
[C---:B------:R-:W-:Y:S02]  /*1014c0*/  LOP3.LUT P0, RZ, R45.reuse, 0x800, RZ, 0xc0, !PT ;  /* 0x000008002dff7812 */ /* 0x040fe4000780c0ff */
[----:B0-----:R-:W-:Y:S01]  /*1014d0*/  PRMT R2, R26, 0x7771, RZ ;  /* 0x000077711a027816 */ /* 0x001fe200000000ff */
[----:B------:R-:W3:Y:S10]  /*1014e0*/  LDL.LU.64 R60, [R1+0x55f0] ;  /* 0x0055f000013c7983 */ /* 0x000ef40000300a00 */
[----:B----4-:R0:W-:Y:S01]  /*1014f0*/  @P0 STG.E.U8 desc[UR4][R42.64], R2 ;  /* 0x000000022a000986 */ /* 0x0101e2000c101104 */
        /* <DEDUP_REMOVED lines=18> */
[----:B------:R0:W-:Y:S04]  /*101620*/  @P2 STG.E.U8 desc[UR4][R30.64], R2 ;  /* 0x000000021e002986 */ /* 0x0001e8000c101104 */
[----:B0-----:R-:W4:Y:S01]  /*101630*/  LDL.LU.64 R30, [R1+0x38f8] ;  /* 0x0038f800011e7983 */ /* 0x001f220000300a00 */
[----:B------:R-:W-:-:S03]  /*101640*/  PRMT R2, R37, 0x7771, RZ ;  /* 0x0000777125027816 */ /* 0x000fc600000000ff */
[----:B------:R-:W3:Y:S04]  /*101650*/  LDL.LU.64 R24, [R1+0x3900] ;  /* 0x0039000001187983 */ /* 0x000ee80000300a00 */
        /* <DEDUP_REMOVED lines=45> */
[----:B----4-:R0:W-:Y:S04]  /*101930*/  @P4 STG.E.U8 desc[UR4][R30.64], R2 ;  /* 0x000000021e004986 */ /* 0x0101e8000c101104 */
[----:B0-----:R-:W4:Y:S04]  /*101940*/  LDL.LU R30, [R1+0x2b0] ;  /* 0x0002b000011e7983 */ /* 0x001f280000300800 */
[----:B------:R-:W4:Y:S04]  /*101950*/  LDL.LU.64 R40, [R1+0x3930] ;  /* 0x0039300001287983 */ /* 0x000f280000300a00 */
[----:B------:R-:W4:Y:S04]  /*101960*/  LDL.LU.64 R6, [R1+0x3938] ;  /* 0x0039380001067983 */ /* 0x000f280000300a00 */
[----:B------:R-:W4:Y:S04]  /*101970*/  LDL.LU.64 R4, [R1+0x3940] ;  /* 0x0039400001047983 */ /* 0x000f280000300a00 */
[----:B------:R-:W4:Y:S04]  /*101980*/  LDL.LU.64 R22, [R1+0x3948] ;  /* 0x0039480001167983 */ /* 0x000f280000300a00 */
[----:B------:R-:W4:Y:S01]  /*101990*/  LDL.LU R31, [R1+0x2a0] ;  /* 0x0002a000011f7983 */ /* 0x000f220000300800 */
[----:B------:R-:W-:-:S03]  /*1019a0*/  PRMT R2, R36, 0x7772, RZ ;  /* 0x0000777224027816 */ /* 0x000fc600000000ff */
[----:B------:R-:W4:Y:S04]  /*1019b0*/  LDL.LU.64 R20, [R1+0x3950] ;  /* 0x0039500001147983 */ /* 0x000f280000300a00 */
[----:B------:R-:W4:Y:S04]  /*1019c0*/  LDL.LU.64 R26, [R1+0x3958] ;  /* 0x00395800011a7983 */ /* 0x000f280000300a00 */
[----:B---3--:R0:W-:Y:S02]  /*1019d0*/  @P5 STG.E.U8 desc[UR4][R24.64], R2 ;  /* 0x0000000218005986 */ /* 0x0081e4000c101104 */
[----:B0-----:R-:W-:-:S02]  /*1019e0*/  PRMT R2, R36, 0x7773, RZ ;  /* 0x0000777324027816 */ /* 0x001fc400000000ff */
[----:B------:R-:W3:Y:S04]  /*1019f0*/  LDL.LU.64 R24, [R1+0x3960] ;  /* 0x0039600001187983 */ /* 0x000ee80000300a00 */
[----:B--2---:R0:W-:Y:S04]  /*101a00*/  @P6 STG.E.U8 desc[UR4][R28.64], R2 ;  /* 0x000000021c006986 */ /* 0x0041e8000c101104 */
[----:B0-----:R-:W2:Y:S01]  /*101a10*/  LDL.LU.64 R28, [R1+0x3968] ;  /* 0x00396800011c7983 */ /* 0x001ea20000300a00 */
[----:B------:R-:W-:-:S05]  /*101a20*/  PRMT R2, R37, 0x7770, RZ ;  /* 0x0000777025027816 */ /* 0x000fca00000000ff */
        /* <DEDUP_REMOVED lines=20> */
[----:B----4-:R-:W-:-:S05]  /*101b70*/  PRMT R2, R30, 0x7770, RZ ;  /* 0x000077701e027816 */ /* 0x010fca00000000ff */
        /* <DEDUP_REMOVED lines=30> */
[----:B------:R-:W3:Y:S04]  /*101d60*/  LDL.LU.64 R28, [R1+0x39a0] ;  /* 0x0039a000011c7983 */ /* 0x000ee80000300a00 */
[----:B------:R-:W3:Y:S01]  /*101d70*/  LDL.LU R35, [R1+0x280] ;  /* 0x0002800001237983 */ /* 0x000ee20000300800 */
[----:B------:R-:W-:-:S13]  /*101d80*/  LOP3.LUT P6, RZ, R59, 0x200000, RZ, 0xc0, !PT ;  /* 0x002000003bff7812 */ /* 0x000fda00078cc0ff */
[----:B------:R0:W-:Y:S04]  /*101d90*/  @P6 STG.E.U8 desc[UR4][R36.64], R2 ;  /* 0x0000000224006986 */ /* 0x0001e8000c101104 */
[----:B0-----:R-:W4:Y:S04]  /*101da0*/  LDL.LU.64 R36, [R1+0x39a8] ;  /* 0x0039a80001247983 */ /* 0x001f280000300a00 */
[----:B------:R-:W4:Y:S04]  /*101db0*/  LDL.LU.64 R32, [R1+0x39b0] ;  /* 0x0039b00001207983 */ /* 0x000f280000300a00 */
[----:B------:R-:W4:Y:S01]  /*101dc0*/  LDL.LU R22, [R1+0x2f4] ;  /* 0x0002f40001167983 */ /* 0x000f220000300800 */
[----:B------:R-:W-:-:S02]  /*101dd0*/  LOP3.LUT R46, R46, 0xffefffff, RZ, 0xc0, !PT ;  /* 0xffefffff2e2e7812 */ /* 0x000fc400078ec0ff */
[C---:B------:R-:W-:Y:S02]  /*101de0*/  LOP3.LUT P4, RZ, R59.reuse, 0x400000, RZ, 0xc0, !PT ;  /* 0x004000003bff7812 */ /* 0x040fe4000788c0ff */
        /* <DEDUP_REMOVED lines=12> */
[----:B------:R0:W-:Y:S01]  /*101eb0*/  @P4 STG.E.U8 desc[UR4][R38.64], R2 ;  /* 0x0000000226004986 */ /* 0x0001e2000c101104 */
[----:B------:R-:W-:-:S03]  /*101ec0*/  LOP3.LUT R46, R46, 0xff7fffff, RZ, 0xc0, !PT ;  /* 0xff7fffff2e2e7812 */ /* 0x000fc600078ec0ff */
[----:B0-----:R-:W2:Y:S08]  /*101ed0*/  LDL.LU.64 R38, [R1+0x39b8] ;  /* 0x0039b80001267983 */ /* 0x001eb00000300a00 */
[----:B------:R-:W-:Y:S02]  /*101ee0*/  @P0 LOP3.LUT R46, R46, 0x800000, RZ, 0xfc, !PT ;  /* 0x008000002e2e0812 */ /* 0x000fe400078efcff */
[----:B------:R-:W-:Y:S01]  /*101ef0*/  LOP3.LUT P0, RZ, R59, 0x40000000, RZ, 0xc0, !PT ;  /* 0x400000003bff7812 */ /* 0x000fe2000780c0ff */
[----:B------:R-:W3:Y:S04]  /*101f00*/  LDL.LU.64 R44, [R1+0x39c0] ;  /* 0x0039c000012c7983 */ /* 0x000ee80000300a00 */
[----:B------:R-:W3:Y:S01]  /*101f10*/  LDL.LU.64 R42, [R1+0x39c8] ;  /* 0x0039c800012a7983 */ /* 0x000ee20000300a00 */
[----:B------:R-:W-:-:S03]  /*101f20*/  LOP3.LUT R46, R46, 0xfeffffff, RZ, 0xc0, !PT ;  /* 0xfeffffff2e2e7812 */ /* 0x000fc600078ec0ff */
        /* <DEDUP_REMOVED lines=40> */
[C---:B------:R-:W-:Y:S02]  /*1021b0*/  LOP3.LUT P3, RZ, R60.reuse, 0x20, RZ, 0xc0, !PT ;  /* 0x000000203cff7812 */ /* 0x040fe4000786c0ff */
[----:B------:R-:W-:-:S03]  /*1021c0*/  LOP3.LUT P4, RZ, R60, 0x40, RZ, 0xc0, !PT ;  /* 0x000000403cff7812 */ /* 0x000fc6000788c0ff */
        /* <DEDUP_REMOVED lines=37> */
[----:B------:R-:W-:-:S11]  /*102420*/  PRMT R2, R36, 0x7771, RZ ;  /* 0x0000777124027816 */ /* 0x000fd600000000ff */
[----:B------:R0:W-:Y:S04]  /*102430*/  @P5 STG.E.U8 desc[UR4][R32.64], R2 ;  /* 0x0000000220005986 */ /* 0x0001e8000c101104 */
[----:B0-----:R-:W4:Y:S01]  /*102440*/  LDL.LU.64 R32, [R1+0x3a48] ;  /* 0x003a480001207983 */ /* 0x001f220000300a00 */
[----:B------:R-:W-:Y:S02]  /*102450*/  LOP3.LUT P6, RZ, R60, 0x100, RZ, 0xc0, !PT ;  /* 0x000001003cff7812 */ /* 0x000fe400078cc0ff */
[C---:B------:R-:W-:Y:S01]  /*102460*/  PRMT R2, R36.reuse, 0x7772, RZ ;  /* 0x0000777224027816 */ /* 0x040fe200000000ff */
[----:B------:R-:W4:Y:S10]  /*102470*/  LDL.LU R40, [R1+0x2a4] ;  /* 0x0002a40001287983 */ /* 0x000f340000300800 */
        /* <DEDUP_REMOVED lines=30> */
[----:B----4-:R-:W-:-:S05]  /*102660*/  PRMT R2, R37, 0x7770, RZ ;  /* 0x0000777025027816 */ /* 0x010fca00000000ff */
[----:B------:R0:W-:Y:S02]  /*102670*/  @P5 STG.E.U8 desc[UR4][R30.64], R2 ;  /* 0x000000021e005986 */ /* 0x0001e4000c101104 */
[----:B0-----:R-:W-:Y:S02]  /*102680*/  PRMT R2, R37, 0x7771, RZ ;  /* 0x0000777125027816 */ /* 0x001fe400000000ff */
[----:B------:R-:W4:Y:S04]  /*102690*/  LDL.LU.64 R30, [R1+0x3a98] ;  /* 0x003a9800011e7983 */ /* 0x000f280000300a00 */
[----:B------:R0:W-:Y:S04]  /*1026a0*/  @P6 STG.E.U8 desc[UR4][R28.64], R2 ;  /* 0x000000021c006986 */ /* 0x0001e8000c101104 */
[----:B0-----:R-:W4:Y:S01]  /*1026b0*/  LDL.LU.64 R28, [R1+0x3aa0] ;  /* 0x003aa000011c7983 */ /* 0x001f220000300a00 */
        /* <DEDUP_REMOVED lines=24> */
[----:B--2---:R0:W-:Y:S01]  /*102840*/  @P0 STG.E.U8 desc[UR4][R38.64], R2 ;  /* 0x0000000226000986 */ /* 0x0041e2000c101104 */
[----:B------:R-:W-:Y:S02]  /*102850*/  LOP3.LUT P0, RZ, R46, 0x20000, RZ, 0xc0, !PT ;  /* 0x000200002eff7812 */ /* 0x000fe4000780c0ff */
[----:B0-----:R-:W-:Y:S02]  /*102860*/  PRMT R2, R40, 0x7771, RZ ;  /* 0x0000777128027816 */ /* 0x001fe400000000ff */
[C---:B------:R-:W-:Y:S02]  /*102870*/  LOP3.LUT P1, RZ, R60.reuse, 0x400000, RZ, 0xc0, !PT ;  /* 0x004000003cff7812 */ /* 0x040fe4000782c0ff */
[C---:B------:R-:W-:Y:S02]  /*102880*/  LOP3.LUT P2, RZ, R60.reuse, 0x800000, RZ, 0xc0, !PT ;  /* 0x008000003cff7812 */ /* 0x040fe4000784c0ff */
[----:B------:R-:W-:Y:S01]  /*102890*/  LOP3.LUT P3, RZ, R60, 0x1000000, RZ, 0xc0, !PT ;  /* 0x010000003cff7812 */ /* 0x000fe2000786c0ff */
[----:B------:R-:W2:Y:S04]  /*1028a0*/  LDL.LU.64 R38, [R1+0x3ab8] ;  /* 0x003ab80001267983 */ /* 0x000ea80000300a00 */
        /* <DEDUP_REMOVED lines=25> */
[----:B0-----:R-:W-:Y:S02]  /*102a40*/  PRMT R2, R61, 0x7773, RZ ;  /* 0x000077733d027816 */ /* 0x001fe400000000ff */
[----:B------:R-:W3:Y:S01]  /*102a50*/  LDL.LU R61, [R1+0x55e8] ;  /* 0x0055e800013d7983 */ /* 0x000ee20000300800 */
[C---:B------:R-:W-:Y:S02]  /*102a60*/  LOP3.LUT P4, RZ, R60.reuse, 0x2000000, RZ, 0xc0, !PT ;  /* 0x020000003cff7812 */ /* 0x040fe4000788c0ff */
[----:B------:R-:W-:Y:S01]  /*102a70*/  LOP3.LUT P5, RZ, R60, 0x4000000, RZ, 0xc0, !PT ;  /* 0x040000003cff7812 */ /* 0x000fe200078ac0ff */
[----:B------:R-:W4:Y:S04]  /*102a80*/  LDL.LU.64 R24, [R1+0x3ac0] ;  /* 0x003ac00001187983 */ /* 0x000f280000300a00 */
[----:B------:R-:W4:Y:S04]  /*102a90*/  LDL.LU.64 R30, [R1+0x3ac8] ;  /* 0x003ac800011e7983 */ /* 0x000f280000300a00 */
[----:B------:R-:W4:Y:S04]  /*102aa0*/  LDL.LU.64 R28, [R1+0x3ad0] ;  /* 0x003ad000011c7983 */ /* 0x000f280000300a00 */
[----:B------:R0:W-:Y:S02]  /*102ab0*/  @P4 STG.E.U8 desc[UR4][R34.64], R2 ;  /* 0x0000000222004986 */ /* 0x0001e4000c101104 */
[----:B0-----:R-:W-:-:S02]  /*102ac0*/  PRMT R2, R37, 0x7770, RZ ;  /* 0x0000777025027816 */ /* 0x001fc400000000ff */
[----:B------:R-:W4:Y:S04]  /*102ad0*/  LDL.LU.64 R34, [R1+0x3ad8] ;  /* 0x003ad80001227983 */ /* 0x000f280000300a00 */
[----:B------:R0:W-:Y:S04]  /*102ae0*/  @P5 STG.E.U8 desc[UR4][R32.64], R2 ;  /* 0x0000000220005986 */ /* 0x0001e8000c101104 */
[----:B0-----:R-:W4:Y:S04]  /*102af0*/  LDL.LU.64 R32, [R1+0x3ae0] ;  /* 0x003ae00001207983 */ /* 0x001f280000300a00 */
[----:B------:R-:W4:Y:S01]  /*102b00*/  LDL.LU R36, [R1+0x2e8] ;  /* 0x0002e80001247983 */ /* 0x000f220000300800 */
[----:B------:R-:W-:-:S02]  /*102b10*/  LOP3.LUT R46, R46, 0xfffffffb, RZ, 0xc0, !PT ;  /* 0xfffffffb2e2e7812 */ /* 0x000fc400078ec0ff */
[----:B------:R-:W-:Y:S02]  /*102b20*/  LOP3.LUT P6, RZ, R60, 0x8000000, RZ, 0xc0, !PT ;  /* 0x080000003cff7812 */ /* 0x000fe400078cc0ff */
[----:B------:R-:W-:-:S11]  /*102b30*/  PRMT R2, R37, 0x7771, RZ ;  /* 0x0000777125027816 */ /* 0x000fd600000000ff */
[----:B--2---:R0:W-:Y:S04]  /*102b40*/  @P6 STG.E.U8 desc[UR4][R38.64], R2 ;  /* 0x0000000226006986 */ /* 0x0041e8000c101104 */
[----:B0-----:R-:W2:Y:S04]  /*102b50*/  LDL.LU.64 R38, [R1+0x3ae8] ;  /* 0x003ae80001267983 */ /* 0x001ea80000300a00 */
[----:B------:R-:W2:Y:S04]  /*102b60*/  LDL.LU R26, [R1+0x2d8] ;  /* 0x0002d800011a7983 */ /* 0x000ea80000300800 */
[----:B------:R-:W2:Y:S04]  /*102b70*/  LDL.LU.64 R44, [R1+0x3af0] ;  /* 0x003af000012c7983 */ /* 0x000ea80000300a00 */
[----:B------:R-:W2:Y:S04]  /*102b80*/  LDL.LU.64 R42, [R1+0x3af8] ;  /* 0x003af800012a7983 */ /* 0x000ea80000300a00 */
[----:B------:R-:W2:Y:S04]  /*102b90*/  LDL.LU.64 R40, [R1+0x3b00] ;  /* 0x003b000001287983 */ /* 0x000ea80000300a00 */
[----:B------:R-:W2:Y:S04]  /*102ba0*/  LDL.LU.64 R6, [R1+0x3b08] ;  /* 0x003b080001067983 */ /* 0x000ea80000300a00 */
[----:B------:R-:W2:Y:S04]  /*102bb0*/  LDL.LU R27, [R1+0x2c8] ;  /* 0x0002c800011b7983 */ /* 0x000ea80000300800 */
[----:B------:R-:W2:Y:S01]  /*102bc0*/  LDL.LU.64 R4, [R1+0x3b10] ;  /* 0x003b100001047983 */ /* 0x000ea20000300a00 */
[----:B------:R-:W-:-:S03]  /*102bd0*/  LOP3.LUT P4, RZ, R60, 0x10000000, RZ, 0xc0, !PT ;  /* 0x100000003cff7812 */ /* 0x000fc6000788c0ff */
[----:B------:R-:W2:Y:S01]  /*102be0*/  LDL.LU.64 R22, [R1+0x3b18] ;  /* 0x003b180001167983 */ /* 0x000ea20000300a00 */
[C---:B------:R-:W-:Y:S02]  /*102bf0*/  LOP3.LUT P5, RZ, R60.reuse, 0x20000000, RZ, 0xc0, !PT ;  /* 0x200000003cff7812 */ /* 0x040fe400078ac0ff */
[----:B------:R-:W-:Y:S02]  /*102c00*/  PRMT R2, R37, 0x7772, RZ ;  /* 0x0000777225027816 */ /* 0x000fe400000000ff */
        /* <DEDUP_REMOVED lines=25> */
[----:B----4-:R0:W-:Y:S01]  /*102da0*/  @P4 STG.E.U8 desc[UR4][R24.64], R2 ;  /* 0x0000000218004986 */ /* 0x0101e2000c101104 */
[----:B------:R-:W-:Y:S02]  /*102db0*/  LOP3.LUT R46, R46, 0xfffffbff, RZ, 0xc0, !PT ;  /* 0xfffffbff2e2e7812 */ /* 0x000fe400078ec0ff */
[----:B0-----:R-:W-:Y:S02]  /*102dc0*/  PRMT R2, R37, 0x7773, RZ ;  /* 0x0000777325027816 */ /* 0x001fe400000000ff */
[----:B------:R-:W3:Y:S04]  /*102dd0*/  LDL.LU R37, [R1+0x2b8] ;  /* 0x0002b80001257983 */ /* 0x000ee80000300800 */
[----:B------:R-:W4:Y:S03]  /*102de0*/  LDL.LU.64 R20, [R1+0x3b20] ;  /* 0x003b200001147983 */ /* 0x000f260000300a00 */
[----:B------:R-:W-:-:S02]  /*102df0*/  @P0 LOP3.LUT R46, R46, 0x400, RZ, 0xfc, !PT ;  /* 0x000004002e2e0812 */ /* 0x000fc400078efcff */
[----:B------:R-:W-:Y:S01]  /*102e00*/  LOP3.LUT P0, RZ, R60, 0x80000000, RZ, 0xc0, !PT ;  /* 0x800000003cff7812 */ /* 0x000fe2000780c0ff */
[----:B------:R0:W-:Y:S04]  /*102e10*/  @P5 STG.E.U8 desc[UR4][R30.64], R2 ;  /* 0x000000021e005986 */ /* 0x0001e8000c101104 */
[----:B------:R-:W3:Y:S01]  /*102e20*/  LDL.LU.64 R24, [R1+0x3b28] ;  /* 0x003b280001187983 */ /* 0x000ee20000300a00 */
[----:B0-----:R-:W-:-:S03]  /*102e30*/  PRMT R2, R36, 0x7770, RZ ;  /* 0x0000777024027816 */ /* 0x001fc600000000ff */
[----:B------:R-:W3:Y:S04]  /*102e40*/  LDL.LU.64 R30, [R1+0x3b30] ;  /* 0x003b3000011e7983 */ /* 0x000ee80000300a00 */
[----:B------:R0:W-:Y:S02]  /*102e50*/  @P6 STG.E.U8 desc[UR4][R28.64], R2 ;  /* 0x000000021c006986 */ /* 0x0001e4000c101104 */
[----:B0-----:R-:W-:Y:S02]  /*102e60*/  PRMT R2, R36, 0x7771, RZ ;  /* 0x0000777124027816 */ /* 0x001fe400000000ff */
[----:B------:R-:W3:Y:S04]  /*102e70*/  LDL.LU.64 R28, [R1+0x3b38] ;  /* 0x003b3800011c7983 */ /* 0x000ee80000300a00 */
[----:B------:R0:W-:Y:S01]  /*102e80*/  @P0 STG.E.U8 desc[UR4][R34.64], R2 ;  /* 0x0000000222000986 */ /* 0x0001e2000c101104 */
[----:B------:R-:W-:-:S02]  /*102e90*/  LOP3.LUT P0, RZ, R46, 0x400, RZ, 0xc0, !PT ;  /* 0x000004002eff7812 */ /* 0x000fc4000780c0ff */
[----:B0-----:R-:W-:Y:S01]  /*102ea0*/  PRMT R2, R36, 0x7772, RZ ;  /* 0x0000777224027816 */ /* 0x001fe200000000ff */
[----:B------:R-:W3:Y:S10]  /*102eb0*/  LDL.LU.64 R34, [R1+0x3b40] ;  /* 0x003b400001227983 */ /* 0x000ef40000300a00 */
[----:B------:R0:W-:Y:S04]  /*102ec0*/  @P0 STG.E.U8 desc[UR4][R32.64], R2 ;  /* 0x0000000220000986 */ /* 0x0001e8000c101104 */
[----:B0-----:R-:W3:Y:S01]  /*102ed0*/  LDL.LU.64 R32, [R1+0x3b48] ;  /* 0x003b480001207983 */ /* 0x001ee20000300a00 */
[----:B------:R-:W-:-:S02]  /*102ee0*/  LOP3.LUT P0, RZ, R46, 0x200, RZ, 0xc0, !PT ;  /* 0x000002002eff7812 */ /* 0x000fc4000780c0ff */
[----:B------:R-:W-:-:S11]  /*102ef0*/  PRMT R2, R36, 0x7773, RZ ;  /* 0x0000777324027816 */ /* 0x000fd600000000ff */
[----:B--2---:R0:W-:Y:S01]  /*102f00*/  @P0 STG.E.U8 desc[UR4][R38.64], R2 ;  /* 0x0000000226000986 */ /* 0x0041e2000c101104 */
[----:B------:R-:W-:Y:S02]  /*102f10*/  LOP3.LUT P0, RZ, R46, 0x100, RZ, 0xc0, !PT ;  /* 0x000001002eff7812 */ /* 0x000fe4000780c0ff */
[----:B0-----:R-:W-:Y:S01]  /*102f20*/  PRMT R2, R26, 0x7770, RZ ;  /* 0x000077701a027816 */ /* 0x001fe200000000ff */
[----:B------:R-:W2:Y:S04]  /*102f30*/  LDL.LU.64 R38, [R1+0x3b50] ;  /* 0x003b500001267983 */ /* 0x000ea80000300a00 */
        /* <DEDUP_REMOVED lines=21> */
[C---:B------:R-:W-:Y:S02]  /*103090*/  LOP3.LUT P3, RZ, R61.reuse, 0x800, RZ, 0xc0, !PT ;  /* 0x000008003dff7812 */ /* 0x040fe4000786c0ff */
[----:B------:R-:W-:-:S02]  /*1030a0*/  LOP3.LUT P4, RZ, R61, 0x1000, RZ, 0xc0, !PT ;  /* 0x000010003dff7812 */ /* 0x000fc4000788c0ff */
[----:B------:R-:W-:Y:S01]  /*1030b0*/  LOP3.LUT P5, RZ, R61, 0x2000, RZ, 0xc0, !PT ;  /* 0x000020003dff7812 */ /* 0x000fe200078ac0ff */
[----:B----4-:R0:W-:Y:S02]  /*1030c0*/  @P0 STG.E.U8 desc[UR4][R20.64], R2 ;  /* 0x0000000214000986 */ /* 0x0101e4000c101104 */
        /* <DEDUP_REMOVED lines=10> */
[----:B0-----:R-:W3:Y:S01]  /*103170*/  LDL.LU.64 R32, [R1+0x3b58] ;  /* 0x003b580001207983 */ /* 0x001ee20000300a00 */
[C---:B------:R-:W-:Y:S02]  /*103180*/  LOP3.LUT P6, RZ, R61.reuse, 0x4000, RZ, 0xc0, !PT ;  /* 0x000040003dff7812 */ /* 0x040fe400078cc0ff */
[----:B--2---:R-:W-:Y:S01]  /*103190*/  PRMT R2, R36, 0x7770, RZ ;  /* 0x0000777024027816 */ /* 0x004fe200000000ff */
[----:B------:R-:W2:Y:S10]  /*1031a0*/  LDL.LU.64 R24, [R1+0x3b60] ;  /* 0x003b600001187983 */ /* 0x000eb40000300a00 */
[----:B------:R0:W-:Y:S04]  /*1031b0*/  @P6 STG.E.U8 desc[UR4][R38.64], R2 ;  /* 0x0000000226006986 */ /* 0x0001e8000c101104 */
[----:B0-----:R-:W4:Y:S04]  /*1031c0*/  LDL.LU.64 R38, [R1+0x3b68] ;  /* 0x003b680001267983 */ /* 0x001f280000300a00 */
[----:B------:R-:W2:Y:S04]  /*1031d0*/  LDL.LU.64 R30, [R1+0x3b70] ;  /* 0x003b7000011e7983 */ /* 0x000ea80000300a00 */
[----:B------:R-:W2:Y:S04]  /*1031e0*/  LDL.LU.64 R34, [R1+0x3b78] ;  /* 0x003b780001227983 */ /* 0x000ea80000300a00 */
[----:B------:R-:W2:Y:S01]  /*1031f0*/  LDL.LU R37, [R1+0x298] ;  /* 0x0002980001257983 */ /* 0x000ea20000300800 */
[----:B------:R-:W-:-:S02]  /*103200*/  LOP3.LUT P4, RZ, R61, 0x8000, RZ, 0xc0, !PT ;  /* 0x000080003dff7812 */ /* 0x000fc4000788c0ff */
[----:B------:R-:W-:Y:S01]  /*103210*/  PRMT R2, R36, 0x7771, RZ ;  /* 0x0000777124027816 */ /* 0x000fe200000000ff */
[----:B------:R-:W2:Y:S01]  /*103220*/  LDL.LU R28, [R1+0x340] ;  /* 0x00034000011c7983 */ /* 0x000ea20000300800 */
        /* <DEDUP_REMOVED lines=16> */
[----:B------:R-:W3:Y:S04]  /*103330*/  LDL.LU R29, [R1+0x288] ;  /* 0x00028800011d7983 */ /* 0x000ee80000300800 */
[----:B------:R-:W3:Y:S04]  /*103340*/  LDL.LU.64 R44, [R1+0x3b88] ;  /* 0x003b8800012c7983 */ /* 0x000ee80000300a00 */
[----:B------:R-:W3:Y:S01]  /*103350*/  LDL.LU.64 R42, [R1+0x3b90] ;  /* 0x003b9000012a7983 */ /* 0x000ee20000300a00 */
[----:B------:R-:W-:-:S02]  /*103360*/  @P0 LOP3.LUT R47, R47, 0x20000000, RZ, 0xfc, !PT ;  /* 0x200000002f2f0812 */ /* 0x000fc400078efcff */
[----:B------:R-:W-:Y:S01]  /*103370*/  LOP3.LUT P0, RZ, R61, 0x400000, RZ, 0xc0, !PT ;  /* 0x004000003dff7812 */ /* 0x000fe2000780c0ff */
[----:B------:R-:W3:Y:S04]  /*103380*/  LDL.LU.64 R40, [R1+0x3b98] ;  /* 0x003b980001287983 */ /* 0x000ee80000300a00 */
[----:B------:R-:W3:Y:S01]  /*103390*/  LDL.LU.64 R6, [R1+0x3ba0] ;  /* 0x003ba00001067983 */ /* 0x000ee20000300a00 */
[----:B------:R-:W-:Y:S02]  /*1033a0*/  LOP3.LUT R47, R47, 0xbfffffff, RZ, 0xc0, !PT ;  /* 0xbfffffff2f2f7812 */ /* 0x000fe400078ec0ff */
[C---:B------:R-:W-:Y:S02]  /*1033b0*/  LOP3.LUT P5, RZ, R61.reuse, 0x10000, RZ, 0xc0, !PT ;  /* 0x000100003dff7812 */ /* 0x040fe400078ac0ff */
[----:B------:R-:W-:-:S02]  /*1033c0*/  LOP3.LUT P6, RZ, R61, 0x20000, RZ, 0xc0, !PT ;  /* 0x000200003dff7812 */ /* 0x000fc400078cc0ff */
[----:B------:R-:W-:Y:S02]  /*1033d0*/  LOP3.LUT R46, R46, 0xfffffffe, RZ, 0xc0, !PT ;  /* 0xfffffffe2e2e7812 */ /* 0x000fe400078ec0ff */
[----:B------:R-:W-:Y:S01]  /*1033e0*/  PRMT R2, R36, 0x7772, RZ ;  /* 0x0000777224027816 */ /* 0x000fe200000000ff */
[----:B------:R-:W3:Y:S01]  /*1033f0*/  LDL.LU.64 R4, [R1+0x3ba8] ;  /* 0x003ba80001047983 */ /* 0x000ee20000300a00 */
[----:B------:R-:W-:Y:S02]  /*103400*/  @P0 LOP3.LUT R47, R47, 0x40000000, RZ, 0xfc, !PT ;  /* 0x400000002f2f0812 */ /* 0x000fe400078efcff */
[----:B------:R-:W-:Y:S02]  /*103410*/  LOP3.LUT P0, RZ, R61, 0x200000, RZ, 0xc0, !PT ;  /* 0x002000003dff7812 */ /* 0x000fe4000780c0ff */
[----:B------:R-:W-:-:S11]  /*103420*/  LOP3.LUT R47, R47, 0x7fffffff, RZ, 0xc0, !PT ;  /* 0x7fffffff2f2f7812 */ /* 0x000fd600078ec0ff */
[----:B------:R-:W-:Y:S02]  /*103430*/  @P0 LOP3.LUT R47, R47, 0x80000000, RZ, 0xfc, !PT ;  /* 0x800000002f2f0812 */ /* 0x000fe400078efcff */
[----:B------:R-:W-:Y:S01]  /*103440*/  LOP3.LUT P0, RZ, R61, 0x100000, RZ, 0xc0, !PT ;  /* 0x001000003dff7812 */ /* 0x000fe2000780c0ff */
[----:B--2---:R0:W-:-:S12]  /*103450*/  @P5 STG.E.U8 desc[UR4][R24.64], R2 ;  /* 0x0000000218005986 */ /* 0x0041d8000c101104 */
[----:B------:R-:W-:Y:S02]  /*103460*/  @P0 LOP3.LUT R46, R46, 0x1, RZ, 0xfc, !PT ;  /* 0x000000012e2e0812 */ /* 0x000fe400078efcff */
[----:B------:R-:W-:Y:S02]  /*103470*/  LOP3.LUT P0, RZ, R61, 0x80000, RZ, 0xc0, !PT ;  /* 0x000800003dff7812 */ /* 0x000fe4000780c0ff */
[----:B0-----:R-:W-:Y:S02]  /*103480*/  PRMT R2, R36, 0x7773, RZ ;  /* 0x0000777324027816 */ /* 0x001fe400000000ff */
[----:B------:R-:W-:-:S03]  /*103490*/  LOP3.LUT R46, R46, 0xfffffffd, RZ, 0xc0, !PT ;  /* 0xfffffffd2e2e7812 */ /* 0x000fc600078ec0ff */
[----:B----4-:R0:W-:Y:S04]  /*1034a0*/  @P6 STG.E.U8 desc[UR4][R38.64], R2 ;  /* 0x0000000226006986 */ /* 0x0101e8000c101104 */
[----:B0-----:R-:W2:Y:S04]  /*1034b0*/  LDL.LU R38, [R1+0x2fc] ;  /* 0x0002fc0001267983 */ /* 0x001ea80000300800 */
[----:B------:R-:W4:Y:S01]  /*1034c0*/  LDL.LU.64 R22, [R1+0x3bb0] ;  /* 0x003bb00001167983 */ /* 0x000f220000300a00 */
[----:B------:R-:W-:Y:S02]  /*1034d0*/  @P0 LOP3.LUT R46, R46, 0x2, RZ, 0xfc, !PT ;  /* 0x000000022e2e0812 */ /* 0x000fe400078efcff */
[----:B------:R-:W-:-:S02]  /*1034e0*/  LOP3.LUT P0, RZ, R61, 0x40000, RZ, 0xc0, !PT ;  /* 0x000400003dff7812 */ /* 0x000fc4000780c0ff */
[----:B------:R-:W-:Y:S01]  /*1034f0*/  PRMT R2, R37, 0x7770, RZ ;  /* 0x0000777025027816 */ /* 0x000fe200000000ff */
[----:B------:R-:W2:Y:S04]  /*103500*/  LDL.LU.64 R20, [R1+0x3bb8] ;  /* 0x003bb80001147983 */ /* 0x000ea80000300a00 */
[----:B------:R-:W2:Y:S04]  /*103510*/  LDL.LU R39, [R1+0x2ec] ;  /* 0x0002ec0001277983 */ /* 0x000ea80000300800 */
[----:B------:R-:W2:Y:S04]  /*103520*/  LDL.LU.64 R26, [R1+0x3bc0] ;  /* 0x003bc000011a7983 */ /* 0x000ea80000300a00 */
[----:B------:R-:W2:Y:S04]  /*103530*/  LDL.LU.64 R24, [R1+0x3bc8] ;  /* 0x003bc80001187983 */ /* 0x000ea80000300a00 */
        /* <DEDUP_REMOVED lines=8> */
[----:B---3--:R0:W-:Y:S04]  /*1035c0*/  @P0 STG.E.U8 desc[UR4][R32.64], R2 ;  /* 0x0000000220000986 */ /* 0x0081e8000c101104 */
[----:B0-----:R-:W3:Y:S01]  /*1035d0*/  LDL.LU.64 R32, [R1+0x3be0] ;  /* 0x003be00001207983 */ /* 0x001ee20000300a00 */
[----:B------:R-:W-:-:S02]  /*1035e0*/  LOP3.LUT P0, RZ, R47, 0x80000000, RZ, 0xc0, !PT ;  /* 0x800000002fff7812 */ /* 0x000fc4000780c0ff */
[----:B------:R-:W-:Y:S02]  /*1035f0*/  PRMT R2, R37, 0x7773, RZ ;  /* 0x0000777325027816 */ /* 0x000fe400000000ff */
[C---:B------:R-:W-:Y:S02]  /*103600*/  LOP3.LUT P1, RZ, R61.reuse, 0x10000000, RZ, 0xc0, !PT ;  /* 0x100000003dff7812 */ /* 0x040fe4000782c0ff */
[----:B------:R-:W-:Y:S01]  /*103610*/  LOP3.LUT P2, RZ, R61, 0x20000000, RZ, 0xc0, !PT ;  /* 0x200000003dff7812 */ /* 0x000fe2000784c0ff */
[----:B------:R-:W3:Y:S06]  /*103620*/  LDL.LU.64 R36, [R1+0x3be8] ;  /* 0x003be80001247983 */ /* 0x000eec0000300a00 */
        /* <DEDUP_REMOVED lines=17> */
[----:B------:R-:W-:Y:S02]  /*103740*/  LOP3.LUT P3, RZ, R61, 0x40000000, RZ, 0xc0, !PT ;  /* 0x400000003dff7812 */ /* 0x000fe4000786c0ff */
[----:B0-----:R-:W-:-:S09]  /*103750*/  PRMT R2, R38, 0x7771, RZ ;  /* 0x0000777126027816 */ /* 0x001fd200000000ff */
[----:B------:R0:W-:Y:S01]  /*103760*/  @P0 STG.E.U8 desc[UR4][R20.64], R2 ;  /* 0x0000000214000986 */ /* 0x0001e2000c101104 */
[----:B------:R-:W-:Y:S02]  /*103770*/  LOP3.LUT P4, RZ, R61, 0x80000000, RZ, 0xc0, !PT ;  /* 0x800000003dff7812 */ /* 0x000fe4000788c0ff */
[----:B0-----:R-:W-:-:S05]  /*103780*/  PRMT R2, R38, 0x7772, RZ ;  /* 0x0000777226027816 */ /* 0x001fca00000000ff */
[----:B------:R0:W-:Y:S01]  /*103790*/  @P1 STG.E.U8 desc[UR4][R26.64], R2 ;  /* 0x000000021a001986 */ /* 0x0001e2000c101104 */
[----:B------:R-:W-:Y:S02]  /*1037a0*/  LOP3.LUT P5, RZ, R28, 0x1, RZ, 0xc0, !PT ;  /* 0x000000011cff7812 */ /* 0x000fe400078ac0ff */
[----:B0-----:R-:W-:Y:S01]  /*1037b0*/  PRMT R2, R38, 0x7773, RZ ;  /* 0x0000777326027816 */ /* 0x001fe200000000ff */
[----:B------:R-:W2:Y:S04]  /*1037c0*/  LDL.LU.64 R26, [R1+0x3bf0] ;  /* 0x003bf000011a7983 */ /* 0x000ea80000300a00 */
[----:B------:R0:W-:Y:S02]  /*1037d0*/  @P2 STG.E.U8 desc[UR4][R24.64], R2 ;  /* 0x0000000218002986 */ /* 0x0001e4000c101104 */
[----:B0-----:R-:W-:-:S05]  /*1037e0*/  PRMT R2, R39, 0x7770, RZ ;  /* 0x0000777027027816 */ /* 0x001fca00000000ff */
[----:B------:R0:W-:Y:S02]  /*1037f0*/  @P3 STG.E.U8 desc[UR4][R30.64], R2 ;  /* 0x000000021e003986 */ /* 0x0001e4000c101104 */
[----:B0-----:R-:W-:-:S05]  /*103800*/  PRMT R2, R39, 0x7771, RZ ;  /* 0x0000777127027816 */ /* 0x001fca00000000ff */
[----:B------:R0:W-:Y:S02]  /*103810*/  @P4 STG.E.U8 desc[UR4][R34.64], R2 ;  /* 0x0000000222004986 */ /* 0x0001e4000c101104 */
[----:B0-----:R-:W-:-:S05]  /*103820*/  PRMT R2, R39, 0x7772, RZ ;  /* 0x0000777227027816 */ /* 0x001fca00000000ff */
[----:B---3--:R0:W-:Y:S02]  /*103830*/  @P5 STG.E.U8 desc[UR4][R32.64], R2 ;  /* 0x0000000220005986 */ /* 0x0081e4000c101104 */
[----:B0-----:R-:W-:Y:S02]  /*103840*/  PRMT R2, R39, 0x7773, RZ ;  /* 0x0000777327027816 */ /* 0x001fe400000000ff */
[----:B------:R-:W3:Y:S04]  /*103850*/  LDL.LU.64 R38, [R1+0x3bf8] ;  /* 0x003bf80001267983 */ /* 0x000ee80000300a00 */
[----:B------:R-:W4:Y:S04]  /*103860*/  LDL.LU.64 R24, [R1+0x3c00] ;  /* 0x003c000001187983 */ /* 0x000f280000300a00 */
[----:B------:R-:W2:Y:S01]  /*103870*/  LDL.LU R31, [R1+0x2dc] ;  /* 0x0002dc00011f7983 */ /* 0x000ea20000300800 */
[----:B------:R-:W-:-:S13]  /*103880*/  LOP3.LUT P6, RZ, R28, 0x2, RZ, 0xc0, !PT ;  /* 0x000000021cff7812 */ /* 0x000fda00078cc0ff */
[----:B------:R0:W-:Y:S04]  /*103890*/  @P6 STG.E.U8 desc[UR4][R36.64], R2 ;  /* 0x0000000224006986 */ /* 0x0001e8000c101104 */
[----:B0-----:R-:W4:Y:S04]  /*1038a0*/  LDL.LU.64 R36, [R1+0x3c08] ;  /* 0x003c080001247983 */ /* 0x001f280000300a00 */
[----:B------:R-:W4:Y:S04]  /*1038b0*/  LDL.LU.64 R34, [R1+0x3c10] ;  /* 0x003c100001227983 */ /* 0x000f280000300a00 */
[----:B------:R-:W4:Y:S04]  /*1038c0*/  LDL.LU.64 R32, [R1+0x3c18] ;  /* 0x003c180001207983 */ /* 0x000f280000300a00 */
[----:B------:R-:W4:Y:S01]  /*1038d0*/  LDL.LU R29, [R1+0x2cc] ;  /* 0x0002cc00011d7983 */ /* 0x000f220000300800 */
[----:B------:R-:W-:-:S02]  /*1038e0*/  LOP3.LUT P4, RZ, R28, 0x4, RZ, 0xc0, !PT ;  /* 0x000000041cff7812 */ /* 0x000fc4000788c0ff */
        /* <DEDUP_REMOVED lines=15> */
[----:B--2---:R-:W-:-:S05]  /*1039e0*/  PRMT R2, R31, 0x7770, RZ ;  /* 0x000077701f027816 */ /* 0x004fca00000000ff */
[----:B------:R0:W-:Y:S02]  /*1039f0*/  @P4 STG.E.U8 desc[UR4][R26.64], R2 ;  /* 0x000000021a004986 */ /* 0x0001e4000c101104 */
[----:B0-----:R-:W-:-:S05]  /*103a00*/  PRMT R2, R31, 0x7771, RZ ;  /* 0x000077711f027816 */ /* 0x001fca00000000ff */
[----:B---3--:R0:W-:Y:S04]  /*103a10*/  @P5 STG.E.U8 desc[UR4][R38.64], R2 ;  /* 0x0000000226005986 */ /* 0x0081e8000c101104 */
[----:B0-----:R-:W2:Y:S01]  /*103a20*/  LDL.LU.64 R38, [R1+0x3c20] ;  /* 0x003c200001267983 */ /* 0x001ea20000300a00 */
[----:B------:R-:W-:Y:S02]  /*103a30*/  @P0 LOP3.LUT R47, R47, 0x100000, RZ, 0xfc, !PT ;  /* 0x001000002f2f0812 */ /* 0x000fe400078efcff */
[----:B------:R-:W-:Y:S01]  /*103a40*/  LOP3.LUT P0, RZ, R28, 0x200, RZ, 0xc0, !PT ;  /* 0x000002001cff7812 */ /* 0x000fe2000780c0ff */
[----:B------:R-:W3:Y:S04]  /*103a50*/  LDL.LU.64 R44, [R1+0x3c28] ;  /* 0x003c2800012c7983 */ /* 0x000ee80000300a00 */
[----:B------:R-:W3:Y:S01]  /*103a60*/  LDL.LU R4, [R1+0x2bc] ;  /* 0x0002bc0001047983 */ /* 0x000ee20000300800 */
[----:B------:R-:W-:-:S03]  /*103a70*/  LOP3.LUT R47, R47, 0xffdfffff, RZ, 0xc0, !PT ;  /* 0xffdfffff2f2f7812 */ /* 0x000fc600078ec0ff */
[----:B------:R-:W3:Y:S04]  /*103a80*/  LDL.LU.64 R42, [R1+0x3c30] ;  /* 0x003c3000012a7983 */ /* 0x000ee80000300a00 */
[----:B------:R-:W3:Y:S04]  /*103a90*/  LDL.LU.64 R40, [R1+0x3c38] ;  /* 0x003c380001287983 */ /* 0x000ee80000300a00 */
[----:B------:R-:W3:Y:S01]  /*103aa0*/  LDL.LU.64 R6, [R1+0x3c40] ;  /* 0x003c400001067983 */ /* 0x000ee20000300a00 */
[----:B------:R-:W-:Y:S02]  /*103ab0*/  LOP3.LUT P6, RZ, R28, 0x10, RZ, 0xc0, !PT ;  /* 0x000000101cff7812 */ /* 0x000fe400078cc0ff */
[----:B------:R-:W-:Y:S01]  /*103ac0*/  PRMT R2, R31, 0x7772, RZ ;  /* 0x000077721f027816 */ /* 0x000fe200000000ff */
        /* <DEDUP_REMOVED lines=13> */
[----:B0-----:R-:W-:-:S11]  /*103ba0*/  PRMT R2, R31, 0x7773, RZ ;  /* 0x000077731f027816 */ /* 0x001fd600000000ff */
[----:B------:R0:W-:Y:S01]  /*103bb0*/  @P0 STG.E.U8 desc[UR4][R36.64], R2 ;  /* 0x0000000224000986 */ /* 0x0001e2000c101104 */
[----:B------:R-:W-:-:S03]  /*103bc0*/  LOP3.LUT P0, RZ, R47, 0x1000000, RZ, 0xc0, !PT ;  /* 0x010000002fff7812 */ /* 0x000fc6000780c0ff */
[----:B0-----:R-:W4:Y:S04]  /*103bd0*/  LDL.LU R37, [R1+0x2ac] ;  /* 0x0002ac0001257983 */ /* 0x001f280000300800 */
[----:B------:R-:W4:Y:S01]  /*103be0*/  LDL.LU.64 R20, [R1+0x3c50] ;  /* 0x003c500001147983 */ /* 0x000f220000300a00 */
[----:B------:R-:W-:-:S03]  /*103bf0*/  PRMT R2, R29, 0x7770, RZ ;  /* 0x000077701d027816 */ /* 0x000fc600000000ff */
        /* <DEDUP_REMOVED lines=8> */
[----:B------:R0:W-:Y:S01]  /*103c80*/  @P0 STG.E.U8 desc[UR4][R32.64], R2 ;  /* 0x0000000220000986 */ /* 0x0001e2000c101104 */
[----:B------:R-:W-:-:S03]  /*103c90*/  LOP3.LUT P0, RZ, R47, 0x400000, RZ, 0xc0, !PT ;  /* 0x004000002fff7812 */ /* 0x000fc6000780c0ff */
[----:B0-----:R-:W4:Y:S01]  /*103ca0*/  LDL.LU.64 R32, [R1+0x3c78] ;  /* 0x003c780001207983 */ /* 0x001f220000300a00 */
[----:B------:R-:W-:-:S09]  /*103cb0*/  PRMT R2, R29, 0x7772, RZ ;  /* 0x000077721d027816 */ /* 0x000fd200000000ff */
[----:B--2---:R0:W-:Y:S04]  /*103cc0*/  @P0 STG.E.U8 desc[UR4][R38.64], R2 ;  /* 0x0000000226000986 */ /* 0x0041e8000c101104 */
[----:B0-----:R-:W2:Y:S01]  /*103cd0*/  LDL.LU.64 R38, [R1+0x3c80] ;  /* 0x003c800001267983 */ /* 0x001ea20000300a00 */
[----:B------:R-:W-:Y:S02]  /*103ce0*/  LOP3.LUT P0, RZ, R47, 0x200000, RZ, 0xc0, !PT ;  /* 0x002000002fff7812 */ /* 0x000fe4000780c0ff */
[----:B------:R-:W-:Y:S02]  /*103cf0*/  PRMT R2, R29, 0x7773, RZ ;  /* 0x000077731d027816 */ /* 0x000fe400000000ff */
[C---:B------:R-:W-:Y:S02]  /*103d00*/  LOP3.LUT P1, RZ, R28.reuse, 0x8000, RZ, 0xc0, !PT ;  /* 0x000080001cff7812 */ /* 0x040fe4000782c0ff */
[----:B------:R-:W-:-:S02]  /*103d10*/  LOP3.LUT P2, RZ, R28, 0x10000, RZ, 0xc0, !PT ;  /* 0x000100001cff7812 */ /* 0x000fc4000784c0ff */
[C---:B------:R-:W-:Y:S02]  /*103d20*/  LOP3.LUT P3, RZ, R28.reuse, 0x20000, RZ, 0xc0, !PT ;  /* 0x000200001cff7812 */ /* 0x040fe4000786c0ff */
[C---:B------:R-:W-:Y:S02]  /*103d30*/  LOP3.LUT P4, RZ, R28.reuse, 0x40000, RZ, 0xc0, !PT ;  /* 0x000400001cff7812 */ /* 0x040fe4000788c0ff */
[C---:B------:R-:W-:Y:S02]  /*103d40*/  LOP3.LUT P5, RZ, R28.reuse, 0x80000, RZ, 0xc0, !PT ;  /* 0x000800001cff7812 */ /* 0x040fe400078ac0ff */
[----:B------:R-:W-:Y:S01]  /*103d50*/  LOP3.LUT P6, RZ, R28, 0x100000, RZ, 0xc0, !PT ;  /* 0x001000001cff7812 */ /* 0x000fe200078cc0ff */
[----:B------:R-:W2:Y:S04]  /*103d60*/  LDL.LU R29, [R1+0x344] ;  /* 0x00034400011d7983 */ /* 0x000ea80000300800 */
        /* <DEDUP_REMOVED lines=27> */
[----:B--2---:R0:W-:Y:S04]  /*103f20*/  @P6 STG.E.U8 desc[UR4][R38.64], R2 ;  /* 0x0000000226006986 */ /* 0x0041e8000c101104 */
[----:B0-----:R-:W2:Y:S04]  /*103f30*/  LDL.LU.64 R38, [R1+0x3c88] ;  /* 0x003c880001267983 */ /* 0x001ea80000300a00 */
[----:B------:R-:W3:Y:S04]  /*103f40*/  LDL.LU.64 R24, [R1+0x3c90] ;  /* 0x003c900001187983 */ /* 0x000ee80000300a00 */
[----:B------:R-:W4:Y:S04]  /*103f50*/  LDL.LU.64 R30, [R1+0x3c98] ;  /* 0x003c9800011e7983 */ /* 0x000f280000300a00 */
[----:B------:R-:W3:Y:S04]  /*103f60*/  LDL.LU.64 R34, [R1+0x3ca0] ;  /* 0x003ca00001227983 */ /* 0x000ee80000300a00 */
[----:B------:R-:W3:Y:S04]  /*103f70*/  LDL.LU R37, [R1+0x28c] ;  /* 0x00028c0001257983 */ /* 0x000ee80000300800 */
[----:B------:R-:W3:Y:S01]  /*103f80*/  LDL.LU.64 R32, [R1+0x3ca8] ;  /* 0x003ca80001207983 */ /* 0x000ee20000300a00 */
[----:B------:R-:W-:-:S02]  /*103f90*/  LOP3.LUT P4, RZ, R28, 0x200000, RZ, 0xc0, !PT ;  /* 0x002000001cff7812 */ /* 0x000fc4000788c0ff */
[----:B------:R-:W-:Y:S01]  /*103fa0*/  PRMT R2, R36, 0x7773, RZ ;  /* 0x0000777324027816 */ /* 0x000fe200000000ff */
[----:B------:R-:W3:Y:S01]  /*103fb0*/  LDL.LU R44, [R1+0x270] ;  /* 0x00027000012c7983 */ /* 0x000ee20000300800 */
        /* <DEDUP_REMOVED lines=23> */
[----:B--2---:R0:W-:Y:S04]  /*104130*/  @P4 STG.E.U8 desc[UR4][R38.64], R2 ;  /* 0x0000000226004986 */ /* 0x0041e8000c101104 */
[----:B0-----:R-:W2:Y:S04]  /*104140*/  LDL.LU.64 R38, [R1+0x3cb0] ;  /* 0x003cb00001267983 */ /* 0x001ea80000300a00 */
[----:B------:R-:W2:Y:S02]  /*104150*/  LDL.LU.64 R20, [R1+0x3cb8] ;  /* 0x003cb80001147983 */ /* 0x000ea40000300a00 */
[----:B------:R-:W-:-:S02]  /*104160*/  @P0 LOP3.LUT R47, R47, 0x4000, RZ, 0xfc, !PT ;  /* 0x000040002f2f0812 */ /* 0x000fc400078efcff */
[C---:B------:R-:W-:Y:S01]  /*104170*/  LOP3.LUT P0, RZ, R28.reuse, 0x2000000, RZ, 0xc0, !PT ;  /* 0x020000001cff7812 */ /* 0x040fe2000780c0ff */
[----:B------:R-:W2:Y:S01]  /*104180*/  LDL.LU.64 R60, [R1+0x3cc0] ;  /* 0x003cc000013c7983 */ /* 0x000ea20000300a00 */
[----:B------:R-:W-:Y:S02]  /*104190*/  LOP3.LUT R47, R47, 0xffff7fff, RZ, 0xc0, !PT ;  /* 0xffff7fff2f2f7812 */ /* 0x000fe400078ec0ff */
[C---:B------:R-:W-:Y:S02]  /*1041a0*/  LOP3.LUT P5, RZ, R28.reuse, 0x400000, RZ, 0xc0, !PT ;  /* 0x004000001cff7812 */ /* 0x040fe400078ac0ff */
[----:B------:R-:W-:-:S07]  /*1041b0*/  LOP3.LUT P6, RZ, R28, 0x800000, RZ, 0xc0, !PT ;  /* 0x008000001cff7812 */ /* 0x000fce00078cc0ff */
[----:B------:R-:W-:Y:S02]  /*1041c0*/  @P0 LOP3.LUT R47, R47, 0x8000, RZ, 0xfc, !PT ;  /* 0x000080002f2f0812 */ /* 0x000fe400078efcff */
[----:B------:R-:W-:Y:S02]  /*1041d0*/  LOP3.LUT P0, RZ, R28, 0x1000000, RZ, 0xc0, !PT ;  /* 0x010000001cff7812 */ /* 0x000fe4000780c0ff */
[----:B------:R-:W2:Y:S04]  /*1041e0*/  LDL.LU R28, [R1+0x260] ;  /* 0x00026000011c7983 */ /* 0x000ea80000300800 */
[----:B------:R-:W2:Y:S04]  /*1041f0*/  LDL.LU.64 R42, [R1+0x3cc8] ;  /* 0x003cc800012a7983 */ /* 0x000ea80000300a00 */
[----:B------:R-:W2:Y:S04]  /*104200*/  LDL.LU.64 R40, [R1+0x3cd0] ;  /* 0x003cd00001287983 */ /* 0x000ea80000300a00 */
[----:B------:R-:W2:Y:S04]  /*104210*/  LDL.LU.64 R6, [R1+0x3cd8] ;  /* 0x003cd80001067983 */ /* 0x000ea80000300a00 */
[----:B------:R-:W2:Y:S01]  /*104220*/  LDL.LU.64 R4, [R1+0x3ce0] ;  /* 0x003ce00001047983 */ /* 0x000ea20000300a00 */
[----:B---3--:R-:W-:-:S03]  /*104230*/  PRMT R2, R37, 0x7770, RZ ;  /* 0x0000777025027816 */ /* 0x008fc600000000ff */
[----:B------:R-:W3:Y:S04]  /*104240*/  LDL.LU R36, [R1+0x250] ;  /* 0x0002500001247983 */ /* 0x000ee80000300800 */
[----:B------:R-:W3:Y:S04]  /*104250*/  LDL.LU.64 R22, [R1+0x3ce8] ;  /* 0x003ce80001167983 */ /* 0x000ee80000300a00 */
[----:B------:R-:W3:Y:S04]  /*104260*/  LDL.LU.64 R26, [R1+0x3cf0] ;  /* 0x003cf000011a7983 */ /* 0x000ee80000300a00 */
[----:B------:R0:W-:Y:S02]  /*104270*/  @P5 STG.E.U8 desc[UR4][R24.64], R2 ;  /* 0x0000000218005986 */ /* 0x0001e4000c101104 */
[----:B0-----:R-:W-:-:S02]  /*104280*/  PRMT R2, R37, 0x7771, RZ ;  /* 0x0000777125027816 */ /* 0x001fc400000000ff */
[----:B------:R-:W3:Y:S04]  /*104290*/  LDL.LU.64 R24, [R1+0x3cf8] ;  /* 0x003cf80001187983 */ /* 0x000ee80000300a00 */
[----:B----4-:R0:W-:Y:S02]  /*1042a0*/  @P6 STG.E.U8 desc[UR4][R30.64], R2 ;  /* 0x000000021e006986 */ /* 0x0101e4000c101104 */
[----:B0-----:R-:W-:Y:S02]  /*1042b0*/  PRMT R2, R37, 0x7772, RZ ;  /* 0x0000777225027816 */ /* 0x001fe400000000ff */
[----:B------:R-:W4:Y:S04]  /*1042c0*/  LDL.LU.64 R30, [R1+0x3d00] ;  /* 0x003d0000011e7983 */ /* 0x000f280000300a00 */
[----:B------:R0:W-:Y:S01]  /*1042d0*/  @P0 STG.E.U8 desc[UR4][R34.64], R2 ;  /* 0x0000000222000986 */ /* 0x0001e2000c101104 */
[----:B------:R-:W-:-:S02]  /*1042e0*/  LOP3.LUT P0, RZ, R47, 0x8000, RZ, 0xc0, !PT ;  /* 0x000080002fff7812 */ /* 0x000fc4000780c0ff */
[----:B0-----:R-:W-:Y:S02]  /*1042f0*/  PRMT R2, R37, 0x7773, RZ ;  /* 0x0000777325027816 */ /* 0x001fe400000000ff */
[----:B------:R-:W3:Y:S09]  /*104300*/  LDL.LU R37, [R1+0x240] ;  /* 0x0002400001257983 */ /* 0x000ef20000300800 */
[----:B------:R0:W-:Y:S01]  /*104310*/  @P0 STG.E.U8 desc[UR4][R32.64], R2 ;  /* 0x0000000220000986 */ /* 0x0001e2000c101104 */
[----:B------:R-:W-:-:S03]  /*104320*/  LOP3.LUT P0, RZ, R47, 0x4000, RZ, 0xc0, !PT ;  /* 0x000040002fff7812 */ /* 0x000fc6000780c0ff */
[----:B------:R-:W3:Y:S01]  /*104330*/  LDL.LU.64 R34, [R1+0x3d08] ;  /* 0x003d080001227983 */ /* 0x000ee20000300a00 */
[----:B0-----:R-:W-:-:S03]  /*104340*/  PRMT R2, R44, 0x7770, RZ ;  /* 0x000077702c027816 */ /* 0x001fc600000000ff */
[----:B------:R-:W3:Y:S06]  /*104350*/  LDL.LU.64 R32, [R1+0x3d10] ;  /* 0x003d100001207983 */ /* 0x000eec0000300a00 */
[----:B--2---:R0:W-:Y:S04]  /*104360*/  @P0 STG.E.U8 desc[UR4][R38.64], R2 ;  /* 0x0000000226000986 */ /* 0x0041e8000c101104 */
[----:B0-----:R-:W2:Y:S01]  /*104370*/  LDL.LU.64 R38, [R1+0x3d18] ;  /* 0x003d180001267983 */ /* 0x001ea20000300a00 */
[----:B------:R-:W-:-:S02]  /*104380*/  LOP3.LUT P0, RZ, R47, 0x2000, RZ, 0xc0, !PT ;  /* 0x000020002fff7812 */ /* 0x000fc4000780c0ff */
[----:B------:R-:W-:-:S11]  /*104390*/  PRMT R2, R44, 0x7771, RZ ;  /* 0x000077712c027816 */ /* 0x000fd600000000ff */
        /* <DEDUP_REMOVED lines=9> */
[C---:B------:R-:W-:Y:S02]  /*104430*/  LOP3.LUT P5, RZ, R29.reuse, 0x40, RZ, 0xc0, !PT ;  /* 0x000000401dff7812 */ /* 0x040fe400078ac0ff */
[----:B------:R-:W-:Y:S01]  /*104440*/  LOP3.LUT P6, RZ, R29, 0x80, RZ, 0xc0, !PT ;  /* 0x000000801dff7812 */ /* 0x000fe200078cc0ff */
[----:B------:R-:W2:Y:S01]  /*104450*/  LDL.LU.64 R20, [R1+0x55e0] ;  /* 0x0055e00001147983 */ /* 0x000ea20000300a00 */
[----:B0-----:R-:W-:-:S07]  /*104460*/  PRMT R2, R44, 0x7773, RZ ;  /* 0x000077732c027816 */ /* 0x001fce00000000ff */
        /* <DEDUP_REMOVED lines=12> */
[----:B---3--:R0:W-:Y:S02]  /*104530*/  @P0 STG.E.U8 desc[UR4][R22.64], R2 ;  /* 0x0000000216000986 */ /* 0x0081e4000c101104 */
[----:B0-----:R-:W-:-:S05]  /*104540*/  PRMT R2, R36, 0x7770, RZ ;  /* 0x0000777024027816 */ /* 0x001fca00000000ff */
[----:B------:R0:W-:Y:S02]  /*104550*/  @P1 STG.E.U8 desc[UR4][R26.64], R2 ;  /* 0x000000021a001986 */ /* 0x0001e4000c101104 */
[C---:B0-----:R-:W-:Y:S02]  /*104560*/  PRMT R2, R36.reuse, 0x7771, RZ ;  /* 0x0000777124027816 */ /* 0x041fe400000000ff */
[----:B------:R-:W3:Y:S04]  /*104570*/  LDL.LU.64 R26, [R1+0x3d20] ;  /* 0x003d2000011a7983 */ /* 0x000ee80000300a00 */
        /* <DEDUP_REMOVED lines=8> */
[----:B--2---:R0:W-:Y:S04]  /*104600*/  @P6 STG.E.U8 desc[UR4][R38.64], R2 ;  /* 0x0000000226006986 */ /* 0x0041e8000c101104 */
[----:B0-----:R-:W2:Y:S04]  /*104610*/  LDL.LU.64 R38, [R1+0x3d28] ;  /* 0x003d280001267983 */ /* 0x001ea80000300a00 */
[----:B------:R-:W4:Y:S04]  /*104620*/  LDL.LU.64 R24, [R1+0x3d30] ;  /* 0x003d300001187983 */ /* 0x000f280000300a00 */
[----:B------:R-:W4:Y:S04]  /*104630*/  LDL.LU.64 R30, [R1+0x3d38] ;  /* 0x003d3800011e7983 */ /* 0x000f280000300a00 */
[----:B------:R-:W4:Y:S04]  /*104640*/  LDL.LU.64 R34, [R1+0x3d40] ;  /* 0x003d400001227983 */ /* 0x000f280000300a00 */
[----:B------:R-:W4:Y:S04]  /*104650*/  LDL.LU R36, [R1+0x230] ;  /* 0x0002300001247983 */ /* 0x000f280000300800 */
[----:B------:R-:W4:Y:S01]  /*104660*/  LDL.LU.64 R32, [R1+0x3d48] ;  /* 0x003d480001207983 */ /* 0x000f220000300a00 */
[----:B------:R-:W-:-:S02]  /*104670*/  LOP3.LUT P0, RZ, R29, 0x100000, RZ, 0xc0, !PT ;  /* 0x001000001dff7812 */ /* 0x000fc4000780c0ff */
[----:B------:R-:W-:Y:S02]  /*104680*/  LOP3.LUT R48, R48, 0xbfffffff, RZ, 0xc0, !PT ;  /* 0xbfffffff30307812 */ /* 0x000fe400078ec0ff */
[----:B------:R-:W-:Y:S02]  /*104690*/  LOP3.LUT P4, RZ, R29, 0x100, RZ, 0xc0, !PT ;  /* 0x000001001dff7812 */ /* 0x000fe4000788c0ff */
[----:B------:R-:W-:Y:S02]  /*1046a0*/  LOP3.LUT R47, R47, 0xfffffffe, RZ, 0xc0, !PT ;  /* 0xfffffffe2f2f7812 */ /* 0x000fe400078ec0ff */
[----:B------:R-:W-:Y:S02]  /*1046b0*/  LOP3.LUT P5, RZ, R29, 0x200, RZ, 0xc0, !PT ;  /* 0x000002001dff7812 */ /* 0x000fe400078ac0ff */
[----:B------:R-:W-:Y:S01]  /*1046c0*/  PRMT R2, R37, 0x7772, RZ ;  /* 0x0000777225027816 */ /* 0x000fe200000000ff */
[----:B------:R-:W4:Y:S02]  /*1046d0*/  LDL.LU R22, [R1+0x220] ;  /* 0x0002200001167983 */ /* 0x000f240000300800 */
[----:B------:R-:W-:-:S02]  /*1046e0*/  @P0 LOP3.LUT R48, R48, 0x40000000, RZ, 0xfc, !PT ;  /* 0x4000000030300812 */ /* 0x000fc400078efcff */
        /* <DEDUP_REMOVED lines=15> */
[----:B---3--:R0:W-:Y:S02]  /*1047e0*/  @P4 STG.E.U8 desc[UR4][R26.64], R2 ;  /* 0x000000021a004986 */ /* 0x0081e4000c101104 */
[----:B0-----:R-:W-:Y:S02]  /*1047f0*/  PRMT R2, R37, 0x7773, RZ ;  /* 0x0000777325027816 */ /* 0x001fe400000000ff */
[----:B------:R-:W-:-:S08]  /*104800*/  LOP3.LUT R47, R47, 0xffffffef, RZ, 0xc0, !PT ;  /* 0xffffffef2f2f7812 */ /* 0x000fd000078ec0ff */
        /* <DEDUP_REMOVED lines=9> */
[----:B--2---:R0:W-:Y:S04]  /*1048a0*/  @P5 STG.E.U8 desc[UR4][R38.64], R2 ;  /* 0x0000000226005986 */ /* 0x0041e8000c101104 */
[----:B0-----:R-:W2:Y:S04]  /*1048b0*/  LDL.LU.64 R38, [R1+0x3d50] ;  /* 0x003d500001267983 */ /* 0x001ea80000300a00 */
[----:B------:R-:W3:Y:S04]  /*1048c0*/  LDL.LU.64 R60, [R1+0x3d58] ;  /* 0x003d5800013c7983 */ /* 0x000ee80000300a00 */
[----:B------:R-:W3:Y:S04]  /*1048d0*/  LDL.LU.64 R44, [R1+0x3d60] ;  /* 0x003d6000012c7983 */ /* 0x000ee80000300a00 */
[----:B------:R-:W3:Y:S04]  /*1048e0*/  LDL.LU.64 R42, [R1+0x3d68] ;  /* 0x003d6800012a7983 */ /* 0x000ee80000300a00 */
[----:B------:R-:W3:Y:S04]  /*1048f0*/  LDL.LU R23, [R1+0x210] ;  /* 0x0002100001177983 */ /* 0x000ee80000300800 */
[----:B------:R-:W3:Y:S04]  /*104900*/  LDL.LU.64 R40, [R1+0x3d70] ;  /* 0x003d700001287983 */ /* 0x000ee80000300a00 */
[----:B------:R-:W3:Y:S01]  /*104910*/  LDL.LU.64 R6, [R1+0x3d78] ;  /* 0x003d780001067983 */ /* 0x000ee20000300a00 */
[----:B----4-:R-:W-:-:S03]  /*104920*/  PRMT R2, R36, 0x7770, RZ ;  /* 0x0000777024027816 */ /* 0x010fc600000000ff */
[----:B------:R-:W4:Y:S04]  /*104930*/  LDL.LU.64 R4, [R1+0x3d80] ;  /* 0x003d800001047983 */ /* 0x000f280000300a00 */
[----:B------:R-:W4:Y:S04]  /*104940*/  LDL.LU R37, [R1+0x200] ;  /* 0x0002000001257983 */ /* 0x000f280000300800 */
[----:B------:R-:W4:Y:S04]  /*104950*/  LDL.LU.64 R26, [R1+0x3d88] ;  /* 0x003d8800011a7983 */ /* 0x000f280000300a00 */
[----:B------:R0:W-:Y:S02]  /*104960*/  @P6 STG.E.U8 desc[UR4][R24.64], R2 ;  /* 0x0000000218006986 */ /* 0x0001e4000c101104 */
[----:B0-----:R-:W-:-:S02]  /*104970*/  PRMT R2, R36, 0x7771, RZ ;  /* 0x0000777124027816 */ /* 0x001fc400000000ff */
[----:B------:R-:W4:Y:S04]  /*104980*/  LDL.LU.64 R24, [R1+0x3d90] ;  /* 0x003d900001187983 */ /* 0x000f280000300a00 */
[----:B------:R0:W-:Y:S01]  /*104990*/  @P0 STG.E.U8 desc[UR4][R30.64], R2 ;  /* 0x000000021e000986 */ /* 0x0001e2000c101104 */
[C---:B------:R-:W-:Y:S02]  /*1049a0*/  LOP3.LUT P0, RZ, R47.reuse, 0x40, RZ, 0xc0, !PT ;  /* 0x000000402fff7812 */ /* 0x040fe4000780c0ff */
        /* <DEDUP_REMOVED lines=9> */
[----:B------:R-:W-:Y:S01]  /*104a40*/  PRMT R2, R22, 0x7770, RZ ;  /* 0x0000777016027816 */ /* 0x000fe200000000ff */
[----:B------:R-:W4:Y:S01]  /*104a50*/  LDL.LU R36, [R1+0x274] ;  /* 0x0002740001247983 */ /* 0x000f220000300800 */
        /* <DEDUP_REMOVED lines=8> */
[----:B------:R-:W2:Y:S04]  /*104ae0*/  LDL.LU.64 R38, [R1+0x3db0] ;  /* 0x003db00001267983 */ /* 0x000ea80000300a00 */
[----:B------:R-:W2:Y:S06]  /*104af0*/  LDL.LU R28, [R1+0x348] ;  /* 0x00034800011c7983 */ /* 0x000eac0000300800 */
        /* <DEDUP_REMOVED lines=28> */
[----:B------:R-:W-:Y:S01]  /*104cc0*/  PRMT R2, R36, 0x7770, RZ ;  /* 0x0000777024027816 */ /* 0x000fe200000000ff */
[----:B------:R-:W4:Y:S01]  /*104cd0*/  LDL.LU.64 R24, [R1+0x3dc0] ;  /* 0x003dc00001187983 */ /* 0x000f220000300a00 */
[----:B------:R-:W-:-:S09]  /*104ce0*/  LOP3.LUT P4, RZ, R29, 0x8000000, RZ, 0xc0, !PT ;  /* 0x080000001dff7812 */ /* 0x000fd2000788c0ff */
[----:B--2---:R0:W-:Y:S04]  /*104cf0*/  @P6 STG.E.U8 desc[UR4][R38.64], R2 ;  /* 0x0000000226006986 */ /* 0x0041e8000c101104 */
[----:B0-----:R-:W2:Y:S04]  /*104d00*/  LDL.LU.64 R38, [R1+0x3dc8] ;  /* 0x003dc80001267983 */ /* 0x001ea80000300a00 */
[----:B------:R-:W2:Y:S04]  /*104d10*/  LDL.LU.64 R30, [R1+0x3dd0] ;  /* 0x003dd000011e7983 */ /* 0x000ea80000300a00 */
[----:B------:R-:W2:Y:S04]  /*104d20*/  LDL.LU.64 R34, [R1+0x3dd8] ;  /* 0x003dd80001227983 */ /* 0x000ea80000300a00 */
[----:B------:R-:W2:Y:S01]  /*104d30*/  LDL.LU R37, [R1+0x264] ;  /* 0x0002640001257983 */ /* 0x000ea20000300800 */
[----:B------:R-:W-:-:S02]  /*104d40*/  PRMT R2, R36, 0x7771, RZ ;  /* 0x0000777124027816 */ /* 0x000fc400000000ff */
        /* <DEDUP_REMOVED lines=12> */
[----:B0-----:R-:W3:Y:S06]  /*104e10*/  LDL.LU.64 R32, [R1+0x3de0] ;  /* 0x003de00001207983 */ /* 0x001eec0000300a00 */
        /* <DEDUP_REMOVED lines=19> */
[----:B------:R-:W3:Y:S04]  /*104f50*/  LDL.LU R29, [R1+0x254] ;  /* 0x00025400011d7983 */ /* 0x000ee80000300800 */
[----:B------:R-:W3:Y:S04]  /*104f60*/  LDL.LU.64 R60, [R1+0x3de8] ;  /* 0x003de800013c7983 */ /* 0x000ee80000300a00 */
[----:B------:R-:W3:Y:S04]  /*104f70*/  LDL.LU.64 R44, [R1+0x3df0] ;  /* 0x003df000012c7983 */ /* 0x000ee80000300a00 */
[----:B------:R-:W3:Y:S04]  /*104f80*/  LDL.LU.64 R42, [R1+0x3df8] ;  /* 0x003df800012a7983 */ /* 0x000ee80000300a00 */
[----:B------:R-:W3:Y:S01]  /*104f90*/  LDL.LU.64 R40, [R1+0x3e00] ;  /* 0x003e000001287983 */ /* 0x000ee20000300a00 */
[----:B------:R-:W-:-:S03]  /*104fa0*/  PRMT R2, R36, 0x7772, RZ ;  /* 0x0000777224027816 */ /* 0x000fc600000000ff */
[----:B------:R-:W3:Y:S04]  /*104fb0*/  LDL.LU.64 R6, [R1+0x3e08] ;  /* 0x003e080001067983 */ /* 0x000ee80000300a00 */
[----:B----4-:R0:W-:Y:S02]  /*104fc0*/  @P5 STG.E.U8 desc[UR4][R24.64], R2 ;  /* 0x0000000218005986 */ /* 0x0101e4000c101104 */
[----:B0-----:R-:W-:-:S05]  /*104fd0*/  PRMT R2, R36, 0x7773, RZ ;  /* 0x0000777324027816 */ /* 0x001fca00000000ff */
[----:B--2---:R0:W-:Y:S04]  /*104fe0*/  @P6 STG.E.U8 desc[UR4][R38.64], R2 ;  /* 0x0000000226006986 */ /* 0x0041e8000c101104 */
[----:B0-----:R-:W2:Y:S04]  /*104ff0*/  LDL.LU R38, [R1+0x244] ;  /* 0x0002440001267983 */ /* 0x001ea80000300800 */
[----:B------:R-:W4:Y:S01]  /*105000*/  LDL.LU.64 R4, [R1+0x3e10] ;  /* 0x003e100001047983 */ /* 0x000f220000300a00 */
[----:B------:R-:W-:-:S03]  /*105010*/  PRMT R2, R37, 0x7770, RZ ;  /* 0x0000777025027816 */ /* 0x000fc600000000ff */
        /* <DEDUP_REMOVED lines=9> */
[C---:B------:R-:W-:Y:S02]  /*1050b0*/  LOP3.LUT P0, RZ, R48.reuse, 0x10000000, RZ, 0xc0, !PT ;  /* 0x1000000030ff7812 */ /* 0x040fe4000780c0ff */
[----:B0-----:R-:W-:Y:S01]  /*1050c0*/  PRMT R2, R37, 0x7772, RZ ;  /* 0x0000777225027816 */ /* 0x001fe200000000ff */
[----:B------:R-:W4:Y:S10]  /*1050d0*/  LDL.LU.64 R34, [R1+0x3e38] ;  /* 0x003e380001227983 */ /* 0x000f340000300a00 */
[----:B---3--:R0:W-:Y:S04]  /*1050e0*/  @P0 STG.E.U8 desc[UR4][R32.64], R2 ;  /* 0x0000000220000986 */ /* 0x0081e8000c101104 */
[----:B0-----:R-:W3:Y:S01]  /*1050f0*/  LDL.LU.64 R32, [R1+0x3e40] ;  /* 0x003e400001207983 */ /* 0x001ee20000300a00 */
[----:B------:R-:W-:-:S02]  /*105100*/  LOP3.LUT P0, RZ, R48, 0x8000000, RZ, 0xc0, !PT ;  /* 0x0800000030ff7812 */ /* 0x000fc4000780c0ff */
[----:B------:R-:W-:Y:S02]  /*105110*/  PRMT R2, R37, 0x7773, RZ ;  /* 0x0000777325027816 */ /* 0x000fe400000000ff */
[----:B------:R-:W-:Y:S01]  /*105120*/  LOP3.LUT P1, RZ, R28, 0x100, RZ, 0xc0, !PT ;  /* 0x000001001cff7812 */ /* 0x000fe2000782c0ff */
[----:B------:R-:W3:Y:S08]  /*105130*/  LDL.LU.64 R36, [R1+0x3e48] ;  /* 0x003e480001247983 */ /* 0x000ef00000300a00 */
        /* <DEDUP_REMOVED lines=20> */
[C---:B------:R-:W-:Y:S02]  /*105280*/  LOP3.LUT P3, RZ, R28.reuse, 0x400, RZ, 0xc0, !PT ;  /* 0x000004001cff7812 */ /* 0x040fe4000786c0ff */
[----:B------:R-:W-:Y:S02]  /*105290*/  LOP3.LUT P4, RZ, R28, 0x800, RZ, 0xc0, !PT ;  /* 0x000008001cff7812 */ /* 0x000fe4000788c0ff */
[----:B0-----:R-:W-:-:S05]  /*1052a0*/  PRMT R2, R38, 0x7772, RZ ;  /* 0x0000777226027816 */ /* 0x001fca00000000ff */
[----:B------:R0:W-:Y:S01]  /*1052b0*/  @P1 STG.E.U8 desc[UR4][R26.64], R2 ;  /* 0x000000021a001986 */ /* 0x0001e2000c101104 */
[----:B------:R-:W-:Y:S02]  /*1052c0*/  LOP3.LUT P5, RZ, R28, 0x1000, RZ, 0xc0, !PT ;  /* 0x000010001cff7812 */ /* 0x000fe400078ac0ff */
[----:B0-----:R-:W-:-:S05]  /*1052d0*/  PRMT R2, R38, 0x7773, RZ ;  /* 0x0000777326027816 */ /* 0x001fca00000000ff */
[----:B------:R0:W-:Y:S02]  /*1052e0*/  @P2 STG.E.U8 desc[UR4][R24.64], R2 ;  /* 0x0000000218002986 */ /* 0x0001e4000c101104 */
[----:B0-----:R-:W-:-:S05]  /*1052f0*/  PRMT R2, R39, 0x7770, RZ ;  /* 0x0000777027027816 */ /* 0x001fca00000000ff */
[----:B------:R0:W-:Y:S02]  /*105300*/  @P3 STG.E.U8 desc[UR4][R30.64], R2 ;  /* 0x000000021e003986 */ /* 0x0001e4000c101104 */
[----:B0-----:R-:W-:-:S05]  /*105310*/  PRMT R2, R39, 0x7771, RZ ;  /* 0x0000777127027816 */ /* 0x001fca00000000ff */
[----:B------:R0:W-:Y:S02]  /*105320*/  @P4 STG.E.U8 desc[UR4][R34.64], R2 ;  /* 0x0000000222004986 */ /* 0x0001e4000c101104 */
[----:B0-----:R-:W-:-:S05]  /*105330*/  PRMT R2, R39, 0x7772, RZ ;  /* 0x0000777227027816 */ /* 0x001fca00000000ff */
[----:B---3--:R0:W-:Y:S04]  /*105340*/  @P5 STG.E.U8 desc[UR4][R32.64], R2 ;  /* 0x0000000220005986 */ /* 0x0081e8000c101104 */
[----:B0-----:R-:W2:Y:S04]  /*105350*/  LDL.LU.64 R32, [R1+0x3e50] ;  /* 0x003e500001207983 */ /* 0x001ea80000300a00 */
[----:B------:R-:W3:Y:S04]  /*105360*/  LDL.LU.64 R24, [R1+0x3e58] ;  /* 0x003e580001187983 */ /* 0x000ee80000300a00 */
[----:B------:R-:W4:Y:S04]  /*105370*/  LDL.LU.64 R30, [R1+0x3e60] ;  /* 0x003e6000011e7983 */ /* 0x000f280000300a00 */
[----:B------:R-:W2:Y:S01]  /*105380*/  LDL.LU R29, [R1+0x224] ;  /* 0x00022400011d7983 */ /* 0x000ea20000300800 */
[----:B------:R-:W-:-:S02]  /*105390*/  LOP3.LUT P6, RZ, R28, 0x2000, RZ, 0xc0, !PT ;  /* 0x000020001cff7812 */ /* 0x000fc400078cc0ff */
[----:B------:R-:W-:-:S11]  /*1053a0*/  PRMT R2, R39, 0x7773, RZ ;  /* 0x0000777327027816 */ /* 0x000fd600000000ff */
[----:B------:R0:W-:Y:S04]  /*1053b0*/  @P6 STG.E.U8 desc[UR4][R36.64], R2 ;  /* 0x0000000224006986 */ /* 0x0001e8000c101104 */
[----:B0-----:R-:W3:Y:S04]  /*1053c0*/  LDL.LU.64 R36, [R1+0x3e68] ;  /* 0x003e680001247983 */ /* 0x001ee80000300a00 */
[----:B------:R-:W3:Y:S04]  /*1053d0*/  LDL.LU.64 R34, [R1+0x3e70] ;  /* 0x003e700001227983 */ /* 0x000ee80000300a00 */
[----:B------:R-:W3:Y:S01]  /*1053e0*/  LDL.LU R59, [R1+0x214] ;  /* 0x00021400013b7983 */ /* 0x000ee20000300800 */
[----:B------:R-:W-:-:S03]  /*1053f0*/  LOP3.LUT P4, RZ, R28, 0x4000, RZ, 0xc0, !PT ;  /* 0x000040001cff7812 */ /* 0x000fc6000788c0ff */
        /* <DEDUP_REMOVED lines=18> */
[----:B------:R0:W-:Y:S04]  /*105520*/  @P4 STG.E.U8 desc[UR4][R32.64], R2 ;  /* 0x0000000220004986 */ /* 0x0001e8000c101104 */
[----:B0-----:R-:W2:Y:S04]  /*105530*/  LDL.LU.64 R32, [R1+0x3e78] ;  /* 0x003e780001207983 */ /* 0x001ea80000300a00 */
[----:B------:R-:W2:Y:S04]  /*105540*/  LDL.LU.64 R60, [R1+0x3e80] ;  /* 0x003e8000013c7983 */ /* 0x000ea80000300a00 */
[----:B------:R-:W2:Y:S01]  /*105550*/  LDL.LU.64 R44, [R1+0x3e88] ;  /* 0x003e8800012c7983 */ /* 0x000ea20000300a00 */
[----:B------:R-:W-:-:S03]  /*105560*/  LOP3.LUT R48, R48, 0xfffdffff, RZ, 0xc0, !PT ;  /* 0xfffdffff30307812 */ /* 0x000fc600078ec0ff */
[----:B------:R-:W2:Y:S04]  /*105570*/  LDL.LU R38, [R1+0x204] ;  /* 0x0002040001267983 */ /* 0x000ea80000300800 */
[----:B------:R-:W2:Y:S04]  /*105580*/  LDL.LU.64 R42, [R1+0x3e90] ;  /* 0x003e9000012a7983 */ /* 0x000ea80000300a00 */
[----:B------:R-:W2:Y:S01]  /*105590*/  LDL.LU.64 R40, [R1+0x3e98] ;  /* 0x003e980001287983 */ /* 0x000ea20000300a00 */
[----:B------:R-:W-:Y:S02]  /*1055a0*/  @P0 LOP3.LUT R48, R48, 0x20000, RZ, 0xfc, !PT ;  /* 0x0002000030300812 */ /* 0x000fe400078efcff */
[----:B------:R-:W-:-:S02]  /*1055b0*/  LOP3.LUT P0, RZ, R28, 0x100000, RZ, 0xc0, !PT ;  /* 0x001000001cff7812 */ /* 0x000fc4000780c0ff */
[----:B------:R-:W-:Y:S01]  /*1055c0*/  LOP3.LUT P5, RZ, R28, 0x8000, RZ, 0xc0, !PT ;  /* 0x000080001cff7812 */ /* 0x000fe200078ac0ff */
[----:B------:R-:W2:Y:S01]  /*1055d0*/  LDL.LU.64 R6, [R1+0x3ea0] ;  /* 0x003ea00001067983 */ /* 0x000ea20000300a00 */
[----:B------:R-:W-:Y:S02]  /*1055e0*/  LOP3.LUT R48, R48, 0xfffbffff, RZ, 0xc0, !PT ;  /* 0xfffbffff30307812 */ /* 0x000fe400078ec0ff */
[----:B------:R-:W-:Y:S02]  /*1055f0*/  LOP3.LUT P6, RZ, R28, 0x10000, RZ, 0xc0, !PT ;  /* 0x000100001cff7812 */ /* 0x000fe400078cc0ff */
[----:B------:R-:W-:Y:S01]  /*105600*/  PRMT R2, R29, 0x7771, RZ ;  /* 0x000077711d027816 */ /* 0x000fe200000000ff */
[----:B------:R-:W2:Y:S04]  /*105610*/  LDL.LU.64 R4, [R1+0x3ea8] ;  /* 0x003ea80001047983 */ /* 0x000ea80000300a00 */
[----:B------:R-:W-:-:S02]  /*105620*/  @P0 LOP3.LUT R48, R48, 0x40000, RZ, 0xfc, !PT ;  /* 0x0004000030300812 */ /* 0x000fc400078efcff */
[----:B------:R-:W-:Y:S02]  /*105630*/  LOP3.LUT P0, RZ, R28, 0x80000, RZ, 0xc0, !PT ;  /* 0x000800001cff7812 */ /* 0x000fe4000780c0ff */
[----:B------:R-:W-:-:S11]  /*105640*/  LOP3.LUT R48, R48, 0xfff7ffff, RZ, 0xc0, !PT ;  /* 0xfff7ffff30307812 */ /* 0x000fd600078ec0ff */
[----:B------:R-:W-:Y:S02]  /*105650*/  @P0 LOP3.LUT R48, R48, 0x80000, RZ, 0xfc, !PT ;  /* 0x0008000030300812 */ /* 0x000fe400078efcff */
[----:B------:R-:W-:Y:S02]  /*105660*/  LOP3.LUT P0, RZ, R28, 0x40000, RZ, 0xc0, !PT ;  /* 0x000400001cff7812 */ /* 0x000fe4000780c0ff */
[----:B------:R-:W-:Y:S01]  /*105670*/  LOP3.LUT R48, R48, 0xffefffff, RZ, 0xc0, !PT ;  /* 0xffefffff30307812 */ /* 0x000fe200078ec0ff */
[----:B---3--:R0:W-:Y:S10]  /*105680*/  @P5 STG.E.U8 desc[UR4][R24.64], R2 ;  /* 0x0000000218005986 */ /* 0x0081f4000c101104 */
[----:B------:R-:W-:-:S02]  /*105690*/  @P0 LOP3.LUT R48, R48, 0x100000, RZ, 0xfc, !PT ;  /* 0x0010000030300812 */ /* 0x000fc400078efcff */
[----:B------:R-:W-:Y:S02]  /*1056a0*/  LOP3.LUT P0, RZ, R28, 0x20000, RZ, 0xc0, !PT ;  /* 0x000200001cff7812 */ /* 0x000fe4000780c0ff */
[----:B0-----:R-:W-:-:S05]  /*1056b0*/  PRMT R2, R29, 0x7772, RZ ;  /* 0x000077721d027816 */ /* 0x001fca00000000ff */
[----:B----4-:R0:W-:Y:S02]  /*1056c0*/  @P6 STG.E.U8 desc[UR4][R30.64], R2 ;  /* 0x000000021e006986 */ /* 0x0101e4000c101104 */
[----:B0-----:R-:W-:-:S05]  /*1056d0*/  PRMT R2, R29, 0x7773, RZ ;  /* 0x000077731d027816 */ /* 0x001fca00000000ff */
[----:B------:R0:W-:Y:S04]  /*1056e0*/  @P0 STG.E.U8 desc[UR4][R36.64], R2 ;  /* 0x0000000224000986 */ /* 0x0001e8000c101104 */
[----:B0-----:R-:W3:Y:S04]  /*1056f0*/  LDL.LU R37, [R1+0x278] ;  /* 0x0002780001257983 */ /* 0x001ee80000300800 */
[----:B------:R-:W4:Y:S04]  /*105700*/  LDL.LU.64 R22, [R1+0x3eb0] ;  /* 0x003eb00001167983 */ /* 0x000f280000300a00 */
[----:B------:R-:W3:Y:S01]  /*105710*/  LDL.LU.64 R26, [R1+0x3eb8] ;  /* 0x003eb800011a7983 */ /* 0x000ee20000300a00 */
[----:B------:R-:W-:-:S03]  /*105720*/  LOP3.LUT P0, RZ, R48, 0x100000, RZ, 0xc0, !PT ;  /* 0x0010000030ff7812 */ /* 0x000fc6000780c0ff */
[----:B------:R-:W3:Y:S01]  /*105730*/  LDL.LU.64 R24, [R1+0x3ec0] ;  /* 0x003ec00001187983 */ /* 0x000ee20000300a00 */
[----:B------:R-:W-:-:S03]  /*105740*/  PRMT R2, R59, 0x7770, RZ ;  /* 0x000077703b027816 */ /* 0x000fc600000000ff */
[----:B------:R-:W3:Y:S04]  /*105750*/  LDL.LU.64 R30, [R1+0x3ec8] ;  /* 0x003ec800011e7983 */ /* 0x000ee80000300a00 */
[----:B------:R-:W4:Y:S01]  /*105760*/  LDL.LU R36, [R1+0x268] ;  /* 0x0002680001247983 */ /* 0x000f220000300800 */
[C---:B------:R-:W-:Y:S02]  /*105770*/  LOP3.LUT P1, RZ, R28.reuse, 0x8000000, RZ, 0xc0, !PT ;  /* 0x080000001cff7812 */ /* 0x040fe4000782c0ff */
[C---:B------:R-:W-:Y:S02]  /*105780*/  LOP3.LUT P2, RZ, R28.reuse, 0x10000000, RZ, 0xc0, !PT ;  /* 0x100000001cff7812 */ /* 0x040fe4000784c0ff */
[C---:B------:R-:W-:Y:S02]  /*105790*/  LOP3.LUT P3, RZ, R28.reuse, 0x20000000, RZ, 0xc0, !PT ;  /* 0x200000001cff7812 */ /* 0x040fe4000786c0ff */
[----:B------:R-:W-:-:S02]  /*1057a0*/  LOP3.LUT P4, RZ, R28, 0x40000000, RZ, 0xc0, !PT ;  /* 0x400000001cff7812 */ /* 0x000fc4000788c0ff */
[----:B------:R-:W-:Y:S02]  /*1057b0*/  LOP3.LUT P5, RZ, R28, 0x80000000, RZ, 0xc0, !PT ;  /* 0x800000001cff7812 */ /* 0x000fe400078ac0ff */
[----:B------:R-:W4:Y:S04]  /*1057c0*/  LDL.LU.64 R28, [R1+0x3ed0] ;  /* 0x003ed000011c7983 */ /* 0x000f280000300a00 */
[----:B------:R0:W-:Y:S01]  /*1057d0*/  @P0 STG.E.U8 desc[UR4][R34.64], R2 ;  /* 0x0000000222000986 */ /* 0x0001e2000c101104 */
[C---:B------:R-:W-:Y:S02]  /*1057e0*/  LOP3.LUT P0, RZ, R48.reuse, 0x80000, RZ, 0xc0, !PT ;  /* 0x0008000030ff7812 */ /* 0x040fe4000780c0ff */
[----:B0-----:R-:W-:Y:S01]  /*1057f0*/  PRMT R2, R59, 0x7771, RZ ;  /* 0x000077713b027816 */ /* 0x001fe200000000ff */
[----:B------:R-:W4:Y:S10]  /*105800*/  LDL.LU.64 R34, [R1+0x3ed8] ;  /* 0x003ed80001227983 */ /* 0x000f340000300a00 */
[----:B--2---:R0:W-:Y:S04]  /*105810*/  @P0 STG.E.U8 desc[UR4][R32.64], R2 ;  /* 0x0000000220000986 */ /* 0x0041e8000c101104 */
[----:B0-----:R-:W2:Y:S01]  /*105820*/  LDL.LU.64 R32, [R1+0x3ee0] ;  /* 0x003ee00001207983 */ /* 0x001ea20000300a00 */
        /* <DEDUP_REMOVED lines=20> */
[----:B----4-:R0:W-:Y:S02]  /*105970*/  @P0 STG.E.U8 desc[UR4][R22.64], R2 ;  /* 0x0000000216000986 */ /* 0x0101e4000c101104 */
[----:B0-----:R-:W-:Y:S02]  /*105980*/  PRMT R2, R37, 0x7771, RZ ;  /* 0x0000777125027816 */ /* 0x001fe400000000ff */
[----:B------:R-:W-:Y:S01]  /*105990*/  LOP3.LUT P6, RZ, R39, 0x1, RZ, 0xc0, !PT ;  /* 0x0000000127ff7812 */ /* 0x000fe200078cc0ff */
[----:B------:R-:W3:Y:S04]  /*1059a0*/  LDL.LU.64 R22, [R1+0x3ee8] ;  /* 0x003ee80001167983 */ /* 0x000ee80000300a00 */
        /* <DEDUP_REMOVED lines=13> */
[----:B------:R-:W2:Y:S04]  /*105a80*/  LDL.LU.64 R30, [R1+0x3f00] ;  /* 0x003f0000011e7983 */ /* 0x000ea80000300a00 */
[----:B------:R-:W2:Y:S04]  /*105a90*/  LDL.LU R37, [R1+0x258] ;  /* 0x0002580001257983 */ /* 0x000ea80000300800 */
[----:B------:R-:W4:Y:S04]  /*105aa0*/  LDL.LU.64 R28, [R1+0x3f08] ;  /* 0x003f0800011c7983 */ /* 0x000f280000300a00 */
[----:B------:R-:W4:Y:S01]  /*105ab0*/  LDL.LU.64 R34, [R1+0x3f10] ;  /* 0x003f100001227983 */ /* 0x000f220000300a00 */
[----:B------:R-:W-:-:S03]  /*105ac0*/  LOP3.LUT P4, RZ, R39, 0x2, RZ, 0xc0, !PT ;  /* 0x0000000227ff7812 */ /* 0x000fc6000788c0ff */
[----:B------:R-:W4:Y:S01]  /*105ad0*/  LDL.LU R24, [R1+0x248] ;  /* 0x0002480001187983 */ /* 0x000f220000300800 */
[----:B------:R-:W-:Y:S02]  /*105ae0*/  LOP3.LUT P5, RZ, R39, 0x4, RZ, 0xc0, !PT ;  /* 0x0000000427ff7812 */ /* 0x000fe400078ac0ff */
[----:B------:R-:W-:-:S07]  /*105af0*/  PRMT R2, R36, 0x7773, RZ ;  /* 0x0000777324027816 */ /* 0x000fce00000000ff */
[----:B---3--:R2:W-:Y:S01]  /*105b00*/  @P4 STG.E.U8 desc[UR4][R22.64], R2 ;  /* 0x0000000216004986 */ /* 0x0085e2000c101104 */
        /* <DEDUP_REMOVED lines=9> */
[----:B0-----:R-:W2:Y:S01]  /*105ba0*/  LDL.LU.64 R32, [R1+0x3f18] ;  /* 0x003f180001207983 */ /* 0x001ea20000300a00 */
[----:B------:R-:W-:-:S03]  /*105bb0*/  LOP3.LUT R48, R48, 0xffffffdf, RZ, 0xc0, !PT ;  /* 0xffffffdf30307812 */ /* 0x000fc600078ec0ff */
[----:B------:R-:W3:Y:S01]  /*105bc0*/  LDL.LU.64 R60, [R1+0x3f20] ;  /* 0x003f2000013c7983 */ /* 0x000ee20000300a00 */
[----:B------:R-:W-:-:S03]  /*105bd0*/  LOP3.LUT P6, RZ, R39, 0x8, RZ, 0xc0, !PT ;  /* 0x0000000827ff7812 */ /* 0x000fc600078cc0ff */
[----:B------:R-:W3:Y:S01]  /*105be0*/  LDL.LU.64 R44, [R1+0x3f28] ;  /* 0x003f2800012c7983 */ /* 0x000ee20000300a00 */
[----:B------:R-:W-:Y:S02]  /*105bf0*/  @P0 LOP3.LUT R48, R48, 0x20, RZ, 0xfc, !PT ;  /* 0x0000002030300812 */ /* 0x000fe400078efcff */
[----:B------:R-:W-:Y:S02]  /*105c00*/  LOP3.LUT P0, RZ, R39, 0x400, RZ, 0xc0, !PT ;  /* 0x0000040027ff7812 */ /* 0x000fe4000780c0ff */
[----:B------:R-:W-:Y:S01]  /*105c10*/  PRMT R2, R37, 0x7771, RZ ;  /* 0x0000777125027816 */ /* 0x000fe200000000ff */
[----:B------:R-:W3:Y:S01]  /*105c20*/  LDL.LU.64 R42, [R1+0x3f30] ;  /* 0x003f3000012a7983 */ /* 0x000ee20000300a00 */
[----:B------:R-:W-:-:S03]  /*105c30*/  LOP3.LUT R48, R48, 0xffffffbf, RZ, 0xc0, !PT ;  /* 0xffffffbf30307812 */ /* 0x000fc600078ec0ff */
[----:B------:R-:W3:Y:S04]  /*105c40*/  LDL.LU R38, [R1+0x238] ;  /* 0x0002380001267983 */ /* 0x000ee80000300800 */
[----:B------:R-:W3:Y:S04]  /*105c50*/  LDL.LU.64 R40, [R1+0x3f38] ;  /* 0x003f380001287983 */ /* 0x000ee80000300a00 */
[----:B------:R-:W3:Y:S01]  /*105c60*/  LDL.LU.64 R6, [R1+0x3f40] ;  /* 0x003f400001067983 */ /* 0x000ee20000300a00 */
        /* <DEDUP_REMOVED lines=20> */
[C---:B------:R-:W-:Y:S02]  /*105db0*/  LOP3.LUT P0, RZ, R48.reuse, 0x800, RZ, 0xc0, !PT ;  /* 0x0000080030ff7812 */ /* 0x040fe4000780c0ff */
[----:B0-----:R-:W-:Y:S02]  /*105dc0*/  PRMT R2, R37, 0x7773, RZ ;  /* 0x0000777325027816 */ /* 0x001fe400000000ff */
[----:B------:R-:W4:Y:S09]  /*105dd0*/  LDL.LU R37, [R1+0x228] ;  /* 0x0002280001257983 */ /* 0x000f320000300800 */
[----:B------:R0:W-:Y:S01]  /*105de0*/  @P0 STG.E.U8 desc[UR4][R28.64], R2 ;  /* 0x000000021c000986 */ /* 0x0001e2000c101104 */
[----:B------:R-:W-:-:S03]  /*105df0*/  LOP3.LUT P0, RZ, R48, 0x400, RZ, 0xc0, !PT ;  /* 0x0000040030ff7812 */ /* 0x000fc6000780c0ff */
[----:B------:R-:W4:Y:S04]  /*105e00*/  LDL.LU.64 R4, [R1+0x3f48] ;  /* 0x003f480001047983 */ /* 0x000f280000300a00 */
[----:B------:R-:W4:Y:S04]  /*105e10*/  LDL.LU.64 R22, [R1+0x3f50] ;  /* 0x003f500001167983 */ /* 0x000f280000300a00 */
[----:B------:R-:W4:Y:S04]  /*105e20*/  LDL.LU.64 R26, [R1+0x3f58] ;  /* 0x003f5800011a7983 */ /* 0x000f280000300a00 */
[----:B------:R-:W4:Y:S01]  /*105e30*/  LDL.LU.64 R30, [R1+0x3f60] ;  /* 0x003f6000011e7983 */ /* 0x000f220000300a00 */
[----:B0-----:R-:W-:-:S03]  /*105e40*/  PRMT R2, R24, 0x7770, RZ ;  /* 0x0000777018027816 */ /* 0x001fc600000000ff */
[----:B------:R-:W4:Y:S04]  /*105e50*/  LDL.LU.64 R28, [R1+0x3f68] ;  /* 0x003f6800011c7983 */ /* 0x000f280000300a00 */
[----:B------:R0:W-:Y:S01]  /*105e60*/  @P0 STG.E.U8 desc[UR4][R34.64], R2 ;  /* 0x0000000222000986 */ /* 0x0001e2000c101104 */
[----:B------:R-:W-:Y:S02]  /*105e70*/  LOP3.LUT P0, RZ, R48, 0x200, RZ, 0xc0, !PT ;  /* 0x0000020030ff7812 */ /* 0x000fe4000780c0ff */
[----:B0-----:R-:W-:Y:S01]  /*105e80*/  PRMT R2, R24, 0x7771, RZ ;  /* 0x0000777118027816 */ /* 0x001fe200000000ff */
[----:B------:R-:W4:Y:S04]  /*105e90*/  LDL.LU.64 R34, [R1+0x3f70] ;  /* 0x003f700001227983 */ /* 0x000f280000300a00 */
[----:B------:R-:W4:Y:S06]  /*105ea0*/  LDL.LU R36, [R1+0x218] ;  /* 0x0002180001247983 */ /* 0x000f2c0000300800 */
[----:B--2---:R0:W-:Y:S04]  /*105eb0*/  @P0 STG.E.U8 desc[UR4][R32.64], R2 ;  /* 0x0000000220000986 */ /* 0x0041e8000c101104 */
[----:B0-----:R-:W2:Y:S04]  /*105ec0*/  LDL.LU.64 R32, [R1+0x3f78] ;  /* 0x003f780001207983 */ /* 0x001ea80000300a00 */
[----:B------:R-:W2:Y:S01]  /*105ed0*/  LDL.LU R25, [R1+0x350] ;  /* 0x0003500001197983 */ /* 0x000ea20000300800 */
[----:B------:R-:W-:-:S02]  /*105ee0*/  LOP3.LUT P0, RZ, R48, 0x100, RZ, 0xc0, !PT ;  /* 0x0000010030ff7812 */ /* 0x000fc4000780c0ff */
        /* <DEDUP_REMOVED lines=16> */
[----:B------:R-:W-:-:S09]  /*105ff0*/  LOP3.LUT R49, R49, 0xfbffffff, RZ, 0xc0, !PT ;  /* 0xfbffffff31317812 */ /* 0x000fd200078ec0ff */
[----:B----4-:R0:W-:Y:S01]  /*106000*/  @P0 STG.E.U8 desc[UR4][R4.64], R2 ;  /* 0x0000000204000986 */ /* 0x0101e2000c101104 */
[C---:B------:R-:W-:Y:S02]  /*106010*/  LOP3.LUT P1, RZ, R39.reuse, 0x4000, RZ, 0xc0, !PT ;  /* 0x0000400027ff7812 */ /* 0x040fe4000782c0ff */
        /* <DEDUP_REMOVED lines=10> */
[----:B------:R-:W3:Y:S04]  /*1060c0*/  LDL.LU.64 R26, [R1+0x3f80] ;  /* 0x003f8000011a7983 */ /* 0x000ee80000300a00 */
[----:B------:R0:W-:Y:S02]  /*1060d0*/  @P3 STG.E.U8 desc[UR4][R30.64], R2 ;  /* 0x000000021e003986 */ /* 0x0001e4000c101104 */
[----:B0-----:R-:W-:-:S02]  /*1060e0*/  PRMT R2, R37, 0x7773, RZ ;  /* 0x0000777325027816 */ /* 0x001fc400000000ff */
[----:B------:R-:W4:Y:S04]  /*1060f0*/  LDL.LU.64 R30, [R1+0x3f88] ;  /* 0x003f8800011e7983 */ /* 0x000f280000300a00 */
[----:B------:R0:W-:Y:S02]  /*106100*/  @P4 STG.E.U8 desc[UR4][R28.64], R2 ;  /* 0x000000021c004986 */ /* 0x0001e4000c101104 */
[C---:B0-----:R-:W-:Y:S02]  /*106110*/  PRMT R2, R36.reuse, 0x7770, RZ ;  /* 0x0000777024027816 */ /* 0x041fe400000000ff */
[----:B------:R-:W4:Y:S04]  /*106120*/  LDL.LU.64 R28, [R1+0x3f90] ;  /* 0x003f9000011c7983 */ /* 0x000f280000300a00 */
[----:B------:R0:W-:Y:S02]  /*106130*/  @P5 STG.E.U8 desc[UR4][R34.64], R2 ;  /* 0x0000000222005986 */ /* 0x0001e4000c101104 */
[----:B0-----:R-:W-:-:S02]  /*106140*/  PRMT R2, R36, 0x7771, RZ ;  /* 0x0000777124027816 */ /* 0x001fc400000000ff */
[----:B------:R-:W4:Y:S01]  /*106150*/  LDL.LU.64 R34, [R1+0x3f98] ;  /* 0x003f980001227983 */ /* 0x000f220000300a00 */
[----:B------:R-:W-:Y:S02]  /*106160*/  LOP3.LUT R48, R48, 0xfffffffe, RZ, 0xc0, !PT ;  /* 0xfffffffe30307812 */ /* 0x000fe400078ec0ff */
        /* <DEDUP_REMOVED lines=18> */
[----:B------:R-:W-:Y:S01]  /*106290*/  LOP3.LUT P0, RZ, R39, 0x4000000, RZ, 0xc0, !PT ;  /* 0x0400000027ff7812 */ /* 0x000fe2000780c0ff */
[----:B0-----:R-:W2:Y:S04]  /*1062a0*/  LDL.LU.64 R32, [R1+0x3fa0] ;  /* 0x003fa00001207983 */ /* 0x001ea80000300a00 */
[----:B------:R-:W2:Y:S08]  /*1062b0*/  LDL.LU R37, [R1+0x208] ;  /* 0x0002080001257983 */ /* 0x000eb00000300800 */
[----:B------:R-:W-:-:S02]  /*1062c0*/  @P0 LOP3.LUT R48, R48, 0x1, RZ, 0xfc, !PT ;  /* 0x0000000130300812 */ /* 0x000fc400078efcff */
[----:B------:R-:W-:Y:S02]  /*1062d0*/  LOP3.LUT P0, RZ, R39, 0x2000000, RZ, 0xc0, !PT ;  /* 0x0200000027ff7812 */ /* 0x000fe4000780c0ff */
[----:B------:R-:W-:-:S11]  /*1062e0*/  LOP3.LUT R48, R48, 0xfffffffd, RZ, 0xc0, !PT ;  /* 0xfffffffd30307812 */ /* 0x000fd600078ec0ff */
[----:B------:R-:W-:Y:S02]  /*1062f0*/  @P0 LOP3.LUT R48, R48, 0x2, RZ, 0xfc, !PT ;  /* 0x0000000230300812 */ /* 0x000fe400078efcff */
[C---:B------:R-:W-:Y:S02]  /*106300*/  LOP3.LUT P0, RZ, R39.reuse, 0x1000000, RZ, 0xc0, !PT ;  /* 0x0100000027ff7812 */ /* 0x040fe4000780c0ff */
[----:B------:R-:W-:Y:S02]  /*106310*/  LOP3.LUT R48, R48, 0xfffffffb, RZ, 0xc0, !PT ;  /* 0xfffffffb30307812 */ /* 0x000fe400078ec0ff */
[C---:B------:R-:W-:Y:S02]  /*106320*/  LOP3.LUT P4, RZ, R39.reuse, 0x100000, RZ, 0xc0, !PT ;  /* 0x0010000027ff7812 */ /* 0x040fe4000788c0ff */
[C---:B------:R-:W-:Y:S02]  /*106330*/  LOP3.LUT P5, RZ, R39.reuse, 0x200000, RZ, 0xc0, !PT ;  /* 0x0020000027ff7812 */ /* 0x040fe400078ac0ff */
[----:B------:R-:W-:-:S05]  /*106340*/  LOP3.LUT P6, RZ, R39, 0x400000, RZ, 0xc0, !PT ;  /* 0x0040000027ff7812 */ /* 0x000fca00078cc0ff */
[----:B------:R-:W-:Y:S02]  /*106350*/  @P0 LOP3.LUT R48, R48, 0x4, RZ, 0xfc, !PT ;  /* 0x0000000430300812 */ /* 0x000fe400078efcff */
[----:B------:R-:W-:Y:S02]  /*106360*/  LOP3.LUT P0, RZ, R39, 0x800000, RZ, 0xc0, !PT ;  /* 0x0080000027ff7812 */ /* 0x000fe4000780c0ff */
[----:B------:R-:W2:Y:S04]  /*106370*/  LDL.LU.64 R38, [R1+0x3fa8] ;  /* 0x003fa80001267983 */ /* 0x000ea80000300a00 */
[----:B------:R-:W2:Y:S04]  /*106380*/  LDL.LU R44, [R1+0x27c] ;  /* 0x00027c00012c7983 */ /* 0x000ea80000300800 */
[----:B------:R-:W2:Y:S04]  /*106390*/  LDL.LU.64 R22, [R1+0x3fb0] ;  /* 0x003fb00001167983 */ /* 0x000ea80000300a00 */
[----:B------:R-:W2:Y:S04]  /*1063a0*/  LDL.LU.64 R46, [R1+0x3fb8] ;  /* 0x003fb800012e7983 */ /* 0x000ea80000300a00 */
[----:B------:R-:W2:Y:S04]  /*1063b0*/  LDL.LU.64 R60, [R1+0x3fc0] ;  /* 0x003fc000013c7983 */ /* 0x000ea80000300a00 */
[----:B------:R-:W2:Y:S04]  /*1063c0*/  LDL.LU.64 R42, [R1+0x3fc8] ;  /* 0x003fc800012a7983 */ /* 0x000ea80000300a00 */
[----:B------:R-:W2:Y:S04]  /*1063d0*/  LDL.LU R24, [R1+0x26c] ;  /* 0x00026c0001187983 */ /* 0x000ea80000300800 */
[----:B------:R-:W2:Y:S01]  /*1063e0*/  LDL.LU.64 R40, [R1+0x3fd0] ;  /* 0x003fd00001287983 */ /* 0x000ea20000300a00 */
[----:B------:R-:W-:-:S03]  /*1063f0*/  PRMT R2, R36, 0x7772, RZ ;  /* 0x0000777224027816 */ /* 0x000fc600000000ff */
[----:B------:R-:W2:Y:S04]  /*106400*/  LDL.LU.64 R6, [R1+0x3fd8] ;  /* 0x003fd80001067983 */ /* 0x000ea80000300a00 */
[----:B---3--:R0:W-:Y:S02]  /*106410*/  @P4 STG.E.U8 desc[UR4][R26.64], R2 ;  /* 0x000000021a004986 */ /* 0x0081e4000c101104 */
[----:B0-----:R-:W-:Y:S02]  /*106420*/  PRMT R2, R36, 0x7773, RZ ;  /* 0x0000777324027816 */ /* 0x001fe400000000ff */
[----:B------:R-:W3:Y:S04]  /*106430*/  LDL.LU R36, [R1+0x25c] ;  /* 0x00025c0001247983 */ /* 0x000ee80000300800 */
[----:B----4-:R0:W-:Y:S04]  /*106440*/  @P5 STG.E.U8 desc[UR4][R30.64], R2 ;  /* 0x000000021e005986 */ /* 0x0101e8000c101104 */
[----:B------:R-:W4:Y:S04]  /*106450*/  LDL.LU.64 R4, [R1+0x3fe0] ;  /* 0x003fe00001047983 */ /* 0x000f280000300a00 */
[----:B------:R-:W3:Y:S04]  /*106460*/  LDL.LU.64 R26, [R1+0x3fe8] ;  /* 0x003fe800011a7983 */ /* 0x000ee80000300a00 */
[----:B0-----:R-:W3:Y:S01]  /*106470*/  LDL.LU.64 R30, [R1+0x3ff0] ;  /* 0x003ff000011e7983 */ /* 0x001ee20000300a00 */
        /* <DEDUP_REMOVED lines=44> */
[----:B---3--:R0:W-:Y:S02]  /*106740*/  @P1 STG.E.U8 desc[UR4][R26.64], R2 ;  /* 0x000000021a001986 */ /* 0x0081e4000c101104 */
        /* <DEDUP_REMOVED lines=9> */
[----:B------:R0:W-:Y:S04]  /*1067e0*/  @P6 STG.E.U8 desc[UR4][R38.64], R2 ;  /* 0x0000000226006986 */ /* 0x0001e8000c101104 */
[----:B0-----:R-:W2:Y:S04]  /*1067f0*/  LDL.LU.64 R38, [R1+0x4018] ;  /* 0x0040180001267983 */ /* 0x001ea80000300a00 */
[----:B------:R-:W3:Y:S04]  /*106800*/  LDL.LU.64 R26, [R1+0x4020] ;  /* 0x00402000011a7983 */ /* 0x000ee80000300a00 */
[----:B------:R-:W4:Y:S04]  /*106810*/  LDL.LU.64 R30, [R1+0x4028] ;  /* 0x00402800011e7983 */ /* 0x000f280000300a00 */
[----:B------:R-:W3:Y:S04]  /*106820*/  LDL.LU.64 R28, [R1+0x4030] ;  /* 0x00403000011c7983 */ /* 0x000ee80000300a00 */
[----:B------:R-:W3:Y:S04]  /*106830*/  LDL.LU.64 R34, [R1+0x4038] ;  /* 0x0040380001227983 */ /* 0x000ee80000300a00 */
[----:B------:R-:W3:Y:S04]  /*106840*/  LDL.LU.64 R32, [R1+0x4040] ;  /* 0x0040400001207983 */ /* 0x000ee80000300a00 */
[----:B------:R-:W3:Y:S01]  /*106850*/  LDL.LU R36, [R1+0x23c] ;  /* 0x00023c0001247983 */ /* 0x000ee20000300800 */
        /* <DEDUP_REMOVED lines=22> */
[----:B0-----:R-:W2:Y:S04]  /*1069c0*/  LDL.LU.64 R38, [R1+0x4048] ;  /* 0x0040480001267983 */ /* 0x001ea80000300a00 */
[----:B------:R-:W2:Y:S04]  /*1069d0*/  LDL.LU R42, [R1+0x22c] ;  /* 0x00022c00012a7983 */ /* 0x000ea80000300800 */
[----:B------:R-:W2:Y:S04]  /*1069e0*/  LDL.LU.64 R46, [R1+0x4050] ;  /* 0x00405000012e7983 */ /* 0x000ea80000300a00 */
[----:B------:R-:W2:Y:S01]  /*1069f0*/  LDL.LU.64 R60, [R1+0x4058] ;  /* 0x00405800013c7983 */ /* 0x000ea20000300a00 */
[----:B------:R-:W-:-:S03]  /*106a00*/  LOP3.LUT R49, R49, 0xff7fffff, RZ, 0xc0, !PT ;  /* 0xff7fffff31317812 */ /* 0x000fc600078ec0ff */
[----:B------:R-:W2:Y:S01]  /*106a10*/  LDL.LU.64 R44, [R1+0x4060] ;  /* 0x00406000012c7983 */ /* 0x000ea20000300a00 */
[----:B------:R-:W-:-:S03]  /*106a20*/  LOP3.LUT P5, RZ, R25, 0x100, RZ, 0xc0, !PT ;  /* 0x0000010019ff7812 */ /* 0x000fc600078ac0ff */
[----:B------:R-:W2:Y:S01]  /*106a30*/  LDL.LU R24, [R1+0x21c] ;  /* 0x00021c0001187983 */ /* 0x000ea20000300800 */
[----:B------:R-:W-:Y:S02]  /*106a40*/  @P0 LOP3.LUT R49, R49, 0x800000, RZ, 0xfc, !PT ;  /* 0x0080000031310812 */ /* 0x000fe400078efcff */
[C---:B------:R-:W-:Y:S01]  /*106a50*/  LOP3.LUT P0, RZ, R25.reuse, 0x1000, RZ, 0xc0, !PT ;  /* 0x0000100019ff7812 */ /* 0x040fe2000780c0ff */
[----:B------:R-:W2:Y:S01]  /*106a60*/  LDL.LU.64 R40, [R1+0x4068] ;  /* 0x0040680001287983 */ /* 0x000ea20000300a00 */
[----:B------:R-:W-:Y:S02]  /*106a70*/  LOP3.LUT P6, RZ, R25, 0x200, RZ, 0xc0, !PT ;  /* 0x0000020019ff7812 */ /* 0x000fe400078cc0ff */
[----:B------:R-:W-:Y:S02]  /*106a80*/  LOP3.LUT R49, R49, 0xfeffffff, RZ, 0xc0, !PT ;  /* 0xfeffffff31317812 */ /* 0x000fe400078ec0ff */
[----:B------:R-:W-:Y:S01]  /*106a90*/  PRMT R2, R37, 0x7772, RZ ;  /* 0x0000777225027816 */ /* 0x000fe200000000ff */
[----:B------:R-:W2:Y:S04]  /*106aa0*/  LDL.LU.64 R6, [R1+0x4070] ;  /* 0x0040700001067983 */ /* 0x000ea80000300a00 */
[----:B------:R-:W2:Y:S02]  /*106ab0*/  LDL.LU.64 R4, [R1+0x4078] ;  /* 0x0040780001047983 */ /* 0x000ea40000300a00 */
[----:B------:R-:W-:-:S02]  /*106ac0*/  @P0 LOP3.LUT R49, R49, 0x1000000, RZ, 0xfc, !PT ;  /* 0x0100000031310812 */ /* 0x000fc400078efcff */
[----:B------:R-:W-:Y:S02]  /*106ad0*/  LOP3.LUT P0, RZ, R25, 0x800, RZ, 0xc0, !PT ;  /* 0x0000080019ff7812 */ /* 0x000fe4000780c0ff */
[----:B------:R-:W-:Y:S01]  /*106ae0*/  LOP3.LUT R49, R49, 0xfdffffff, RZ, 0xc0, !PT ;  /* 0xfdffffff31317812 */ /* 0x000fe200078ec0ff */
[----:B---3--:R0:W-:Y:S10]  /*106af0*/  @P5 STG.E.U8 desc[UR4][R26.64], R2 ;  /* 0x000000021a005986 */ /* 0x0081f4000c101104 */
[----:B------:R-:W-:-:S02]  /*106b00*/  @P0 LOP3.LUT R49, R49, 0x2000000, RZ, 0xfc, !PT ;  /* 0x0200000031310812 */ /* 0x000fc400078efcff */
[----:B------:R-:W-:Y:S02]  /*106b10*/  LOP3.LUT P0, RZ, R25, 0x400, RZ, 0xc0, !PT ;  /* 0x0000040019ff7812 */ /* 0x000fe4000780c0ff */
[----:B0-----:R-:W-:Y:S01]  /*106b20*/  PRMT R2, R37, 0x7773, RZ ;  /* 0x0000777325027816 */ /* 0x001fe200000000ff */
[----:B------:R-:W3:Y:S04]  /*106b30*/  LDL.LU.64 R26, [R1+0x4080] ;  /* 0x00408000011a7983 */ /* 0x000ee80000300a00 */
[----:B----4-:R0:W-:Y:S02]  /*106b40*/  @P6 STG.E.U8 desc[UR4][R30.64], R2 ;  /* 0x000000021e006986 */ /* 0x0101e4000c101104 */
[----:B0-----:R-:W-:Y:S02]  /*106b50*/  PRMT R2, R36, 0x7770, RZ ;  /* 0x0000777024027816 */ /* 0x001fe400000000ff */
[----:B------:R-:W4:Y:S04]  /*106b60*/  LDL.LU.64 R30, [R1+0x4088] ;  /* 0x00408800011e7983 */ /* 0x000f280000300a00 */
[----:B------:R-:W3:Y:S04]  /*106b70*/  LDL.LU R37, [R1+0x20c] ;  /* 0x00020c0001257983 */ /* 0x000ee80000300800 */
        /* <DEDUP_REMOVED lines=13> */
[----:B0-----:R-:W2:Y:S01]  /*106c50*/  LDL.LU.64 R38, [R1+0x40a8] ;  /* 0x0040a80001267983 */ /* 0x001ea20000300a00 */
[----:B------:R-:W-:-:S02]  /*106c60*/  LOP3.LUT P0, RZ, R49, 0x400000, RZ, 0xc0, !PT ;  /* 0x0040000031ff7812 */ /* 0x000fc4000780c0ff */
[----:B------:R-:W-:Y:S02]  /*106c70*/  PRMT R2, R42, 0x7770, RZ ;  /* 0x000077702a027816 */ /* 0x000fe400000000ff */
[C---:B------:R-:W-:Y:S02]  /*106c80*/  LOP3.LUT P1, RZ, R25.reuse, 0x100000, RZ, 0xc0, !PT ;  /* 0x0010000019ff7812 */ /* 0x040fe4000782c0ff */
[C---:B------:R-:W-:Y:S02]  /*106c90*/  LOP3.LUT P2, RZ, R25.reuse, 0x200000, RZ, 0xc0, !PT ;  /* 0x0020000019ff7812 */ /* 0x040fe4000784c0ff */
[C---:B------:R-:W-:Y:S02]  /*106ca0*/  LOP3.LUT P3, RZ, R25.reuse, 0x400000, RZ, 0xc0, !PT ;  /* 0x0040000019ff7812 */ /* 0x040fe4000786c0ff */
[C---:B------:R-:W-:Y:S02]  /*106cb0*/  LOP3.LUT P4, RZ, R25.reuse, 0x800000, RZ, 0xc0, !PT ;  /* 0x0080000019ff7812 */ /* 0x040fe4000788c0ff */
[----:B------:R-:W-:-:S02]  /*106cc0*/  LOP3.LUT P5, RZ, R25, 0x1000000, RZ, 0xc0, !PT ;  /* 0x0100000019ff7812 */ /* 0x000fc400078ac0ff */
[----:B------:R-:W-:Y:S01]  /*106cd0*/  LOP3.LUT P6, RZ, R25, 0x2000000, RZ, 0xc0, !PT ;  /* 0x0200000019ff7812 */ /* 0x000fe200078cc0ff */
[----:B------:R-:W2:Y:S04]  /*106ce0*/  LDL.LU R36, [R1+0x354] ;  /* 0x0003540001247983 */ /* 0x000ea80000300800 */
        /* <DEDUP_REMOVED lines=31> */
[----:B------:R-:W2:Y:S04]  /*106ee0*/  LDL.LU R37, [R1+0x1f0] ;  /* 0x0001f00001257983 */ /* 0x000ea80000300800 */
[----:B------:R-:W3:Y:S04]  /*106ef0*/  LDL.LU.64 R34, [R1+0x40c8] ;  /* 0x0040c80001227983 */ /* 0x000ee80000300a00 */
[----:B------:R-:W3:Y:S04]  /*106f00*/  LDL.LU.64 R32, [R1+0x40d0] ;  /* 0x0040d00001207983 */ /* 0x000ee80000300a00 */
[----:B------:R-:W3:Y:S01]  /*106f10*/  LDL.LU R59, [R1+0x1e0] ;  /* 0x0001e000013b7983 */ /* 0x000ee20000300800 */
[----:B------:R-:W-:-:S02]  /*106f20*/  LOP3.LUT P4, RZ, R25, 0x4000000, RZ, 0xc0, !PT ;  /* 0x0400000019ff7812 */ /* 0x000fc4000788c0ff */
        /* <DEDUP_REMOVED lines=28> */
[----:B------:R-:W-:Y:S02]  /*1070f0*/  LOP3.LUT R49, R49, 0xfffeffff, RZ, 0xc0, !PT ;  /* 0xfffeffff31317812 */ /* 0x000fe400078ec0ff */
[C---:B------:R-:W-:Y:S02]  /*107100*/  LOP3.LUT P5, RZ, R25.reuse, 0x8000000, RZ, 0xc0, !PT ;  /* 0x0800000019ff7812 */ /* 0x040fe400078ac0ff */
[----:B------:R-:W-:Y:S02]  /*107110*/  LOP3.LUT P6, RZ, R25, 0x10000000, RZ, 0xc0, !PT ;  /* 0x1000000019ff7812 */ /* 0x000fe400078cc0ff */
[----:B------:R-:W-:-:S02]  /*107120*/  @P0 LOP3.LUT R49, R49, 0x10000, RZ, 0xfc, !PT ;  /* 0x0001000031310812 */ /* 0x000fc400078efcff */
[----:B------:R-:W-:Y:S02]  /*107130*/  LOP3.LUT P0, RZ, R25, 0x20000000, RZ, 0xc0, !PT ;  /* 0x2000000019ff7812 */ /* 0x000fe4000780c0ff */
[----:B------:R-:W2:Y:S04]  /*107140*/  LDL.LU.64 R24, [R1+0x40e0] ;  /* 0x0040e00001187983 */ /* 0x000ea80000300a00 */
[----:B------:R-:W2:Y:S04]  /*107150*/  LDL.LU.64 R46, [R1+0x40e8] ;  /* 0x0040e800012e7983 */ /* 0x000ea80000300a00 */
[----:B------:R-:W2:Y:S04]  /*107160*/  LDL.LU R5, [R1+0x1d0] ;  /* 0x0001d00001057983 */ /* 0x000ea80000300800 */
[----:B------:R-:W2:Y:S04]  /*107170*/  LDL.LU.64 R60, [R1+0x40f0] ;  /* 0x0040f000013c7983 */ /* 0x000ea80000300a00 */
[----:B------:R-:W2:Y:S04]  /*107180*/  LDL.LU.64 R44, [R1+0x40f8] ;  /* 0x0040f800012c7983 */ /* 0x000ea80000300a00 */
[----:B------:R-:W2:Y:S01]  /*107190*/  LDL.LU.64 R42, [R1+0x4100] ;  /* 0x00410000012a7983 */ /* 0x000ea20000300a00 */
[----:B------:R-:W-:-:S03]  /*1071a0*/  PRMT R2, R37, 0x7771, RZ ;  /* 0x0000777125027816 */ /* 0x000fc600000000ff */
[----:B------:R-:W2:Y:S04]  /*1071b0*/  LDL.LU.64 R40, [R1+0x4108] ;  /* 0x0041080001287983 */ /* 0x000ea80000300a00 */
[----:B---3--:R0:W-:Y:S02]  /*1071c0*/  @P5 STG.E.U8 desc[UR4][R30.64], R2 ;  /* 0x000000021e005986 */ /* 0x0081e4000c101104 */
[----:B0-----:R-:W-:-:S05]  /*1071d0*/  PRMT R2, R37, 0x7772, RZ ;  /* 0x0000777225027816 */ /* 0x001fca00000000ff */
[----:B----4-:R0:W-:Y:S02]  /*1071e0*/  @P6 STG.E.U8 desc[UR4][R28.64], R2 ;  /* 0x000000021c006986 */ /* 0x0101e4000c101104 */
[----:B0-----:R-:W-:Y:S02]  /*1071f0*/  PRMT R2, R37, 0x7773, RZ ;  /* 0x0000777325027816 */ /* 0x001fe400000000ff */
[----:B------:R-:W3:Y:S04]  /*107200*/  LDL.LU R37, [R1+0x1c0] ;  /* 0x0001c00001257983 */ /* 0x000ee80000300800 */
[----:B------:R-:W4:Y:S04]  /*107210*/  LDL.LU.64 R6, [R1+0x4110] ;  /* 0x0041100001067983 */ /* 0x000f280000300a00 */
[----:B------:R-:W3:Y:S04]  /*107220*/  LDL.LU.64 R26, [R1+0x4118] ;  /* 0x00411800011a7983 */ /* 0x000ee80000300a00 */
[----:B------:R0:W-:Y:S01]  /*107230*/  @P0 STG.E.U8 desc[UR4][R34.64], R2 ;  /* 0x0000000222000986 */ /* 0x0001e2000c101104 */
[----:B------:R-:W-:-:S03]  /*107240*/  LOP3.LUT P0, RZ, R49, 0x10000, RZ, 0xc0, !PT ;  /* 0x0001000031ff7812 */ /* 0x000fc6000780c0ff */
[----:B------:R-:W3:Y:S04]  /*107250*/  LDL.LU.64 R30, [R1+0x4120] ;  /* 0x00412000011e7983 */ /* 0x000ee80000300a00 */
[----:B------:R-:W3:Y:S04]  /*107260*/  LDL.LU.64 R28, [R1+0x4128] ;  /* 0x00412800011c7983 */ /* 0x000ee80000300a00 */
[----:B------:R-:W3:Y:S01]  /*107270*/  LDL.LU R4, [R1+0x1b0] ;  /* 0x0001b00001047983 */ /* 0x000ee20000300800 */
[----:B0-----:R-:W-:-:S03]  /*107280*/  PRMT R2, R59, 0x7770, RZ ;  /* 0x000077703b027816 */ /* 0x001fc600000000ff */
[----:B------:R-:W3:Y:S04]  /*107290*/  LDL.LU.64 R34, [R1+0x4130] ;  /* 0x0041300001227983 */ /* 0x000ee80000300a00 */
[----:B------:R0:W-:Y:S01]  /*1072a0*/  @P0 STG.E.U8 desc[UR4][R32.64], R2 ;  /* 0x0000000220000986 */ /* 0x0001e2000c101104 */
[----:B------:R-:W-:Y:S02]  /*1072b0*/  LOP3.LUT P0, RZ, R49, 0x8000, RZ, 0xc0, !PT ;  /* 0x0000800031ff7812 */ /* 0x000fe4000780c0ff */
[----:B0-----:R-:W-:Y:S01]  /*1072c0*/  PRMT R2, R59, 0x7771, RZ ;  /* 0x000077713b027816 */ /* 0x001fe200000000ff */
[----:B------:R-:W3:Y:S10]  /*1072d0*/  LDL.LU.64 R32, [R1+0x4138] ;  /* 0x0041380001207983 */ /* 0x000ef40000300a00 */
        /* <DEDUP_REMOVED lines=30> */
[----:B0-----:R-:W-:-:S05]  /*1074c0*/  PRMT R2, R37, 0x7771, RZ ;  /* 0x0000777125027816 */ /* 0x001fca00000000ff */
[----:B------:R0:W-:Y:S02]  /*1074d0*/  @P1 STG.E.U8 desc[UR4][R26.64], R2 ;  /* 0x000000021a001986 */ /* 0x0001e4000c101104 */
[C---:B0-----:R-:W-:Y:S02]  /*1074e0*/  PRMT R2, R37.reuse, 0x7772, RZ ;  /* 0x0000777225027816 */ /* 0x041fe400000000ff */
        /* <DEDUP_REMOVED lines=15> */
[----:B------:R-:W4:Y:S04]  /*1075e0*/  LDL.LU.64 R32, [R1+0x4170] ;  /* 0x0041700001207983 */ /* 0x000f280000300a00 */
[----:B------:R-:W4:Y:S01]  /*1075f0*/  LDL.LU R59, [R1+0x190] ;  /* 0x00019000013b7983 */ /* 0x000f220000300800 */
[----:B------:R-:W-:-:S02]  /*107600*/  LOP3.LUT P0, RZ, R36, 0x2000000, RZ, 0xc0, !PT ;  /* 0x0200000024ff7812 */ /* 0x000fc4000780c0ff */
[----:B------:R-:W-:Y:S02]  /*107610*/  LOP3.LUT R50, R50, 0x7fffffff, RZ, 0xc0, !PT ;  /* 0x7fffffff32327812 */ /* 0x000fe400078ec0ff */
[----:B------:R-:W-:-:S09]  /*107620*/  LOP3.LUT R49, R49, 0xfffffffe, RZ, 0xc0, !PT ;  /* 0xfffffffe31317812 */ /* 0x000fd200078ec0ff */
[----:B------:R-:W-:Y:S02]  /*107630*/  @P0 LOP3.LUT R50, R50, 0x80000000, RZ, 0xfc, !PT ;  /* 0x8000000032320812 */ /* 0x000fe400078efcff */
[C---:B------:R-:W-:Y:S02]  /*107640*/  LOP3.LUT P0, RZ, R36.reuse, 0x1000000, RZ, 0xc0, !PT ;  /* 0x0100000024ff7812 */ /* 0x040fe4000780c0ff */
[C---:B------:R-:W-:Y:S02]  /*107650*/  LOP3.LUT P4, RZ, R36.reuse, 0x2000, RZ, 0xc0, !PT ;  /* 0x0000200024ff7812 */ /* 0x040fe4000788c0ff */
[----:B------:R-:W-:Y:S02]  /*107660*/  LOP3.LUT P5, RZ, R36, 0x4000, RZ, 0xc0, !PT ;  /* 0x0000400024ff7812 */ /* 0x000fe400078ac0ff */
[----:B------:R-:W-:-:S07]  /*107670*/  PRMT R2, R4, 0x7773, RZ ;  /* 0x0000777304027816 */ /* 0x000fce00000000ff */
        /* <DEDUP_REMOVED lines=13> */
[----:B------:R-:W-:Y:S01]  /*107750*/  @P0 LOP3.LUT R49, R49, 0x10, RZ, 0xfc, !PT ;  /* 0x0000001031310812 */ /* 0x000fe200078efcff */
        /* <DEDUP_REMOVED lines=11> */
[C---:B------:R-:W-:Y:S02]  /*107810*/  LOP3.LUT P1, RZ, R36.reuse, 0x4000000, RZ, 0xc0, !PT ;  /* 0x0400000024ff7812 */ /* 0x040fe4000782c0ff */
[C---:B------:R-:W-:Y:S02]  /*107820*/  LOP3.LUT P2, RZ, R36.reuse, 0x8000000, RZ, 0xc0, !PT ;  /* 0x0800000024ff7812 */ /* 0x040fe4000784c0ff */
[C---:B------:R-:W-:Y:S02]  /*107830*/  LOP3.LUT P3, RZ, R36.reuse, 0x10000000, RZ, 0xc0, !PT ;  /* 0x1000000024ff7812 */ /* 0x040fe4000786c0ff */
[----:B------:R-:W-:-:S02]  /*107840*/  LOP3.LUT P4, RZ, R36, 0x20000000, RZ, 0xc0, !PT ;  /* 0x2000000024ff7812 */ /* 0x000fc4000788c0ff */
[----:B--2---:R-:W-:-:S05]  /*107850*/  PRMT R2, R37, 0x7770, RZ ;  /* 0x0000777025027816 */ /* 0x004fca00000000ff */
[----:B------:R0:W-:Y:S04]  /*107860*/  @P5 STG.E.U8 desc[UR4][R38.64], R2 ;  /* 0x0000000226005986 */ /* 0x0001e8000c101104 */
[----:B0-----:R-:W2:Y:S04]  /*107870*/  LDL.LU.64 R38, [R1+0x4178] ;  /* 0x0041780001267983 */ /* 0x001ea80000300a00 */
[----:B------:R-:W3:Y:S04]  /*107880*/  LDL.LU.64 R46, [R1+0x4180] ;  /* 0x00418000012e7983 */ /* 0x000ee80000300a00 */
[----:B------:R-:W3:Y:S01]  /*107890*/  LDL.LU.64 R60, [R1+0x4188] ;  /* 0x00418800013c7983 */ /* 0x000ee20000300a00 */
[----:B------:R-:W-:-:S05]  /*1078a0*/  PRMT R2, R37, 0x7771, RZ ;  /* 0x0000777125027816 */ /* 0x000fca00000000ff */
[----:B----4-:R0:W-:Y:S04]  /*1078b0*/  @P6 STG.E.U8 desc[UR4][R34.64], R2 ;  /* 0x0000000222006986 */ /* 0x0101e8000c101104 */
[----:B0-----:R-:W4:Y:S04]  /*1078c0*/  LDL.LU R34, [R1+0x180] ;  /* 0x0001800001227983 */ /* 0x001f280000300800 */
[----:B------:R-:W3:Y:S04]  /*1078d0*/  LDL.LU.64 R44, [R1+0x4190] ;  /* 0x00419000012c7983 */ /* 0x000ee80000300a00 */
[----:B------:R-:W4:Y:S04]  /*1078e0*/  LDL.LU.64 R42, [R1+0x4198] ;  /* 0x00419800012a7983 */ /* 0x000f280000300a00 */
[----:B------:R-:W4:Y:S01]  /*1078f0*/  LDL.LU.64 R40, [R1+0x41a0] ;  /* 0x0041a00001287983 */ /* 0x000f220000300a00 */
[----:B------:R-:W-:-:S02]  /*107900*/  PRMT R2, R37, 0x7772, RZ ;  /* 0x0000777225027816 */ /* 0x000fc400000000ff */
[C---:B------:R-:W-:Y:S02]  /*107910*/  LOP3.LUT P5, RZ, R36.reuse, 0x40000000, RZ, 0xc0, !PT ;  /* 0x4000000024ff7812 */ /* 0x040fe400078ac0ff */
[----:B------:R-:W-:Y:S02]  /*107920*/  LOP3.LUT P6, RZ, R36, 0x80000000, RZ, 0xc0, !PT ;  /* 0x8000000024ff7812 */ /* 0x000fe400078cc0ff */
[----:B------:R-:W4:Y:S04]  /*107930*/  LDL.LU R36, [R1+0x1f4] ;  /* 0x0001f40001247983 */ /* 0x000f280000300800 */
[----:B------:R0:W-:Y:S01]  /*107940*/  @P0 STG.E.U8 desc[UR4][R30.64], R2 ;  /* 0x000000021e000986 */ /* 0x0001e2000c101104 */
[----:B------:R-:W-:-:S03]  /*107950*/  LOP3.LUT P0, RZ, R49, 0x80, RZ, 0xc0, !PT ;  /* 0x0000008031ff7812 */ /* 0x000fc6000780c0ff */
        /* <DEDUP_REMOVED lines=8> */
[----:B------:R-:W4:Y:S10]  /*1079e0*/  LDL.LU.64 R28, [R1+0x41c8] ;  /* 0x0041c800011c7983 */ /* 0x000f340000300a00 */
[----:B------:R0:W-:Y:S04]  /*1079f0*/  @P0 STG.E.U8 desc[UR4][R32.64], R2 ;  /* 0x0000000220000986 */ /* 0x0001e8000c101104 */
[----:B0-----:R-:W4:Y:S04]  /*107a00*/  LDL.LU.64 R32, [R1+0x41d0] ;  /* 0x0041d00001207983 */ /* 0x001f280000300a00 */
[----:B------:R-:W4:Y:S01]  /*107a10*/  LDL.LU R37, [R1+0x1e4] ;  /* 0x0001e40001257983 */ /* 0x000f220000300800 */
[----:B------:R-:W-:-:S02]  /*107a20*/  LOP3.LUT P0, RZ, R49, 0x20, RZ, 0xc0, !PT ;  /* 0x0000002031ff7812 */ /* 0x000fc4000780c0ff */
[----:B------:R-:W-:-:S11]  /*107a30*/  PRMT R2, R59, 0x7771, RZ ;  /* 0x000077713b027816 */ /* 0x000fd600000000ff */
[----:B--2---:R0:W-:Y:S04]  /*107a40*/  @P0 STG.E.U8 desc[UR4][R38.64], R2 ;  /* 0x0000000226000986 */ /* 0x0041e8000c101104 */
[----:B0-----:R-:W2:Y:S04]  /*107a50*/  LDL.LU.64 R38, [R1+0x41d8] ;  /* 0x0041d80001267983 */ /* 0x001ea80000300a00 */
[----:B------:R-:W2:Y:S01]  /*107a60*/  LDL.LU R35, [R1+0x358] ;  /* 0x0003580001237983 */ /* 0x000ea20000300800 */
[----:B------:R-:W-:Y:S02]  /*107a70*/  LOP3.LUT P0, RZ, R49, 0x10, RZ, 0xc0, !PT ;  /* 0x0000001031ff7812 */ /* 0x000fe4000780c0ff */
[----:B------:R-:W-:-:S11]  /*107a80*/  PRMT R2, R59, 0x7772, RZ ;  /* 0x000077723b027816 */ /* 0x000fd600000000ff */
[----:B---3--:R0:W-:Y:S01]  /*107a90*/  @P0 STG.E.U8 desc[UR4][R46.64], R2 ;  /* 0x000000022e000986 */ /* 0x0081e2000c101104 */
        /* <DEDUP_REMOVED lines=32> */
[----:B------:R-:W-:Y:S02]  /*107ca0*/  PRMT R2, R37, 0x7771, RZ ;  /* 0x0000777125027816 */ /* 0x000fe400000000ff */
[----:B--2---:R-:W-:-:S03]  /*107cb0*/  LOP3.LUT P0, RZ, R35, 0x1000, RZ, 0xc0, !PT ;  /* 0x0000100023ff7812 */ /* 0x004fc6000780c0ff */
[----:B------:R0:W-:Y:S10]  /*107cc0*/  @P6 STG.E.U8 desc[UR4][R38.64], R2 ;  /* 0x0000000226006986 */ /* 0x0001f4000c101104 */
[----:B------:R-:W-:-:S02]  /*107cd0*/  @P0 LOP3.LUT R50, R50, 0x400000, RZ, 0xfc, !PT ;  /* 0x0040000032320812 */ /* 0x000fc400078efcff */
[----:B------:R-:W-:Y:S01]  /*107ce0*/  LOP3.LUT P0, RZ, R35, 0x800, RZ, 0xc0, !PT ;  /* 0x0000080023ff7812 */ /* 0x000fe2000780c0ff */
[----:B0-----:R-:W2:Y:S04]  /*107cf0*/  LDL.LU.64 R38, [R1+0x4208] ;  /* 0x0042080001267983 */ /* 0x001ea80000300a00 */
[----:B------:R-:W2:Y:S01]  /*107d00*/  LDL.LU R59, [R1+0x1c4] ;  /* 0x0001c400013b7983 */ /* 0x000ea20000300800 */
[----:B------:R-:W-:-:S03]  /*107d10*/  LOP3.LUT R50, R50, 0xff7fffff, RZ, 0xc0, !PT ;  /* 0xff7fffff32327812 */ /* 0x000fc600078ec0ff */
        /* <DEDUP_REMOVED lines=26> */
[----:B------:R-:W-:Y:S02]  /*107ec0*/  LOP3.LUT P5, RZ, R35, 0x2, RZ, 0xc0, !PT ;  /* 0x0000000223ff7812 */ /* 0x000fe400078ac0ff */
[----:B------:R-:W-:-:S07]  /*107ed0*/  PRMT R2, R37, 0x7772, RZ ;  /* 0x0000777225027816 */ /* 0x000fce00000000ff */
[----:B------:R-:W-:Y:S02]  /*107ee0*/  @P0 LOP3.LUT R50, R50, 0x20000000, RZ, 0xfc, !PT ;  /* 0x2000000032320812 */ /* 0x000fe400078efcff */
[C---:B------:R-:W-:Y:S02]  /*107ef0*/  LOP3.LUT P0, RZ, R35.reuse, 0x10, RZ, 0xc0, !PT ;  /* 0x0000001023ff7812 */ /* 0x040fe4000780c0ff */
[----:B------:R-:W-:Y:S02]  /*107f00*/  LOP3.LUT P6, RZ, R35, 0x4, RZ, 0xc0, !PT ;  /* 0x0000000423ff7812 */ /* 0x000fe400078cc0ff */
[----:B------:R-:W-:-:S09]  /*107f10*/  LOP3.LUT R50, R50, 0xbfffffff, RZ, 0xc0, !PT ;  /* 0xbfffffff32327812 */ /* 0x000fd200078ec0ff */
[----:B------:R-:W-:Y:S01]  /*107f20*/  @P0 LOP3.LUT R50, R50, 0x40000000, RZ, 0xfc, !PT ;  /* 0x4000000032320812 */ /* 0x000fe200078efcff */
[----:B---3--:R0:W-:Y:S01]  /*107f30*/  @P4 STG.E.U8 desc[UR4][R4.64], R2 ;  /* 0x0000000204004986 */ /* 0x0081e2000c101104 */
[----:B------:R-:W-:Y:S02]  /*107f40*/  LOP3.LUT P0, RZ, R35, 0x8, RZ, 0xc0, !PT ;  /* 0x0000000823ff7812 */ /* 0x000fe4000780c0ff */
[----:B0-----:R-:W-:Y:S02]  /*107f50*/  PRMT R2, R37, 0x7773, RZ ;  /* 0x0000777325027816 */ /* 0x001fe400000000ff */
[----:B------:R-:W3:Y:S04]  /*107f60*/  LDL.LU R37, [R1+0x1a4] ;  /* 0x0001a40001257983 */ /* 0x000ee80000300800 */
[----:B------:R-:W3:Y:S04]  /*107f70*/  LDL.LU.64 R6, [R1+0x4240] ;  /* 0x0042400001067983 */ /* 0x000ee80000300a00 */
[----:B----4-:R0:W-:Y:S04]  /*107f80*/  @P5 STG.E.U8 desc[UR4][R26.64], R2 ;  /* 0x000000021a005986 */ /* 0x0101e8000c101104 */
[----:B------:R-:W4:Y:S04]  /*107f90*/  LDL.LU.64 R4, [R1+0x4248] ;  /* 0x0042480001047983 */ /* 0x000f280000300a00 */
[----:B0-----:R-:W4:Y:S01]  /*107fa0*/  LDL.LU.64 R26, [R1+0x4250] ;  /* 0x00425000011a7983 */ /* 0x001f220000300a00 */
[----:B------:R-:W-:-:S05]  /*107fb0*/  PRMT R2, R36, 0x7770, RZ ;  /* 0x0000777024027816 */ /* 0x000fca00000000ff */
[----:B------:R0:W-:Y:S02]  /*107fc0*/  @P6 STG.E.U8 desc[UR4][R30.64], R2 ;  /* 0x000000021e006986 */ /* 0x0001e4000c101104 */
[----:B0-----:R-:W-:Y:S02]  /*107fd0*/  PRMT R2, R36, 0x7771, RZ ;  /* 0x0000777124027816 */ /* 0x001fe400000000ff */
[----:B------:R-:W4:Y:S04]  /*107fe0*/  LDL.LU.64 R30, [R1+0x4258] ;  /* 0x00425800011e7983 */ /* 0x000f280000300a00 */
[----:B------:R0:W-:Y:S01]  /*107ff0*/  @P0 STG.E.U8 desc[UR4][R28.64], R2 ;  /* 0x000000021c000986 */ /* 0x0001e2000c101104 */
[----:B------:R-:W-:Y:S02]  /*108000*/  LOP3.LUT P0, RZ, R50, 0x40000000, RZ, 0xc0, !PT ;  /* 0x4000000032ff7812 */ /* 0x000fe4000780c0ff */
[----:B0-----:R-:W-:Y:S01]  /*108010*/  PRMT R2, R36, 0x7772, RZ ;  /* 0x0000777224027816 */ /* 0x001fe200000000ff */
[----:B------:R-:W4:Y:S10]  /*108020*/  LDL.LU.64 R28, [R1+0x4260] ;  /* 0x00426000011c7983 */ /* 0x000f340000300a00 */
[----:B------:R0:W-:Y:S04]  /*108030*/  @P0 STG.E.U8 desc[UR4][R32.64], R2 ;  /* 0x0000000220000986 */ /* 0x0001e8000c101104 */
[----:B0-----:R-:W4:Y:S01]  /*108040*/  LDL.LU.64 R32, [R1+0x4268] ;  /* 0x0042680001207983 */ /* 0x001f220000300a00 */
[----:B------:R-:W-:-:S02]  /*108050*/  LOP3.LUT P0, RZ, R50, 0x20000000, RZ, 0xc0, !PT ;  /* 0x2000000032ff7812 */ /* 0x000fc4000780c0ff */
[----:B------:R-:W-:-:S11]  /*108060*/  PRMT R2, R36, 0x7773, RZ ;  /* 0x0000777324027816 */ /* 0x000fd600000000ff */
[----:B--2---:R0:W-:Y:S01]  /*108070*/  @P0 STG.E.U8 desc[UR4][R38.64], R2 ;  /* 0x0000000226000986 */ /* 0x0041e2000c101104 */
[C---:B------:R-:W-:Y:S02]  /*108080*/  LOP3.LUT P0, RZ, R50.reuse, 0x10000000, RZ, 0xc0, !PT ;  /* 0x1000000032ff7812 */ /* 0x040fe4000780c0ff */
        /* <DEDUP_REMOVED lines=24> */
[----:B------:R-:W-:-:S03]  /*108210*/  LOP3.LUT P4, RZ, R35, 0x10000, RZ, 0xc0, !PT ;  /* 0x0001000023ff7812 */ /* 0x000fc6000788c0ff */
[----:B---3--:R0:W-:Y:S02]  /*108220*/  @P0 STG.E.U8 desc[UR4][R6.64], R2 ;  /* 0x0000000206000986 */ /* 0x0081e4000c101104 */
[----:B0-----:R-:W-:-:S05]  /*108230*/  PRMT R2, R34, 0x7773, RZ ;  /* 0x0000777322027816 */ /* 0x001fca00000000ff */
[----:B----4-:R0:W-:Y:S01]  /*108240*/  @P1 STG.E.U8 desc[UR4][R4.64], R2 ;  /* 0x0000000204001986 */ /* 0x0101e2000c101104 */
        /* <DEDUP_REMOVED lines=10> */
[----:B------:R-:W-:-:S03]  /*1082f0*/  LOP3.LUT P6, RZ, R35, 0x40000, RZ, 0xc0, !PT ;  /* 0x0004000023ff7812 */ /* 0x000fc600078cc0ff */
[----:B------:R-:W4:Y:S01]  /*108300*/  LDL.LU.64 R26, [R1+0x4280] ;  /* 0x00428000011a7983 */ /* 0x000f220000300a00 */
[----:B------:R-:W-:Y:S02]  /*108310*/  LOP3.LUT P4, RZ, R35, 0x80000, RZ, 0xc0, !PT ;  /* 0x0008000023ff7812 */ /* 0x000fe4000788c0ff */
[----:B--2---:R-:W-:-:S07]  /*108320*/  PRMT R2, R36, 0x7770, RZ ;  /* 0x0000777024027816 */ /* 0x004fce00000000ff */
[----:B------:R0:W-:Y:S04]  /*108330*/  @P6 STG.E.U8 desc[UR4][R38.64], R2 ;  /* 0x0000000226006986 */ /* 0x0001e8000c101104 */
[----:B0-----:R-:W2:Y:S04]  /*108340*/  LDL.LU.64 R38, [R1+0x4288] ;  /* 0x0042880001267983 */ /* 0x001ea80000300a00 */
[----:B------:R-:W2:Y:S04]  /*108350*/  LDL.LU.64 R30, [R1+0x4290] ;  /* 0x00429000011e7983 */ /* 0x000ea80000300a00 */
[----:B------:R-:W2:Y:S04]  /*108360*/  LDL.LU.64 R28, [R1+0x4298] ;  /* 0x00429800011c7983 */ /* 0x000ea80000300a00 */
[----:B------:R-:W2:Y:S01]  /*108370*/  LDL.LU R37, [R1+0x184] ;  /* 0x0001840001257983 */ /* 0x000ea20000300800 */
[----:B------:R-:W-:-:S03]  /*108380*/  PRMT R2, R36, 0x7771, RZ ;  /* 0x0000777124027816 */ /* 0x000fc600000000ff */
        /* <DEDUP_REMOVED lines=19> */
[----:B------:R-:W-:-:S07]  /*1084c0*/  LOP3.LUT R50, R50, 0xfffbffff, RZ, 0xc0, !PT ;  /* 0xfffbffff32327812 */ /* 0x000fce00078ec0ff */
        /* <DEDUP_REMOVED lines=35> */
[----:B------:R-:W-:Y:S02]  /*108700*/  LOP3.LUT P0, RZ, R50, 0x100000, RZ, 0xc0, !PT ;  /* 0x0010000032ff7812 */ /* 0x000fe4000780c0ff */
[C---:B0-----:R-:W-:Y:S01]  /*108710*/  PRMT R2, R37.reuse, 0x7772, RZ ;  /* 0x0000777225027816 */ /* 0x041fe200000000ff */
[----:B------:R-:W4:Y:S10]  /*108720*/  LDL.LU.64 R28, [R1+0x42f8] ;  /* 0x0042f800011c7983 */ /* 0x000f340000300a00 */
[----:B---3--:R0:W-:Y:S04]  /*108730*/  @P0 STG.E.U8 desc[UR4][R32.64], R2 ;  /* 0x0000000220000986 */ /* 0x0081e8000c101104 */
[----:B0-----:R-:W3:Y:S01]  /*108740*/  LDL.LU.64 R32, [R1+0x4300] ;  /* 0x0043000001207983 */ /* 0x001ee20000300a00 */
[----:B------:R-:W-:-:S03]  /*108750*/  PRMT R2, R37, 0x7773, RZ ;  /* 0x0000777325027816 */ /* 0x000fc600000000ff */
        /* <DEDUP_REMOVED lines=28> */
[----:B0-----:R-:W-:Y:S02]  /*108920*/  PRMT R2, R38, 0x7773, RZ ;  /* 0x0000777326027816 */ /* 0x001fe400000000ff */
[----:B------:R-:W-:Y:S01]  /*108930*/  LOP3.LUT P6, RZ, R34, 0x20, RZ, 0xc0, !PT ;  /* 0x0000002022ff7812 */ /* 0x000fe200078cc0ff */
        /* <DEDUP_REMOVED lines=10> */
[----:B------:R0:W-:Y:S04]  /*1089e0*/  @P6 STG.E.U8 desc[UR4][R36.64], R2 ;  /* 0x0000000224006986 */ /* 0x0001e8000c101104 */
[----:B------:R-:W4:Y:S04]  /*1089f0*/  LDL.LU.64 R26, [R1+0x4320] ;  /* 0x00432000011a7983 */ /* 0x000f280000300a00 */
[----:B0-----:R-:W2:Y:S04]  /*108a00*/  LDL.LU R36, [R1+0x1c8] ;  /* 0x0001c80001247983 */ /* 0x001ea80000300800 */
[----:B------:R-:W3:Y:S04]  /*108a10*/  LDL.LU.64 R30, [R1+0x4328] ;  /* 0x00432800011e7983 */ /* 0x000ee80000300a00 */
[----:B------:R-:W3:Y:S04]  /*108a20*/  LDL.LU.64 R28, [R1+0x4330] ;  /* 0x00433000011c7983 */ /* 0x000ee80000300a00 */
[----:B------:R-:W3:Y:S04]  /*108a30*/  LDL.LU.64 R32, [R1+0x4338] ;  /* 0x0043380001207983 */ /* 0x000ee80000300a00 */
[----:B------:R-:W3:Y:S01]  /*108a40*/  LDL.LU R37, [R1+0x1b8] ;  /* 0x0001b80001257983 */ /* 0x000ee20000300800 */
        /* <DEDUP_REMOVED lines=23> */
[----:B0-----:R-:W2:Y:S04]  /*108bc0*/  LDL.LU.64 R38, [R1+0x4340] ;  /* 0x0043400001267983 */ /* 0x001ea80000300a00 */
[----:B------:R-:W3:Y:S01]  /*108bd0*/  LDL.LU.64 R48, [R1+0x4348] ;  /* 0x0043480001307983 */ /* 0x000ee20000300a00 */
[----:B------:R-:W-:Y:S02]  /*108be0*/  @P0 LOP3.LUT R50, R50, 0x200, RZ, 0xfc, !PT ;  /* 0x0000020032320812 */ /* 0x000fe400078efcff */
[----:B------:R-:W-:Y:S01]  /*108bf0*/  LOP3.LUT P0, RZ, R34, 0x1000, RZ, 0xc0, !PT ;  /* 0x0000100022ff7812 */ /* 0x000fe2000780c0ff */
[----:B------:R-:W3:Y:S04]  /*108c00*/  LDL.LU R42, [R1+0x1a8] ;  /* 0x0001a800012a7983 */ /* 0x000ee80000300800 */
[----:B------:R-:W3:Y:S01]  /*108c10*/  LDL.LU.64 R46, [R1+0x4350] ;  /* 0x00435000012e7983 */ /* 0x000ee20000300a00 */
[----:B------:R-:W-:-:S03]  /*108c20*/  LOP3.LUT R50, R50, 0xfffffbff, RZ, 0xc0, !PT ;  /* 0xfffffbff32327812 */ /* 0x000fc600078ec0ff */
[----:B------:R-:W3:Y:S04]  /*108c30*/  LDL.LU.64 R60, [R1+0x4358] ;  /* 0x00435800013c7983 */ /* 0x000ee80000300a00 */
[----:B------:R-:W3:Y:S01]  /*108c40*/  LDL.LU.64 R44, [R1+0x4360] ;  /* 0x00436000012c7983 */ /* 0x000ee20000300a00 */
[----:B------:R-:W-:Y:S02]  /*108c50*/  LOP3.LUT P6, RZ, R34, 0x100, RZ, 0xc0, !PT ;  /* 0x0000010022ff7812 */ /* 0x000fe400078cc0ff */
[----:B------:R-:W-:Y:S01]  /*108c60*/  PRMT R2, R36, 0x7772, RZ ;  /* 0x0000777224027816 */ /* 0x000fe200000000ff */
[----:B------:R-:W3:Y:S04]  /*108c70*/  LDL.LU.64 R40, [R1+0x4368] ;  /* 0x0043680001287983 */ /* 0x000ee80000300a00 */
[----:B------:R-:W3:Y:S04]  /*108c80*/  LDL.LU R35, [R1+0x198] ;  /* 0x0001980001237983 */ /* 0x000ee80000300800 */
[----:B------:R-:W3:Y:S04]  /*108c90*/  LDL.LU.64 R6, [R1+0x4370] ;  /* 0x0043700001067983 */ /* 0x000ee80000300a00 */
[----:B------:R-:W3:Y:S01]  /*108ca0*/  LDL.LU.64 R4, [R1+0x4378] ;  /* 0x0043780001047983 */ /* 0x000ee20000300a00 */
[----:B------:R-:W-:-:S02]  /*108cb0*/  @P0 LOP3.LUT R50, R50, 0x400, RZ, 0xfc, !PT ;  /* 0x0000040032320812 */ /* 0x000fc400078efcff */
        /* <DEDUP_REMOVED lines=70> */
[----:B------:R-:W4:Y:S01]  /*109120*/  LDL.LU R59, [R1+0x1ec] ;  /* 0x0001ec00013b7983 */ /* 0x000f220000300800 */
        /* <DEDUP_REMOVED lines=20> */
[----:B------:R-:W2:Y:S04]  /*109270*/  LDL.LU.64 R48, [R1+0x43d8] ;  /* 0x0043d80001307983 */ /* 0x000ea80000300a00 */
[----:B------:R-:W2:Y:S01]  /*109280*/  LDL.LU.64 R46, [R1+0x43e0] ;  /* 0x0043e000012e7983 */ /* 0x000ea20000300a00 */
[----:B---3--:R-:W-:-:S05]  /*109290*/  PRMT R2, R35, 0x7770, RZ ;  /* 0x0000777023027816 */ /* 0x008fca00000000ff */
[----:B------:R0:W-:Y:S01]  /*1092a0*/  @P5 STG.E.U8 desc[UR4][R26.64], R2 ;  /* 0x000000021a005986 */ /* 0x0001e2000c101104 */
[----:B------:R-:W-:Y:S02]  /*1092b0*/  @P0 LOP3.LUT R50, R50, 0x1, RZ, 0xfc, !PT ;  /* 0x0000000132320812 */ /* 0x000fe400078efcff */
[----:B------:R-:W-:Y:S01]  /*1092c0*/  LOP3.LUT P0, RZ, R34, 0x80000000, RZ, 0xc0, !PT ;  /* 0x8000000022ff7812 */ /* 0x000fe2000780c0ff */
[----:B0-----:R-:W3:Y:S04]  /*1092d0*/  LDL.LU R26, [R1+0x1dc] ;  /* 0x0001dc00011a7983 */ /* 0x001ee80000300800 */
[----:B------:R-:W3:Y:S04]  /*1092e0*/  LDL.LU.64 R60, [R1+0x43e8] ;  /* 0x0043e800013c7983 */ /* 0x000ee80000300a00 */
[----:B------:R-:W3:Y:S01]  /*1092f0*/  LDL.LU.64 R44, [R1+0x43f0] ;  /* 0x0043f000012c7983 */ /* 0x000ee20000300a00 */
[----:B------:R-:W-:-:S03]  /*109300*/  LOP3.LUT R50, R50, 0xfffffffd, RZ, 0xc0, !PT ;  /* 0xfffffffd32327812 */ /* 0x000fc600078ec0ff */
[----:B------:R-:W3:Y:S04]  /*109310*/  LDL.LU.64 R42, [R1+0x43f8] ;  /* 0x0043f800012a7983 */ /* 0x000ee80000300a00 */
[----:B------:R-:W3:Y:S01]  /*109320*/  LDL.LU.64 R40, [R1+0x4400] ;  /* 0x0044000001287983 */ /* 0x000ee20000300a00 */
[----:B------:R-:W-:Y:S02]  /*109330*/  LOP3.LUT P6, RZ, R34, 0x8000000, RZ, 0xc0, !PT ;  /* 0x0800000022ff7812 */ /* 0x000fe400078cc0ff */
[----:B------:R-:W-:Y:S02]  /*109340*/  @P0 LOP3.LUT R50, R50, 0x2, RZ, 0xfc, !PT ;  /* 0x0000000232320812 */ /* 0x000fe400078efcff */
[----:B------:R-:W-:Y:S02]  /*109350*/  LOP3.LUT P0, RZ, R34, 0x40000000, RZ, 0xc0, !PT ;  /* 0x4000000022ff7812 */ /* 0x000fe4000780c0ff */
[----:B------:R-:W-:Y:S01]  /*109360*/  PRMT R2, R35, 0x7771, RZ ;  /* 0x0000777123027816 */ /* 0x000fe200000000ff */
[----:B------:R-:W3:Y:S01]  /*109370*/  LDL.LU R36, [R1+0x1cc] ;  /* 0x0001cc0001247983 */ /* 0x000ee20000300800 */
[----:B------:R-:W-:-:S03]  /*109380*/  LOP3.LUT R50, R50, 0xfffffffb, RZ, 0xc0, !PT ;  /* 0xfffffffb32327812 */ /* 0x000fc600078ec0ff */
[----:B------:R-:W3:Y:S04]  /*109390*/  LDL.LU.64 R6, [R1+0x4408] ;  /* 0x0044080001067983 */ /* 0x000ee80000300a00 */
[----:B------:R-:W3:Y:S02]  /*1093a0*/  LDL.LU.64 R4, [R1+0x4410] ;  /* 0x0044100001047983 */ /* 0x000ee40000300a00 */
[----:B------:R-:W-:Y:S02]  /*1093b0*/  @P0 LOP3.LUT R50, R50, 0x4, RZ, 0xfc, !PT ;  /* 0x0000000432320812 */ /* 0x000fe400078efcff */
[----:B------:R-:W-:Y:S02]  /*1093c0*/  LOP3.LUT P0, RZ, R34, 0x20000000, RZ, 0xc0, !PT ;  /* 0x2000000022ff7812 */ /* 0x000fe4000780c0ff */
[----:B------:R-:W-:Y:S01]  /*1093d0*/  LOP3.LUT R50, R50, 0xfffffff7, RZ, 0xc0, !PT ;  /* 0xfffffff732327812 */ /* 0x000fe200078ec0ff */
[----:B----4-:R0:W-:Y:S10]  /*1093e0*/  @P6 STG.E.U8 desc[UR4][R30.64], R2 ;  /* 0x000000021e006986 */ /* 0x0101f4000c101104 */
[----:B------:R-:W-:-:S02]  /*1093f0*/  @P0 LOP3.LUT R50, R50, 0x8, RZ, 0xfc, !PT ;  /* 0x0000000832320812 */ /* 0x000fc400078efcff */
[----:B------:R-:W-:Y:S02]  /*109400*/  LOP3.LUT P0, RZ, R34, 0x10000000, RZ, 0xc0, !PT ;  /* 0x1000000022ff7812 */ /* 0x000fe4000780c0ff */
[----:B0-----:R-:W-:Y:S01]  /*109410*/  PRMT R2, R35, 0x7772, RZ ;  /* 0x0000777223027816 */ /* 0x001fe200000000ff */
[----:B------:R-:W4:Y:S10]  /*109420*/  LDL.LU.64 R30, [R1+0x4418] ;  /* 0x00441800011e7983 */ /* 0x000f340000300a00 */
[----:B------:R0:W-:Y:S01]  /*109430*/  @P0 STG.E.U8 desc[UR4][R28.64], R2 ;  /* 0x000000021c000986 */ /* 0x0001e2000c101104 */
[----:B------:R-:W-:-:S02]  /*109440*/  LOP3.LUT P0, RZ, R50, 0x8, RZ, 0xc0, !PT ;  /* 0x0000000832ff7812 */ /* 0x000fc4000780c0ff */
[----:B0-----:R-:W-:Y:S01]  /*109450*/  PRMT R2, R35, 0x7773, RZ ;  /* 0x0000777323027816 */ /* 0x001fe200000000ff */
[----:B------:R-:W4:Y:S04]  /*109460*/  LDL.LU.64 R28, [R1+0x4420] ;  /* 0x00442000011c7983 */ /* 0x000f280000300a00 */
[----:B------:R-:W4:Y:S04]  /*109470*/  LDL.LU R27, [R1+0x1bc] ;  /* 0x0001bc00011b7983 */ /* 0x000f280000300800 */
[----:B------:R-:W4:Y:S04]  /*109480*/  LDL.LU.64 R34, [R1+0x4428] ;  /* 0x0044280001227983 */ /* 0x000f280000300a00 */
        /* <DEDUP_REMOVED lines=36> */
[----:B------:R-:W3:Y:S04]  /*1096d0*/  LDL.LU.64 R4, [R1+0x4440] ;  /* 0x0044400001047983 */ /* 0x000ee80000300a00 */
        /* <DEDUP_REMOVED lines=17> */
[C---:B------:R-:W-:Y:S02]  /*1097f0*/  LOP3.LUT P4, RZ, R37.reuse, 0x1000, RZ, 0xc0, !PT ;  /* 0x0000100025ff7812 */ /* 0x040fe4000788c0ff */
[----:B------:R-:W-:Y:S02]  /*109800*/  LOP3.LUT P5, RZ, R37, 0x2000, RZ, 0xc0, !PT ;  /* 0x0000200025ff7812 */ /* 0x000fe400078ac0ff */
[----:B------:R-:W-:Y:S01]  /*109810*/  PRMT R2, R27, 0x7772, RZ ;  /* 0x000077721b027816 */ /* 0x000fe200000000ff */
[----:B------:R-:W4:Y:S04]  /*109820*/  LDL.LU R26, [R1+0x19c] ;  /* 0x00019c00011a7983 */ /* 0x000f280000300800 */
        /* <DEDUP_REMOVED lines=17> */
[----:B------:R-:W-:Y:S01]  /*109940*/  LOP3.LUT P0, RZ, R37, 0x40000, RZ, 0xc0, !PT ;  /* 0x0004000025ff7812 */ /* 0x000fe2000780c0ff */
[----:B---3--:R0:W-:Y:S02]  /*109950*/  @P4 STG.E.U8 desc[UR4][R4.64], R2 ;  /* 0x0000000204004986 */ /* 0x0081e4000c101104 */
[----:B0-----:R-:W-:Y:S02]  /*109960*/  PRMT R2, R27, 0x7773, RZ ;  /* 0x000077731b027816 */ /* 0x001fe400000000ff */
[----:B------:R-:W-:-:S08]  /*109970*/  LOP3.LUT R51, R51, 0xfeffffff, RZ, 0xc0, !PT ;  /* 0xfeffffff33337812 */ /* 0x000fd000078ec0ff */
        /* <DEDUP_REMOVED lines=12> */
[----:B------:R-:W3:Y:S01]  /*109a40*/  LDL.LU.64 R60, [R1+0x4488] ;  /* 0x00448800013c7983 */ /* 0x000ee20000300a00 */
[----:B----4-:R-:W-:-:S05]  /*109a50*/  PRMT R2, R36, 0x7770, RZ ;  /* 0x0000777024027816 */ /* 0x010fca00000000ff */
[----:B------:R0:W-:Y:S04]  /*109a60*/  @P6 STG.E.U8 desc[UR4][R34.64], R2 ;  /* 0x0000000222006986 */ /* 0x0001e8000c101104 */
[----:B0-----:R-:W4:Y:S04]  /*109a70*/  LDL.LU R34, [R1+0x18c] ;  /* 0x00018c0001227983 */ /* 0x001f280000300800 */
[----:B------:R-:W4:Y:S04]  /*109a80*/  LDL.LU.64 R44, [R1+0x4490] ;  /* 0x00449000012c7983 */ /* 0x000f280000300a00 */
[----:B------:R-:W4:Y:S01]  /*109a90*/  LDL.LU.64 R42, [R1+0x4498] ;  /* 0x00449800012a7983 */ /* 0x000f220000300a00 */
[----:B------:R-:W-:-:S03]  /*109aa0*/  PRMT R2, R36, 0x7771, RZ ;  /* 0x0000777124027816 */ /* 0x000fc600000000ff */
[----:B------:R-:W4:Y:S04]  /*109ab0*/  LDL.LU.64 R40, [R1+0x44a0] ;  /* 0x0044a00001287983 */ /* 0x000f280000300a00 */
[----:B------:R-:W4:Y:S04]  /*109ac0*/  LDL.LU R35, [R1+0x170] ;  /* 0x0001700001237983 */ /* 0x000f280000300800 */
[----:B------:R-:W4:Y:S04]  /*109ad0*/  LDL.LU.64 R6, [R1+0x44a8] ;  /* 0x0044a80001067983 */ /* 0x000f280000300a00 */
[----:B------:R-:W4:Y:S04]  /*109ae0*/  LDL.LU.64 R4, [R1+0x44b0] ;  /* 0x0044b00001047983 */ /* 0x000f280000300a00 */
        /* <DEDUP_REMOVED lines=63> */
[----:B------:R-:W-:Y:S01]  /*109ee0*/  LOP3.LUT P0, RZ, R27, 0x400, RZ, 0xc0, !PT ;  /* 0x000004001bff7812 */ /* 0x000fe2000780c0ff */
[----:B---3--:R0:W-:Y:S04]  /*109ef0*/  @P4 STG.E.U8 desc[UR4][R32.64], R2 ;  /* 0x0000000220004986 */ /* 0x0081e8000c101104 */
[----:B0-----:R-:W3:Y:S01]  /*109f00*/  LDL.LU.64 R32, [R1+0x4500] ;  /* 0x0045000001207983 */ /* 0x001ee20000300a00 */
[----:B------:R-:W-:-:S03]  /*109f10*/  LOP3.LUT R51, R51, 0xfffffbff, RZ, 0xc0, !PT ;  /* 0xfffffbff33337812 */ /* 0x000fc600078ec0ff */
[----:B------:R-:W3:Y:S04]  /*109f20*/  LDL.LU R26, [R1+0x140] ;  /* 0x00014000011a7983 */ /* 0x000ee80000300800 */
[----:B------:R-:W3:Y:S04]  /*109f30*/  LDL.LU.64 R48, [R1+0x4508] ;  /* 0x0045080001307983 */ /* 0x000ee80000300a00 */
[----:B------:R-:W3:Y:S01]  /*109f40*/  LDL.LU.64 R46, [R1+0x4510] ;  /* 0x00451000012e7983 */ /* 0x000ee20000300a00 */
[----:B------:R-:W-:Y:S02]  /*109f50*/  @P0 LOP3.LUT R51, R51, 0x400, RZ, 0xfc, !PT ;  /* 0x0000040033330812 */ /* 0x000fe400078efcff */
[----:B------:R-:W-:Y:S01]  /*109f60*/  LOP3.LUT P0, RZ, R27, 0x200, RZ, 0xc0, !PT ;  /* 0x000002001bff7812 */ /* 0x000fe2000780c0ff */
[----:B------:R-:W3:Y:S04]  /*109f70*/  LDL.LU.64 R60, [R1+0x4518] ;  /* 0x00451800013c7983 */ /* 0x000ee80000300a00 */
[----:B------:R-:W3:Y:S01]  /*109f80*/  LDL.LU.64 R44, [R1+0x4520] ;  /* 0x00452000012c7983 */ /* 0x000ee20000300a00 */
[----:B------:R-:W-:-:S02]  /*109f90*/  LOP3.LUT R51, R51, 0xfffff7ff, RZ, 0xc0, !PT ;  /* 0xfffff7ff33337812 */ /* 0x000fc400078ec0ff */
[C---:B------:R-:W-:Y:S02]  /*109fa0*/  LOP3.LUT P5, RZ, R27.reuse, 0x1, RZ, 0xc0, !PT ;  /* 0x000000011bff7812 */ /* 0x040fe400078ac0ff */
[----:B------:R-:W-:Y:S02]  /*109fb0*/  LOP3.LUT P6, RZ, R27, 0x2, RZ, 0xc0, !PT ;  /* 0x000000021bff7812 */ /* 0x000fe400078cc0ff */
[----:B------:R-:W-:Y:S01]  /*109fc0*/  PRMT R2, R36, 0x7772, RZ ;  /* 0x0000777224027816 */ /* 0x000fe200000000ff */
        /* <DEDUP_REMOVED lines=22> */
[----:B------:R-:W-:Y:S01]  /*10a130*/  LOP3.LUT P0, RZ, R27, 0x4, RZ, 0xc0, !PT ;  /* 0x000000041bff7812 */ /* 0x000fe2000780c0ff */
[----:B--2---:R0:W-:Y:S04]  /*10a140*/  @P6 STG.E.U8 desc[UR4][R38.64], R2 ;  /* 0x0000000226006986 */ /* 0x0041e8000c101104 */
[----:B0-----:R-:W2:Y:S04]  /*10a150*/  LDL.LU R38, [R1+0x130] ;  /* 0x0001300001267983 */ /* 0x001ea80000300800 */
[----:B------:R-:W4:Y:S01]  /*10a160*/  LDL.LU.64 R40, [R1+0x4530] ;  /* 0x0045300001287983 */ /* 0x000f220000300a00 */
[----:B------:R-:W-:-:S03]  /*10a170*/  PRMT R2, R37, 0x7770, RZ ;  /* 0x0000777025027816 */ /* 0x000fc600000000ff */
[----:B------:R-:W4:Y:S04]  /*10a180*/  LDL.LU.64 R6, [R1+0x4538] ;  /* 0x0045380001067983 */ /* 0x000f280000300a00 */
[----:B------:R-:W4:Y:S04]  /*10a190*/  LDL.LU R39, [R1+0x120] ;  /* 0x0001200001277983 */ /* 0x000f280000300800 */
[----:B------:R0:W-:Y:S01]  /*10a1a0*/  @P0 STG.E.U8 desc[UR4][R28.64], R2 ;  /* 0x000000021c000986 */ /* 0x0001e2000c101104 */
[----:B------:R-:W-:-:S03]  /*10a1b0*/  LOP3.LUT P0, RZ, R51, 0x20000, RZ, 0xc0, !PT ;  /* 0x0002000033ff7812 */ /* 0x000fc6000780c0ff */
[----:B------:R-:W4:Y:S04]  /*10a1c0*/  LDL.LU.64 R4, [R1+0x4540] ;  /* 0x0045400001047983 */ /* 0x000f280000300a00 */
[----:B------:R-:W4:Y:S01]  /*10a1d0*/  LDL.LU.64 R30, [R1+0x4548] ;  /* 0x00454800011e7983 */ /* 0x000f220000300a00 */
[----:B0-----:R-:W-:-:S03]  /*10a1e0*/  PRMT R2, R37, 0x7771, RZ ;  /* 0x0000777125027816 */ /* 0x001fc600000000ff */
[----:B------:R-:W4:Y:S04]  /*10a1f0*/  LDL.LU.64 R28, [R1+0x4550] ;  /* 0x00455000011c7983 */ /* 0x000f280000300a00 */
        /* <DEDUP_REMOVED lines=25> */
[----:B------:R-:W-:Y:S02]  /*10a390*/  LOP3.LUT P3, RZ, R27, 0x4000, RZ, 0xc0, !PT ;  /* 0x000040001bff7812 */ /* 0x000fe4000786c0ff */
[----:B--2---:R-:W-:-:S05]  /*10a3a0*/  PRMT R2, R38, 0x7770, RZ ;  /* 0x0000777026027816 */ /* 0x004fca00000000ff */
[----:B----4-:R0:W-:Y:S01]  /*10a3b0*/  @P0 STG.E.U8 desc[UR4][R40.64], R2 ;  /* 0x0000000228000986 */ /* 0x0101e2000c101104 */
[----:B------:R-:W-:Y:S02]  /*10a3c0*/  LOP3.LUT P0, RZ, R51, 0x200, RZ, 0xc0, !PT ;  /* 0x0000020033ff7812 */ /* 0x000fe4000780c0ff */
[----:B0-----:R-:W-:-:S11]  /*10a3d0*/  PRMT R2, R38, 0x7771, RZ ;  /* 0x0000777126027816 */ /* 0x001fd600000000ff */
[----:B------:R0:W-:Y:S01]  /*10a3e0*/  @P0 STG.E.U8 desc[UR4][R6.64], R2 ;  /* 0x0000000206000986 */ /* 0x0001e2000c101104 */
[----:B------:R-:W-:Y:S02]  /*10a3f0*/  LOP3.LUT P4, RZ, R27, 0x8000, RZ, 0xc0, !PT ;  /* 0x000080001bff7812 */ /* 0x000fe4000788c0ff */
[----:B0-----:R-:W-:-:S05]  /*10a400*/  PRMT R2, R38, 0x7772, RZ ;  /* 0x0000777226027816 */ /* 0x001fca00000000ff */
[----:B------:R0:W-:Y:S01]  /*10a410*/  @P1 STG.E.U8 desc[UR4][R4.64], R2 ;  /* 0x0000000204001986 */ /* 0x0001e2000c101104 */
        /* <DEDUP_REMOVED lines=9> */
[----:B---3--:R0:W-:Y:S02]  /*10a4b0*/  @P5 STG.E.U8 desc[UR4][R32.64], R2 ;  /* 0x0000000220005986 */ /* 0x0081e4000c101104 */
[----:B0-----:R-:W-:-:S05]  /*10a4c0*/  PRMT R2, R39, 0x7773, RZ ;  /* 0x0000777327027816 */ /* 0x001fca00000000ff */
[----:B------:R0:W-:Y:S04]  /*10a4d0*/  @P6 STG.E.U8 desc[UR4][R36.64], R2 ;  /* 0x0000000224006986 */ /* 0x0001e8000c101104 */
        /* <DEDUP_REMOVED lines=8> */
[----:B------:R-:W-:Y:S02]  /*10a560*/  LOP3.LUT R51, R51, 0xfffffffe, RZ, 0xc0, !PT ;  /* 0xfffffffe33337812 */ /* 0x000fe400078ec0ff */
[----:B------:R-:W-:Y:S01]  /*10a570*/  LOP3.LUT P4, RZ, R27, 0x40000, RZ, 0xc0, !PT ;  /* 0x000400001bff7812 */ /* 0x000fe2000788c0ff */
[----:B------:R-:W3:Y:S08]  /*10a580*/  LDL.LU R39, [R1+0x368] ;  /* 0x0003680001277983 */ /* 0x000ef00000300800 */
        /* <DEDUP_REMOVED lines=29> */
[----:B--2---:R-:W-:-:S05]  /*10a760*/  PRMT R2, R38, 0x7770, RZ ;  /* 0x0000777026027816 */ /* 0x004fca00000000ff */
[----:B------:R0:W-:Y:S04]  /*10a770*/  @P4 STG.E.U8 desc[UR4][R36.64], R2 ;  /* 0x0000000224004986 */ /* 0x0001e8000c101104 */
[----:B0-----:R-:W2:Y:S04]  /*10a780*/  LDL.LU.64 R36, [R1+0x4598] ;  /* 0x0045980001247983 */ /* 0x001ea80000300a00 */
        /* <DEDUP_REMOVED lines=15> */
[----:B------:R-:W3:Y:S04]  /*10a880*/  LDL.LU.64 R30, [R1+0x45e0] ;  /* 0x0045e000011e7983 */ /* 0x000ee80000300a00 */
[----:B------:R0:W-:Y:S01]  /*10a890*/  @P0 STG.E.U8 desc[UR4][R34.64], R2 ;  /* 0x0000000222000986 */ /* 0x0001e2000c101104 */
[----:B------:R-:W-:-:S03]  /*10a8a0*/  LOP3.LUT P0, RZ, R51, 0x100, RZ, 0xc0, !PT ;  /* 0x0000010033ff7812 */ /* 0x000fc6000780c0ff */
[----:B------:R-:W3:Y:S04]  /*10a8b0*/  LDL.LU.64 R28, [R1+0x45e8] ;  /* 0x0045e800011c7983 */ /* 0x000ee80000300a00 */
[----:B------:R-:W3:Y:S01]  /*10a8c0*/  LDL.LU R4, [R1+0x154] ;  /* 0x0001540001047983 */ /* 0x000ee20000300800 */
[----:B0-----:R-:W-:-:S03]  /*10a8d0*/  PRMT R2, R59, 0x7770, RZ ;  /* 0x000077703b027816 */ /* 0x001fc600000000ff */
[----:B------:R-:W3:Y:S04]  /*10a8e0*/  LDL.LU.64 R34, [R1+0x45f0] ;  /* 0x0045f00001227983 */ /* 0x000ee80000300a00 */
[----:B------:R0:W-:Y:S04]  /*10a8f0*/  @P0 STG.E.U8 desc[UR4][R32.64], R2 ;  /* 0x0000000220000986 */ /* 0x0001e8000c101104 */
[----:B0-----:R-:W3:Y:S01]  /*10a900*/  LDL.LU.64 R32, [R1+0x45f8] ;  /* 0x0045f80001207983 */ /* 0x001ee20000300a00 */
[----:B------:R-:W-:Y:S02]  /*10a910*/  LOP3.LUT P0, RZ, R51, 0x80, RZ, 0xc0, !PT ;  /* 0x0000008033ff7812 */ /* 0x000fe4000780c0ff */
[----:B------:R-:W-:-:S02]  /*10a920*/  PRMT R2, R59, 0x7771, RZ ;  /* 0x000077713b027816 */ /* 0x000fc400000000ff */
[C---:B------:R-:W-:Y:S02]  /*10a930*/  LOP3.LUT P2, RZ, R39.reuse, 0x1, RZ, 0xc0, !PT ;  /* 0x0000000127ff7812 */ /* 0x040fe4000784c0ff */
[C---:B------:R-:W-:Y:S02]  /*10a940*/  LOP3.LUT P3, RZ, R39.reuse, 0x2, RZ, 0xc0, !PT ;  /* 0x0000000227ff7812 */ /* 0x040fe4000786c0ff */
[C---:B------:R-:W-:Y:S02]  /*10a950*/  LOP3.LUT P4, RZ, R39.reuse, 0x4, RZ, 0xc0, !PT ;  /* 0x0000000427ff7812 */ /* 0x040fe4000788c0ff */
[----:B------:R-:W-:-:S03]  /*10a960*/  LOP3.LUT P5, RZ, R39, 0x8, RZ, 0xc0, !PT ;  /* 0x0000000827ff7812 */ /* 0x000fc600078ac0ff */
[----:B--2---:R0:W-:Y:S01]  /*10a970*/  @P0 STG.E.U8 desc[UR4][R36.64], R2 ;  /* 0x0000000224000986 */ /* 0x0041e2000c101104 */
[----:B------:R-:W-:Y:S02]  /*10a980*/  LOP3.LUT P0, RZ, R51, 0x40, RZ, 0xc0, !PT ;  /* 0x0000004033ff7812 */ /* 0x000fe4000780c0ff */
[----:B0-----:R-:W-:Y:S01]  /*10a990*/  PRMT R2, R59, 0x7772, RZ ;  /* 0x000077723b027816 */ /* 0x001fe200000000ff */
[----:B------:R-:W2:Y:S10]  /*10a9a0*/  LDL.LU.64 R36, [R1+0x4600] ;  /* 0x0046000001247983 */ /* 0x000eb40000300a00 */
        /* <DEDUP_REMOVED lines=29> */
[----:B------:R0:W-:Y:S04]  /*10ab80*/  @P5 STG.E.U8 desc[UR4][R32.64], R2 ;  /* 0x0000000220005986 */ /* 0x0001e8000c101104 */
[----:B0-----:R-:W4:Y:S04]  /*10ab90*/  LDL.LU.64 R32, [R1+0x4610] ;  /* 0x0046100001207983 */ /* 0x001f280000300a00 */
[----:B------:R-:W4:Y:S04]  /*10aba0*/  LDL.LU.64 R30, [R1+0x4618] ;  /* 0x00461800011e7983 */ /* 0x000f280000300a00 */
[----:B------:R-:W4:Y:S04]  /*10abb0*/  LDL.LU.64 R28, [R1+0x4628] ;  /* 0x00462800011c7983 */ /* 0x000f280000300a00 */
[----:B------:R-:W4:Y:S01]  /*10abc0*/  LDL.LU R38, [R1+0x144] ;  /* 0x0001440001267983 */ /* 0x000f220000300800 */
[----:B------:R-:W-:-:S03]  /*10abd0*/  LOP3.LUT P6, RZ, R39, 0x10, RZ, 0xc0, !PT ;  /* 0x0000001027ff7812 */ /* 0x000fc600078cc0ff */
[----:B------:R-:W4:Y:S01]  /*10abe0*/  LDL.LU.64 R34, [R1+0x4638] ;  /* 0x0046380001227983 */ /* 0x000f220000300a00 */
[----:B------:R-:W-:Y:S02]  /*10abf0*/  PRMT R2, R4, 0x7772, RZ ;  /* 0x0000777204027816 */ /* 0x000fe400000000ff */
[C---:B------:R-:W-:Y:S02]  /*10ac00*/  LOP3.LUT P4, RZ, R39.reuse, 0x20, RZ, 0xc0, !PT ;  /* 0x0000002027ff7812 */ /* 0x040fe4000788c0ff */
[----:B------:R-:W-:-:S05]  /*10ac10*/  LOP3.LUT P5, RZ, R39, 0x40, RZ, 0xc0, !PT ;  /* 0x0000004027ff7812 */ /* 0x000fca00078ac0ff */
[----:B--2---:R0:W-:Y:S04]  /*10ac20*/  @P6 STG.E.U8 desc[UR4][R36.64], R2 ;  /* 0x0000000224006986 */ /* 0x0041e8000c101104 */
[----:B0-----:R-:W2:Y:S04]  /*10ac30*/  LDL.LU.64 R36, [R1+0x4650] ;  /* 0x0046500001247983 */ /* 0x001ea80000300a00 */
[----:B------:R-:W2:Y:S01]  /*10ac40*/  LDL.LU R41, [R1+0x134] ;  /* 0x0001340001297983 */ /* 0x000ea20000300800 */
[----:B------:R-:W-:-:S05]  /*10ac50*/  PRMT R2, R4, 0x7773, RZ ;  /* 0x0000777304027816 */ /* 0x000fca00000000ff */
[----:B---3--:R4:W-:Y:S02]  /*10ac60*/  @P4 STG.E.U8 desc[UR4][R26.64], R2 ;  /* 0x000000021a004986 */ /* 0x0089e4000c101104 */
[----:B----4-:R-:W-:-:S05]  /*10ac70*/  PRMT R2, R38, 0x7770, RZ ;  /* 0x0000777026027816 */ /* 0x010fca00000000ff */
[----:B------:R0:W-:Y:S04]  /*10ac80*/  @P5 STG.E.U8 desc[UR4][R32.64], R2 ;  /* 0x0000000220005986 */ /* 0x0001e8000c101104 */
[----:B0-----:R-:W3:Y:S01]  /*10ac90*/  LDL.LU.64 R32, [R1+0x4668] ;  /* 0x0046680001207983 */ /* 0x001ee20000300a00 */
[C---:B------:R-:W-:Y:S02]  /*10aca0*/  LOP3.LUT P0, RZ, R39.reuse, 0x20000, RZ, 0xc0, !PT ;  /* 0x0002000027ff7812 */ /* 0x040fe4000780c0ff */
[----:B------:R-:W-:Y:S01]  /*10acb0*/  LOP3.LUT R52, R52, 0xff7fffff, RZ, 0xc0, !PT ;  /* 0xff7fffff34347812 */ /* 0x000fe200078ec0ff */
[----:B------:R-:W4:Y:S01]  /*10acc0*/  LDL.LU.64 R48, [R1+0x4680] ;  /* 0x0046800001307983 */ /* 0x000f220000300a00 */
[----:B------:R-:W-:-:S03]  /*10acd0*/  LOP3.LUT P6, RZ, R39, 0x80, RZ, 0xc0, !PT ;  /* 0x0000008027ff7812 */ /* 0x000fc600078cc0ff */
[----:B------:R-:W4:Y:S01]  /*10ace0*/  LDL.LU.64 R46, [R1+0x4690] ;  /* 0x00469000012e7983 */ /* 0x000f220000300a00 */
[----:B------:R-:W-:-:S03]  /*10acf0*/  PRMT R2, R38, 0x7771, RZ ;  /* 0x0000777126027816 */ /* 0x000fc600000000ff */
[----:B------:R-:W4:Y:S04]  /*10ad00*/  LDL.LU.64 R60, [R1+0x46a0] ;  /* 0x0046a000013c7983 */ /* 0x000f280000300a00 */
[----:B------:R-:W4:Y:S04]  /*10ad10*/  LDL.LU R40, [R1+0x124] ;  /* 0x0001240001287983 */ /* 0x000f280000300800 */
        /* <DEDUP_REMOVED lines=33> */
[----:B------:R-:W4:Y:S09]  /*10af30*/  LDL.LU R38, [R1+0x114] ;  /* 0x0001140001267983 */ /* 0x000f320000300800 */
[----:B------:R2:W-:Y:S01]  /*10af40*/  @P0 STG.E.U8 desc[UR4][R34.64], R2 ;  /* 0x0000000222000986 */ /* 0x0005e2000c101104 */
[----:B------:R-:W-:-:S03]  /*10af50*/  LOP3.LUT P0, RZ, R52, 0x40000000, RZ, 0xc0, !PT ;  /* 0x4000000034ff7812 */ /* 0x000fc6000780c0ff */
[----:B------:R-:W4:Y:S04]  /*10af60*/  LDL.LU.64 R6, [R1+0x46e8] ;  /* 0x0046e80001067983 */ /* 0x000f280000300a00 */
[----:B------:R-:W4:Y:S04]  /*10af70*/  LDL.LU.64 R4, [R1+0x4700] ;  /* 0x0047000001047983 */ /* 0x000f280000300a00 */
[----:B------:R-:W4:Y:S04]  /*10af80*/  LDL.LU.64 R26, [R1+0x4710] ;  /* 0x00471000011a7983 */ /* 0x000f280000300a00 */
[----:B------:R-:W4:Y:S04]  /*10af90*/  LDL.LU.64 R30, [R1+0x4720] ;  /* 0x00472000011e7983 */ /* 0x000f280000300a00 */
[----:B------:R-:W4:Y:S01]  /*10afa0*/  LDL.LU.64 R28, [R1+0x4738] ;  /* 0x00473800011c7983 */ /* 0x000f220000300a00 */
[----:B--2---:R-:W-:-:S03]  /*10afb0*/  PRMT R2, R41, 0x7770, RZ ;  /* 0x0000777029027816 */ /* 0x004fc600000000ff */
[----:B------:R-:W2:Y:S04]  /*10afc0*/  LDL.LU.64 R34, [R1+0x4748] ;  /* 0x0047480001227983 */ /* 0x000ea80000300a00 */
[----:B------:R0:W-:Y:S01]  /*10afd0*/  @P0 STG.E.U8 desc[UR4][R36.64], R2 ;  /* 0x0000000224000986 */ /* 0x0001e2000c101104 */
[C---:B------:R-:W-:Y:S02]  /*10afe0*/  LOP3.LUT P0, RZ, R52.reuse, 0x20000000, RZ, 0xc0, !PT ;  /* 0x2000000034ff7812 */ /* 0x040fe4000780c0ff */
[----:B0-----:R-:W-:Y:S01]  /*10aff0*/  PRMT R2, R41, 0x7771, RZ ;  /* 0x0000777129027816 */ /* 0x001fe200000000ff */
[----:B------:R-:W2:Y:S10]  /*10b000*/  LDL.LU R36, [R1+0x104] ;  /* 0x0001040001247983 */ /* 0x000eb40000300800 */
[----:B---3--:R0:W-:Y:S04]  /*10b010*/  @P0 STG.E.U8 desc[UR4][R32.64], R2 ;  /* 0x0000000220000986 */ /* 0x0081e8000c101104 */
[----:B0-----:R-:W3:Y:S04]  /*10b020*/  LDL.LU.64 R32, [R1+0x4758] ;  /* 0x0047580001207983 */ /* 0x001ee80000300a00 */
[----:B------:R-:W3:Y:S01]  /*10b030*/  LDL.LU R37, [R1+0x36c] ;  /* 0x00036c0001257983 */ /* 0x000ee20000300800 */
[----:B------:R-:W-:-:S02]  /*10b040*/  LOP3.LUT P0, RZ, R52, 0x10000000, RZ, 0xc0, !PT ;  /* 0x1000000034ff7812 */ /* 0x000fc4000780c0ff */
[----:B------:R-:W-:-:S11]  /*10b050*/  PRMT R2, R41, 0x7772, RZ ;  /* 0x0000777229027816 */ /* 0x000fd600000000ff */
        /* <DEDUP_REMOVED lines=15> */
[----:B------:R-:W-:Y:S02]  /*10b150*/  LOP3.LUT R52, R52, 0xffffbfff, RZ, 0xc0, !PT ;  /* 0xffffbfff34347812 */ /* 0x000fe400078ec0ff */
[----:B------:R-:W-:-:S07]  /*10b160*/  LOP3.LUT P1, RZ, R39, 0x40000, RZ, 0xc0, !PT ;  /* 0x0004000027ff7812 */ /* 0x000fce000782c0ff */
[----:B------:R0:W-:Y:S01]  /*10b170*/  @P0 STG.E.U8 desc[UR4][R6.64], R2 ;  /* 0x0000000206000986 */ /* 0x0001e2000c101104 */
[C---:B------:R-:W-:Y:S02]  /*10b180*/  LOP3.LUT P2, RZ, R39.reuse, 0x80000, RZ, 0xc0, !PT ;  /* 0x0008000027ff7812 */ /* 0x040fe4000784c0ff */
[----:B------:R-:W-:Y:S02]  /*10b190*/  LOP3.LUT P3, RZ, R39, 0x100000, RZ, 0xc0, !PT ;  /* 0x0010000027ff7812 */ /* 0x000fe4000786c0ff */
[----:B0-----:R-:W-:-:S05]  /*10b1a0*/  PRMT R2, R38, 0x7770, RZ ;  /* 0x0000777026027816 */ /* 0x001fca00000000ff */
[----:B------:R0:W-:Y:S01]  /*10b1b0*/  @P1 STG.E.U8 desc[UR4][R4.64], R2 ;  /* 0x0000000204001986 */ /* 0x0001e2000c101104 */
[C---:B------:R-:W-:Y:S02]  /*10b1c0*/  LOP3.LUT P4, RZ, R39.reuse, 0x200000, RZ, 0xc0, !PT ;  /* 0x0020000027ff7812 */ /* 0x040fe4000788c0ff */
[C---:B------:R-:W-:Y:S02]  /*10b1d0*/  LOP3.LUT P5, RZ, R39.reuse, 0x400000, RZ, 0xc0, !PT ;  /* 0x0040000027ff7812 */ /* 0x040fe400078ac0ff */
[----:B0-----:R-:W-:Y:S01]  /*10b1e0*/  PRMT R2, R38, 0x7771, RZ ;  /* 0x0000777126027816 */ /* 0x001fe200000000ff */
[----:B------:R-:W4:Y:S04]  /*10b1f0*/  LDL.LU.64 R4, [R1+0x47b8] ;  /* 0x0047b80001047983 */ /* 0x000f280000300a00 */
[----:B------:R0:W-:Y:S01]  /*10b200*/  @P2 STG.E.U8 desc[UR4][R26.64], R2 ;  /* 0x000000021a002986 */ /* 0x0001e2000c101104 */
[----:B------:R-:W-:-:S02]  /*10b210*/  LOP3.LUT P6, RZ, R39, 0x800000, RZ, 0xc0, !PT ;  /* 0x0080000027ff7812 */ /* 0x000fc400078cc0ff */
[C---:B0-----:R-:W-:Y:S01]  /*10b220*/  PRMT R2, R38.reuse, 0x7772, RZ ;  /* 0x0000777226027816 */ /* 0x041fe200000000ff */
[----:B------:R-:W4:Y:S04]  /*10b230*/  LDL.LU.64 R26, [R1+0x47d0] ;  /* 0x0047d000011a7983 */ /* 0x000f280000300a00 */
[----:B------:R0:W-:Y:S02]  /*10b240*/  @P3 STG.E.U8 desc[UR4][R30.64], R2 ;  /* 0x000000021e003986 */ /* 0x0001e4000c101104 */
[----:B0-----:R-:W-:Y:S02]  /*10b250*/  PRMT R2, R38, 0x7773, RZ ;  /* 0x0000777326027816 */ /* 0x001fe400000000ff */
[----:B------:R-:W4:Y:S04]  /*10b260*/  LDL.LU.64 R30, [R1+0x47e0] ;  /* 0x0047e000011e7983 */ /* 0x000f280000300a00 */
[----:B------:R2:W-:Y:S02]  /*10b270*/  @P4 STG.E.U8 desc[UR4][R28.64], R2 ;  /* 0x000000021c004986 */ /* 0x0005e4000c101104 */
[----:B--2---:R-:W-:-:S02]  /*10b280*/  PRMT R2, R36, 0x7770, RZ ;  /* 0x0000777024027816 */ /* 0x004fc400000000ff */
        /* <DEDUP_REMOVED lines=16> */
[----:B------:R0:W-:Y:S01]  /*10b390*/  @P5 STG.E.U8 desc[UR4][R34.64], R2 ;  /* 0x0000000222005986 */ /* 0x0001e2000c101104 */
[----:B------:R-:W-:Y:S02]  /*10b3a0*/  LOP3.LUT R52, R52, 0xfff7ffff, RZ, 0xc0, !PT ;  /* 0xfff7ffff34347812 */ /* 0x000fe400078ec0ff */
[----:B0-----:R-:W-:-:S09]  /*10b3b0*/  PRMT R2, R36, 0x7771, RZ ;  /* 0x0000777124027816 */ /* 0x001fd200000000ff */
[----:B------:R-:W-:Y:S02]  /*10b3c0*/  @P0 LOP3.LUT R52, R52, 0x80000, RZ, 0xfc, !PT ;  /* 0x0008000034340812 */ /* 0x000fe400078efcff */
[----:B------:R-:W-:Y:S01]  /*10b3d0*/  LOP3.LUT P0, RZ, R39, 0x40000000, RZ, 0xc0, !PT ;  /* 0x4000000027ff7812 */ /* 0x000fe2000780c0ff */
[----:B------:R-:W3:Y:S04]  /*10b3e0*/  LDL.LU.64 R34, [R1+0x4818] ;  /* 0x0048180001227983 */ /* 0x000ee80000300a00 */
[----:B------:R0:W-:Y:S01]  /*10b3f0*/  @P6 STG.E.U8 desc[UR4][R32.64], R2 ;  /* 0x0000000220006986 */ /* 0x0001e2000c101104 */
[----:B------:R-:W-:-:S03]  /*10b400*/  LOP3.LUT R52, R52, 0xffefffff, RZ, 0xc0, !PT ;  /* 0xffefffff34347812 */ /* 0x000fc600078ec0ff */
[----:B0-----:R-:W2:Y:S04]  /*10b410*/  LDL.LU R33, [R1+0x178] ;  /* 0x0001780001217983 */ /* 0x001ea80000300800 */
[----:B------:R-:W-:Y:S02]  /*10b420*/  @P0 LOP3.LUT R52, R52, 0x100000, RZ, 0xfc, !PT ;  /* 0x0010000034340812 */ /* 0x000fe400078efcff */
        /* <DEDUP_REMOVED lines=19> */
[----:B------:R0:W-:Y:S04]  /*10b560*/  @P5 STG.E.U8 desc[UR4][R26.64], R2 ;  /* 0x000000021a005986 */ /* 0x0001e8000c101104 */
[----:B0-----:R-:W4:Y:S04]  /*10b570*/  LDL.LU R26, [R1+0x158] ;  /* 0x00015800011a7983 */ /* 0x001f280000300800 */
[----:B------:R-:W4:Y:S04]  /*10b580*/  LDL.LU.64 R42, [R1+0x4878] ;  /* 0x00487800012a7983 */ /* 0x000f280000300a00 */
[----:B------:R-:W4:Y:S04]  /*10b590*/  LDL.LU.64 R40, [R1+0x4888] ;  /* 0x0048880001287983 */ /* 0x000f280000300a00 */
[----:B------:R-:W4:Y:S04]  /*10b5a0*/  LDL.LU R36, [R1+0x148] ;  /* 0x0001480001247983 */ /* 0x000f280000300800 */
[----:B------:R-:W4:Y:S04]  /*10b5b0*/  LDL.LU.64 R6, [R1+0x4898] ;  /* 0x0048980001067983 */ /* 0x000f280000300a00 */
[----:B------:R-:W4:Y:S01]  /*10b5c0*/  LDL.LU.64 R4, [R1+0x48a0] ;  /* 0x0048a00001047983 */ /* 0x000f220000300a00 */
        /* <DEDUP_REMOVED lines=8> */
[----:B---3--:R0:W-:Y:S01]  /*10b650*/  @P0 STG.E.U8 desc[UR4][R34.64], R2 ;  /* 0x0000000222000986 */ /* 0x0081e2000c101104 */
[----:B------:R-:W-:-:S02]  /*10b660*/  LOP3.LUT P0, RZ, R52, 0x200000, RZ, 0xc0, !PT ;  /* 0x0020000034ff7812 */ /* 0x000fc4000780c0ff */
[----:B0-----:R-:W-:Y:S01]  /*10b670*/  PRMT R2, R33, 0x7773, RZ ;  /* 0x0000777321027816 */ /* 0x001fe200000000ff */
[----:B------:R-:W3:Y:S04]  /*10b680*/  LDL.LU.64 R34, [R1+0x48d8] ;  /* 0x0048d80001227983 */ /* 0x000ee80000300a00 */
[----:B------:R-:W3:Y:S06]  /*10b690*/  LDL.LU.64 R32, [R1+0x48e8] ;  /* 0x0048e80001207983 */ /* 0x000eec0000300a00 */
        /* <DEDUP_REMOVED lines=33> */
[----:B------:R-:W4:Y:S04]  /*10b8b0*/  LDL.LU.64 R4, [R1+0x4908] ;  /* 0x0049080001047983 */ /* 0x000f280000300a00 */
[----:B--2---:R0:W-:Y:S02]  /*10b8c0*/  @P2 STG.E.U8 desc[UR4][R30.64], R2 ;  /* 0x000000021e002986 */ /* 0x0041e4000c101104 */
[----:B0-----:R-:W-:-:S05]  /*10b8d0*/  PRMT R2, R36, 0x7771, RZ ;  /* 0x0000777124027816 */ /* 0x001fca00000000ff */
[----:B------:R0:W-:Y:S02]  /*10b8e0*/  @P3 STG.E.U8 desc[UR4][R28.64], R2 ;  /* 0x000000021c003986 */ /* 0x0001e4000c101104 */
[----:B0-----:R-:W-:-:S05]  /*10b8f0*/  PRMT R2, R36, 0x7772, RZ ;  /* 0x0000777224027816 */ /* 0x001fca00000000ff */
[----:B---3--:R0:W-:Y:S02]  /*10b900*/  @P4 STG.E.U8 desc[UR4][R34.64], R2 ;  /* 0x0000000222004986 */ /* 0x0081e4000c101104 */
[----:B0-----:R-:W-:-:S05]  /*10b910*/  PRMT R2, R36, 0x7773, RZ ;  /* 0x0000777324027816 */ /* 0x001fca00000000ff */
[----:B------:R0:W-:Y:S02]  /*10b920*/  @P5 STG.E.U8 desc[UR4][R32.64], R2 ;  /* 0x0000000220005986 */ /* 0x0001e4000c101104 */
[----:B0-----:R-:W-:-:S05]  /*10b930*/  PRMT R2, R27, 0x7770, RZ ;  /* 0x000077701b027816 */ /* 0x001fca00000000ff */
[----:B------:R0:W-:Y:S04]  /*10b940*/  @P6 STG.E.U8 desc[UR4][R38.64], R2 ;  /* 0x0000000226006986 */ /* 0x0001e8000c101104 */
[----:B0-----:R-:W2:Y:S04]  /*10b950*/  LDL.LU.64 R38, [R1+0x4910] ;  /* 0x0049100001267983 */ /* 0x001ea80000300a00 */
[----:B------:R-:W3:Y:S04]  /*10b960*/  LDL.LU.64 R32, [R1+0x4918] ;  /* 0x0049180001207983 */ /* 0x000ee80000300a00 */
[----:B------:R-:W3:Y:S04]  /*10b970*/  LDL.LU.64 R30, [R1+0x4920] ;  /* 0x00492000011e7983 */ /* 0x000ee80000300a00 */
[----:B------:R-:W3:Y:S04]  /*10b980*/  LDL.LU.64 R28, [R1+0x4928] ;  /* 0x00492800011c7983 */ /* 0x000ee80000300a00 */
[----:B------:R-:W3:Y:S04]  /*10b990*/  LDL.LU.64 R34, [R1+0x4930] ;  /* 0x0049300001227983 */ /* 0x000ee80000300a00 */
[----:B------:R-:W3:Y:S01]  /*10b9a0*/  LDL.LU R36, [R1+0x128] ;  /* 0x0001280001247983 */ /* 0x000ee20000300800 */
[----:B------:R-:W-:-:S02]  /*10b9b0*/  LOP3.LUT P4, RZ, R37, 0x800, RZ, 0xc0, !PT ;  /* 0x0000080025ff7812 */ /* 0x000fc4000788c0ff */
[----:B------:R-:W-:Y:S02]  /*10b9c0*/  LOP3.LUT P5, RZ, R37, 0x1000, RZ, 0xc0, !PT ;  /* 0x0000100025ff7812 */ /* 0x000fe400078ac0ff */
[----:B------:R-:W-:-:S09]  /*10b9d0*/  PRMT R2, R27, 0x7771, RZ ;  /* 0x000077711b027816 */ /* 0x000fd200000000ff */
[----:B----4-:R0:W-:Y:S02]  /*10b9e0*/  @P4 STG.E.U8 desc[UR4][R4.64], R2 ;  /* 0x0000000204004986 */ /* 0x0101e4000c101104 */
[----:B0-----:R-:W-:Y:S02]  /*10b9f0*/  PRMT R2, R27, 0x7772, RZ ;  /* 0x000077721b027816 */ /* 0x001fe400000000ff */
[----:B------:R-:W-:Y:S02]  /*10ba00*/  LOP3.LUT P0, RZ, R37, 0x800000, RZ, 0xc0, !PT ;  /* 0x0080000025ff7812 */ /* 0x000fe4000780c0ff */
[----:B------:R-:W-:-:S11]  /*10ba10*/  LOP3.LUT R52, R52, 0xffffffdf, RZ, 0xc0, !PT ;  /* 0xffffffdf34347812 */ /* 0x000fd600078ec0ff */
[----:B------:R-:W-:Y:S02]  /*10ba20*/  @P0 LOP3.LUT R52, R52, 0x20, RZ, 0xfc, !PT ;  /* 0x0000002034340812 */ /* 0x000fe400078efcff */
[----:B------:R-:W-:Y:S02]  /*10ba30*/  LOP3.LUT P0, RZ, R37, 0x400000, RZ, 0xc0, !PT ;  /* 0x0040000025ff7812 */ /* 0x000fe4000780c0ff */
[----:B------:R-:W-:Y:S01]  /*10ba40*/  LOP3.LUT R52, R52, 0xffffffbf, RZ, 0xc0, !PT ;  /* 0xffffffbf34347812 */ /* 0x000fe200078ec0ff */
[----:B--2---:R0:W-:Y:S04]  /*10ba50*/  @P5 STG.E.U8 desc[UR4][R38.64], R2 ;  /* 0x0000000226005986 */ /* 0x0041e8000c101104 */
[----:B0-----:R-:W2:Y:S06]  /*10ba60*/  LDL.LU.64 R38, [R1+0x4938] ;  /* 0x0049380001267983 */ /* 0x001eac0000300a00 */
[----:B------:R-:W-:-:S02]  /*10ba70*/  @P0 LOP3.LUT R52, R52, 0x40, RZ, 0xfc, !PT ;  /* 0x0000004034340812 */ /* 0x000fc400078efcff */
[----:B------:R-:W-:Y:S01]  /*10ba80*/  LOP3.LUT P0, RZ, R37, 0x200000, RZ, 0xc0, !PT ;  /* 0x0020000025ff7812 */ /* 0x000fe2000780c0ff */
[----:B------:R-:W4:Y:S04]  /*10ba90*/  LDL.LU R44, [R1+0x118] ;  /* 0x00011800012c7983 */ /* 0x000f280000300800 */
[----:B------:R-:W4:Y:S01]  /*10baa0*/  LDL.LU.64 R48, [R1+0x4940] ;  /* 0x0049400001307983 */ /* 0x000f220000300a00 */
[----:B------:R-:W-:-:S03]  /*10bab0*/  LOP3.LUT R52, R52, 0xffffff7f, RZ, 0xc0, !PT ;  /* 0xffffff7f34347812 */ /* 0x000fc600078ec0ff */
        /* <DEDUP_REMOVED lines=21> */
[----:B---3--:R0:W-:Y:S01]  /*10bc10*/  @P6 STG.E.U8 desc[UR4][R32.64], R2 ;  /* 0x0000000220006986 */ /* 0x0081e2000c101104 */
[----:B------:R-:W-:-:S03]  /*10bc20*/  LOP3.LUT R52, R52, 0xffffdfff, RZ, 0xc0, !PT ;  /* 0xffffdfff34347812 */ /* 0x000fc600078ec0ff */
[----:B0-----:R-:W3:Y:S04]  /*10bc30*/  LDL.LU R32, [R1+0x108] ;  /* 0x0001080001207983 */ /* 0x001ee80000300800 */
[----:B------:R-:W3:Y:S04]  /*10bc40*/  LDL.LU.64 R42, [R1+0x4958] ;  /* 0x00495800012a7983 */ /* 0x000ee80000300a00 */
[----:B------:R-:W-:Y:S02]  /*10bc50*/  @P0 LOP3.LUT R52, R52, 0x2000, RZ, 0xfc, !PT ;  /* 0x0000200034340812 */ /* 0x000fe400078efcff */
[----:B------:R-:W-:Y:S01]  /*10bc60*/  LOP3.LUT P0, RZ, R37, 0x4000, RZ, 0xc0, !PT ;  /* 0x0000400025ff7812 */ /* 0x000fe2000780c0ff */
[----:B------:R-:W3:Y:S01]  /*10bc70*/  LDL.LU.64 R40, [R1+0x4960] ;  /* 0x0049600001287983 */ /* 0x000ee20000300a00 */
[----:B------:R-:W-:-:S03]  /*10bc80*/  PRMT R2, R36, 0x7770, RZ ;  /* 0x0000777024027816 */ /* 0x000fc600000000ff */
[----:B------:R-:W3:Y:S04]  /*10bc90*/  LDL.LU.64 R6, [R1+0x4968] ;  /* 0x0049680001067983 */ /* 0x000ee80000300a00 */
[----:B------:R-:W3:Y:S04]  /*10bca0*/  LDL.LU.64 R4, [R1+0x4970] ;  /* 0x0049700001047983 */ /* 0x000ee80000300a00 */
[----:B------:R-:W3:Y:S04]  /*10bcb0*/  LDL.LU.64 R26, [R1+0x4978] ;  /* 0x00497800011a7983 */ /* 0x000ee80000300a00 */
        /* <DEDUP_REMOVED lines=16> */
[----:B----4-:R-:W-:Y:S02]  /*10bdc0*/  PRMT R2, R44, 0x7770, RZ ;  /* 0x000077702c027816 */ /* 0x010fe400000000ff */
[C---:B------:R-:W-:Y:S02]  /*10bdd0*/  LOP3.LUT P1, RZ, R37.reuse, 0x1000000, RZ, 0xc0, !PT ;  /* 0x0100000025ff7812 */ /* 0x040fe4000782c0ff */
[C---:B------:R-:W-:Y:S02]  /*10bde0*/  LOP3.LUT P2, RZ, R37.reuse, 0x2000000, RZ, 0xc0, !PT ;  /* 0x0200000025ff7812 */ /* 0x040fe4000784c0ff */
[C---:B------:R-:W-:Y:S02]  /*10bdf0*/  LOP3.LUT P3, RZ, R37.reuse, 0x4000000, RZ, 0xc0, !PT ;  /* 0x0400000025ff7812 */ /* 0x040fe4000786c0ff */
[C---:B------:R-:W-:Y:S02]  /*10be00*/  LOP3.LUT P4, RZ, R37.reuse, 0x8000000, RZ, 0xc0, !PT ;  /* 0x0800000025ff7812 */ /* 0x040fe4000788c0ff */
[----:B------:R-:W-:-:S02]  /*10be10*/  LOP3.LUT P5, RZ, R37, 0x10000000, RZ, 0xc0, !PT ;  /* 0x1000000025ff7812 */ /* 0x000fc400078ac0ff */
[----:B------:R-:W-:Y:S01]  /*10be20*/  LOP3.LUT P6, RZ, R37, 0x20000000, RZ, 0xc0, !PT ;  /* 0x2000000025ff7812 */ /* 0x000fe200078cc0ff */
[----:B------:R-:W4:Y:S04]  /*10be30*/  LDL.LU R36, [R1+0x370] ;  /* 0x0003700001247983 */ /* 0x000f280000300800 */
        /* <DEDUP_REMOVED lines=25> */
[----:B------:R0:W-:Y:S01]  /*10bfd0*/  @P5 STG.E.U8 desc[UR4][R34.64], R2 ;  /* 0x0000000222005986 */ /* 0x0001e2000c101104 */
[C---:B------:R-:W-:Y:S02]  /*10bfe0*/  LOP3.LUT P4, RZ, R37.reuse, 0x40000000, RZ, 0xc0, !PT ;  /* 0x4000000025ff7812 */ /* 0x040fe4000788c0ff */
[----:B------:R-:W-:Y:S02]  /*10bff0*/  LOP3.LUT P5, RZ, R37, 0x80000000, RZ, 0xc0, !PT ;  /* 0x8000000025ff7812 */ /* 0x000fe400078ac0ff */
[----:B0-----:R-:W-:-:S05]  /*10c000*/  PRMT R2, R33, 0x7773, RZ ;  /* 0x0000777321027816 */ /* 0x001fca00000000ff */
[----:B--2---:R0:W-:Y:S04]  /*10c010*/  @P6 STG.E.U8 desc[UR4][R38.64], R2 ;  /* 0x0000000226006986 */ /* 0x0041e8000c101104 */
[----:B0-----:R-:W2:Y:S04]  /*10c020*/  LDL.LU.64 R38, [R1+0x49a0] ;  /* 0x0049a00001267983 */ /* 0x001ea80000300a00 */
[----:B------:R-:W3:Y:S04]  /*10c030*/  LDL.LU.64 R30, [R1+0x49a8] ;  /* 0x0049a800011e7983 */ /* 0x000ee80000300a00 */
[----:B------:R-:W2:Y:S04]  /*10c040*/  LDL.LU.64 R28, [R1+0x49b0] ;  /* 0x0049b000011c7983 */ /* 0x000ea80000300a00 */
[----:B------:R-:W2:Y:S04]  /*10c050*/  LDL.LU R37, [R1+0x16c] ;  /* 0x00016c0001257983 */ /* 0x000ea80000300800 */
[----:B------:R-:W3:Y:S04]  /*10c060*/  LDL.LU.64 R34, [R1+0x49b8] ;  /* 0x0049b80001227983 */ /* 0x000ee80000300a00 */
[----:B------:R-:W3:Y:S04]  /*10c070*/  LDL.LU.64 R32, [R1+0x49c0] ;  /* 0x0049c00001207983 */ /* 0x000ee80000300a00 */
[----:B------:R-:W3:Y:S01]  /*10c080*/  LDL.LU R59, [R1+0x15c] ;  /* 0x00015c00013b7983 */ /* 0x000ee20000300800 */
[----:B----4-:R-:W-:-:S02]  /*10c090*/  LOP3.LUT P0, RZ, R36, 0x400, RZ, 0xc0, !PT ;  /* 0x0000040024ff7812 */ /* 0x010fc4000780c0ff */
        /* <DEDUP_REMOVED lines=17> */
[----:B------:R0:W-:Y:S04]  /*10c1b0*/  @P4 STG.E.U8 desc[UR4][R38.64], R2 ;  /* 0x0000000226004986 */ /* 0x0001e8000c101104 */
[----:B0-----:R-:W2:Y:S04]  /*10c1c0*/  LDL.LU.64 R38, [R1+0x49c8] ;  /* 0x0049c80001267983 */ /* 0x001ea80000300a00 */
[----:B------:R-:W4:Y:S04]  /*10c1d0*/  LDL.LU.64 R48, [R1+0x49d0] ;  /* 0x0049d00001307983 */ /* 0x000f280000300a00 */
[----:B------:R-:W4:Y:S04]  /*10c1e0*/  LDL.LU.64 R46, [R1+0x49d8] ;  /* 0x0049d800012e7983 */ /* 0x000f280000300a00 */
[----:B------:R-:W4:Y:S04]  /*10c1f0*/  LDL.LU R26, [R1+0x14c] ;  /* 0x00014c00011a7983 */ /* 0x000f280000300800 */
[----:B------:R-:W4:Y:S01]  /*10c200*/  LDL.LU.64 R60, [R1+0x49e0] ;  /* 0x0049e000013c7983 */ /* 0x000f220000300a00 */
[----:B------:R-:W-:-:S02]  /*10c210*/  @P0 LOP3.LUT R52, R52, 0x2, RZ, 0xfc, !PT ;  /* 0x0000000234340812 */ /* 0x000fc400078efcff */
[----:B------:R-:W-:Y:S01]  /*10c220*/  LOP3.LUT P0, RZ, R36, 0x10, RZ, 0xc0, !PT ;  /* 0x0000001024ff7812 */ /* 0x000fe2000780c0ff */
[----:B------:R-:W4:Y:S04]  /*10c230*/  LDL.LU.64 R44, [R1+0x49e8] ;  /* 0x0049e800012c7983 */ /* 0x000f280000300a00 */
[----:B------:R-:W4:Y:S01]  /*10c240*/  LDL.LU.64 R42, [R1+0x49f0] ;  /* 0x0049f000012a7983 */ /* 0x000f220000300a00 */
[----:B------:R-:W-:Y:S02]  /*10c250*/  LOP3.LUT R52, R52, 0xfffffffb, RZ, 0xc0, !PT ;  /* 0xfffffffb34347812 */ /* 0x000fe400078ec0ff */
[----:B------:R-:W-:Y:S02]  /*10c260*/  LOP3.LUT P6, RZ, R36, 0x1, RZ, 0xc0, !PT ;  /* 0x0000000124ff7812 */ /* 0x000fe400078cc0ff */
[----:B------:R-:W-:Y:S01]  /*10c270*/  PRMT R2, R37, 0x7771, RZ ;  /* 0x0000777125027816 */ /* 0x000fe200000000ff */
[----:B------:R-:W4:Y:S02]  /*10c280*/  LDL.LU.64 R40, [R1+0x49f8] ;  /* 0x0049f80001287983 */ /* 0x000f240000300a00 */
[----:B------:R-:W-:-:S02]  /*10c290*/  @P0 LOP3.LUT R52, R52, 0x4, RZ, 0xfc, !PT ;  /* 0x0000000434340812 */ /* 0x000fc400078efcff */
[----:B------:R-:W-:Y:S02]  /*10c2a0*/  LOP3.LUT P0, RZ, R36, 0x8, RZ, 0xc0, !PT ;  /* 0x0000000824ff7812 */ /* 0x000fe4000780c0ff */
[----:B------:R-:W-:Y:S01]  /*10c2b0*/  LOP3.LUT R52, R52, 0xfffffff7, RZ, 0xc0, !PT ;  /* 0xfffffff734347812 */ /* 0x000fe200078ec0ff */
[----:B---3--:R0:W-:Y:S10]  /*10c2c0*/  @P5 STG.E.U8 desc[UR4][R30.64], R2 ;  /* 0x000000021e005986 */ /* 0x0081f4000c101104 */
[----:B------:R-:W-:-:S02]  /*10c2d0*/  @P0 LOP3.LUT R52, R52, 0x8, RZ, 0xfc, !PT ;  /* 0x0000000834340812 */ /* 0x000fc400078efcff */
[----:B------:R-:W-:Y:S02]  /*10c2e0*/  LOP3.LUT P0, RZ, R36, 0x4, RZ, 0xc0, !PT ;  /* 0x0000000424ff7812 */ /* 0x000fe4000780c0ff */
[----:B0-----:R-:W-:Y:S02]  /*10c2f0*/  PRMT R2, R37, 0x7772, RZ ;  /* 0x0000777225027816 */ /* 0x001fe400000000ff */
[----:B------:R-:W-:-:S03]  /*10c300*/  LOP3.LUT R52, R52, 0xffffffef, RZ, 0xc0, !PT ;  /* 0xffffffef34347812 */ /* 0x000fc600078ec0ff */
[----:B------:R0:W-:Y:S06]  /*10c310*/  @P6 STG.E.U8 desc[UR4][R28.64], R2 ;  /* 0x000000021c006986 */ /* 0x0001ec000c101104 */
[----:B------:R-:W-:Y:S02]  /*10c320*/  @P0 LOP3.LUT R52, R52, 0x10, RZ, 0xfc, !PT ;  /* 0x0000001034340812 */ /* 0x000fe400078efcff */
[----:B------:R-:W-:Y:S02]  /*10c330*/  LOP3.LUT P0, RZ, R36, 0x2, RZ, 0xc0, !PT ;  /* 0x0000000224ff7812 */ /* 0x000fe4000780c0ff */
[----:B0-----:R-:W-:-:S02]  /*10c340*/  PRMT R2, R37, 0x7773, RZ ;  /* 0x0000777325027816 */ /* 0x001fc400000000ff */
[----:B------:R-:W3:Y:S04]  /*10c350*/  LDL.LU R37, [R1+0x13c] ;  /* 0x00013c0001257983 */ /* 0x000ee80000300800 */
[----:B------:R-:W3:Y:S04]  /*10c360*/  LDL.LU.64 R6, [R1+0x4a00] ;  /* 0x004a000001067983 */ /* 0x000ee80000300a00 */
[----:B------:R-:W3:Y:S04]  /*10c370*/  LDL.LU.64 R4, [R1+0x4a08] ;  /* 0x004a080001047983 */ /* 0x000ee80000300a00 */
[----:B------:R-:W3:Y:S04]  /*10c380*/  LDL.LU.64 R30, [R1+0x4a10] ;  /* 0x004a1000011e7983 */ /* 0x000ee80000300a00 */
[----:B------:R-:W3:Y:S04]  /*10c390*/  LDL.LU.64 R28, [R1+0x4a18] ;  /* 0x004a1800011c7983 */ /* 0x000ee80000300a00 */
[----:B------:R0:W-:Y:S01]  /*10c3a0*/  @P0 STG.E.U8 desc[UR4][R34.64], R2 ;  /* 0x0000000222000986 */ /* 0x0001e2000c101104 */
[----:B------:R-:W-:-:S03]  /*10c3b0*/  LOP3.LUT P0, RZ, R52, 0x10, RZ, 0xc0, !PT ;  /* 0x0000001034ff7812 */ /* 0x000fc6000780c0ff */
[----:B------:R-:W3:Y:S01]  /*10c3c0*/  LDL.LU R27, [R1+0x12c] ;  /* 0x00012c00011b7983 */ /* 0x000ee20000300800 */
[----:B0-----:R-:W-:-:S03]  /*10c3d0*/  PRMT R2, R59, 0x7770, RZ ;  /* 0x000077703b027816 */ /* 0x001fc600000000ff */
[----:B------:R-:W3:Y:S06]  /*10c3e0*/  LDL.LU.64 R34, [R1+0x4a20] ;  /* 0x004a200001227983 */ /* 0x000eec0000300a00 */
[----:B------:R0:W-:Y:S01]  /*10c3f0*/  @P0 STG.E.U8 desc[UR4][R32.64], R2 ;  /* 0x0000000220000986 */ /* 0x0001e2000c101104 */
[C---:B------:R-:W-:Y:S02]  /*10c400*/  LOP3.LUT P0, RZ, R52.reuse, 0x8, RZ, 0xc0, !PT ;  /* 0x0000000834ff7812 */ /* 0x040fe4000780c0ff */
[----:B0-----:R-:W-:Y:S01]  /*10c410*/  PRMT R2, R59, 0x7771, RZ ;  /* 0x000077713b027816 */ /* 0x001fe200000000ff */
[----:B------:R-:W3:Y:S10]  /*10c420*/  LDL.LU.64 R32, [R1+0x4a28] ;  /* 0x004a280001207983 */ /* 0x000ef40000300a00 */
[----:B--2---:R0:W-:Y:S04]  /*10c430*/  @P0 STG.E.U8 desc[UR4][R38.64], R2 ;  /* 0x0000000226000986 */ /* 0x0041e8000c101104 */
[----:B0-----:R-:W2:Y:S01]  /*10c440*/  LDL.LU.64 R38, [R1+0x4a30] ;  /* 0x004a300001267983 */ /* 0x001ea20000300a00 */
        /* <DEDUP_REMOVED lines=21> */
[----:B---3--:R-:W-:-:S07]  /*10c5a0*/  PRMT R2, R37, 0x7770, RZ ;  /* 0x0000777025027816 */ /* 0x008fce00000000ff */
[----:B------:R0:W-:Y:S01]  /*10c5b0*/  @P0 STG.E.U8 desc[UR4][R6.64], R2 ;  /* 0x0000000206000986 */ /* 0x0001e2000c101104 */
[C---:B------:R-:W-:Y:S02]  /*10c5c0*/  LOP3.LUT P3, RZ, R36.reuse, 0x2000, RZ, 0xc0, !PT ;  /* 0x0000200024ff7812 */ /* 0x040fe4000786c0ff */
        /* <DEDUP_REMOVED lines=23> */
[----:B------:R-:W3:Y:S04]  /*10c740*/  LDL.LU R59, [R1+0x10c] ;  /* 0x00010c00013b7983 */ /* 0x000ee80000300800 */
        /* <DEDUP_REMOVED lines=21> */
[----:B------:R-:W2:Y:S04]  /*10c8a0*/  LDL.LU.64 R46, [R1+0x4a70] ;  /* 0x004a7000012e7983 */ /* 0x000ea80000300a00 */
[----:B------:R-:W2:Y:S04]  /*10c8b0*/  LDL.LU R5, [R1+0xf0] ;  /* 0x0000f00001057983 */ /* 0x000ea80000300800 */
[----:B------:R-:W2:Y:S01]  /*10c8c0*/  LDL.LU.64 R60, [R1+0x4a78] ;  /* 0x004a7800013c7983 */ /* 0x000ea20000300a00 */
[----:B------:R-:W-:-:S02]  /*10c8d0*/  @P0 LOP3.LUT R53, R53, 0x1000000, RZ, 0xfc, !PT ;  /* 0x0100000035350812 */ /* 0x000fc400078efcff */
[C---:B------:R-:W-:Y:S01]  /*10c8e0*/  LOP3.LUT P0, RZ, R36.reuse, 0x800000, RZ, 0xc0, !PT ;  /* 0x0080000024ff7812 */ /* 0x040fe2000780c0ff */
[----:B------:R-:W2:Y:S04]  /*10c8f0*/  LDL.LU.64 R44, [R1+0x4a80] ;  /* 0x004a8000012c7983 */ /* 0x000ea80000300a00 */
[----:B------:R-:W2:Y:S01]  /*10c900*/  LDL.LU.64 R42, [R1+0x4a88] ;  /* 0x004a8800012a7983 */ /* 0x000ea20000300a00 */
[----:B------:R-:W-:Y:S02]  /*10c910*/  LOP3.LUT R53, R53, 0xfdffffff, RZ, 0xc0, !PT ;  /* 0xfdffffff35357812 */ /* 0x000fe400078ec0ff */
[----:B------:R-:W-:Y:S01]  /*10c920*/  LOP3.LUT P5, RZ, R36, 0x40000, RZ, 0xc0, !PT ;  /* 0x0004000024ff7812 */ /* 0x000fe200078ac0ff */
[----:B------:R-:W2:Y:S04]  /*10c930*/  LDL.LU.64 R40, [R1+0x4a90] ;  /* 0x004a900001287983 */ /* 0x000ea80000300a00 */
[----:B------:R-:W-:-:S02]  /*10c940*/  @P0 LOP3.LUT R53, R53, 0x2000000, RZ, 0xfc, !PT ;  /* 0x0200000035350812 */ /* 0x000fc400078efcff */
[C---:B------:R-:W-:Y:S02]  /*10c950*/  LOP3.LUT P0, RZ, R36.reuse, 0x400000, RZ, 0xc0, !PT ;  /* 0x0040000024ff7812 */ /* 0x040fe4000780c0ff */
[----:B------:R-:W-:Y:S02]  /*10c960*/  LOP3.LUT R53, R53, 0xfbffffff, RZ, 0xc0, !PT ;  /* 0xfbffffff35357812 */ /* 0x000fe400078ec0ff */
[----:B------:R-:W-:-:S09]  /*10c970*/  LOP3.LUT P6, RZ, R36, 0x80000, RZ, 0xc0, !PT ;  /* 0x0008000024ff7812 */ /* 0x000fd200078cc0ff */
[----:B------:R-:W-:Y:S02]  /*10c980*/  @P0 LOP3.LUT R53, R53, 0x4000000, RZ, 0xfc, !PT ;  /* 0x0400000035350812 */ /* 0x000fe400078efcff */
[----:B------:R-:W-:Y:S02]  /*10c990*/  LOP3.LUT P0, RZ, R36, 0x200000, RZ, 0xc0, !PT ;  /* 0x0020000024ff7812 */ /* 0x000fe4000780c0ff */
[----:B---3--:R-:W-:Y:S02]  /*10c9a0*/  PRMT R2, R37, 0x7770, RZ ;  /* 0x0000777025027816 */ /* 0x008fe400000000ff */
[----:B------:R-:W-:-:S03]  /*10c9b0*/  LOP3.LUT R53, R53, 0xf7ffffff, RZ, 0xc0, !PT ;  /* 0xf7ffffff35357812 */ /* 0x000fc600078ec0ff */
[----:B------:R0:W-:Y:S01]  /*10c9c0*/  @P5 STG.E.U8 desc[UR4][R30.64], R2 ;  /* 0x000000021e005986 */ /* 0x0001e2000c101104 */
[C---:B------:R-:W-:Y:S02]  /*10c9d0*/  LOP3.LUT P1, RZ, R36.reuse, 0x40000000, RZ, 0xc0, !PT ;  /* 0x4000000024ff7812 */ /* 0x040fe4000782c0ff */
[----:B------:R-:W-:-:S03]  /*10c9e0*/  LOP3.LUT P2, RZ, R36, 0x80000000, RZ, 0xc0, !PT ;  /* 0x8000000024ff7812 */ /* 0x000fc6000784c0ff */
[----:B------:R-:W-:Y:S02]  /*10c9f0*/  @P0 LOP3.LUT R53, R53, 0x8000000, RZ, 0xfc, !PT ;  /* 0x0800000035350812 */ /* 0x000fe400078efcff */
[----:B------:R-:W-:Y:S02]  /*10ca00*/  LOP3.LUT P0, RZ, R36, 0x100000, RZ, 0xc0, !PT ;  /* 0x0010000024ff7812 */ /* 0x000fe4000780c0ff */
[----:B------:R-:W3:Y:S04]  /*10ca10*/  LDL.LU R36, [R1+0xe0] ;  /* 0x0000e00001247983 */ /* 0x000ee80000300800 */
[----:B------:R-:W3:Y:S01]  /*10ca20*/  LDL.LU.64 R6, [R1+0x4a98] ;  /* 0x004a980001067983 */ /* 0x000ee20000300a00 */
[----:B0-----:R-:W-:-:S03]  /*10ca30*/  PRMT R2, R37, 0x7771, RZ ;  /* 0x0000777125027816 */ /* 0x001fc600000000ff */
[----:B------:R-:W3:Y:S04]  /*10ca40*/  LDL.LU.64 R26, [R1+0x4aa0] ;  /* 0x004aa000011a7983 */ /* 0x000ee80000300a00 */
[----:B------:R-:W3:Y:S04]  /*10ca50*/  LDL.LU.64 R30, [R1+0x4aa8] ;  /* 0x004aa800011e7983 */ /* 0x000ee80000300a00 */
[----:B----4-:R0:W-:Y:S02]  /*10ca60*/  @P6 STG.E.U8 desc[UR4][R28.64], R2 ;  /* 0x000000021c006986 */ /* 0x0101e4000c101104 */
[----:B0-----:R-:W-:-:S02]  /*10ca70*/  PRMT R2, R37, 0x7772, RZ ;  /* 0x0000777225027816 */ /* 0x001fc400000000ff */
[----:B------:R-:W4:Y:S04]  /*10ca80*/  LDL.LU.64 R28, [R1+0x4ab0] ;  /* 0x004ab000011c7983 */ /* 0x000f280000300a00 */
[----:B------:R0:W-:Y:S01]  /*10ca90*/  @P0 STG.E.U8 desc[UR4][R34.64], R2 ;  /* 0x0000000222000986 */ /* 0x0001e2000c101104 */
[----:B------:R-:W-:Y:S02]  /*10caa0*/  LOP3.LUT P0, RZ, R53, 0x8000000, RZ, 0xc0, !PT ;  /* 0x0800000035ff7812 */ /* 0x000fe4000780c0ff */
[----:B0-----:R-:W-:Y:S02]  /*10cab0*/  PRMT R2, R37, 0x7773, RZ ;  /* 0x0000777325027816 */ /* 0x001fe400000000ff */
[----:B------:R-:W3:Y:S09]  /*10cac0*/  LDL.LU R37, [R1+0xd0] ;  /* 0x0000d00001257983 */ /* 0x000ef20000300800 */
[----:B------:R0:W-:Y:S01]  /*10cad0*/  @P0 STG.E.U8 desc[UR4][R32.64], R2 ;  /* 0x0000000220000986 */ /* 0x0001e2000c101104 */
[----:B------:R-:W-:-:S03]  /*10cae0*/  LOP3.LUT P0, RZ, R53, 0x4000000, RZ, 0xc0, !PT ;  /* 0x0400000035ff7812 */ /* 0x000fc6000780c0ff */
[----:B------:R-:W3:Y:S01]  /*10caf0*/  LDL.LU.64 R34, [R1+0x4ab8] ;  /* 0x004ab80001227983 */ /* 0x000ee20000300a00 */
[----:B0-----:R-:W-:-:S03]  /*10cb00*/  PRMT R2, R59, 0x7770, RZ ;  /* 0x000077703b027816 */ /* 0x001fc600000000ff */
[----:B------:R-:W4:Y:S06]  /*10cb10*/  LDL.LU.64 R32, [R1+0x4ac0] ;  /* 0x004ac00001207983 */ /* 0x000f2c0000300a00 */
        /* <DEDUP_REMOVED lines=21> */
[----:B------:R-:W-:Y:S02]  /*10cc70*/  LOP3.LUT P3, RZ, R4, 0x1, RZ, 0xc0, !PT ;  /* 0x0000000104ff7812 */ /* 0x000fe4000786c0ff */
[----:B0-----:R-:W-:-:S09]  /*10cc80*/  PRMT R2, R5, 0x7773, RZ ;  /* 0x0000777305027816 */ /* 0x001fd200000000ff */
[----:B---3--:R0:W-:Y:S01]  /*10cc90*/  @P0 STG.E.U8 desc[UR4][R6.64], R2 ;  /* 0x0000000206000986 */ /* 0x0081e2000c101104 */
[----:B------:R-:W-:Y:S02]  /*10cca0*/  LOP3.LUT P4, RZ, R4, 0x2, RZ, 0xc0, !PT ;  /* 0x0000000204ff7812 */ /* 0x000fe4000788c0ff */
[----:B0-----:R-:W-:-:S05]  /*10ccb0*/  PRMT R2, R36, 0x7770, RZ ;  /* 0x0000777024027816 */ /* 0x001fca00000000ff */
[----:B------:R0:W-:Y:S01]  /*10ccc0*/  @P1 STG.E.U8 desc[UR4][R26.64], R2 ;  /* 0x000000021a001986 */ /* 0x0001e2000c101104 */
[----:B------:R-:W-:Y:S02]  /*10ccd0*/  LOP3.LUT P5, RZ, R4, 0x8, RZ, 0xc0, !PT ;  /* 0x0000000804ff7812 */ /* 0x000fe400078ac0ff */
[----:B0-----:R-:W-:Y:S02]  /*10cce0*/  PRMT R2, R36, 0x7771, RZ ;  /* 0x0000777124027816 */ /* 0x001fe400000000ff */
[----:B------:R-:W-:Y:S01]  /*10ccf0*/  LOP3.LUT P6, RZ, R4, 0x10, RZ, 0xc0, !PT ;  /* 0x0000001004ff7812 */ /* 0x000fe200078cc0ff */
        /* <DEDUP_REMOVED lines=116> */
[----:B------:R-:W4:Y:S01]  /*10d440*/  LDL.LU.64 R26, [R1+0x4b70] ;  /* 0x004b7000011a7983 */ /* 0x000f220000300a00 */
[----:B------:R-:W-:Y:S02]  /*10d450*/  LOP3.LUT P6, RZ, R4, 0x2000000, RZ, 0xc0, !PT ;  /* 0x0200000004ff7812 */ /* 0x000fe400078cc0ff */
[----:B------:R-:W-:-:S02]  /*10d460*/  PRMT R2, R36, 0x7770, RZ ;  /* 0x0000777024027816 */ /* 0x000fc400000000ff */
        /* <DEDUP_REMOVED lines=13> */
[----:B------:R-:W-:Y:S02]  /*10d540*/  LOP3.LUT R53, R53, 0xfffffffb, RZ, 0xc0, !PT ;  /* 0xfffffffb35357812 */ /* 0x000fe400078ec0ff */
[----:B------:R-:W-:-:S02]  /*10d550*/  LOP3.LUT P5, RZ, R4, 0x8000000, RZ, 0xc0, !PT ;  /* 0x0800000004ff7812 */ /* 0x000fc400078ac0ff */
[----:B------:R-:W-:Y:S01]  /*10d560*/  PRMT R2, R36, 0x7772, RZ ;  /* 0x0000777224027816 */ /* 0x000fe200000000ff */
[----:B------:R-:W3:Y:S02]  /*10d570*/  LDL.LU R30, [R1+0xe4] ;  /* 0x0000e400011e7983 */ /* 0x000ee40000300800 */
[----:B------:R-:W-:Y:S02]  /*10d580*/  @P0 LOP3.LUT R53, R53, 0x4, RZ, 0xfc, !PT ;  /* 0x0000000435350812 */ /* 0x000fe400078efcff */
[----:B------:R-:W-:Y:S02]  /*10d590*/  LOP3.LUT P0, RZ, R31, 0x10, RZ, 0xc0, !PT ;  /* 0x000000101fff7812 */ /* 0x000fe4000780c0ff */
[----:B------:R-:W-:-:S11]  /*10d5a0*/  LOP3.LUT R53, R53, 0xfffffff7, RZ, 0xc0, !PT ;  /* 0xfffffff735357812 */ /* 0x000fd600078ec0ff */
[----:B------:R-:W-:Y:S02]  /*10d5b0*/  @P0 LOP3.LUT R53, R53, 0x8, RZ, 0xfc, !PT ;  /* 0x0000000835350812 */ /* 0x000fe400078efcff */
[----:B------:R-:W-:Y:S01]  /*10d5c0*/  LOP3.LUT P0, RZ, R31, 0x8, RZ, 0xc0, !PT ;  /* 0x000000081fff7812 */ /* 0x000fe2000780c0ff */
[----:B----4-:R0:W-:Y:S01]  /*10d5d0*/  @P5 STG.E.U8 desc[UR4][R26.64], R2 ;  /* 0x000000021a005986 */ /* 0x0101e2000c101104 */
[----:B------:R-:W-:-:S03]  /*10d5e0*/  LOP3.LUT R53, R53, 0xffffffef, RZ, 0xc0, !PT ;  /* 0xffffffef35357812 */ /* 0x000fc600078ec0ff */
[----:B0-----:R-:W4:Y:S08]  /*10d5f0*/  LDL.LU.64 R26, [R1+0x4b98] ;  /* 0x004b9800011a7983 */ /* 0x001f300000300a00 */
[----:B------:R-:W-:Y:S02]  /*10d600*/  @P0 LOP3.LUT R53, R53, 0x10, RZ, 0xfc, !PT ;  /* 0x0000001035350812 */ /* 0x000fe400078efcff */
[----:B------:R-:W-:Y:S01]  /*10d610*/  LOP3.LUT P0, RZ, R31, 0x4, RZ, 0xc0, !PT ;  /* 0x000000041fff7812 */ /* 0x000fe2000780c0ff */
[----:B------:R-:W4:Y:S04]  /*10d620*/  LDL.LU.64 R50, [R1+0x4ba0] ;  /* 0x004ba00001327983 */ /* 0x000f280000300a00 */
        /* <DEDUP_REMOVED lines=19> */
[----:B------:R-:W-:Y:S01]  /*10d760*/  LOP3.LUT P0, RZ, R4, 0x20000000, RZ, 0xc0, !PT ;  /* 0x2000000004ff7812 */ /* 0x000fe2000780c0ff */
[----:B--2---:R0:W-:Y:S04]  /*10d770*/  @P6 STG.E.U8 desc[UR4][R38.64], R2 ;  /* 0x0000000226006986 */ /* 0x0041e8000c101104 */
[----:B0-----:R-:W2:Y:S04]  /*10d780*/  LDL.LU R38, [R1+0xd4] ;  /* 0x0000d40001267983 */ /* 0x001ea80000300800 */
[----:B------:R-:W2:Y:S01]  /*10d790*/  LDL.LU.64 R44, [R1+0x4bc0] ;  /* 0x004bc000012c7983 */ /* 0x000ea20000300a00 */
        /* <DEDUP_REMOVED lines=11> */
[----:B0-----:R-:W-:Y:S01]  /*10d850*/  PRMT R2, R37, 0x7772, RZ ;  /* 0x0000777225027816 */ /* 0x001fe200000000ff */
[----:B------:R-:W2:Y:S10]  /*10d860*/  LDL.LU.64 R34, [R1+0x4be8] ;  /* 0x004be80001227983 */ /* 0x000eb40000300a00 */
[----:B---3--:R0:W-:Y:S04]  /*10d870*/  @P0 STG.E.U8 desc[UR4][R32.64], R2 ;  /* 0x0000000220000986 */ /* 0x0081e8000c101104 */
[----:B0-----:R-:W3:Y:S01]  /*10d880*/  LDL.LU.64 R32, [R1+0x4bf0] ;  /* 0x004bf00001207983 */ /* 0x001ee20000300a00 */
[----:B------:R-:W-:-:S02]  /*10d890*/  LOP3.LUT P0, RZ, R53, 0x80, RZ, 0xc0, !PT ;  /* 0x0000008035ff7812 */ /* 0x000fc4000780c0ff */
[----:B------:R-:W-:Y:S02]  /*10d8a0*/  PRMT R2, R37, 0x7773, RZ ;  /* 0x0000777325027816 */ /* 0x000fe400000000ff */
[C---:B------:R-:W-:Y:S02]  /*10d8b0*/  LOP3.LUT P1, RZ, R31.reuse, 0x80, RZ, 0xc0, !PT ;  /* 0x000000801fff7812 */ /* 0x040fe4000782c0ff */
[----:B------:R-:W-:Y:S01]  /*10d8c0*/  LOP3.LUT P2, RZ, R31, 0x100, RZ, 0xc0, !PT ;  /* 0x000001001fff7812 */ /* 0x000fe2000784c0ff */
[----:B------:R-:W3:Y:S06]  /*10d8d0*/  LDL.LU.64 R36, [R1+0x4bf8] ;  /* 0x004bf80001247983 */ /* 0x000eec0000300a00 */
[----:B----4-:R0:W-:Y:S01]  /*10d8e0*/  @P0 STG.E.U8 desc[UR4][R26.64], R2 ;  /* 0x000000021a000986 */ /* 0x0101e2000c101104 */
[----:B------:R-:W-:-:S02]  /*10d8f0*/  LOP3.LUT P0, RZ, R53, 0x40, RZ, 0xc0, !PT ;  /* 0x0000004035ff7812 */ /* 0x000fc4000780c0ff */
[----:B0-----:R-:W-:Y:S02]  /*10d900*/  PRMT R2, R30, 0x7770, RZ ;  /* 0x000077701e027816 */ /* 0x001fe400000000ff */
[C---:B------:R-:W-:Y:S02]  /*10d910*/  LOP3.LUT P3, RZ, R31.reuse, 0x200, RZ, 0xc0, !PT ;  /* 0x000002001fff7812 */ /* 0x040fe4000786c0ff */
[C---:B------:R-:W-:Y:S02]  /*10d920*/  LOP3.LUT P4, RZ, R31.reuse, 0x400, RZ, 0xc0, !PT ;  /* 0x000004001fff7812 */ /* 0x040fe4000788c0ff */
[----:B------:R-:W-:Y:S01]  /*10d930*/  LOP3.LUT P5, RZ, R31, 0x800, RZ, 0xc0, !PT ;  /* 0x000008001fff7812 */ /* 0x000fe200078ac0ff */
[----:B------:R-:W4:Y:S04]  /*10d940*/  LDL.LU.64 R26, [R1+0x55c8] ;  /* 0x0055c800011a7983 */ /* 0x000f280000300a00 */
        /* <DEDUP_REMOVED lines=21> */
[----:B0-----:R-:W-:-:S05]  /*10daa0*/  PRMT R2, R39, 0x7770, RZ ;  /* 0x0000777027027816 */ /* 0x001fca00000000ff */
[----:B------:R0:W-:Y:S02]  /*10dab0*/  @P3 STG.E.U8 desc[UR4][R28.64], R2 ;  /* 0x000000021c003986 */ /* 0x0001e4000c101104 */
[----:B0-----:R-:W-:-:S05]  /*10dac0*/  PRMT R2, R39, 0x7771, RZ ;  /* 0x0000777127027816 */ /* 0x001fca00000000ff */
[----:B------:R0:W-:Y:S02]  /*10dad0*/  @P4 STG.E.U8 desc[UR4][R34.64], R2 ;  /* 0x0000000222004986 */ /* 0x0001e4000c101104 */
[----:B0-----:R-:W-:-:S05]  /*10dae0*/  PRMT R2, R39, 0x7772, RZ ;  /* 0x0000777227027816 */ /* 0x001fca00000000ff */
[----:B---3--:R0:W-:Y:S04]  /*10daf0*/  @P5 STG.E.U8 desc[UR4][R32.64], R2 ;  /* 0x0000000220005986 */ /* 0x0081e8000c101104 */
[----:B0-----:R-:W3:Y:S01]  /*10db00*/  LDL.LU.64 R32, [R1+0x4c08] ;  /* 0x004c080001207983 */ /* 0x001ee20000300a00 */
[----:B------:R-:W-:-:S03]  /*10db10*/  PRMT R2, R39, 0x7773, RZ ;  /* 0x0000777327027816 */ /* 0x000fc600000000ff */
[----:B------:R-:W2:Y:S04]  /*10db20*/  LDL.LU.64 R6, [R1+0x4c10] ;  /* 0x004c100001067983 */ /* 0x000ea80000300a00 */
        /* <DEDUP_REMOVED lines=37> */
[----:B------:R-:W-:-:S02]  /*10dd80*/  LOP3.LUT R53, R53, 0xfffffffe, RZ, 0xc0, !PT ;  /* 0xfffffffe35357812 */ /* 0x000fc400078ec0ff */
        /* <DEDUP_REMOVED lines=10> */
[----:B------:R0:W-:-:S12]  /*10de30*/  @P6 STG.E.U8 desc[UR4][R6.64], R2 ;  /* 0x0000000206006986 */ /* 0x0001d8000c101104 */
[----:B------:R-:W-:Y:S02]  /*10de40*/  @P0 LOP3.LUT R53, R53, 0x1, RZ, 0xfc, !PT ;  /* 0x0000000135350812 */ /* 0x000fe400078efcff */
[----:B------:R-:W-:Y:S02]  /*10de50*/  LOP3.LUT P0, RZ, R31, 0x10000, RZ, 0xc0, !PT ;  /* 0x000100001fff7812 */ /* 0x000fe4000780c0ff */
[----:B0-----:R-:W-:-:S11]  /*10de60*/  PRMT R2, R39, 0x7773, RZ ;  /* 0x0000777327027816 */ /* 0x001fd600000000ff */
[----:B----4-:R0:W-:Y:S01]  /*10de70*/  @P0 STG.E.U8 desc[UR4][R36.64], R2 ;  /* 0x0000000224000986 */ /* 0x0101e2000c101104 */
[----:B------:R-:W-:-:S03]  /*10de80*/  LOP3.LUT P0, RZ, R53, 0x1, RZ, 0xc0, !PT ;  /* 0x0000000135ff7812 */ /* 0x000fc6000780c0ff */
[----:B0-----:R-:W4:Y:S04]  /*10de90*/  LDL.LU R36, [R1+0x84] ;  /* 0x0000840001247983 */ /* 0x001f280000300800 */
[----:B------:R-:W4:Y:S01]  /*10dea0*/  LDL.LU.64 R42, [R1+0x47a0] ;  /* 0x0047a000012a7983 */ /* 0x000f220000300a00 */
[----:B------:R-:W-:-:S03]  /*10deb0*/  PRMT R2, R5, 0x7770, RZ ;  /* 0x0000777005027816 */ /* 0x000fc600000000ff */
[----:B------:R-:W4:Y:S04]  /*10dec0*/  LDL.LU.64 R40, [R1+0x4770] ;  /* 0x0047700001287983 */ /* 0x000f280000300a00 */
[----:B------:R-:W4:Y:S04]  /*10ded0*/  LDL.LU.64 R6, [R1+0x4798] ;  /* 0x0047980001067983 */ /* 0x000f280000300a00 */
[----:B------:R0:W-:Y:S01]  /*10dee0*/  @P0 STG.E.U8 desc[UR4][R28.64], R2 ;  /* 0x000000021c000986 */ /* 0x0001e2000c101104 */
[----:B------:R-:W-:Y:S02]  /*10def0*/  LOP3.LUT P0, RZ, R54, 0x80000000, RZ, 0xc0, !PT ;  /* 0x8000000036ff7812 */ /* 0x000fe4000780c0ff */
[----:B------:R-:W-:-:S02]  /*10df00*/  LOP3.LUT P1, RZ, R31, 0x4000000, RZ, 0xc0, !PT ;  /* 0x040000001fff7812 */ /* 0x000fc4000782c0ff */
[C---:B------:R-:W-:Y:S02]  /*10df10*/  LOP3.LUT P2, RZ, R31.reuse, 0x8000000, RZ, 0xc0, !PT ;  /* 0x080000001fff7812 */ /* 0x040fe4000784c0ff */
[C---:B------:R-:W-:Y:S02]  /*10df20*/  LOP3.LUT P3, RZ, R31.reuse, 0x10000000, RZ, 0xc0, !PT ;  /* 0x100000001fff7812 */ /* 0x040fe4000786c0ff */
[C---:B------:R-:W-:Y:S02]  /*10df30*/  LOP3.LUT P4, RZ, R31.reuse, 0x20000000, RZ, 0xc0, !PT ;  /* 0x200000001fff7812 */ /* 0x040fe4000788c0ff */
[C---:B------:R-:W-:Y:S02]  /*10df40*/  LOP3.LUT P5, RZ, R31.reuse, 0x40000000, RZ, 0xc0, !PT ;  /* 0x400000001fff7812 */ /* 0x040fe400078ac0ff */
[----:B------:R-:W-:Y:S01]  /*10df50*/  LOP3.LUT P6, RZ, R31, 0x80000000, RZ, 0xc0, !PT ;  /* 0x800000001fff7812 */ /* 0x000fe200078cc0ff */
        /* <DEDUP_REMOVED lines=10> */
[C---:B------:R-:W-:Y:S02]  /*10e000*/  LOP3.LUT P0, RZ, R54.reuse, 0x20000000, RZ, 0xc0, !PT ;  /* 0x2000000036ff7812 */ /* 0x040fe4000780c0ff */
[----:B------:R-:W-:Y:S01]  /*10e010*/  PRMT R2, R5, 0x7773, RZ ;  /* 0x0000777305027816 */ /* 0x000fe200000000ff */
[----:B------:R-:W2:Y:S10]  /*10e020*/  LDL.LU R39, [R1+0x378] ;  /* 0x0003780001277983 */ /* 0x000eb40000300800 */
        /* <DEDUP_REMOVED lines=65> */
[----:B------:R-:W-:-:S02]  /*10e440*/  @P0 LOP3.LUT R54, R54, 0x100000, RZ, 0xfc, !PT ;  /* 0x0010000036360812 */ /* 0x000fc400078efcff */
[C---:B------:R-:W-:Y:S02]  /*10e450*/  LOP3.LUT P0, RZ, R39.reuse, 0x40, RZ, 0xc0, !PT ;  /* 0x0000004027ff7812 */ /* 0x040fe4000780c0ff */
[C---:B------:R-:W-:Y:S02]  /*10e460*/  LOP3.LUT P5, RZ, R39.reuse, 0x2, RZ, 0xc0, !PT ;  /* 0x0000000227ff7812 */ /* 0x040fe400078ac0ff */
[----:B------:R-:W-:Y:S02]  /*10e470*/  LOP3.LUT P6, RZ, R39, 0x4, RZ, 0xc0, !PT ;  /* 0x0000000427ff7812 */ /* 0x000fe400078cc0ff */
[----:B------:R-:W-:Y:S02]  /*10e480*/  LOP3.LUT R54, R54, 0xffdfffff, RZ, 0xc0, !PT ;  /* 0xffdfffff36367812 */ /* 0x000fe400078ec0ff */
[----:B---3--:R-:W-:Y:S01]  /*10e490*/  PRMT R2, R36, 0x7770, RZ ;  /* 0x0000777024027816 */ /* 0x008fe200000000ff */
[----:B------:R-:W3:Y:S04]  /*10e4a0*/  LDL.LU.64 R40, [R1+0x46c0] ;  /* 0x0046c00001287983 */ /* 0x000ee80000300a00 */
[----:B------:R-:W-:-:S02]  /*10e4b0*/  @P0 LOP3.LUT R54, R54, 0x200000, RZ, 0xfc, !PT ;  /* 0x0020000036360812 */ /* 0x000fc400078efcff */
        /* <DEDUP_REMOVED lines=8> */
[C---:B0-----:R-:W-:Y:S01]  /*10e540*/  PRMT R2, R36.reuse, 0x7771, RZ ;  /* 0x0000777124027816 */ /* 0x041fe200000000ff */
        /* <DEDUP_REMOVED lines=48> */
[----:B0-----:R-:W-:Y:S02]  /*10e850*/  PRMT R2, R37, 0x7770, RZ ;  /* 0x0000777025027816 */ /* 0x001fe400000000ff */
[----:B------:R-:W-:Y:S02]  /*10e860*/  LOP3.LUT R54, R54, 0xfffffdff, RZ, 0xc0, !PT ;  /* 0xfffffdff36367812 */ /* 0x000fe400078ec0ff */
[C---:B------:R-:W-:Y:S01]  /*10e870*/  LOP3.LUT P3, RZ, R39.reuse, 0x8000, RZ, 0xc0, !PT ;  /* 0x0000800027ff7812 */ /* 0x040fe2000786c0ff */
[----:B---3--:R0:W-:Y:S01]  /*10e880*/  @P1 STG.E.U8 desc[UR4][R40.64], R2 ;  /* 0x0000000228001986 */ /* 0x0081e2000c101104 */
[----:B------:R-:W-:-:S05]  /*10e890*/  LOP3.LUT P4, RZ, R39, 0x10000, RZ, 0xc0, !PT ;  /* 0x0001000027ff7812 */ /* 0x000fca000788c0ff */
[----:B------:R-:W-:Y:S02]  /*10e8a0*/  @P0 LOP3.LUT R54, R54, 0x200, RZ, 0xfc, !PT ;  /* 0x0000020036360812 */ /* 0x000fe400078efcff */
[----:B------:R-:W-:Y:S02]  /*10e8b0*/  LOP3.LUT P0, RZ, R39, 0x8000000, RZ, 0xc0, !PT ;  /* 0x0800000027ff7812 */ /* 0x000fe4000780c0ff */
[----:B0-----:R-:W-:Y:S02]  /*10e8c0*/  PRMT R2, R37, 0x7771, RZ ;  /* 0x0000777125027816 */ /* 0x001fe400000000ff */
[----:B------:R-:W-:-:S03]  /*10e8d0*/  LOP3.LUT R54, R54, 0xfffffbff, RZ, 0xc0, !PT ;  /* 0xfffffbff36367812 */ /* 0x000fc600078ec0ff */
[----:B------:R0:W-:Y:S01]  /*10e8e0*/  @P2 STG.E.U8 desc[UR4][R6.64], R2 ;  /* 0x0000000206002986 */ /* 0x0001e2000c101104 */
[----:B------:R-:W-:-:S05]  /*10e8f0*/  LOP3.LUT P5, RZ, R39, 0x20000, RZ, 0xc0, !PT ;  /* 0x0002000027ff7812 */ /* 0x000fca00078ac0ff */
[----:B------:R-:W-:Y:S02]  /*10e900*/  @P0 LOP3.LUT R54, R54, 0x400, RZ, 0xfc, !PT ;  /* 0x0000040036360812 */ /* 0x000fe400078efcff */
[----:B------:R-:W-:Y:S02]  /*10e910*/  LOP3.LUT P0, RZ, R39, 0x4000000, RZ, 0xc0, !PT ;  /* 0x0400000027ff7812 */ /* 0x000fe4000780c0ff */
[----:B0-----:R-:W-:Y:S02]  /*10e920*/  PRMT R2, R37, 0x7772, RZ ;  /* 0x0000777225027816 */ /* 0x001fe400000000ff */
[----:B------:R-:W-:Y:S01]  /*10e930*/  LOP3.LUT P6, RZ, R39, 0x40000, RZ, 0xc0, !PT ;  /* 0x0004000027ff7812 */ /* 0x000fe200078cc0ff */
[----:B------:R-:W3:Y:S04]  /*10e940*/  LDL.LU.64 R6, [R1+0x4740] ;  /* 0x0047400001067983 */ /* 0x000ee80000300a00 */
[----:B----4-:R0:W-:Y:S01]  /*10e950*/  @P3 STG.E.U8 desc[UR4][R30.64], R2 ;  /* 0x000000021e003986 */ /* 0x0101e2000c101104 */
[----:B------:R-:W-:-:S02]  /*10e960*/  LOP3.LUT R54, R54, 0xfffff7ff, RZ, 0xc0, !PT ;  /* 0xfffff7ff36367812 */ /* 0x000fc400078ec0ff */
[----:B0-----:R-:W-:Y:S01]  /*10e970*/  PRMT R2, R37, 0x7773, RZ ;  /* 0x0000777325027816 */ /* 0x001fe200000000ff */
[----:B------:R-:W4:Y:S04]  /*10e980*/  LDL.LU.64 R30, [R1+0x4750] ;  /* 0x00475000011e7983 */ /* 0x000f280000300a00 */
[----:B------:R0:W-:Y:S01]  /*10e990*/  @P4 STG.E.U8 desc[UR4][R28.64], R2 ;  /* 0x000000021c004986 */ /* 0x0001e2000c101104 */
[----:B------:R-:W-:Y:S02]  /*10e9a0*/  @P0 LOP3.LUT R54, R54, 0x800, RZ, 0xfc, !PT ;  /* 0x0000080036360812 */ /* 0x000fe400078efcff */
[----:B------:R-:W-:Y:S02]  /*10e9b0*/  LOP3.LUT P0, RZ, R39, 0x2000000, RZ, 0xc0, !PT ;  /* 0x0200000027ff7812 */ /* 0x000fe4000780c0ff */
[C---:B0-----:R-:W-:Y:S01]  /*10e9c0*/  PRMT R2, R36.reuse, 0x7770, RZ ;  /* 0x0000777024027816 */ /* 0x041fe200000000ff */
[----:B------:R-:W4:Y:S04]  /*10e9d0*/  LDL.LU.64 R28, [R1+0x4760] ;  /* 0x00476000011c7983 */ /* 0x000f280000300a00 */
[----:B------:R0:W-:Y:S02]  /*10e9e0*/  @P5 STG.E.U8 desc[UR4][R34.64], R2 ;  /* 0x0000000222005986 */ /* 0x0001e4000c101104 */
[----:B0-----:R-:W-:-:S02]  /*10e9f0*/  PRMT R2, R36, 0x7771, RZ ;  /* 0x0000777124027816 */ /* 0x001fc400000000ff */
[----:B------:R-:W4:Y:S01]  /*10ea00*/  LDL.LU.64 R34, [R1+0x4790] ;  /* 0x0047900001227983 */ /* 0x000f220000300a00 */
[----:B------:R-:W-:-:S04]  /*10ea10*/  LOP3.LUT R54, R54, 0xffffefff, RZ, 0xc0, !PT ;  /* 0xffffefff36367812 */ /* 0x000fc800078ec0ff */
[----:B------:R-:W-:Y:S02]  /*10ea20*/  @P0 LOP3.LUT R54, R54, 0x1000, RZ, 0xfc, !PT ;  /* 0x0000100036360812 */ /* 0x000fe400078efcff */
[----:B------:R-:W-:Y:S02]  /*10ea30*/  LOP3.LUT P0, RZ, R39, 0x1000000, RZ, 0xc0, !PT ;  /* 0x0100000027ff7812 */ /* 0x000fe4000780c0ff */
[----:B------:R-:W-:-:S11]  /*10ea40*/  LOP3.LUT R54, R54, 0xffffdfff, RZ, 0xc0, !PT ;  /* 0xffffdfff36367812 */ /* 0x000fd600078ec0ff */
[----:B------:R-:W-:Y:S02]  /*10ea50*/  @P0 LOP3.LUT R54, R54, 0x2000, RZ, 0xfc, !PT ;  /* 0x0000200036360812 */ /* 0x000fe400078efcff */
[----:B------:R-:W-:Y:S01]  /*10ea60*/  LOP3.LUT P0, RZ, R39, 0x800000, RZ, 0xc0, !PT ;  /* 0x0080000027ff7812 */ /* 0x000fe2000780c0ff */
[----:B--2---:R0:W-:Y:S04]  /*10ea70*/  @P6 STG.E.U8 desc[UR4][R32.64], R2 ;  /* 0x0000000220006986 */ /* 0x0041e8000c101104 */
[----:B0-----:R-:W2:Y:S04]  /*10ea80*/  LDL.LU.64 R32, [R1+0x47c0] ;  /* 0x0047c00001207983 */ /* 0x001ea80000300a00 */
[----:B------:R-:W2:Y:S01]  /*10ea90*/  LDL.LU R37, [R1+0x98] ;  /* 0x0000980001257983 */ /* 0x000ea20000300800 */
[----:B------:R-:W-:-:S03]  /*10eaa0*/  LOP3.LUT R54, R54, 0xffffbfff, RZ, 0xc0, !PT ;  /* 0xffffbfff36367812 */ /* 0x000fc600078ec0ff */
[----:B------:R-:W2:Y:S01]  /*10eab0*/  LDL.LU R5, [R1+0x37c] ;  /* 0x00037c0001057983 */ /* 0x000ea20000300800 */
[C---:B------:R-:W-:Y:S02]  /*10eac0*/  LOP3.LUT P4, RZ, R39.reuse, 0x80000, RZ, 0xc0, !PT ;  /* 0x0008000027ff7812 */ /* 0x040fe4000788c0ff */
[C---:B------:R-:W-:Y:S02]  /*10ead0*/  LOP3.LUT P5, RZ, R39.reuse, 0x100000, RZ, 0xc0, !PT ;  /* 0x0010000027ff7812 */ /* 0x040fe400078ac0ff */
[----:B------:R-:W-:Y:S02]  /*10eae0*/  @P0 LOP3.LUT R54, R54, 0x4000, RZ, 0xfc, !PT ;  /* 0x0000400036360812 */ /* 0x000fe400078efcff */
[C---:B------:R-:W-:Y:S02]  /*10eaf0*/  LOP3.LUT P6, RZ, R39.reuse, 0x200000, RZ, 0xc0, !PT ;  /* 0x0020000027ff7812 */ /* 0x040fe400078cc0ff */
        /* <DEDUP_REMOVED lines=57> */
[----:B----4-:R0:W-:Y:S02]  /*10ee90*/  @P0 STG.E.U8 desc[UR4][R42.64], R2 ;  /* 0x000000022a000986 */ /* 0x0101e4000c101104 */
[----:B0-----:R-:W-:-:S05]  /*10eea0*/  PRMT R2, R40, 0x7773, RZ ;  /* 0x0000777328027816 */ /* 0x001fca00000000ff */
[----:B---3--:R0:W-:Y:S01]  /*10eeb0*/  @P1 STG.E.U8 desc[UR4][R6.64], R2 ;  /* 0x0000000206001986 */ /* 0x0081e2000c101104 */
[----:B------:R-:W-:Y:S02]  /*10eec0*/  LOP3.LUT P5, RZ, R5, 0x10, RZ, 0xc0, !PT ;  /* 0x0000001005ff7812 */ /* 0x000fe400078ac0ff */
[----:B0-----:R-:W-:-:S05]  /*10eed0*/  PRMT R2, R36, 0x7770, RZ ;  /* 0x0000777024027816 */ /* 0x001fca00000000ff */
[----:B------:R0:W-:Y:S01]  /*10eee0*/  @P2 STG.E.U8 desc[UR4][R30.64], R2 ;  /* 0x000000021e002986 */ /* 0x0001e2000c101104 */
[----:B------:R-:W-:Y:S02]  /*10eef0*/  LOP3.LUT P6, RZ, R5, 0x20, RZ, 0xc0, !PT ;  /* 0x0000002005ff7812 */ /* 0x000fe400078cc0ff */
        /* <DEDUP_REMOVED lines=144> */
[----:B------:R-:W2:Y:S04]  /*10f800*/  LDL.LU.64 R52, [R1+0x1df0] ;  /* 0x001df00001347983 */ /* 0x000ea80000300a00 */
[----:B------:R-:W2:Y:S04]  /*10f810*/  LDL.LU.64 R50, [R1+0x1de0] ;  /* 0x001de00001327983 */ /* 0x000ea80000300a00 */
[----:B------:R-:W2:Y:S04]  /*10f820*/  LDL.LU R44, [R1+0x60] ;  /* 0x00006000012c7983 */ /* 0x000ea80000300800 */
[----:B------:R-:W2:Y:S01]  /*10f830*/  LDL.LU.64 R48, [R1+0x1dd0] ;  /* 0x001dd00001307983 */ /* 0x000ea20000300a00 */
[----:B------:R-:W-:-:S02]  /*10f840*/  @P0 LOP3.LUT R55, R55, 0x2000000, RZ, 0xfc, !PT ;  /* 0x0200000037370812 */ /* 0x000fc400078efcff */
[----:B------:R-:W-:Y:S01]  /*10f850*/  LOP3.LUT P0, RZ, R5, 0x80000000, RZ, 0xc0, !PT ;  /* 0x8000000005ff7812 */ /* 0x000fe2000780c0ff */
[----:B------:R-:W2:Y:S04]  /*10f860*/  LDL.LU.64 R46, [R1+0x1dc0] ;  /* 0x001dc000012e7983 */ /* 0x000ea80000300a00 */
[----:B------:R-:W2:Y:S01]  /*10f870*/  LDL.LU.64 R60, [R1+0x1db0] ;  /* 0x001db000013c7983 */ /* 0x000ea20000300a00 */
[----:B------:R-:W-:Y:S02]  /*10f880*/  LOP3.LUT R55, R55, 0xfbffffff, RZ, 0xc0, !PT ;  /* 0xfbffffff37377812 */ /* 0x000fe400078ec0ff */
[C---:B------:R-:W-:Y:S02]  /*10f890*/  LOP3.LUT P5, RZ, R5.reuse, 0x4000000, RZ, 0xc0, !PT ;  /* 0x0400000005ff7812 */ /* 0x040fe400078ac0ff */
[----:B------:R-:W-:-:S02]  /*10f8a0*/  LOP3.LUT P6, RZ, R5, 0x8000000, RZ, 0xc0, !PT ;  /* 0x0800000005ff7812 */ /* 0x000fc400078cc0ff */
[----:B------:R-:W-:Y:S01]  /*10f8b0*/  PRMT R2, R37, 0x7771, RZ ;  /* 0x0000777125027816 */ /* 0x000fe200000000ff */
[----:B------:R-:W2:Y:S01]  /*10f8c0*/  LDL.LU.64 R42, [R1+0x1da0] ;  /* 0x001da000012a7983 */ /* 0x000ea20000300a00 */
[----:B------:R-:W-:Y:S02]  /*10f8d0*/  @P0 LOP3.LUT R55, R55, 0x4000000, RZ, 0xfc, !PT ;  /* 0x0400000037370812 */ /* 0x000fe400078efcff */
[----:B------:R-:W-:Y:S02]  /*10f8e0*/  LOP3.LUT P0, RZ, R5, 0x40000000, RZ, 0xc0, !PT ;  /* 0x4000000005ff7812 */ /* 0x000fe4000780c0ff */
[----:B------:R-:W-:-:S03]  /*10f8f0*/  LOP3.LUT R55, R55, 0xf7ffffff, RZ, 0xc0, !PT ;  /* 0xf7ffffff37377812 */ /* 0x000fc600078ec0ff */
[----:B---3--:R0:W-:Y:S08]  /*10f900*/  @P5 STG.E.U8 desc[UR4][R30.64], R2 ;  /* 0x000000021e005986 */ /* 0x0081f0000c101104 */
[----:B------:R-:W-:Y:S02]  /*10f910*/  @P0 LOP3.LUT R55, R55, 0x8000000, RZ, 0xfc, !PT ;  /* 0x0800000037370812 */ /* 0x000fe400078efcff */
[----:B------:R-:W-:-:S02]  /*10f920*/  LOP3.LUT P0, RZ, R5, 0x20000000, RZ, 0xc0, !PT ;  /* 0x2000000005ff7812 */ /* 0x000fc4000780c0ff */
[----:B0-----:R-:W-:Y:S02]  /*10f930*/  PRMT R2, R37, 0x7772, RZ ;  /* 0x0000777225027816 */ /* 0x001fe400000000ff */
[----:B------:R-:W-:-:S03]  /*10f940*/  LOP3.LUT R55, R55, 0xefffffff, RZ, 0xc0, !PT ;  /* 0xefffffff37377812 */ /* 0x000fc600078ec0ff */
[----:B----4-:R0:W-:Y:S06]  /*10f950*/  @P6 STG.E.U8 desc[UR4][R28.64], R2 ;  /* 0x000000021c006986 */ /* 0x0101ec000c101104 */
[----:B------:R-:W-:Y:S02]  /*10f960*/  @P0 LOP3.LUT R55, R55, 0x10000000, RZ, 0xfc, !PT ;  /* 0x1000000037370812 */ /* 0x000fe400078efcff */
[----:B------:R-:W-:Y:S02]  /*10f970*/  LOP3.LUT P0, RZ, R5, 0x10000000, RZ, 0xc0, !PT ;  /* 0x1000000005ff7812 */ /* 0x000fe4000780c0ff */
[----:B0-----:R-:W-:-:S02]  /*10f980*/  PRMT R2, R37, 0x7773, RZ ;  /* 0x0000777325027816 */ /* 0x001fc400000000ff */
[----:B------:R-:W3:Y:S04]  /*10f990*/  LDL.LU R37, [R1+0x50] ;  /* 0x0000500001257983 */ /* 0x000ee80000300800 */
[----:B------:R-:W4:Y:S04]  /*10f9a0*/  LDL.LU.64 R40, [R1+0x1d90] ;  /* 0x001d900001287983 */ /* 0x000f280000300a00 */
        /* <DEDUP_REMOVED lines=36> */
[----:B----4-:R0:W-:Y:S01]  /*10fbf0*/  @P0 STG.E.U8 desc[UR4][R40.64], R2 ;  /* 0x0000000228000986 */ /* 0x0101e2000c101104 */
        /* <DEDUP_REMOVED lines=33> */
[----:B------:R-:W-:Y:S02]  /*10fe10*/  LOP3.LUT P5, RZ, R36, 0x2000, RZ, 0xc0, !PT ;  /* 0x0000200024ff7812 */ /* 0x000fe400078ac0ff */
        /* <DEDUP_REMOVED lines=14> */
[----:B---3--:R2:W-:Y:S10]  /*10ff00*/  @P4 STG.E.U8 desc[UR4][R6.64], R2 ;  /* 0x0000000206004986 */ /* 0x0085f4000c101104 */
        /* <DEDUP_REMOVED lines=11> */
[----:B------:R-:W3:Y:S04]  /*10ffc0*/  LDL.LU.64 R50, [R1+0x1cc0] ;  /* 0x001cc00001327983 */ /* 0x000ee80000300a00 */
[----:B------:R-:W3:Y:S01]  /*10ffd0*/  LDL.LU.64 R48, [R1+0x1cb0] ;  /* 0x001cb00001307983 */ /* 0x000ee20000300a00 */
[----:B------:R-:W-:-:S03]  /*10ffe0*/  PRMT R2, R37, 0x7771, RZ ;  /* 0x0000777125027816 */ /* 0x000fc600000000ff */
[----:B------:R-:W3:Y:S04]  /*10fff0*/  LDL.LU.64 R46, [R1+0x1ca0] ;  /* 0x001ca000012e7983 */ /* 0x000ee80000300a00 */
[----:B----4-:R0:W-:Y:S04]  /*110000*/  @P6 STG.E.U8 desc[UR4][R28.64], R2 ;  /* 0x000000021c006986 */ /* 0x0101e8000c101104 */
[----:B0-----:R-:W4:Y:S04]  /*110010*/  LDL.LU R28, [R1+0x10] ;  /* 0x00001000011c7983 */ /* 0x001f280000300800 */
[----:B------:R-:W4:Y:S04]  /*110020*/  LDL.LU.64 R60, [R1+0x1c90] ;  /* 0x001c9000013c7983 */ /* 0x000f280000300a00 */
[----:B------:R-:W4:Y:S01]  /*110030*/  LDL.LU.64 R44, [R1+0x1c80] ;  /* 0x001c8000012c7983 */ /* 0x000f220000300a00 */
[----:B------:R-:W-:-:S03]  /*110040*/  PRMT R2, R37, 0x7772, RZ ;  /* 0x0000777225027816 */ /* 0x000fc600000000ff */
[----:B------:R-:W4:Y:S04]  /*110050*/  LDL.LU R29, [R1] ;  /* 0x00000000011d7983 */ /* 0x000f280000300800 */
[----:B------:R-:W4:Y:S04]  /*110060*/  LDL.LU.64 R42, [R1+0x1c70] ;  /* 0x001c7000012a7983 */ /* 0x000f280000300a00 */
        /* <DEDUP_REMOVED lines=11> */
[----:B0-----:R-:W4:Y:S04]  /*110120*/  LDL.LU.64 R32, [R1+0x1c48] ;  /* 0x001c480001207983 */ /* 0x001f280000300a00 */
[----:B------:R-:W4:Y:S01]  /*110130*/  LDL.LU R37, [R1+0x74] ;  /* 0x0000740001257983 */ /* 0x000f220000300800 */
        /* <DEDUP_REMOVED lines=8> */
[----:B--2---:R0:W-:Y:S01]  /*1101c0*/  @P0 STG.E.U8 desc[UR4][R38.64], R2 ;  /* 0x0000000226000986 */ /* 0x0041e2000c101104 */
[----:B------:R-:W-:Y:S02]  /*1101d0*/  LOP3.LUT P0, RZ, R55, 0x10000, RZ, 0xc0, !PT ;  /* 0x0001000037ff7812 */ /* 0x000fe4000780c0ff */
        /* <DEDUP_REMOVED lines=29> */
[----:B------:R0:W-:Y:S04]  /*1103b0*/  @P5 STG.E.U8 desc[UR4][R32.64], R2 ;  /* 0x0000000220005986 */ /* 0x0001e8000c101104 */
[----:B0-----:R-:W4:Y:S04]  /*1103c0*/  LDL.LU.64 R32, [R1+0x1c30] ;  /* 0x001c300001207983 */ /* 0x001f280000300a00 */
[----:B------:R-:W4:Y:S04]  /*1103d0*/  LDL.LU.64 R30, [R1+0x1c28] ;  /* 0x001c2800011e7983 */ /* 0x000f280000300a00 */
[----:B------:R-:W4:Y:S01]  /*1103e0*/  LDL.LU.64 R28, [R1+0x1c20] ;  /* 0x001c2000011c7983 */ /* 0x000f220000300a00 */
[----:B------:R-:W-:-:S03]  /*1103f0*/  LOP3.LUT P4, RZ, R36, 0x80000000, RZ, 0xc0, !PT ;  /* 0x8000000024ff7812 */ /* 0x000fc6000788c0ff */
[----:B------:R-:W4:Y:S04]  /*110400*/  LDL.LU.64 R34, [R1+0x1c18] ;  /* 0x001c180001227983 */ /* 0x000f280000300a00 */
[----:B------:R-:W4:Y:S01]  /*110410*/  LDL.LU R36, [R1+0x64] ;  /* 0x0000640001247983 */ /* 0x000f220000300800 */
[----:B------:R-:W-:Y:S02]  /*110420*/  PRMT R2, R37, 0x7771, RZ ;  /* 0x0000777125027816 */ /* 0x000fe400000000ff */
[----:B------:R-:W-:Y:S02]  /*110430*/  LOP3.LUT R55, R55, 0xfffffffb, RZ, 0xc0, !PT ;  /* 0xfffffffb37377812 */ /* 0x000fe400078ec0ff */
[----:B--2---:R-:W-:Y:S01]  /*110440*/  LOP3.LUT P0, RZ, R5, 0x800, RZ, 0xc0, !PT ;  /* 0x0000080005ff7812 */ /* 0x004fe2000780c0ff */
[----:B------:R0:W-:Y:S04]  /*110450*/  @P6 STG.E.U8 desc[UR4][R38.64], R2 ;  /* 0x0000000226006986 */ /* 0x0001e8000c101104 */
[----:B0-----:R-:W2:Y:S08]  /*110460*/  LDL.LU.64 R38, [R1+0x1c10] ;  /* 0x001c100001267983 */ /* 0x001eb00000300a00 */
[----:B------:R-:W-:-:S02]  /*110470*/  @P0 LOP3.LUT R55, R55, 0x4, RZ, 0xfc, !PT ;  /* 0x0000000437370812 */ /* 0x000fc400078efcff */
[C---:B------:R-:W-:Y:S02]  /*110480*/  LOP3.LUT P0, RZ, R5.reuse, 0x400, RZ, 0xc0, !PT ;  /* 0x0000040005ff7812 */ /* 0x040fe4000780c0ff */
[----:B------:R-:W-:Y:S02]  /*110490*/  LOP3.LUT P5, RZ, R5, 0x1, RZ, 0xc0, !PT ;  /* 0x0000000105ff7812 */ /* 0x000fe400078ac0ff */
[----:B------:R-:W-:Y:S02]  /*1104a0*/  PRMT R2, R37, 0x7772, RZ ;  /* 0x0000777225027816 */ /* 0x000fe400000000ff */
[----:B------:R-:W-:Y:S01]  /*1104b0*/  LOP3.LUT R55, R55, 0xfffffff7, RZ, 0xc0, !PT ;  /* 0xfffffff737377812 */ /* 0x000fe200078ec0ff */
[----:B------:R-:W2:Y:S06]  /*1104c0*/  LDL.LU R43, [R1+0x54] ;  /* 0x00005400012b7983 */ /* 0x000eac0000300800 */
        /* <DEDUP_REMOVED lines=12> */
[----:B------:R-:W-:Y:S01]  /*110590*/  @P0 LOP3.LUT R55, R55, 0x80, RZ, 0xfc, !PT ;  /* 0x0000008037370812 */ /* 0x000fe200078efcff */
[----:B---3--:R0:W-:Y:S02]  /*1105a0*/  @P4 STG.E.U8 desc[UR4][R6.64], R2 ;  /* 0x0000000206004986 */ /* 0x0081e4000c101104 */
[----:B0-----:R-:W-:-:S05]  /*1105b0*/  PRMT R2, R37, 0x7773, RZ ;  /* 0x0000777325027816 */ /* 0x001fca00000000ff */
[----:B----4-:R0:W-:Y:S04]  /*1105c0*/  @P5 STG.E.U8 desc[UR4][R32.64], R2 ;  /* 0x0000000220005986 */ /* 0x0101e8000c101104 */
[----:B0-----:R-:W3:Y:S04]  /*1105d0*/  LDL.LU.64 R32, [R1+0x1c08] ;  /* 0x001c080001207983 */ /* 0x001ee80000300a00 */
[----:B------:R-:W4:Y:S04]  /*1105e0*/  LDL.LU.64 R52, [R1+0x1c00] ;  /* 0x001c000001347983 */ /* 0x000f280000300a00 */
[----:B------:R-:W4:Y:S04]  /*1105f0*/  LDL.LU.64 R50, [R1+0x1bf8] ;  /* 0x001bf80001327983 */ /* 0x000f280000300a00 */
[----:B------:R-:W4:Y:S01]  /*110600*/  LDL.LU.64 R48, [R1+0x1bf0] ;  /* 0x001bf00001307983 */ /* 0x000f220000300a00 */
[----:B------:R-:W-:-:S03]  /*110610*/  LOP3.LUT P0, RZ, R5, 0x20, RZ, 0xc0, !PT ;  /* 0x0000002005ff7812 */ /* 0x000fc6000780c0ff */
[----:B------:R-:W4:Y:S01]  /*110620*/  LDL.LU R42, [R1+0x44] ;  /* 0x00004400012a7983 */ /* 0x000f220000300800 */
[----:B------:R-:W-:-:S03]  /*110630*/  LOP3.LUT R55, R55, 0xfffffeff, RZ, 0xc0, !PT ;  /* 0xfffffeff37377812 */ /* 0x000fc600078ec0ff */
[----:B------:R-:W4:Y:S04]  /*110640*/  LDL.LU.64 R46, [R1+0x1be8] ;  /* 0x001be800012e7983 */ /* 0x000f280000300a00 */
[----:B------:R-:W4:Y:S01]  /*110650*/  LDL.LU.64 R60, [R1+0x1be0] ;  /* 0x001be000013c7983 */ /* 0x000f220000300a00 */
[----:B------:R-:W-:-:S03]  /*110660*/  LOP3.LUT P6, RZ, R5, 0x2, RZ, 0xc0, !PT ;  /* 0x0000000205ff7812 */ /* 0x000fc600078cc0ff */
        /* <DEDUP_REMOVED lines=24> */
[----:B--2---:R0:W-:Y:S04]  /*1107f0*/  @P0 STG.E.U8 desc[UR4][R38.64], R2 ;  /* 0x0000000226000986 */ /* 0x0041e8000c101104 */
[----:B0-----:R-:W2:Y:S04]  /*110800*/  LDL.LU.64 R38, [R1+0x1ba8] ;  /* 0x001ba80001267983 */ /* 0x001ea80000300a00 */
[----:B------:R-:W2:Y:S01]  /*110810*/  LDL.LU R36, [R1+0x24] ;  /* 0x0000240001247983 */ /* 0x000ea20000300800 */
[----:B------:R-:W-:Y:S02]  /*110820*/  LOP3.LUT P0, RZ, R55, 0x100, RZ, 0xc0, !PT ;  /* 0x0000010037ff7812 */ /* 0x000fe4000780c0ff */
[----:B------:R-:W-:-:S02]  /*110830*/  PRMT R2, R43, 0x7770, RZ ;  /* 0x000077702b027816 */ /* 0x000fc400000000ff */
[C---:B------:R-:W-:Y:S02]  /*110840*/  LOP3.LUT P1, RZ, R5.reuse, 0x1000, RZ, 0xc0, !PT ;  /* 0x0000100005ff7812 */ /* 0x040fe4000782c0ff */
[C---:B------:R-:W-:Y:S02]  /*110850*/  LOP3.LUT P2, RZ, R5.reuse, 0x2000, RZ, 0xc0, !PT ;  /* 0x0000200005ff7812 */ /* 0x040fe4000784c0ff */
[C---:B------:R-:W-:Y:S02]  /*110860*/  LOP3.LUT P3, RZ, R5.reuse, 0x4000, RZ, 0xc0, !PT ;  /* 0x0000400005ff7812 */ /* 0x040fe4000786c0ff */
[C---:B------:R-:W-:Y:S02]  /*110870*/  LOP3.LUT P4, RZ, R5.reuse, 0x8000, RZ, 0xc0, !PT ;  /* 0x0000800005ff7812 */ /* 0x040fe4000788c0ff */
[----:B------:R-:W-:Y:S01]  /*110880*/  LOP3.LUT P5, RZ, R5, 0x10000, RZ, 0xc0, !PT ;  /* 0x0001000005ff7812 */ /* 0x000fe200078ac0ff */
[----:B---3--:R0:W-:Y:S01]  /*110890*/  @P0 STG.E.U8 desc[UR4][R32.64], R2 ;  /* 0x0000000220000986 */ /* 0x0081e2000c101104 */
[----:B------:R-:W-:-:S02]  /*1108a0*/  LOP3.LUT P0, RZ, R55, 0x80, RZ, 0xc0, !PT ;  /* 0x0000008037ff7812 */ /* 0x000fc4000780c0ff */
        /* <DEDUP_REMOVED lines=28> */
[----:B0-----:R-:W4:Y:S01]  /*110a70*/  LDL.LU.64 R34, [R1+0x1ba0] ;  /* 0x001ba00001227983 */ /* 0x001f220000300a00 */
[C---:B------:R-:W-:Y:S02]  /*110a80*/  LOP3.LUT P6, RZ, R5.reuse, 0x20000, RZ, 0xc0, !PT ;  /* 0x0002000005ff7812 */ /* 0x040fe400078cc0ff */
[----:B--2---:R-:W-:Y:S01]  /*110a90*/  PRMT R2, R36, 0x7770, RZ ;  /* 0x0000777024027816 */ /* 0x004fe200000000ff */
[----:B------:R-:W2:Y:S10]  /*110aa0*/  LDL.LU.64 R6, [R1+0x1b98] ;  /* 0x001b980001067983 */ /* 0x000eb40000300a00 */
[----:B------:R0:W-:Y:S04]  /*110ab0*/  @P6 STG.E.U8 desc[UR4][R38.64], R2 ;  /* 0x0000000226006986 */ /* 0x0001e8000c101104 */
[----:B0-----:R-:W3:Y:S04]  /*110ac0*/  LDL.LU.64 R38, [R1+0x1b90] ;  /* 0x001b900001267983 */ /* 0x001ee80000300a00 */
[----:B------:R-:W3:Y:S04]  /*110ad0*/  LDL.LU.64 R30, [R1+0x1b88] ;  /* 0x001b8800011e7983 */ /* 0x000ee80000300a00 */
[----:B------:R-:W3:Y:S04]  /*110ae0*/  LDL.LU.64 R28, [R1+0x1b80] ;  /* 0x001b8000011c7983 */ /* 0x000ee80000300a00 */
[----:B------:R-:W3:Y:S01]  /*110af0*/  LDL.LU R37, [R1+0x14] ;  /* 0x0000140001257983 */ /* 0x000ee20000300800 */
        /* <DEDUP_REMOVED lines=30> */
[----:B----4-:R0:W-:Y:S04]  /*110ce0*/  @P4 STG.E.U8 desc[UR4][R34.64], R2 ;  /* 0x0000000222004986 */ /* 0x0101e8000c101104 */
[----:B0-----:R-:W4:Y:S01]  /*110cf0*/  LDL.LU.64 R34, [R1+0x1b78] ;  /* 0x001b780001227983 */ /* 0x001f220000300a00 */
[----:B------:R-:W-:Y:S02]  /*110d00*/  LOP3.LUT R55, R55, 0xfffffffd, RZ, 0xc0, !PT ;  /* 0xfffffffd37377812 */ /* 0x000fe400078ec0ff */
[----:B------:R-:W-:-:S05]  /*110d10*/  PRMT R2, R36, 0x7772, RZ ;  /* 0x0000777224027816 */ /* 0x000fca00000000ff */
[----:B------:R-:W-:Y:S02]  /*110d20*/  @P0 LOP3.LUT R55, R55, 0x2, RZ, 0xfc, !PT ;  /* 0x0000000237370812 */ /* 0x000fe400078efcff */
[----:B------:R-:W-:Y:S01]  /*110d30*/  LOP3.LUT P0, RZ, R5, 0x200000, RZ, 0xc0, !PT ;  /* 0x0020000005ff7812 */ /* 0x000fe2000780c0ff */
[----:B--2---:R0:W-:Y:S02]  /*110d40*/  @P5 STG.E.U8 desc[UR4][R6.64], R2 ;  /* 0x0000000206005986 */ /* 0x0041e4000c101104 */
[----:B0-----:R-:W-:-:S05]  /*110d50*/  PRMT R2, R36, 0x7773, RZ ;  /* 0x0000777324027816 */ /* 0x001fca00000000ff */
[----:B---3--:R0:W-:Y:S01]  /*110d60*/  @P6 STG.E.U8 desc[UR4][R38.64], R2 ;  /* 0x0000000226006986 */ /* 0x0081e2000c101104 */
[----:B------:R-:W-:-:S03]  /*110d70*/  LOP3.LUT P1, RZ, R5, 0x80000000, RZ, 0xc0, !PT ;  /* 0x8000000005ff7812 */ /* 0x000fc6000782c0ff */
[----:B------:R-:W2:Y:S04]  /*110d80*/  LDL.LU R5, [R1+0x4] ;  /* 0x0000040001057983 */ /* 0x000ea80000300800 */
[----:B------:R-:W3:Y:S04]  /*110d90*/  LDL.LU.64 R52, [R1+0x1b68] ;  /* 0x001b680001347983 */ /* 0x000ee80000300a00 */
[----:B------:R-:W2:Y:S04]  /*110da0*/  LDL.LU.64 R50, [R1+0x1b60] ;  /* 0x001b600001327983 */ /* 0x000ea80000300a00 */
[----:B------:R-:W2:Y:S04]  /*110db0*/  LDL.LU.64 R48, [R1+0x1b58] ;  /* 0x001b580001307983 */ /* 0x000ea80000300a00 */
[----:B------:R-:W2:Y:S01]  /*110dc0*/  LDL.LU.64 R46, [R1+0x1b50] ;  /* 0x001b5000012e7983 */ /* 0x000ea20000300a00 */
[----:B0-----:R-:W-:-:S03]  /*110dd0*/  PRMT R2, R37, 0x7770, RZ ;  /* 0x0000777025027816 */ /* 0x001fc600000000ff */
[----:B------:R-:W2:Y:S04]  /*110de0*/  LDL.LU R38, [R1+0x78] ;  /* 0x0000780001267983 */ /* 0x000ea80000300800 */
        /* <DEDUP_REMOVED lines=11> */
[----:B------:R-:W2:Y:S01]  /*110ea0*/  LDL.LU.64 R54, [R1+0x1b70] ;  /* 0x001b700001367983 */ /* 0x000ea20000300a00 */
[----:B0-----:R-:W-:-:S03]  /*110eb0*/  PRMT R2, R37, 0x7772, RZ ;  /* 0x0000777225027816 */ /* 0x001fc600000000ff */
[----:B------:R-:W3:Y:S06]  /*110ec0*/  LDL.LU.64 R28, [R1+0x1b20] ;  /* 0x001b2000011c7983 */ /* 0x000eec0000300a00 */
        /* <DEDUP_REMOVED lines=39> */
[----:B----4-:R0:W-:Y:S02]  /*111140*/  @P5 STG.E.U8 desc[UR4][R34.64], R2 ;  /* 0x0000000222005986 */ /* 0x0101e4000c101104 */
[----:B0-----:R-:W-:-:S05]  /*111150*/  PRMT R2, R39, 0x7773, RZ ;  /* 0x0000777327027816 */ /* 0x001fca00000000ff */
[----:B------:R0:W-:Y:S04]  /*111160*/  @P6 STG.E.U8 desc[UR4][R36.64], R2 ;  /* 0x0000000224006986 */ /* 0x0001e8000c101104 */
[----:B0-----:R-:W3:Y:S04]  /*111170*/  LDL.LU.64 R36, [R1+0x1b00] ;  /* 0x001b000001247983 */ /* 0x001ee80000300a00 */
[----:B------:R-:W4:Y:S04]  /*111180*/  LDL.LU.64 R6, [R1+0x1af8] ;  /* 0x001af80001067983 */ /* 0x000f280000300a00 */
[----:B------:R-:W2:Y:S04]  /*111190*/  LDL.LU R38, [R1+0x58] ;  /* 0x0000580001267983 */ /* 0x000ea80000300800 */
        /* <DEDUP_REMOVED lines=38> */
[----:B------:R-:W3:Y:S01]  /*111400*/  LDL.LU.64 R60, [R1+0x1ab0] ;  /* 0x001ab000013c7983 */ /* 0x000ee20000300a00 */
[----:B------:R-:W-:Y:S02]  /*111410*/  @P0 LOP3.LUT R56, R56, 0x400000, RZ, 0xfc, !PT ;  /* 0x0040000038380812 */ /* 0x000fe400078efcff */
[----:B------:R-:W-:-:S02]  /*111420*/  LOP3.LUT P0, RZ, R40, 0x400, RZ, 0xc0, !PT ;  /* 0x0000040028ff7812 */ /* 0x000fc4000780c0ff */
        /* <DEDUP_REMOVED lines=8> */
[----:B------:R-:W4:Y:S04]  /*1114b0*/  LDL.LU R38, [R1+0x28] ;  /* 0x0000280001267983 */ /* 0x000f280000300800 */
[----:B------:R-:W4:Y:S04]  /*1114c0*/  LDL.LU.64 R44, [R1+0x1aa8] ;  /* 0x001aa800012c7983 */ /* 0x000f280000300a00 */
[----:B------:R-:W4:Y:S04]  /*1114d0*/  LDL.LU.64 R42, [R1+0x1aa0] ;  /* 0x001aa000012a7983 */ /* 0x000f280000300a00 */
        /* <DEDUP_REMOVED lines=20> */
[----:B------:R-:W-:Y:S01]  /*111620*/  LOP3.LUT P3, RZ, R40, 0x100000, RZ, 0xc0, !PT ;  /* 0x0010000028ff7812 */ /* 0x000fe2000786c0ff */
[----:B------:R-:W2:Y:S04]  /*111630*/  LDL.LU R39, [R1+0x38c] ;  /* 0x00038c0001277983 */ /* 0x000ea80000300800 */
        /* <DEDUP_REMOVED lines=29> */
[----:B0-----:R-:W-:Y:S02]  /*111810*/  PRMT R2, R5, 0x7772, RZ ;  /* 0x0000777205027816 */ /* 0x001fe400000000ff */
[----:B------:R-:W3:Y:S04]  /*111820*/  LDL.LU.64 R34, [R1+0x1a70] ;  /* 0x001a700001227983 */ /* 0x000ee80000300a00 */
[----:B--2---:R0:W-:Y:S04]  /*111830*/  @P6 STG.E.U8 desc[UR4][R36.64], R2 ;  /* 0x0000000224006986 */ /* 0x0041e8000c101104 */
[----:B0-----:R-:W2:Y:S04]  /*111840*/  LDL.LU.64 R36, [R1+0x1a68] ;  /* 0x001a680001247983 */ /* 0x001ea80000300a00 */
[----:B------:R-:W4:Y:S04]  /*111850*/  LDL.LU.64 R6, [R1+0x1a60] ;  /* 0x001a600001067983 */ /* 0x000f280000300a00 */
[----:B------:R-:W2:Y:S04]  /*111860*/  LDL.LU.64 R30, [R1+0x1a58] ;  /* 0x001a5800011e7983 */ /* 0x000ea80000300a00 */
[----:B------:R-:W2:Y:S04]  /*111870*/  LDL.LU R38, [R1+0x8] ;  /* 0x0000080001267983 */ /* 0x000ea80000300800 */
[----:B------:R-:W4:Y:S01]  /*111880*/  LDL.LU.64 R28, [R1+0x1a50] ;  /* 0x001a5000011c7983 */ /* 0x000f220000300a00 */
[----:B------:R-:W-:-:S02]  /*111890*/  LOP3.LUT P0, RZ, R39, 0x10, RZ, 0xc0, !PT ;  /* 0x0000001027ff7812 */ /* 0x000fc4000780c0ff */
[----:B------:R-:W-:Y:S02]  /*1118a0*/  LOP3.LUT R56, R56, 0xffffff7f, RZ, 0xc0, !PT ;  /* 0xffffff7f38387812 */ /* 0x000fe400078ec0ff */
[----:B------:R-:W-:Y:S02]  /*1118b0*/  LOP3.LUT P4, RZ, R40, 0x1000000, RZ, 0xc0, !PT ;  /* 0x0100000028ff7812 */ /* 0x000fe4000788c0ff */
[----:B------:R-:W-:Y:S01]  /*1118c0*/  PRMT R2, R5, 0x7773, RZ ;  /* 0x0000777305027816 */ /* 0x000fe200000000ff */
[----:B------:R-:W4:Y:S06]  /*1118d0*/  LDL.LU R52, [R1+0x7c] ;  /* 0x00007c0001347983 */ /* 0x000f2c0000300800 */
[----:B------:R-:W-:-:S02]  /*1118e0*/  @P0 LOP3.LUT R56, R56, 0x80, RZ, 0xfc, !PT ;  /* 0x0000008038380812 */ /* 0x000fc400078efcff */
        /* <DEDUP_REMOVED lines=24> */
[C---:B------:R-:W-:Y:S02]  /*111a70*/  LOP3.LUT P0, RZ, R40.reuse, 0x10000000, RZ, 0xc0, !PT ;  /* 0x1000000028ff7812 */ /* 0x040fe4000780c0ff */
[----:B------:R-:W-:Y:S02]  /*111a80*/  LOP3.LUT P6, RZ, R40, 0x4000000, RZ, 0xc0, !PT ;  /* 0x0400000028ff7812 */ /* 0x000fe400078cc0ff */
[----:B------:R-:W-:Y:S02]  /*111a90*/  LOP3.LUT R56, R56, 0xffff7fff, RZ, 0xc0, !PT ;  /* 0xffff7fff38387812 */ /* 0x000fe400078ec0ff */
[----:B--2---:R-:W-:-:S05]  /*111aa0*/  PRMT R2, R38, 0x7770, RZ ;  /* 0x0000777026027816 */ /* 0x004fca00000000ff */
[----:B------:R0:W-:Y:S04]  /*111ab0*/  @P5 STG.E.U8 desc[UR4][R36.64], R2 ;  /* 0x0000000224005986 */ /* 0x0001e8000c101104 */
[----:B0-----:R-:W2:Y:S04]  /*111ac0*/  LDL.LU.64 R36, [R1+0x1a40] ;  /* 0x001a400001247983 */ /* 0x001ea80000300a00 */
        /* <DEDUP_REMOVED lines=9> */
[----:B------:R-:W-:Y:S02]  /*111b60*/  LOP3.LUT P0, RZ, R40, 0x8000000, RZ, 0xc0, !PT ;  /* 0x0800000028ff7812 */ /* 0x000fe4000780c0ff */
[C---:B------:R-:W-:Y:S01]  /*111b70*/  PRMT R2, R38.reuse, 0x7771, RZ ;  /* 0x0000777126027816 */ /* 0x040fe200000000ff */
[----:B------:R-:W2:Y:S04]  /*111b80*/  LDL.LU.64 R42, [R1+0x1a08] ;  /* 0x001a0800012a7983 */ /* 0x000ea80000300a00 */
[----:B------:R-:W2:Y:S04]  /*111b90*/  LDL.LU.64 R40, [R1+0x1a00] ;  /* 0x001a000001287983 */ /* 0x000ea80000300a00 */
[----:B----4-:R0:W-:Y:S02]  /*111ba0*/  @P6 STG.E.U8 desc[UR4][R6.64], R2 ;  /* 0x0000000206006986 */ /* 0x0101e4000c101104 */
[----:B0-----:R-:W-:-:S02]  /*111bb0*/  PRMT R2, R38, 0x7772, RZ ;  /* 0x0000777226027816 */ /* 0x001fc400000000ff */
[----:B------:R-:W4:Y:S04]  /*111bc0*/  LDL.LU.64 R6, [R1+0x19f8] ;  /* 0x0019f80001067983 */ /* 0x000f280000300a00 */
        /* <DEDUP_REMOVED lines=10> */
[C---:B------:R-:W-:Y:S02]  /*111c70*/  LOP3.LUT P2, RZ, R39.reuse, 0x40, RZ, 0xc0, !PT ;  /* 0x0000004027ff7812 */ /* 0x040fe4000784c0ff */
[C---:B------:R-:W-:Y:S02]  /*111c80*/  LOP3.LUT P3, RZ, R39.reuse, 0x80, RZ, 0xc0, !PT ;  /* 0x0000008027ff7812 */ /* 0x040fe4000786c0ff */
[----:B------:R-:W-:-:S03]  /*111c90*/  LOP3.LUT P4, RZ, R39, 0x100, RZ, 0xc0, !PT ;  /* 0x0000010027ff7812 */ /* 0x000fc6000788c0ff */
[----:B---3--:R0:W-:Y:S01]  /*111ca0*/  @P0 STG.E.U8 desc[UR4][R34.64], R2 ;  /* 0x0000000222000986 */ /* 0x0081e2000c101104 */
[----:B------:R-:W-:Y:S02]  /*111cb0*/  LOP3.LUT P0, RZ, R56, 0x2000, RZ, 0xc0, !PT ;  /* 0x0000200038ff7812 */ /* 0x000fe4000780c0ff */
[----:B0-----:R-:W-:Y:S01]  /*111cc0*/  PRMT R2, R52, 0x7771, RZ ;  /* 0x0000777134027816 */ /* 0x001fe200000000ff */
[----:B------:R-:W3:Y:S01]  /*111cd0*/  LDL.LU.64 R34, [R1+0x19e0] ;  /* 0x0019e00001227983 */ /* 0x000ee20000300a00 */
[----:B------:R-:W-:-:S09]  /*111ce0*/  LOP3.LUT P5, RZ, R39, 0x200, RZ, 0xc0, !PT ;  /* 0x0000020027ff7812 */ /* 0x000fd200078ac0ff */
        /* <DEDUP_REMOVED lines=29> */
[----:B------:R0:W-:Y:S04]  /*111ec0*/  @P5 STG.E.U8 desc[UR4][R28.64], R2 ;  /* 0x000000021c005986 */ /* 0x0001e8000c101104 */
[----:B0-----:R-:W4:Y:S01]  /*111ed0*/  LDL.LU.64 R28, [R1+0x19d8] ;  /* 0x0019d800011c7983 */ /* 0x001f220000300a00 */
[C---:B------:R-:W-:Y:S02]  /*111ee0*/  LOP3.LUT P6, RZ, R39.reuse, 0x400, RZ, 0xc0, !PT ;  /* 0x0000040027ff7812 */ /* 0x040fe400078cc0ff */
[----:B------:R-:W-:Y:S01]  /*111ef0*/  PRMT R2, R38, 0x7771, RZ ;  /* 0x0000777126027816 */ /* 0x000fe200000000ff */
[----:B------:R-:W2:Y:S04]  /*111f00*/  LDL.LU.64 R44, [R1+0x19d0] ;  /* 0x0019d000012c7983 */ /* 0x000ea80000300a00 */
[----:B------:R-:W2:Y:S04]  /*111f10*/  LDL.LU.64 R42, [R1+0x19c8] ;  /* 0x0019c800012a7983 */ /* 0x000ea80000300a00 */
[----:B------:R-:W2:Y:S04]  /*111f20*/  LDL.LU.64 R40, [R1+0x19c0] ;  /* 0x0019c00001287983 */ /* 0x000ea80000300a00 */
[----:B------:R-:W2:Y:S04]  /*111f30*/  LDL.LU.64 R6, [R1+0x19b8] ;  /* 0x0019b80001067983 */ /* 0x000ea80000300a00 */
[----:B---3--:R0:W-:Y:S04]  /*111f40*/  @P6 STG.E.U8 desc[UR4][R34.64], R2 ;  /* 0x0000000222006986 */ /* 0x0081e8000c101104 */
[----:B0-----:R-:W3:Y:S04]  /*111f50*/  LDL.LU R35, [R1+0x3c] ;  /* 0x00003c0001237983 */ /* 0x001ee80000300800 */
[----:B------:R-:W2:Y:S01]  /*111f60*/  LDL.LU.64 R30, [R1+0x19b0] ;  /* 0x0019b000011e7983 */ /* 0x000ea20000300a00 */
        /* <DEDUP_REMOVED lines=19> */
[----:B----4-:R0:W-:Y:S04]  /*1120a0*/  @P4 STG.E.U8 desc[UR4][R28.64], R2 ;  /* 0x000000021c004986 */ /* 0x0101e8000c101104 */
[----:B0-----:R-:W4:Y:S04]  /*1120b0*/  LDL.LU.64 R28, [R1+0x19a8] ;  /* 0x0019a800011c7983 */ /* 0x001f280000300a00 */
[----:B------:R-:W4:Y:S01]  /*1120c0*/  LDL.LU.64 R54, [R1+0x19a0] ;  /* 0x0019a00001367983 */ /* 0x000f220000300a00 */
[----:B------:R-:W-:-:S03]  /*1120d0*/  LOP3.LUT R56, R56, 0xfffffff7, RZ, 0xc0, !PT ;  /* 0xfffffff738387812 */ /* 0x000fc600078ec0ff */
[----:B------:R-:W4:Y:S04]  /*1120e0*/  LDL.LU.64 R52, [R1+0x1998] ;  /* 0x0019980001347983 */ /* 0x000f280000300a00 */
[----:B------:R-:W4:Y:S04]  /*1120f0*/  LDL.LU.64 R50, [R1+0x1990] ;  /* 0x0019900001327983 */ /* 0x000f280000300a00 */
[----:B------:R-:W4:Y:S01]  /*112100*/  LDL.LU R34, [R1+0x1c] ;  /* 0x00001c0001227983 */ /* 0x000f220000300800 */
[----:B------:R-:W-:Y:S02]  /*112110*/  @P0 LOP3.LUT R56, R56, 0x8, RZ, 0xfc, !PT ;  /* 0x0000000838380812 */ /* 0x000fe400078efcff */
[----:B------:R-:W-:-:S02]  /*112120*/  LOP3.LUT P0, RZ, R39, 0x20000, RZ, 0xc0, !PT ;  /* 0x0002000027ff7812 */ /* 0x000fc4000780c0ff */
[C---:B------:R-:W-:Y:S01]  /*112130*/  LOP3.LUT P5, RZ, R39.reuse, 0x1000, RZ, 0xc0, !PT ;  /* 0x0000100027ff7812 */ /* 0x040fe200078ac0ff */
[----:B------:R-:W4:Y:S01]  /*112140*/  LDL.LU.64 R48, [R1+0x1988] ;  /* 0x0019880001307983 */ /* 0x000f220000300a00 */
[----:B------:R-:W-:Y:S02]  /*112150*/  LOP3.LUT R56, R56, 0xffffffef, RZ, 0xc0, !PT ;  /* 0xffffffef38387812 */ /* 0x000fe400078ec0ff */
[----:B------:R-:W-:Y:S02]  /*112160*/  LOP3.LUT P6, RZ, R39, 0x2000, RZ, 0xc0, !PT ;  /* 0x0000200027ff7812 */ /* 0x000fe400078cc0ff */
[----:B------:R-:W-:Y:S01]  /*112170*/  PRMT R2, R38, 0x7773, RZ ;  /* 0x0000777326027816 */ /* 0x000fe200000000ff */
[----:B------:R-:W4:Y:S04]  /*112180*/  LDL.LU.64 R46, [R1+0x1980] ;  /* 0x00198000012e7983 */ /* 0x000f280000300a00 */
[----:B------:R-:W4:Y:S04]  /*112190*/  LDL.LU R38, [R1+0xc] ;  /* 0x00000c0001267983 */ /* 0x000f280000300800 */
[----:B------:R-:W4:Y:S01]  /*1121a0*/  LDL.LU.64 R60, [R1+0x1978] ;  /* 0x00197800013c7983 */ /* 0x000f220000300a00 */
[----:B------:R-:W-:-:S02]  /*1121b0*/  @P0 LOP3.LUT R56, R56, 0x10, RZ, 0xfc, !PT ;  /* 0x0000001038380812 */ /* 0x000fc400078efcff */
        /* <DEDUP_REMOVED lines=8> */
[C---:B---3--:R-:W-:Y:S01]  /*112240*/  PRMT R2, R35.reuse, 0x7770, RZ ;  /* 0x0000777023027816 */ /* 0x048fe200000000ff */
[----:B------:R-:W2:Y:S04]  /*112250*/  LDL.LU.64 R44, [R1+0x1970] ;  /* 0x00197000012c7983 */ /* 0x000ea80000300a00 */
[----:B------:R0:W-:Y:S02]  /*112260*/  @P6 STG.E.U8 desc[UR4][R42.64], R2 ;  /* 0x000000022a006986 */ /* 0x0001e4000c101104 */
[----:B0-----:R-:W-:Y:S02]  /*112270*/  PRMT R2, R35, 0x7771, RZ ;  /* 0x0000777123027816 */ /* 0x001fe400000000ff */
[----:B------:R-:W3:Y:S04]  /*112280*/  LDL.LU.64 R42, [R1+0x1968] ;  /* 0x00196800012a7983 */ /* 0x000ee80000300a00 */
        /* <DEDUP_REMOVED lines=10> */
[----:B0-----:R-:W3:Y:S01]  /*112330*/  LDL.LU.64 R30, [R1+0x1950] ;  /* 0x00195000011e7983 */ /* 0x001ee20000300a00 */
[----:B------:R-:W-:-:S09]  /*112340*/  PRMT R2, R5, 0x7770, RZ ;  /* 0x0000777005027816 */ /* 0x000fd200000000ff */
[----:B----4-:R0:W-:Y:S04]  /*112350*/  @P0 STG.E.U8 desc[UR4][R28.64], R2 ;  /* 0x000000021c000986 */ /* 0x0101e8000c101104 */
[----:B0-----:R-:W4:Y:S01]  /*112360*/  LDL.LU.64 R28, [R1+0x1948] ;  /* 0x00194800011c7983 */ /* 0x001f220000300a00 */
        /* <DEDUP_REMOVED lines=8> */
[----:B------:R-:W4:Y:S04]  /*1123f0*/  LDL.LU R35, [R1+0x390] ;  /* 0x0003900001237983 */ /* 0x000f280000300800 */
        /* <DEDUP_REMOVED lines=27> */
[----:B----4-:R0:W-:Y:S04]  /*1125b0*/  @P6 STG.E.U8 desc[UR4][R28.64], R2 ;  /* 0x000000021c006986 */ /* 0x0101e8000c101104 */
[----:B0-----:R-:W2:Y:S04]  /*1125c0*/  LDL.LU.64 R28, [R1+0x1940] ;  /* 0x00194000011c7983 */ /* 0x001ea80000300a00 */
[----:B------:R-:W3:Y:S04]  /*1125d0*/  LDL.LU.64 R42, [R1+0x1938] ;  /* 0x00193800012a7983 */ /* 0x000ee80000300a00 */
[----:B------:R-:W4:Y:S04]  /*1125e0*/  LDL.LU.64 R40, [R1+0x1930] ;  /* 0x0019300001287983 */ /* 0x000f280000300a00 */
[----:B------:R-:W3:Y:S04]  /*1125f0*/  LDL.LU.64 R6, [R1+0x1928] ;  /* 0x0019280001067983 */ /* 0x000ee80000300a00 */
[----:B------:R-:W3:Y:S01]  /*112600*/  LDL.LU.64 R30, [R1+0x1920] ;  /* 0x00192000011e7983 */ /* 0x000ee20000300a00 */
[----:B------:R-:W-:-:S02]  /*112610*/  LOP3.LUT P4, RZ, R39, 0x40000000, RZ, 0xc0, !PT ;  /* 0x4000000027ff7812 */ /* 0x000fc4000788c0ff */
[----:B------:R-:W-:Y:S02]  /*112620*/  LOP3.LUT P5, RZ, R39, 0x80000000, RZ, 0xc0, !PT ;  /* 0x8000000027ff7812 */ /* 0x000fe400078ac0ff */
[----:B------:R-:W3:Y:S01]  /*112630*/  LDL.LU.64 R38, [R1+0x1918] ;  /* 0x0019180001267983 */ /* 0x000ee20000300a00 */
        /* <DEDUP_REMOVED lines=21> */
[----:B0-----:R-:W2:Y:S01]  /*112790*/  LDL.LU.64 R28, [R1+0x1910] ;  /* 0x00191000011c7983 */ /* 0x001ea20000300a00 */
[----:B------:R-:W-:Y:S02]  /*1127a0*/  LOP3.LUT R57, R57, 0xf7ffffff, RZ, 0xc0, !PT ;  /* 0xf7ffffff39397812 */ /* 0x000fe400078ec0ff */
[----:B------:R-:W-:-:S02]  /*1127b0*/  LOP3.LUT P6, RZ, R35, 0x1, RZ, 0xc0, !PT ;  /* 0x0000000123ff7812 */ /* 0x000fc400078cc0ff */
[C---:B------:R-:W-:Y:S01]  /*1127c0*/  PRMT R2, R36.reuse, 0x7772, RZ ;  /* 0x0000777224027816 */ /* 0x040fe200000000ff */
[----:B------:R-:W2:Y:S02]  /*1127d0*/  LDL.LU.64 R54, [R1+0x1908] ;  /* 0x0019080001367983 */ /* 0x000ea40000300a00 */
[----:B------:R-:W-:Y:S02]  /*1127e0*/  @P0 LOP3.LUT R57, R57, 0x8000000, RZ, 0xfc, !PT ;  /* 0x0800000039390812 */ /* 0x000fe400078efcff */
[----:B------:R-:W-:Y:S02]  /*1127f0*/  LOP3.LUT P0, RZ, R35, 0x8, RZ, 0xc0, !PT ;  /* 0x0000000823ff7812 */ /* 0x000fe4000780c0ff */
[----:B------:R-:W-:Y:S01]  /*112800*/  PRMT R36, R36, 0x7773, RZ ;  /* 0x0000777324247816 */ /* 0x000fe200000000ff */
[----:B---3--:R0:W-:Y:S01]  /*112810*/  @P5 STG.E.U8 desc[UR4][R42.64], R2 ;  /* 0x000000022a005986 */ /* 0x0081e2000c101104 */
[----:B------:R-:W-:-:S03]  /*112820*/  LOP3.LUT R57, R57, 0xefffffff, RZ, 0xc0, !PT ;  /* 0xefffffff39397812 */ /* 0x000fc600078ec0ff */
[----:B------:R-:W3:Y:S04]  /*112830*/  LDL.LU.64 R52, [R1+0x1900] ;  /* 0x0019000001347983 */ /* 0x000ee80000300a00 */
[----:B------:R-:W3:Y:S04]  /*112840*/  LDL.LU.64 R50, [R1+0x18f8] ;  /* 0x0018f80001327983 */ /* 0x000ee80000300a00 */
[----:B------:R-:W3:Y:S04]  /*112850*/  LDL.LU.64 R48, [R1+0x18f0] ;  /* 0x0018f00001307983 */ /* 0x000ee80000300a00 */
[----:B------:R-:W3:Y:S04]  /*112860*/  LDL.LU.64 R46, [R1+0x18e8] ;  /* 0x0018e800012e7983 */ /* 0x000ee80000300a00 */
[----:B------:R-:W3:Y:S04]  /*112870*/  LDL.LU.64 R60, [R1+0x18e0] ;  /* 0x0018e000013c7983 */ /* 0x000ee80000300a00 */
[----:B----4-:R1:W-:Y:S04]  /*112880*/  @P6 STG.E.U8 desc[UR4][R40.64], R36 ;  /* 0x0000002428006986 */ /* 0x0103e8000c101104 */
[----:B------:R-:W4:Y:S01]  /*112890*/  LDL.LU.64 R44, [R1+0x18d8] ;  /* 0x0018d800012c7983 */ /* 0x000f220000300a00 */
[----:B------:R-:W-:-:S02]  /*1128a0*/  @P0 LOP3.LUT R57, R57, 0x10000000, RZ, 0xfc, !PT ;  /* 0x1000000039390812 */ /* 0x000fc400078efcff */
[----:B------:R-:W-:Y:S02]  /*1128b0*/  LOP3.LUT P0, RZ, R35, 0x4, RZ, 0xc0, !PT ;  /* 0x0000000423ff7812 */ /* 0x000fe4000780c0ff */
[----:B0-----:R-:W-:Y:S01]  /*1128c0*/  PRMT R2, R32, 0x7770, RZ ;  /* 0x0000777020027816 */ /* 0x001fe200000000ff */
[----:B------:R-:W3:Y:S01]  /*1128d0*/  LDL.LU.64 R42, [R1+0x18d0] ;  /* 0x0018d000012a7983 */ /* 0x000ee20000300a00 */
[----:B------:R-:W-:-:S03]  /*1128e0*/  LOP3.LUT R57, R57, 0xdfffffff, RZ, 0xc0, !PT ;  /* 0xdfffffff39397812 */ /* 0x000fc600078ec0ff */
[----:B-1----:R-:W3:Y:S06]  /*1128f0*/  LDL.LU.64 R40, [R1+0x18c8] ;  /* 0x0018c80001287983 */ /* 0x002eec0000300a00 */
        /* <DEDUP_REMOVED lines=12> */
[----:B------:R-:W-:Y:S01]  /*1129c0*/  PRMT R32, R32, 0x7773, RZ ;  /* 0x0000777320207816 */ /* 0x000fe200000000ff */
[----:B0-----:R-:W3:Y:S10]  /*1129d0*/  LDL.LU.64 R38, [R1+0x18b0] ;  /* 0x0018b00001267983 */ /* 0x001ef40000300a00 */
[----:B--2---:R0:W-:Y:S04]  /*1129e0*/  @P0 STG.E.U8 desc[UR4][R28.64], R32 ;  /* 0x000000201c000986 */ /* 0x0041e8000c101104 */
[----:B0-----:R-:W2:Y:S01]  /*1129f0*/  LDL.LU.64 R28, [R1+0x55b0] ;  /* 0x0055b000011c7983 */ /* 0x001ea20000300a00 */
[----:B------:R-:W-:-:S02]  /*112a00*/  LOP3.LUT P0, RZ, R57, 0x4000000, RZ, 0xc0, !PT ;  /* 0x0400000039ff7812 */ /* 0x000fc4000780c0ff */
[C---:B------:R-:W-:Y:S02]  /*112a10*/  LOP3.LUT P1, RZ, R35.reuse, 0x800, RZ, 0xc0, !PT ;  /* 0x0000080023ff7812 */ /* 0x040fe4000782c0ff */
[C---:B------:R-:W-:Y:S02]  /*112a20*/  LOP3.LUT P2, RZ, R35.reuse, 0x1000, RZ, 0xc0, !PT ;  /* 0x0000100023ff7812 */ /* 0x040fe4000784c0ff */
[C---:B------:R-:W-:Y:S02]  /*112a30*/  LOP3.LUT P3, RZ, R35.reuse, 0x2000, RZ, 0xc0, !PT ;  /* 0x0000200023ff7812 */ /* 0x040fe4000786c0ff */
[C---:B------:R-:W-:Y:S02]  /*112a40*/  LOP3.LUT P4, RZ, R35.reuse, 0x4000, RZ, 0xc0, !PT ;  /* 0x0000400023ff7812 */ /* 0x040fe4000788c0ff */
[C---:B------:R-:W-:Y:S02]  /*112a50*/  LOP3.LUT P5, RZ, R35.reuse, 0x8000, RZ, 0xc0, !PT ;  /* 0x0000800023ff7812 */ /* 0x040fe400078ac0ff */
[----:B------:R-:W-:-:S02]  /*112a60*/  LOP3.LUT P6, RZ, R35, 0x10000, RZ, 0xc0, !PT ;  /* 0x0001000023ff7812 */ /* 0x000fc400078cc0ff */
        /* <DEDUP_REMOVED lines=9> */
[----:B------:R-:W-:-:S11]  /*112b00*/  PRMT R28, R28, 0x7773, RZ ;  /* 0x000077731c1c7816 */ /* 0x000fd600000000ff */
[----:B------:R-:W-:Y:S01]  /*112b10*/  @P0 STG.E.U8 desc[UR4][R48.64], R28 ;  /* 0x0000001c30000986 */ /* 0x000fe2000c101104 */
[----:B------:R-:W-:Y:S02]  /*112b20*/  LOP3.LUT P0, RZ, R57, 0x400000, RZ, 0xc0, !PT ;  /* 0x0040000039ff7812 */ /* 0x000fe4000780c0ff */
[----:B0-----:R-:W-:-:S11]  /*112b30*/  PRMT R2, R24, 0x7770, RZ ;  /* 0x0000777018027816 */ /* 0x001fd600000000ff */
[----:B------:R0:W-:Y:S01]  /*112b40*/  @P0 STG.E.U8 desc[UR4][R46.64], R2 ;  /* 0x000000022e000986 */ /* 0x0001e2000c101104 */
[----:B------:R-:W-:Y:S02]  /*112b50*/  LOP3.LUT P0, RZ, R57, 0x200000, RZ, 0xc0, !PT ;  /* 0x0020000039ff7812 */ /* 0x000fe4000780c0ff */
[----:B0-----:R-:W-:-:S11]  /*112b60*/  PRMT R2, R24, 0x7771, RZ ;  /* 0x0000777118027816 */ /* 0x001fd600000000ff */
[----:B------:R0:W-:Y:S02]  /*112b70*/  @P0 STG.E.U8 desc[UR4][R60.64], R2 ;  /* 0x000000023c000986 */ /* 0x0001e4000c101104 */
[C---:B0-----:R-:W-:Y:S02]  /*112b80*/  PRMT R2, R24.reuse, 0x7772, RZ ;  /* 0x0000777218027816 */ /* 0x041fe400000000ff */
[----:B------:R-:W-:-:S03]  /*112b90*/  PRMT R24, R24, 0x7773, RZ ;  /* 0x0000777318187816 */ /* 0x000fc600000000ff */
[----:B----4-:R0:W-:Y:S04]  /*112ba0*/  @P1 STG.E.U8 desc[UR4][R44.64], R2 ;  /* 0x000000022c001986 */ /* 0x0101e8000c101104 */
[----:B------:R-:W-:Y:S01]  /*112bb0*/  @P2 STG.E.U8 desc[UR4][R42.64], R24 ;  /* 0x000000182a002986 */ /* 0x000fe2000c101104 */
[----:B0-----:R-:W-:-:S05]  /*112bc0*/  PRMT R2, R20, 0x7770, RZ ;  /* 0x0000777014027816 */ /* 0x001fca00000000ff */
[----:B------:R0:W-:Y:S02]  /*112bd0*/  @P3 STG.E.U8 desc[UR4][R40.64], R2 ;  /* 0x0000000228003986 */ /* 0x0001e4000c101104 */
[----:B0-----:R-:W-:-:S05]  /*112be0*/  PRMT R2, R20, 0x7771, RZ ;  /* 0x0000777114027816 */ /* 0x001fca00000000ff */
[----:B------:R0:W-:Y:S02]  /*112bf0*/  @P4 STG.E.U8 desc[UR4][R6.64], R2 ;  /* 0x0000000206004986 */ /* 0x0001e4000c101104 */
[----:B0-----:R-:W-:-:S05]  /*112c00*/  PRMT R2, R20, 0x7772, RZ ;  /* 0x0000777214027816 */ /* 0x001fca00000000ff */
[----:B------:R0:W-:Y:S04]  /*112c10*/  @P5 STG.E.U8 desc[UR4][R30.64], R2 ;  /* 0x000000021e005986 */ /* 0x0001e8000c101104 */
[----:B0-----:R-:W2:Y:S01]  /*112c20*/  LDL.LU.64 R30, [R1+0x18a8] ;  /* 0x0018a800011e7983 */ /* 0x001ea20000300a00 */
[----:B------:R-:W-:-:S05]  /*112c30*/  PRMT R20, R20, 0x7773, RZ ;  /* 0x0000777314147816 */ /* 0x000fca00000000ff */
[----:B------:R0:W-:Y:S04]  /*112c40*/  @P6 STG.E.U8 desc[UR4][R38.64], R20 ;  /* 0x0000001426006986 */ /* 0x0001e8000c101104 */
[----:B0-----:R-:W3:Y:S04]  /*112c50*/  LDL.LU.64 R38, [R1+0x18a0] ;  /* 0x0018a00001267983 */ /* 0x001ee80000300a00 */
[----:B------:R-:W4:Y:S04]  /*112c60*/  LDL.LU.64 R44, [R1+0x1898] ;  /* 0x00189800012c7983 */ /* 0x000f280000300a00 */
[----:B------:R-:W4:Y:S04]  /*112c70*/  LDL.LU.64 R42, [R1+0x1890] ;  /* 0x00189000012a7983 */ /* 0x000f280000300a00 */
[----:B------:R-:W4:Y:S04]  /*112c80*/  LDL.LU.64 R40, [R1+0x1888] ;  /* 0x0018880001287983 */ /* 0x000f280000300a00 */
        /* <DEDUP_REMOVED lines=31> */
[C---:B------:R-:W-:Y:S02]  /*112e80*/  LOP3.LUT P6, RZ, R35.reuse, 0x80000, RZ, 0xc0, !PT ;  /* 0x0008000023ff7812 */ /* 0x040fe400078cc0ff */
[----:B------:R-:W-:-:S02]  /*112e90*/  LOP3.LUT P1, RZ, R35, 0x40000000, RZ, 0xc0, !PT ;  /* 0x4000000023ff7812 */ /* 0x000fc4000782c0ff */
[----:B------:R-:W-:-:S03]  /*112ea0*/  LOP3.LUT P2, RZ, R35, 0x80000000, RZ, 0xc0, !PT ;  /* 0x8000000023ff7812 */ /* 0x000fc6000784c0ff */
[----:B------:R-:W-:Y:S02]  /*112eb0*/  @P0 LOP3.LUT R57, R57, 0x100000, RZ, 0xfc, !PT ;  /* 0x0010000039390812 */ /* 0x000fe400078efcff */
[----:B------:R-:W-:Y:S01]  /*112ec0*/  LOP3.LUT P0, RZ, R35, 0x100000, RZ, 0xc0, !PT ;  /* 0x0010000023ff7812 */ /* 0x000fe2000780c0ff */
[----:B--2---:R0:W-:Y:S04]  /*112ed0*/  @P4 STG.E.U8 desc[UR4][R30.64], R2 ;  /* 0x000000021e004986 */ /* 0x0041e8000c101104 */
[----:B0-----:R-:W2:Y:S04]  /*112ee0*/  LDL.LU.64 R30, [R1+0x1878] ;  /* 0x00187800011e7983 */ /* 0x001ea80000300a00 */
[----:B------:R-:W2:Y:S01]  /*112ef0*/  LDL.LU.64 R34, [R1+0x1870] ;  /* 0x0018700001227983 */ /* 0x000ea20000300a00 */
[----:B------:R-:W-:-:S05]  /*112f00*/  PRMT R2, R16, 0x7771, RZ ;  /* 0x0000777110027816 */ /* 0x000fca00000000ff */
[----:B---3--:R0:W-:Y:S04]  /*112f10*/  @P5 STG.E.U8 desc[UR4][R38.64], R2 ;  /* 0x0000000226005986 */ /* 0x0081e8000c101104 */
[----:B0-----:R-:W3:Y:S04]  /*112f20*/  LDL.LU.64 R38, [R1+0x1868] ;  /* 0x0018680001267983 */ /* 0x001ee80000300a00 */
[----:B------:R-:W3:Y:S04]  /*112f30*/  LDL.LU.64 R54, [R1+0x1860] ;  /* 0x0018600001367983 */ /* 0x000ee80000300a00 */
[----:B------:R-:W3:Y:S04]  /*112f40*/  LDL.LU.64 R52, [R1+0x1858] ;  /* 0x0018580001347983 */ /* 0x000ee80000300a00 */
[----:B------:R-:W3:Y:S01]  /*112f50*/  LDL.LU.64 R50, [R1+0x1850] ;  /* 0x0018500001327983 */ /* 0x000ee20000300a00 */
[----:B------:R-:W-:-:S02]  /*112f60*/  PRMT R2, R16, 0x7772, RZ ;  /* 0x0000777210027816 */ /* 0x000fc400000000ff */
[----:B------:R-:W-:Y:S01]  /*112f70*/  PRMT R16, R16, 0x7773, RZ ;  /* 0x0000777310107816 */ /* 0x000fe200000000ff */
[----:B------:R-:W3:Y:S04]  /*112f80*/  LDL.LU.64 R48, [R1+0x1848] ;  /* 0x0018480001307983 */ /* 0x000ee80000300a00 */
[----:B----4-:R0:W-:Y:S04]  /*112f90*/  @P6 STG.E.U8 desc[UR4][R44.64], R2 ;  /* 0x000000022c006986 */ /* 0x0101e8000c101104 */
[----:B------:R1:W-:Y:S01]  /*112fa0*/  @P0 STG.E.U8 desc[UR4][R42.64], R16 ;  /* 0x000000102a000986 */ /* 0x0003e2000c101104 */
[----:B------:R-:W-:-:S03]  /*112fb0*/  LOP3.LUT P0, RZ, R57, 0x100000, RZ, 0xc0, !PT ;  /* 0x0010000039ff7812 */ /* 0x000fc6000780c0ff */
[----:B------:R-:W4:Y:S04]  /*112fc0*/  LDL.LU.64 R46, [R1+0x1840] ;  /* 0x00184000012e7983 */ /* 0x000f280000300a00 */
[----:B------:R-:W4:Y:S01]  /*112fd0*/  LDL.LU.64 R60, [R1+0x1838] ;  /* 0x00183800013c7983 */ /* 0x000f220000300a00 */
[----:B0-----:R-:W-:-:S03]  /*112fe0*/  PRMT R2, R12, 0x7770, RZ ;  /* 0x000077700c027816 */ /* 0x001fc600000000ff */
[----:B------:R-:W4:Y:S04]  /*112ff0*/  LDL.LU.64 R44, [R1+0x1830] ;  /* 0x00183000012c7983 */ /* 0x000f280000300a00 */
[----:B-1----:R-:W4:Y:S04]  /*113000*/  LDL.LU.64 R42, [R1+0x1828] ;  /* 0x00182800012a7983 */ /* 0x002f280000300a00 */
[----:B------:R0:W-:Y:S01]  /*113010*/  @P0 STG.E.U8 desc[UR4][R40.64], R2 ;  /* 0x0000000228000986 */ /* 0x0001e2000c101104 */
[C---:B------:R-:W-:Y:S02]  /*113020*/  LOP3.LUT P0, RZ, R57.reuse, 0x80000, RZ, 0xc0, !PT ;  /* 0x0008000039ff7812 */ /* 0x040fe4000780c0ff */
[----:B0-----:R-:W-:Y:S01]  /*113030*/  PRMT R2, R12, 0x7771, RZ ;  /* 0x000077710c027816 */ /* 0x001fe200000000ff */
[----:B------:R-:W4:Y:S10]  /*113040*/  LDL.LU.64 R40, [R1+0x1820] ;  /* 0x0018200001287983 */ /* 0x000f340000300a00 */
[----:B------:R0:W-:Y:S04]  /*113050*/  @P0 STG.E.U8 desc[UR4][R6.64], R2 ;  /* 0x0000000206000986 */ /* 0x0001e8000c101104 */
[----:B0-----:R-:W4:Y:S01]  /*113060*/  LDL.LU.64 R6, [R1+0x1818] ;  /* 0x0018180001067983 */ /* 0x001f220000300a00 */
[----:B------:R-:W-:-:S02]  /*113070*/  LOP3.LUT P0, RZ, R57, 0x40000, RZ, 0xc0, !PT ;  /* 0x0004000039ff7812 */ /* 0x000fc4000780c0ff */
[C---:B------:R-:W-:Y:S02]  /*113080*/  PRMT R2, R12.reuse, 0x7772, RZ ;  /* 0x000077720c027816 */ /* 0x040fe400000000ff */
[----:B------:R-:W-:Y:S02]  /*113090*/  PRMT R12, R12, 0x7773, RZ ;  /* 0x000077730c0c7816 */ /* 0x000fe400000000ff */
        /* <DEDUP_REMOVED lines=8> */
[----:B------:R0:W-:Y:S01]  /*113120*/  @P0 STG.E.U8 desc[UR4][R34.64], R12 ;  /* 0x0000000c22000986 */ /* 0x0001e2000c101104 */
[----:B------:R-:W-:-:S03]  /*113130*/  LOP3.LUT P0, RZ, R57, 0x10000, RZ, 0xc0, !PT ;  /* 0x0001000039ff7812 */ /* 0x000fc6000780c0ff */
[----:B0-----:R-:W2:Y:S10]  /*113140*/  LDL.LU.64 R34, [R1+0x55a0] ;  /* 0x0055a00001227983 */ /* 0x001eb40000300a00 */
        /* <DEDUP_REMOVED lines=8> */
[----:B------:R-:W-:Y:S02]  /*1131d0*/  LOP3.LUT P0, RZ, R57, 0x2000, RZ, 0xc0, !PT ;  /* 0x0000200039ff7812 */ /* 0x000fe4000780c0ff */
[----:B------:R-:W-:-:S11]  /*1131e0*/  PRMT R8, R8, 0x7773, RZ ;  /* 0x0000777308087816 */ /* 0x000fd600000000ff */
[----:B------:R-:W-:Y:S01]  /*1131f0*/  @P0 STG.E.U8 desc[UR4][R50.64], R8 ;  /* 0x0000000832000986 */ /* 0x000fe2000c101104 */
[----:B------:R-:W-:Y:S02]  /*113200*/  LOP3.LUT P0, RZ, R57, 0x1000, RZ, 0xc0, !PT ;  /* 0x0000100039ff7812 */ /* 0x000fe4000780c0ff */
[----:B0-----:R-:W-:-:S11]  /*113210*/  PRMT R2, R37, 0x7770, RZ ;  /* 0x0000777025027816 */ /* 0x001fd600000000ff */
[----:B------:R0:W-:Y:S02]  /*113220*/  @P0 STG.E.U8 desc[UR4][R48.64], R2 ;  /* 0x0000000230000986 */ /* 0x0001e4000c101104 */
[----:B0-----:R-:W-:-:S05]  /*113230*/  PRMT R2, R37, 0x7771, RZ ;  /* 0x0000777125027816 */ /* 0x001fca00000000ff */
[----:B----4-:R0:W-:Y:S02]  /*113240*/  @P1 STG.E.U8 desc[UR4][R46.64], R2 ;  /* 0x000000022e001986 */ /* 0x0101e4000c101104 */
[C---:B0-----:R-:W-:Y:S02]  /*113250*/  PRMT R2, R37.reuse, 0x7772, RZ ;  /* 0x0000777225027816 */ /* 0x041fe400000000ff */
[----:B------:R-:W-:-:S03]  /*113260*/  PRMT R37, R37, 0x7773, RZ ;  /* 0x0000777325257816 */ /* 0x000fc600000000ff */
[----:B------:R0:W-:Y:S04]  /*113270*/  @P2 STG.E.U8 desc[UR4][R60.64], R2 ;  /* 0x000000023c002986 */ /* 0x0001e8000c101104 */
[----:B------:R-:W-:Y:S01]  /*113280*/  @P3 STG.E.U8 desc[UR4][R44.64], R37 ;  /* 0x000000252c003986 */ /* 0x000fe2000c101104 */
[----:B0-----:R-:W-:-:S05]  /*113290*/  PRMT R2, R33, 0x7770, RZ ;  /* 0x0000777021027816 */ /* 0x001fca00000000ff */
        /* <DEDUP_REMOVED lines=34> */
[----:B------:R-:W3:Y:S04]  /*1134c0*/  LDL.LU.64 R32, [R1+0x17d8] ;  /* 0x0017d80001207983 */ /* 0x000ee80000300a00 */
[----:B------:R-:W3:Y:S01]  /*1134d0*/  LDL.LU.64 R36, [R1+0x17d0] ;  /* 0x0017d00001247983 */ /* 0x000ee20000300a00 */
[----:B------:R-:W-:-:S03]  /*1134e0*/  LOP3.LUT R57, R57, 0xfffffdff, RZ, 0xc0, !PT ;  /* 0xfffffdff39397812 */ /* 0x000fc600078ec0ff */
[----:B------:R-:W3:Y:S04]  /*1134f0*/  LDL.LU.64 R54, [R1+0x17c8] ;  /* 0x0017c80001367983 */ /* 0x000ee80000300a00 */
[----:B------:R-:W3:Y:S01]  /*113500*/  LDL.LU.64 R52, [R1+0x17c0] ;  /* 0x0017c00001347983 */ /* 0x000ee20000300a00 */
[----:B------:R-:W-:Y:S02]  /*113510*/  LOP3.LUT P5, RZ, R59, 0x20, RZ, 0xc0, !PT ;  /* 0x000000203bff7812 */ /* 0x000fe400078ac0ff */
[----:B------:R-:W-:Y:S02]  /*113520*/  @P0 LOP3.LUT R57, R57, 0x200, RZ, 0xfc, !PT ;  /* 0x0000020039390812 */ /* 0x000fe400078efcff */
[C---:B------:R-:W-:Y:S02]  /*113530*/  LOP3.LUT P0, RZ, R59.reuse, 0x200, RZ, 0xc0, !PT ;  /* 0x000002003bff7812 */ /* 0x040fe4000780c0ff */
[----:B------:R-:W-:Y:S01]  /*113540*/  LOP3.LUT P6, RZ, R59, 0x40, RZ, 0xc0, !PT ;  /* 0x000000403bff7812 */ /* 0x000fe200078cc0ff */
[----:B------:R-:W3:Y:S01]  /*113550*/  LDL.LU.64 R50, [R1+0x17b8] ;  /* 0x0017b80001327983 */ /* 0x000ee20000300a00 */
[----:B------:R-:W-:-:S02]  /*113560*/  LOP3.LUT R57, R57, 0xfffffbff, RZ, 0xc0, !PT ;  /* 0xfffffbff39397812 */ /* 0x000fc400078ec0ff */
[----:B------:R-:W-:Y:S01]  /*113570*/  PRMT R2, R29, 0x7770, RZ ;  /* 0x000077701d027816 */ /* 0x000fe200000000ff */
[----:B------:R-:W3:Y:S06]  /*113580*/  LDL.LU.64 R48, [R1+0x17b0] ;  /* 0x0017b00001307983 */ /* 0x000eec0000300a00 */
[----:B------:R-:W-:Y:S02]  /*113590*/  @P0 LOP3.LUT R57, R57, 0x400, RZ, 0xfc, !PT ;  /* 0x0000040039390812 */ /* 0x000fe400078efcff */
[----:B------:R-:W-:Y:S02]  /*1135a0*/  LOP3.LUT P0, RZ, R59, 0x100, RZ, 0xc0, !PT ;  /* 0x000001003bff7812 */ /* 0x000fe4000780c0ff */
[----:B------:R-:W-:Y:S01]  /*1135b0*/  LOP3.LUT R57, R57, 0xfffff7ff, RZ, 0xc0, !PT ;  /* 0xfffff7ff39397812 */ /* 0x000fe200078ec0ff */
[----:B--2---:R0:W-:Y:S10]  /*1135c0*/  @P5 STG.E.U8 desc[UR4][R46.64], R2 ;  /* 0x000000022e005986 */ /* 0x0041f4000c101104 */
[----:B------:R-:W-:-:S02]  /*1135d0*/  @P0 LOP3.LUT R57, R57, 0x800, RZ, 0xfc, !PT ;  /* 0x0000080039390812 */ /* 0x000fc400078efcff */
[----:B------:R-:W-:Y:S02]  /*1135e0*/  LOP3.LUT P0, RZ, R59, 0x80, RZ, 0xc0, !PT ;  /* 0x000000803bff7812 */ /* 0x000fe4000780c0ff */
[C---:B0-----:R-:W-:Y:S01]  /*1135f0*/  PRMT R2, R29.reuse, 0x7771, RZ ;  /* 0x000077711d027816 */ /* 0x041fe200000000ff */
[----:B------:R-:W2:Y:S04]  /*113600*/  LDL.LU.64 R46, [R1+0x17a8] ;  /* 0x0017a800012e7983 */ /* 0x000ea80000300a00 */
[----:B------:R0:W-:Y:S02]  /*113610*/  @P6 STG.E.U8 desc[UR4][R60.64], R2 ;  /* 0x000000023c006986 */ /* 0x0001e4000c101104 */
[----:B0-----:R-:W-:Y:S02]  /*113620*/  PRMT R2, R29, 0x7772, RZ ;  /* 0x000077721d027816 */ /* 0x001fe400000000ff */
[----:B------:R-:W2:Y:S04]  /*113630*/  LDL.LU.64 R60, [R1+0x17a0] ;  /* 0x0017a000013c7983 */ /* 0x000ea80000300a00 */
[----:B------:R0:W-:Y:S01]  /*113640*/  @P0 STG.E.U8 desc[UR4][R44.64], R2 ;  /* 0x000000022c000986 */ /* 0x0001e2000c101104 */
[----:B------:R-:W-:-:S02]  /*113650*/  LOP3.LUT P0, RZ, R57, 0x800, RZ, 0xc0, !PT ;  /* 0x0000080039ff7812 */ /* 0x000fc4000780c0ff */
[----:B------:R-:W-:Y:S01]  /*113660*/  PRMT R29, R29, 0x7773, RZ ;  /* 0x000077731d1d7816 */ /* 0x000fe200000000ff */
[----:B0-----:R-:W2:Y:S10]  /*113670*/  LDL.LU.64 R44, [R1+0x1798] ;  /* 0x00179800012c7983 */ /* 0x001eb40000300a00 */
[----:B------:R0:W-:Y:S01]  /*113680*/  @P0 STG.E.U8 desc[UR4][R42.64], R29 ;  /* 0x0000001d2a000986 */ /* 0x0001e2000c101104 */
[----:B------:R-:W-:-:S02]  /*113690*/  LOP3.LUT P0, RZ, R57, 0x400, RZ, 0xc0, !PT ;  /* 0x0000040039ff7812 */ /* 0x000fc4000780c0ff */
[----:B------:R-:W-:Y:S01]  /*1136a0*/  PRMT R2, R25, 0x7770, RZ ;  /* 0x0000777019027816 */ /* 0x000fe200000000ff */
[----:B0-----:R-:W2:Y:S10]  /*1136b0*/  LDL.LU.64 R42, [R1+0x1790] ;  /* 0x00179000012a7983 */ /* 0x001eb40000300a00 */
[----:B------:R0:W-:Y:S01]  /*1136c0*/  @P0 STG.E.U8 desc[UR4][R40.64], R2 ;  /* 0x0000000228000986 */ /* 0x0001e2000c101104 */
[----:B------:R-:W-:-:S03]  /*1136d0*/  LOP3.LUT P0, RZ, R57, 0x200, RZ, 0xc0, !PT ;  /* 0x0000020039ff7812 */ /* 0x000fc6000780c0ff */
[----:B0-----:R-:W2:Y:S01]  /*1136e0*/  LDL.LU.64 R40, [R1+0x1788] ;  /* 0x0017880001287983 */ /* 0x001ea20000300a00 */
[----:B------:R-:W-:-:S09]  /*1136f0*/  PRMT R2, R25, 0x7771, RZ ;  /* 0x0000777119027816 */ /* 0x000fd200000000ff */
[----:B----4-:R0:W-:Y:S04]  /*113700*/  @P0 STG.E.U8 desc[UR4][R6.64], R2 ;  /* 0x0000000206000986 */ /* 0x0101e8000c101104 */
[----:B0-----:R-:W4:Y:S04]  /*113710*/  LDL.LU.64 R6, [R1+0x1780] ;  /* 0x0017800001067983 */ /* 0x001f280000300a00 */
[----:B------:R-:W4:Y:S01]  /*113720*/  LDL.LU R5, [R1+0x39c] ;  /* 0x00039c0001057983 */ /* 0x000f220000300800 */
[----:B------:R-:W-:Y:S02]  /*113730*/  LOP3.LUT P0, RZ, R57, 0x100, RZ, 0xc0, !PT ;  /* 0x0000010039ff7812 */ /* 0x000fe4000780c0ff */
[----:B------:R-:W-:-:S02]  /*113740*/  PRMT R2, R25, 0x7772, RZ ;  /* 0x0000777219027816 */ /* 0x000fc400000000ff */
[----:B------:R-:W-:-:S09]  /*113750*/  PRMT R25, R25, 0x7773, RZ ;  /* 0x0000777319197816 */ /* 0x000fd200000000ff */
[----:B---3--:R0:W-:Y:S01]  /*113760*/  @P0 STG.E.U8 desc[UR4][R32.64], R2 ;  /* 0x0000000220000986 */ /* 0x0081e2000c101104 */
[----:B------:R-:W-:-:S13]  /*113770*/  LOP3.LUT P0, RZ, R57, 0x80, RZ, 0xc0, !PT ;  /* 0x0000008039ff7812 */ /* 0x000fda000780c0ff */
[----:B------:R-:W-:Y:S01]  /*113780*/  @P0 STG.E.U8 desc[UR4][R36.64], R25 ;  /* 0x0000001924000986 */ /* 0x000fe2000c101104 */
        /* <DEDUP_REMOVED lines=10> */
[----:B------:R-:W-:Y:S02]  /*113830*/  LOP3.LUT P0, RZ, R57, 0x8, RZ, 0xc0, !PT ;  /* 0x0000000839ff7812 */ /* 0x000fe4000780c0ff */
[----:B------:R-:W-:Y:S02]  /*113840*/  LOP3.LUT P2, RZ, R59, 0x40000, RZ, 0xc0, !PT ;  /* 0x000400003bff7812 */ /* 0x000fe4000784c0ff */
[----:B------:R-:W-:Y:S02]  /*113850*/  PRMT R21, R21, 0x7773, RZ ;  /* 0x0000777315157816 */ /* 0x000fe400000000ff */
[----:B------:R-:W-:Y:S02]  /*113860*/  LOP3.LUT P3, RZ, R59, 0x80000, RZ, 0xc0, !PT ;  /* 0x000800003bff7812 */ /* 0x000fe4000786c0ff */
[----:B0-----:R-:W-:-:S05]  /*113870*/  PRMT R2, R17, 0x7770, RZ ;  /* 0x0000777011027816 */ /* 0x001fca00000000ff */
[----:B------:R-:W-:Y:S04]  /*113880*/  @P0 STG.E.U8 desc[UR4][R48.64], R21 ;  /* 0x0000001530000986 */ /* 0x000fe8000c101104 */
[----:B--2---:R0:W-:Y:S01]  /*113890*/  @P1 STG.E.U8 desc[UR4][R46.64], R2 ;  /* 0x000000022e001986 */ /* 0x0041e2000c101104 */
[----:B------:R-:W-:Y:S02]  /*1138a0*/  LOP3.LUT P4, RZ, R59, 0x100000, RZ, 0xc0, !PT ;  /* 0x001000003bff7812 */ /* 0x000fe4000788c0ff */
[C---:B0-----:R-:W-:Y:S01]  /*1138b0*/  PRMT R2, R17.reuse, 0x7771, RZ ;  /* 0x0000777111027816 */ /* 0x041fe200000000ff */
[----:B------:R-:W2:Y:S04]  /*1138c0*/  LDL.LU.64 R46, [R1+0x1778] ;  /* 0x00177800012e7983 */ /* 0x000ea80000300a00 */
[----:B------:R0:W-:Y:S02]  /*1138d0*/  @P2 STG.E.U8 desc[UR4][R60.64], R2 ;  /* 0x000000023c002986 */ /* 0x0001e4000c101104 */
[----:B0-----:R-:W-:-:S02]  /*1138e0*/  PRMT R2, R17, 0x7772, RZ ;  /* 0x0000777211027816 */ /* 0x001fc400000000ff */
[----:B------:R-:W3:Y:S01]  /*1138f0*/  LDL.LU.64 R60, [R1+0x1770] ;  /* 0x00177000013c7983 */ /* 0x000ee20000300a00 */
[----:B------:R-:W-:-:S03]  /*113900*/  PRMT R17, R17, 0x7773, RZ ;  /* 0x0000777311117816 */ /* 0x000fc600000000ff */
[----:B------:R0:W-:Y:S04]  /*113910*/  @P3 STG.E.U8 desc[UR4][R44.64], R2 ;  /* 0x000000022c003986 */ /* 0x0001e8000c101104 */
[----:B------:R1:W-:Y:S01]  /*113920*/  @P4 STG.E.U8 desc[UR4][R42.64], R17 ;  /* 0x000000112a004986 */ /* 0x0003e2000c101104 */
[----:B------:R-:W-:-:S03]  /*113930*/  LOP3.LUT P5, RZ, R59, 0x200000, RZ, 0xc0, !PT ;  /* 0x002000003bff7812 */ /* 0x000fc600078ac0ff */
[----:B0-----:R-:W2:Y:S04]  /*113940*/  LDL.LU.64 R44, [R1+0x1768] ;  /* 0x00176800012c7983 */ /* 0x001ea80000300a00 */
[----:B-1----:R-:W2:Y:S01]  /*113950*/  LDL.LU.64 R42, [R1+0x1760] ;  /* 0x00176000012a7983 */ /* 0x002ea20000300a00 */
[----:B------:R-:W-:Y:S02]  /*113960*/  PRMT R2, R13, 0x7770, RZ ;  /* 0x000077700d027816 */ /* 0x000fe400000000ff */
[----:B------:R-:W-:-:S03]  /*113970*/  LOP3.LUT P6, RZ, R59, 0x400000, RZ, 0xc0, !PT ;  /* 0x004000003bff7812 */ /* 0x000fc600078cc0ff */
[----:B------:R0:W-:Y:S04]  /*113980*/  @P5 STG.E.U8 desc[UR4][R40.64], R2 ;  /* 0x0000000228005986 */ /* 0x0001e8000c101104 */
[----:B0-----:R-:W3:Y:S01]  /*113990*/  LDL.LU.64 R40, [R1+0x1758] ;  /* 0x0017580001287983 */ /* 0x001ee20000300a00 */
[----:B------:R-:W-:-:S05]  /*1139a0*/  PRMT R2, R13, 0x7771, RZ ;  /* 0x000077710d027816 */ /* 0x000fca00000000ff */
[----:B----4-:R0:W-:Y:S04]  /*1139b0*/  @P6 STG.E.U8 desc[UR4][R6.64], R2 ;  /* 0x0000000206006986 */ /* 0x0101e8000c101104 */
[----:B0-----:R-:W4:Y:S01]  /*1139c0*/  LDL.LU.64 R6, [R1+0x1750] ;  /* 0x0017500001067983 */ /* 0x001f220000300a00 */
[----:B------:R-:W-:Y:S02]  /*1139d0*/  LOP3.LUT P0, RZ, R5, 0x8, RZ, 0xc0, !PT ;  /* 0x0000000805ff7812 */ /* 0x000fe4000780c0ff */
[----:B------:R-:W-:Y:S01]  /*1139e0*/  LOP3.LUT R58, R58, 0xfbffffff, RZ, 0xc0, !PT ;  /* 0xfbffffff3a3a7812 */ /* 0x000fe200078ec0ff */
[----:B------:R-:W4:Y:S04]  /*1139f0*/  LDL.LU.64 R28, [R1+0x1748] ;  /* 0x00174800011c7983 */ /* 0x000f280000300a00 */
[----:B------:R-:W4:Y:S04]  /*113a00*/  LDL.LU.64 R32, [R1+0x1740] ;  /* 0x0017400001207983 */ /* 0x000f280000300a00 */
[----:B------:R-:W4:Y:S01]  /*113a10*/  LDL.LU.64 R36, [R1+0x1738] ;  /* 0x0017380001247983 */ /* 0x000f220000300a00 */
[----:B------:R-:W-:-:S03]  /*113a20*/  LOP3.LUT R57, R57, 0xfffffffe, RZ, 0xc0, !PT ;  /* 0xfffffffe39397812 */ /* 0x000fc600078ec0ff */
[----:B------:R-:W4:Y:S01]  /*113a30*/  LDL.LU.64 R54, [R1+0x1730] ;  /* 0x0017300001367983 */ /* 0x000f220000300a00 */
[----:B------:R-:W-:-:S03]  /*113a40*/  LOP3.LUT P4, RZ, R59, 0x800000, RZ, 0xc0, !PT ;  /* 0x008000003bff7812 */ /* 0x000fc6000788c0ff */
[----:B------:R-:W4:Y:S01]  /*113a50*/  LDL.LU.64 R52, [R1+0x1728] ;  /* 0x0017280001347983 */ /* 0x000f220000300a00 */
[C---:B------:R-:W-:Y:S02]  /*113a60*/  LOP3.LUT P5, RZ, R59.reuse, 0x1000000, RZ, 0xc0, !PT ;  /* 0x010000003bff7812 */ /* 0x040fe400078ac0ff */
[----:B------:R-:W-:Y:S02]  /*113a70*/  LOP3.LUT P6, RZ, R59, 0x2000000, RZ, 0xc0, !PT ;  /* 0x020000003bff7812 */ /* 0x000fe400078cc0ff */
[----:B------:R-:W-:Y:S02]  /*113a80*/  PRMT R2, R13, 0x7772, RZ ;  /* 0x000077720d027816 */ /* 0x000fe400000000ff */
[----:B------:R-:W-:Y:S02]  /*113a90*/  @P0 LOP3.LUT R58, R58, 0x4000000, RZ, 0xfc, !PT ;  /* 0x040000003a3a0812 */ /* 0x000fe400078efcff */
[----:B------:R-:W-:Y:S01]  /*113aa0*/  LOP3.LUT P0, RZ, R5, 0x4, RZ, 0xc0, !PT ;  /* 0x0000000405ff7812 */ /* 0x000fe2000780c0ff */
[----:B------:R-:W4:Y:S01]  /*113ab0*/  LDL.LU.64 R50, [R1+0x1720] ;  /* 0x0017200001327983 */ /* 0x000f220000300a00 */
[----:B------:R-:W-:-:S02]  /*113ac0*/  PRMT R13, R13, 0x7773, RZ ;  /* 0x000077730d0d7816 */ /* 0x000fc400000000ff */
[----:B------:R-:W-:Y:S01]  /*113ad0*/  LOP3.LUT R58, R58, 0xf7ffffff, RZ, 0xc0, !PT ;  /* 0xf7ffffff3a3a7812 */ /* 0x000fe200078ec0ff */
[----:B------:R-:W4:Y:S08]  /*113ae0*/  LDL.LU.64 R48, [R1+0x1718] ;  /* 0x0017180001307983 */ /* 0x000f300000300a00 */
        /* <DEDUP_REMOVED lines=19> */
[----:B------:R-:W-:Y:S01]  /*113c20*/  LOP3.LUT R57, R57, 0xfffffffb, RZ, 0xc0, !PT ;  /* 0xfffffffb39397812 */ /* 0x000fe200078ec0ff */
[----:B--2---:R0:W-:Y:S04]  /*113c30*/  @P4 STG.E.U8 desc[UR4][R46.64], R2 ;  /* 0x000000022e004986 */ /* 0x0041e8000c101104 */
[----:B---3--:R1:W-:Y:S06]  /*113c40*/  @P5 STG.E.U8 desc[UR4][R60.64], R13 ;  /* 0x0000000d3c005986 */ /* 0x0083ec000c101104 */
[----:B------:R-:W-:-:S02]  /*113c50*/  @P0 LOP3.LUT R57, R57, 0x4, RZ, 0xfc, !PT ;  /* 0x0000000439390812 */ /* 0x000fc400078efcff */
[----:B------:R-:W-:Y:S02]  /*113c60*/  LOP3.LUT P0, RZ, R59, 0x4000000, RZ, 0xc0, !PT ;  /* 0x040000003bff7812 */ /* 0x000fe4000780c0ff */
[C---:B0-----:R-:W-:Y:S01]  /*113c70*/  PRMT R2, R9.reuse, 0x7770, RZ ;  /* 0x0000777009027816 */ /* 0x041fe200000000ff */
[----:B------:R-:W2:Y:S04]  /*113c80*/  LDL.LU.64 R46, [R1+0x1710] ;  /* 0x00171000012e7983 */ /* 0x000ea80000300a00 */
[----:B-1----:R-:W3:Y:S04]  /*113c90*/  LDL.LU.64 R60, [R1+0x1708] ;  /* 0x00170800013c7983 */ /* 0x002ee80000300a00 */
[----:B------:R0:W-:Y:S02]  /*113ca0*/  @P6 STG.E.U8 desc[UR4][R44.64], R2 ;  /* 0x000000022c006986 */ /* 0x0001e4000c101104 */
[----:B0-----:R-:W-:-:S02]  /*113cb0*/  PRMT R2, R9, 0x7771, RZ ;  /* 0x0000777109027816 */ /* 0x001fc400000000ff */
[----:B------:R-:W3:Y:S04]  /*113cc0*/  LDL.LU.64 R44, [R1+0x1700] ;  /* 0x00170000012c7983 */ /* 0x000ee80000300a00 */
[----:B------:R0:W-:Y:S01]  /*113cd0*/  @P0 STG.E.U8 desc[UR4][R42.64], R2 ;  /* 0x000000022a000986 */ /* 0x0001e2000c101104 */
[----:B------:R-:W-:Y:S02]  /*113ce0*/  LOP3.LUT P0, RZ, R57, 0x4, RZ, 0xc0, !PT ;  /* 0x0000000439ff7812 */ /* 0x000fe4000780c0ff */
[----:B0-----:R-:W-:Y:S01]  /*113cf0*/  PRMT R2, R9, 0x7772, RZ ;  /* 0x0000777209027816 */ /* 0x001fe200000000ff */
[----:B------:R-:W3:Y:S10]  /*113d00*/  LDL.LU.64 R42, [R1+0x16f8] ;  /* 0x0016f800012a7983 */ /* 0x000ef40000300a00 */
[----:B------:R0:W-:Y:S01]  /*113d10*/  @P0 STG.E.U8 desc[UR4][R40.64], R2 ;  /* 0x0000000228000986 */ /* 0x0001e2000c101104 */
[----:B------:R-:W-:-:S02]  /*113d20*/  LOP3.LUT P0, RZ, R57, 0x2, RZ, 0xc0, !PT ;  /* 0x0000000239ff7812 */ /* 0x000fc4000780c0ff */
[----:B------:R-:W-:Y:S01]  /*113d30*/  PRMT R9, R9, 0x7773, RZ ;  /* 0x0000777309097816 */ /* 0x000fe200000000ff */
[----:B0-----:R-:W3:Y:S10]  /*113d40*/  LDL.LU.64 R40, [R1+0x16f0] ;  /* 0x0016f00001287983 */ /* 0x001ef40000300a00 */
[----:B----4-:R0:W-:Y:S04]  /*113d50*/  @P0 STG.E.U8 desc[UR4][R6.64], R9 ;  /* 0x0000000906000986 */ /* 0x0101e8000c101104 */
        /* <DEDUP_REMOVED lines=23> */
[C---:B0-----:R-:W-:Y:S02]  /*113ed0*/  PRMT R2, R34.reuse, 0x7772, RZ ;  /* 0x0000777222027816 */ /* 0x041fe400000000ff */
[----:B------:R-:W-:-:S03]  /*113ee0*/  PRMT R34, R34, 0x7773, RZ ;  /* 0x0000777322227816 */ /* 0x000fc600000000ff */
[----:B------:R0:W-:Y:S01]  /*113ef0*/  @P0 STG.E.U8 desc[UR4][R48.64], R2 ;  /* 0x0000000230000986 */ /* 0x0001e2000c101104 */
[C---:B------:R-:W-:Y:S02]  /*113f00*/  LOP3.LUT P4, RZ, R5.reuse, 0x80, RZ, 0xc0, !PT ;  /* 0x0000008005ff7812 */ /* 0x040fe4000788c0ff */
[----:B------:R-:W-:Y:S01]  /*113f10*/  LOP3.LUT P5, RZ, R5, 0x100, RZ, 0xc0, !PT ;  /* 0x0000010005ff7812 */ /* 0x000fe200078ac0ff */
[----:B--2---:R-:W-:Y:S01]  /*113f20*/  @P1 STG.E.U8 desc[UR4][R46.64], R34 ;  /* 0x000000222e001986 */ /* 0x004fe2000c101104 */
[----:B0-----:R-:W-:-:S05]  /*113f30*/  PRMT R2, R30, 0x7770, RZ ;  /* 0x000077701e027816 */ /* 0x001fca00000000ff */
[----:B---3--:R0:W-:Y:S01]  /*113f40*/  @P2 STG.E.U8 desc[UR4][R60.64], R2 ;  /* 0x000000023c002986 */ /* 0x0081e2000c101104 */
[----:B------:R-:W-:Y:S02]  /*113f50*/  LOP3.LUT P6, RZ, R5, 0x200, RZ, 0xc0, !PT ;  /* 0x0000020005ff7812 */ /* 0x000fe400078cc0ff */
[----:B0-----:R-:W-:-:S05]  /*113f60*/  PRMT R2, R30, 0x7771, RZ ;  /* 0x000077711e027816 */ /* 0x001fca00000000ff */
[----:B------:R0:W-:Y:S02]  /*113f70*/  @P3 STG.E.U8 desc[UR4][R44.64], R2 ;  /* 0x000000022c003986 */ /* 0x0001e4000c101104 */
[C---:B0-----:R-:W-:Y:S02]  /*113f80*/  PRMT R2, R30.reuse, 0x7772, RZ ;  /* 0x000077721e027816 */ /* 0x041fe400000000ff */
[----:B------:R-:W-:-:S03]  /*113f90*/  PRMT R30, R30, 0x7773, RZ ;  /* 0x000077731e1e7816 */ /* 0x000fc600000000ff */
[----:B------:R0:W-:Y:S04]  /*113fa0*/  @P4 STG.E.U8 desc[UR4][R42.64], R2 ;  /* 0x000000022a004986 */ /* 0x0001e8000c101104 */
[----:B------:R-:W-:Y:S01]  /*113fb0*/  @P5 STG.E.U8 desc[UR4][R40.64], R30 ;  /* 0x0000001e28005986 */ /* 0x000fe2000c101104 */
[----:B0-----:R-:W-:-:S05]  /*113fc0*/  PRMT R2, R26, 0x7770, RZ ;  /* 0x000077701a027816 */ /* 0x001fca00000000ff */
[----:B----4-:R0:W-:Y:S04]  /*113fd0*/  @P6 STG.E.U8 desc[UR4][R6.64], R2 ;  /* 0x0000000206006986 */ /* 0x0101e8000c101104 */
[----:B0-----:R-:W2:Y:S04]  /*113fe0*/  LDL.LU.64 R6, [R1+0x16e0] ;  /* 0x0016e00001067983 */ /* 0x001ea80000300a00 */
[----:B------:R-:W3:Y:S04]  /*113ff0*/  LDL.LU.64 R60, [R1+0x16d8] ;  /* 0x0016d800013c7983 */ /* 0x000ee80000300a00 */
[----:B------:R-:W4:Y:S04]  /*114000*/  LDL.LU.64 R46, [R1+0x16d0] ;  /* 0x0016d000012e7983 */ /* 0x000f280000300a00 */
[----:B------:R-:W3:Y:S04]  /*114010*/  LDL.LU.64 R44, [R1+0x16c8] ;  /* 0x0016c800012c7983 */ /* 0x000ee80000300a00 */
[----:B------:R-:W3:Y:S04]  /*114020*/  LDL.LU.64 R42, [R1+0x16c0] ;  /* 0x0016c000012a7983 */ /* 0x000ee80000300a00 */
[----:B------:R-:W4:Y:S01]  /*114030*/  LDL.LU.64 R40, [R1+0x16b8] ;  /* 0x0016b80001287983 */ /* 0x000f220000300a00 */
        /* <DEDUP_REMOVED lines=23> */
[----:B0-----:R-:W2:Y:S01]  /*1141b0*/  LDL.LU.64 R6, [R1+0x16b0] ;  /* 0x0016b00001067983 */ /* 0x001ea20000300a00 */
[----:B------:R-:W-:-:S05]  /*1141c0*/  PRMT R2, R26, 0x7772, RZ ;  /* 0x000077721a027816 */ /* 0x000fca00000000ff */
[----:B---3--:R0:W-:Y:S01]  /*1141d0*/  @P5 STG.E.U8 desc[UR4][R60.64], R2 ;  /* 0x000000023c005986 */ /* 0x0081e2000c101104 */
[----:B------:R-:W-:-:S03]  /*1141e0*/  LOP3.LUT R58, R58, 0xff7fffff, RZ, 0xc0, !PT ;  /* 0xff7fffff3a3a7812 */ /* 0x000fc600078ec0ff */
[----:B0-----:R-:W3:Y:S01]  /*1141f0*/  LDL.LU.64 R60, [R1+0x16a8] ;  /* 0x0016a800013c7983 */ /* 0x001ee20000300a00 */
[----:B------:R-:W-:Y:S02]  /*114200*/  @P0 LOP3.LUT R58, R58, 0x800000, RZ, 0xfc, !PT ;  /* 0x008000003a3a0812 */ /* 0x000fe400078efcff */
[C---:B------:R-:W-:Y:S01]  /*114210*/  LOP3.LUT P0, RZ, R5.reuse, 0x8000, RZ, 0xc0, !PT ;  /* 0x0000800005ff7812 */ /* 0x040fe2000780c0ff */
[----:B------:R-:W3:Y:S04]  /*114220*/  LDL.LU.64 R32, [R1+0x16a0] ;  /* 0x0016a00001207983 */ /* 0x000ee80000300a00 */
[----:B------:R-:W3:Y:S01]  /*114230*/  LDL.LU.64 R36, [R1+0x1698] ;  /* 0x0016980001247983 */ /* 0x000ee20000300a00 */
[----:B------:R-:W-:Y:S02]  /*114240*/  LOP3.LUT R58, R58, 0xfeffffff, RZ, 0xc0, !PT ;  /* 0xfeffffff3a3a7812 */ /* 0x000fe400078ec0ff */
[----:B------:R-:W-:Y:S01]  /*114250*/  LOP3.LUT P6, RZ, R5, 0x1000, RZ, 0xc0, !PT ;  /* 0x0000100005ff7812 */ /* 0x000fe200078cc0ff */
[----:B------:R-:W3:Y:S01]  /*114260*/  LDL.LU.64 R54, [R1+0x1690] ;  /* 0x0016900001367983 */ /* 0x000ee20000300a00 */
[----:B------:R-:W-:-:S02]  /*114270*/  PRMT R26, R26, 0x7773, RZ ;  /* 0x000077731a1a7816 */ /* 0x000fc400000000ff */
[----:B------:R-:W-:Y:S01]  /*114280*/  PRMT R2, R22, 0x7770, RZ ;  /* 0x0000777016027816 */ /* 0x000fe200000000ff */
[----:B------:R-:W3:Y:S04]  /*114290*/  LDL.LU.64 R52, [R1+0x1688] ;  /* 0x0016880001347983 */ /* 0x000ee80000300a00 */
[----:B------:R-:W3:Y:S04]  /*1142a0*/  LDL.LU.64 R50, [R1+0x1680] ;  /* 0x0016800001327983 */ /* 0x000ee80000300a00 */
[----:B------:R-:W3:Y:S01]  /*1142b0*/  LDL.LU.64 R48, [R1+0x1678] ;  /* 0x0016780001307983 */ /* 0x000ee20000300a00 */
[----:B------:R-:W-:-:S02]  /*1142c0*/  @P0 LOP3.LUT R58, R58, 0x1000000, RZ, 0xfc, !PT ;  /* 0x010000003a3a0812 */ /* 0x000fc400078efcff */
[----:B------:R-:W-:Y:S02]  /*1142d0*/  LOP3.LUT P0, RZ, R5, 0x4000, RZ, 0xc0, !PT ;  /* 0x0000400005ff7812 */ /* 0x000fe4000780c0ff */
[----:B------:R-:W-:-:S11]  /*1142e0*/  LOP3.LUT R58, R58, 0xfdffffff, RZ, 0xc0, !PT ;  /* 0xfdffffff3a3a7812 */ /* 0x000fd600078ec0ff */
[----:B------:R-:W-:Y:S02]  /*1142f0*/  @P0 LOP3.LUT R58, R58, 0x2000000, RZ, 0xfc, !PT ;  /* 0x020000003a3a0812 */ /* 0x000fe400078efcff */
[----:B------:R-:W-:Y:S01]  /*114300*/  LOP3.LUT P0, RZ, R5, 0x2000, RZ, 0xc0, !PT ;  /* 0x0000200005ff7812 */ /* 0x000fe2000780c0ff */
[----:B----4-:R0:W-:-:S12]  /*114310*/  @P6 STG.E.U8 desc[UR4][R46.64], R26 ;  /* 0x0000001a2e006986 */ /* 0x0101d8000c101104 */
[----:B------:R1:W-:Y:S01]  /*114320*/  @P0 STG.E.U8 desc[UR4][R44.64], R2 ;  /* 0x000000022c000986 */ /* 0x0003e2000c101104 */
[----:B------:R-:W-:-:S03]  /*114330*/  LOP3.LUT P0, RZ, R58, 0x2000000, RZ, 0xc0, !PT ;  /* 0x020000003aff7812 */ /* 0x000fc6000780c0ff */
[----:B0-----:R-:W4:Y:S01]  /*114340*/  LDL.LU.64 R46, [R1+0x1670] ;  /* 0x00167000012e7983 */ /* 0x001f220000300a00 */
[----:B-1----:R-:W-:-:S03]  /*114350*/  PRMT R2, R22, 0x7771, RZ ;  /* 0x0000777116027816 */ /* 0x002fc600000000ff */
[----:B------:R-:W4:Y:S06]  /*114360*/  LDL.LU.64 R44, [R1+0x1668] ;  /* 0x00166800012c7983 */ /* 0x000f2c0000300a00 */
[----:B------:R0:W-:Y:S01]  /*114370*/  @P0 STG.E.U8 desc[UR4][R42.64], R2 ;  /* 0x000000022a000986 */ /* 0x0001e2000c101104 */
[----:B------:R-:W-:Y:S02]  /*114380*/  LOP3.LUT P0, RZ, R58, 0x1000000, RZ, 0xc0, !PT ;  /* 0x010000003aff7812 */ /* 0x000fe4000780c0ff */
[----:B0-----:R-:W-:Y:S01]  /*114390*/  PRMT R2, R22, 0x7772, RZ ;  /* 0x0000777216027816 */ /* 0x001fe200000000ff */
[----:B------:R-:W4:Y:S10]  /*1143a0*/  LDL.LU.64 R42, [R1+0x1660] ;  /* 0x00166000012a7983 */ /* 0x000f340000300a00 */
[----:B------:R0:W-:Y:S01]  /*1143b0*/  @P0 STG.E.U8 desc[UR4][R40.64], R2 ;  /* 0x0000000228000986 */ /* 0x0001e2000c101104 */
[----:B------:R-:W-:-:S02]  /*1143c0*/  LOP3.LUT P0, RZ, R58, 0x800000, RZ, 0xc0, !PT ;  /* 0x008000003aff7812 */ /* 0x000fc4000780c0ff */
[----:B------:R-:W-:Y:S01]  /*1143d0*/  PRMT R22, R22, 0x7773, RZ ;  /* 0x0000777316167816 */ /* 0x000fe200000000ff */
[----:B0-----:R-:W4:Y:S10]  /*1143e0*/  LDL.LU.64 R40, [R1+0x1658] ;  /* 0x0016580001287983 */ /* 0x001f340000300a00 */
[----:B--2---:R0:W-:Y:S04]  /*1143f0*/  @P0 STG.E.U8 desc[UR4][R6.64], R22 ;  /* 0x0000001606000986 */ /* 0x0041e8000c101104 */
[----:B0-----:R-:W2:Y:S01]  /*114400*/  LDL.LU.64 R6, [R1+0x1650] ;  /* 0x0016500001067983 */ /* 0x001ea20000300a00 */
[----:B------:R-:W-:-:S02]  /*114410*/  LOP3.LUT P0, RZ, R58, 0x400000, RZ, 0xc0, !PT ;  /* 0x004000003aff7812 */ /* 0x000fc4000780c0ff */
[----:B------:R-:W-:-:S11]  /*114420*/  PRMT R2, R18, 0x7770, RZ ;  /* 0x0000777012027816 */ /* 0x000fd600000000ff */
[----:B---3--:R0:W-:Y:S01]  /*114430*/  @P0 STG.E.U8 desc[UR4][R60.64], R2 ;  /* 0x000000023c000986 */ /* 0x0081e2000c101104 */
        /* <DEDUP_REMOVED lines=10> */
[----:B------:R-:W3:Y:S01]  /*1144e0*/  LDL.LU R60, [R1+0x3a0] ;  /* 0x0003a000013c7983 */ /* 0x000ee20000300800 */
[----:B0-----:R-:W-:-:S07]  /*1144f0*/  PRMT R2, R18, 0x7772, RZ ;  /* 0x0000777212027816 */ /* 0x001fce00000000ff */
        /* <DEDUP_REMOVED lines=12> */
[----:B------:R0:W-:Y:S04]  /*1145c0*/  @P1 STG.E.U8 desc[UR4][R48.64], R2 ;  /* 0x0000000230001986 */ /* 0x0001e8000c101104 */
[----:B----4-:R-:W-:Y:S01]  /*1145d0*/  @P2 STG.E.U8 desc[UR4][R46.64], R14 ;  /* 0x0000000e2e002986 */ /* 0x010fe2000c101104 */
[----:B0-----:R-:W-:-:S05]  /*1145e0*/  PRMT R2, R10, 0x7770, RZ ;  /* 0x000077700a027816 */ /* 0x001fca00000000ff */
[----:B------:R0:W-:Y:S02]  /*1145f0*/  @P3 STG.E.U8 desc[UR4][R44.64], R2 ;  /* 0x000000022c003986 */ /* 0x0001e4000c101104 */
[----:B0-----:R-:W-:-:S05]  /*114600*/  PRMT R2, R10, 0x7771, RZ ;  /* 0x000077710a027816 */ /* 0x001fca00000000ff */
[----:B------:R0:W-:Y:S02]  /*114610*/  @P4 STG.E.U8 desc[UR4][R42.64], R2 ;  /* 0x000000022a004986 */ /* 0x0001e4000c101104 */
[C---:B0-----:R-:W-:Y:S02]  /*114620*/  PRMT R2, R10.reuse, 0x7772, RZ ;  /* 0x000077720a027816 */ /* 0x041fe400000000ff */
[----:B------:R-:W-:-:S03]  /*114630*/  PRMT R10, R10, 0x7773, RZ ;  /* 0x000077730a0a7816 */ /* 0x000fc600000000ff */
[----:B------:R-:W-:Y:S04]  /*114640*/  @P5 STG.E.U8 desc[UR4][R40.64], R2 ;  /* 0x0000000228005986 */ /* 0x000fe8000c101104 */
[----:B--2---:R0:W-:Y:S04]  /*114650*/  @P6 STG.E.U8 desc[UR4][R6.64], R10 ;  /* 0x0000000a06006986 */ /* 0x0041e8000c101104 */
[----:B0-----:R-:W2:Y:S04]  /*114660*/  LDL.LU.64 R6, [R1+0x1648] ;  /* 0x0016480001067983 */ /* 0x001ea80000300a00 */
[----:B------:R-:W4:Y:S04]  /*114670*/  LDL.LU.64 R48, [R1+0x1640] ;  /* 0x0016400001307983 */ /* 0x000f280000300a00 */
[----:B------:R-:W4:Y:S04]  /*114680*/  LDL.LU.64 R46, [R1+0x1638] ;  /* 0x00163800012e7983 */ /* 0x000f280000300a00 */
[----:B------:R-:W4:Y:S04]  /*114690*/  LDL.LU.64 R44, [R1+0x1630] ;  /* 0x00163000012c7983 */ /* 0x000f280000300a00 */
[----:B------:R-:W4:Y:S01]  /*1146a0*/  LDL.LU.64 R42, [R1+0x1628] ;  /* 0x00162800012a7983 */ /* 0x000f220000300a00 */
[----:B------:R-:W-:-:S03]  /*1146b0*/  LOP3.LUT P4, RZ, R5, 0x20000000, RZ, 0xc0, !PT ;  /* 0x2000000005ff7812 */ /* 0x000fc6000788c0ff */
[----:B------:R-:W4:Y:S01]  /*1146c0*/  LDL.LU.64 R40, [R1+0x1620] ;  /* 0x0016200001287983 */ /* 0x000f220000300a00 */
[----:B------:R-:W-:Y:S02]  /*1146d0*/  PRMT R2, R39, 0x7770, RZ ;  /* 0x0000777027027816 */ /* 0x000fe400000000ff */
[----:B------:R-:W-:Y:S02]  /*1146e0*/  LOP3.LUT R58, R58, 0xfffffeff, RZ, 0xc0, !PT ;  /* 0xfffffeff3a3a7812 */ /* 0x000fe400078ec0ff */
        /* <DEDUP_REMOVED lines=18> */
[----:B------:R-:W3:Y:S02]  /*114810*/  LDL.LU.64 R28, [R1+0x1610] ;  /* 0x00161000011c7983 */ /* 0x000ee40000300a00 */
[----:B------:R-:W-:-:S02]  /*114820*/  @P0 LOP3.LUT R58, R58, 0x2000, RZ, 0xfc, !PT ;  /* 0x000020003a3a0812 */ /* 0x000fc400078efcff */
[----:B------:R-:W-:Y:S01]  /*114830*/  LOP3.LUT P0, RZ, R60, 0x8, RZ, 0xc0, !PT ;  /* 0x000000083cff7812 */ /* 0x000fe2000780c0ff */
[----:B------:R-:W3:Y:S04]  /*114840*/  LDL.LU.64 R32, [R1+0x1608] ;  /* 0x0016080001207983 */ /* 0x000ee80000300a00 */
[----:B------:R-:W3:Y:S01]  /*114850*/  LDL.LU.64 R36, [R1+0x1600] ;  /* 0x0016000001247983 */ /* 0x000ee20000300a00 */
[----:B------:R-:W-:Y:S02]  /*114860*/  LOP3.LUT R58, R58, 0xffffbfff, RZ, 0xc0, !PT ;  /* 0xffffbfff3a3a7812 */ /* 0x000fe400078ec0ff */
[C---:B------:R-:W-:Y:S01]  /*114870*/  LOP3.LUT P5, RZ, R5.reuse, 0x40000000, RZ, 0xc0, !PT ;  /* 0x4000000005ff7812 */ /* 0x040fe200078ac0ff */
[----:B------:R-:W3:Y:S01]  /*114880*/  LDL.LU.64 R54, [R1+0x15f8] ;  /* 0x0015f80001367983 */ /* 0x000ee20000300a00 */
[----:B------:R-:W-:-:S02]  /*114890*/  LOP3.LUT P6, RZ, R5, 0x80000000, RZ, 0xc0, !PT ;  /* 0x8000000005ff7812 */ /* 0x000fc400078cc0ff */
[----:B------:R-:W-:Y:S01]  /*1148a0*/  PRMT R2, R39, 0x7771, RZ ;  /* 0x0000777127027816 */ /* 0x000fe200000000ff */
[----:B------:R-:W3:Y:S04]  /*1148b0*/  LDL.LU.64 R52, [R1+0x15f0] ;  /* 0x0015f00001347983 */ /* 0x000ee80000300a00 */
[----:B------:R-:W3:Y:S01]  /*1148c0*/  LDL.LU.64 R50, [R1+0x15e8] ;  /* 0x0015e80001327983 */ /* 0x000ee20000300a00 */
        /* <DEDUP_REMOVED lines=9> */
[C---:B0-----:R-:W-:Y:S02]  /*114960*/  PRMT R2, R39.reuse, 0x7772, RZ ;  /* 0x0000777227027816 */ /* 0x041fe400000000ff */
[----:B------:R-:W-:Y:S01]  /*114970*/  PRMT R39, R39, 0x7773, RZ ;  /* 0x0000777327277816 */ /* 0x000fe200000000ff */
[----:B------:R-:W4:Y:S04]  /*114980*/  LDL.LU.64 R48, [R1+0x15e0] ;  /* 0x0015e00001307983 */ /* 0x000f280000300a00 */
[----:B------:R0:W-:Y:S04]  /*114990*/  @P6 STG.E.U8 desc[UR4][R46.64], R2 ;  /* 0x000000022e006986 */ /* 0x0001e8000c101104 */
[----:B------:R1:W-:Y:S01]  /*1149a0*/  @P0 STG.E.U8 desc[UR4][R44.64], R39 ;  /* 0x000000272c000986 */ /* 0x0003e2000c101104 */
[----:B------:R-:W-:-:S02]  /*1149b0*/  LOP3.LUT P0, RZ, R58, 0x10000, RZ, 0xc0, !PT ;  /* 0x000100003aff7812 */ /* 0x000fc4000780c0ff */
[----:B0-----:R-:W-:Y:S01]  /*1149c0*/  PRMT R2, R35, 0x7770, RZ ;  /* 0x0000777023027816 */ /* 0x001fe200000000ff */
[----:B------:R-:W4:Y:S04]  /*1149d0*/  LDL.LU.64 R46, [R1+0x15d8] ;  /* 0x0015d800012e7983 */ /* 0x000f280000300a00 */
[----:B-1----:R-:W4:Y:S06]  /*1149e0*/  LDL.LU.64 R44, [R1+0x15d0] ;  /* 0x0015d000012c7983 */ /* 0x002f2c0000300a00 */
[----:B------:R0:W-:Y:S01]  /*1149f0*/  @P0 STG.E.U8 desc[UR4][R42.64], R2 ;  /* 0x000000022a000986 */ /* 0x0001e2000c101104 */
[----:B------:R-:W-:-:S02]  /*114a00*/  LOP3.LUT P0, RZ, R58, 0x8000, RZ, 0xc0, !PT ;  /* 0x000080003aff7812 */ /* 0x000fc4000780c0ff */
[----:B0-----:R-:W-:Y:S01]  /*114a10*/  PRMT R2, R35, 0x7771, RZ ;  /* 0x0000777123027816 */ /* 0x001fe200000000ff */
[----:B------:R-:W4:Y:S10]  /*114a20*/  LDL.LU.64 R42, [R1+0x15c8] ;  /* 0x0015c800012a7983 */ /* 0x000f340000300a00 */
[----:B------:R0:W-:Y:S01]  /*114a30*/  @P0 STG.E.U8 desc[UR4][R40.64], R2 ;  /* 0x0000000228000986 */ /* 0x0001e2000c101104 */
[----:B------:R-:W-:-:S03]  /*114a40*/  LOP3.LUT P0, RZ, R58, 0x4000, RZ, 0xc0, !PT ;  /* 0x000040003aff7812 */ /* 0x000fc6000780c0ff */
[----:B0-----:R-:W4:Y:S01]  /*114a50*/  LDL.LU.64 R40, [R1+0x15c0] ;  /* 0x0015c00001287983 */ /* 0x001f220000300a00 */
[C---:B------:R-:W-:Y:S02]  /*114a60*/  PRMT R2, R35.reuse, 0x7772, RZ ;  /* 0x0000777223027816 */ /* 0x040fe400000000ff */
[----:B------:R-:W-:-:S07]  /*114a70*/  PRMT R35, R35, 0x7773, RZ ;  /* 0x0000777323237816 */ /* 0x000fce00000000ff */
[----:B--2---:R0:W-:Y:S04]  /*114a80*/  @P0 STG.E.U8 desc[UR4][R6.64], R2 ;  /* 0x0000000206000986 */ /* 0x0041e8000c101104 */
[----:B0-----:R-:W2:Y:S04]  /*114a90*/  LDL.LU.64 R6, [R1+0x15b8] ;  /* 0x0015b80001067983 */ /* 0x001ea80000300a00 */
[----:B------:R-:W2:Y:S01]  /*114aa0*/  LDL.LU R5, [R1+0x3a8] ;  /* 0x0003a80001057983 */ /* 0x000ea20000300800 */
[----:B------:R-:W-:Y:S02]  /*114ab0*/  LOP3.LUT P0, RZ, R58, 0x2000, RZ, 0xc0, !PT ;  /* 0x000020003aff7812 */ /* 0x000fe4000780c0ff */
[----:B------:R-:W-:-:S11]  /*114ac0*/  PRMT R2, R31, 0x7770, RZ ;  /* 0x000077701f027816 */ /* 0x000fd600000000ff */
[----:B---3--:R-:W-:Y:S01]  /*114ad0*/  @P0 STG.E.U8 desc[UR4][R28.64], R35 ;  /* 0x000000231c000986 */ /* 0x008fe2000c101104 */
        /* <DEDUP_REMOVED lines=9> */
[----:B------:R-:W-:Y:S02]  /*114b70*/  PRMT R31, R31, 0x7773, RZ ;  /* 0x000077731f1f7816 */ /* 0x000fe400000000ff */
[----:B------:R-:W-:-:S09]  /*114b80*/  LOP3.LUT P1, RZ, R60, 0x400, RZ, 0xc0, !PT ;  /* 0x000004003cff7812 */ /* 0x000fd2000782c0ff */
[----:B------:R-:W-:Y:S01]  /*114b90*/  @P0 STG.E.U8 desc[UR4][R52.64], R31 ;  /* 0x0000001f34000986 */ /* 0x000fe2000c101104 */
[----:B------:R-:W-:Y:S02]  /*114ba0*/  LOP3.LUT P0, RZ, R58, 0x100, RZ, 0xc0, !PT ;  /* 0x000001003aff7812 */ /* 0x000fe4000780c0ff */
[----:B0-----:R-:W-:Y:S02]  /*114bb0*/  PRMT R2, R27, 0x7770, RZ ;  /* 0x000077701b027816 */ /* 0x001fe400000000ff */
[C---:B------:R-:W-:Y:S02]  /*114bc0*/  LOP3.LUT P2, RZ, R60.reuse, 0x800, RZ, 0xc0, !PT ;  /* 0x000008003cff7812 */ /* 0x040fe4000784c0ff */
[C---:B------:R-:W-:Y:S02]  /*114bd0*/  LOP3.LUT P3, RZ, R60.reuse, 0x1000, RZ, 0xc0, !PT ;  /* 0x000010003cff7812 */ /* 0x040fe4000786c0ff */
[----:B------:R-:W-:-:S05]  /*114be0*/  LOP3.LUT P4, RZ, R60, 0x2000, RZ, 0xc0, !PT ;  /* 0x000020003cff7812 */ /* 0x000fca000788c0ff */
[----:B------:R0:W-:Y:S01]  /*114bf0*/  @P0 STG.E.U8 desc[UR4][R50.64], R2 ;  /* 0x0000000232000986 */ /* 0x0001e2000c101104 */
[----:B------:R-:W-:Y:S02]  /*114c00*/  LOP3.LUT P5, RZ, R60, 0x4000, RZ, 0xc0, !PT ;  /* 0x000040003cff7812 */ /* 0x000fe400078ac0ff */
[----:B0-----:R-:W-:-:S05]  /*114c10*/  PRMT R2, R27, 0x7771, RZ ;  /* 0x000077711b027816 */ /* 0x001fca00000000ff */
[----:B----4-:R0:W-:Y:S01]  /*114c20*/  @P1 STG.E.U8 desc[UR4][R48.64], R2 ;  /* 0x0000000230001986 */ /* 0x0101e2000c101104 */
[----:B------:R-:W-:Y:S02]  /*114c30*/  LOP3.LUT P6, RZ, R60, 0x8000, RZ, 0xc0, !PT ;  /* 0x000080003cff7812 */ /* 0x000fe400078cc0ff */
[C---:B0-----:R-:W-:Y:S02]  /*114c40*/  PRMT R2, R27.reuse, 0x7772, RZ ;  /* 0x000077721b027816 */ /* 0x041fe400000000ff */
[----:B------:R-:W-:Y:S01]  /*114c50*/  PRMT R27, R27, 0x7773, RZ ;  /* 0x000077731b1b7816 */ /* 0x000fe200000000ff */
[----:B------:R-:W3:Y:S04]  /*114c60*/  LDL.LU.64 R48, [R1+0x15b0] ;  /* 0x0015b00001307983 */ /* 0x000ee80000300a00 */
[----:B------:R0:W-:Y:S04]  /*114c70*/  @P2 STG.E.U8 desc[UR4][R46.64], R2 ;  /* 0x000000022e002986 */ /* 0x0001e8000c101104 */
[----:B------:R1:W-:Y:S01]  /*114c80*/  @P3 STG.E.U8 desc[UR4][R44.64], R27 ;  /* 0x0000001b2c003986 */ /* 0x0003e2000c101104 */
[----:B0-----:R-:W-:-:S03]  /*114c90*/  PRMT R2, R23, 0x7770, RZ ;  /* 0x0000777017027816 */ /* 0x001fc600000000ff */
[----:B------:R-:W4:Y:S04]  /*114ca0*/  LDL.LU.64 R46, [R1+0x15a8] ;  /* 0x0015a800012e7983 */ /* 0x000f280000300a00 */
[----:B-1----:R-:W3:Y:S04]  /*114cb0*/  LDL.LU.64 R44, [R1+0x15a0] ;  /* 0x0015a000012c7983 */ /* 0x002ee80000300a00 */
[----:B------:R0:W-:Y:S02]  /*114cc0*/  @P4 STG.E.U8 desc[UR4][R42.64], R2 ;  /* 0x000000022a004986 */ /* 0x0001e4000c101104 */
[----:B0-----:R-:W-:-:S05]  /*114cd0*/  PRMT R2, R23, 0x7771, RZ ;  /* 0x0000777117027816 */ /* 0x001fca00000000ff */
[----:B------:R0:W-:Y:S02]  /*114ce0*/  @P5 STG.E.U8 desc[UR4][R40.64], R2 ;  /* 0x0000000228005986 */ /* 0x0001e4000c101104 */
[----:B0-----:R-:W-:-:S05]  /*114cf0*/  PRMT R2, R23, 0x7772, RZ ;  /* 0x0000777217027816 */ /* 0x001fca00000000ff */
[----:B--2---:R0:W-:Y:S04]  /*114d00*/  @P6 STG.E.U8 desc[UR4][R6.64], R2 ;  /* 0x0000000206006986 */ /* 0x0041e8000c101104 */
[----:B0-----:R-:W2:Y:S04]  /*114d10*/  LDL.LU.64 R6, [R1+0x1598] ;  /* 0x0015980001067983 */ /* 0x001ea80000300a00 */
[----:B------:R-:W2:Y:S01]  /*114d20*/  LDL.LU.64 R42, [R1+0x1590] ;  /* 0x00159000012a7983 */ /* 0x000ea20000300a00 */
[----:B------:R-:W-:Y:S02]  /*114d30*/  LOP3.LUT P0, RZ, R60, 0x10000000, RZ, 0xc0, !PT ;  /* 0x100000003cff7812 */ /* 0x000fe4000780c0ff */
[----:B------:R-:W-:-:S02]  /*114d40*/  LOP3.LUT R5, R5, 0x7fffffff, RZ, 0xc0, !PT ;  /* 0x7fffffff05057812 */ /* 0x000fc400078ec0ff */
[----:B------:R-:W-:Y:S01]  /*114d50*/  LOP3.LUT R58, R58, 0xfffffffe, RZ, 0xc0, !PT ;  /* 0xfffffffe3a3a7812 */ /* 0x000fe200078ec0ff */
[----:B------:R-:W2:Y:S04]  /*114d60*/  LDL.LU.64 R40, [R1+0x1588] ;  /* 0x0015880001287983 */ /* 0x000ea80000300a00 */
[----:B------:R-:W2:Y:S04]  /*114d70*/  LDL.LU R59, [R1+0x3a4] ;  /* 0x0003a400013b7983 */ /* 0x000ea80000300800 */
[----:B------:R-:W2:Y:S04]  /*114d80*/  LDL.LU.64 R24, [R1+0x1580] ;  /* 0x0015800001187983 */ /* 0x000ea80000300a00 */
[----:B------:R-:W2:Y:S04]  /*114d90*/  LDL.LU.64 R28, [R1+0x1578] ;  /* 0x00157800011c7983 */ /* 0x000ea80000300a00 */
[----:B------:R-:W2:Y:S04]  /*114da0*/  LDL.LU.64 R32, [R1+0x1570] ;  /* 0x0015700001207983 */ /* 0x000ea80000300a00 */
[----:B------:R-:W2:Y:S01]  /*114db0*/  LDL.LU.64 R36, [R1+0x1568] ;  /* 0x0015680001247983 */ /* 0x000ea20000300a00 */
[----:B------:R-:W-:-:S02]  /*114dc0*/  LOP3.LUT P4, RZ, R60, 0x10000, RZ, 0xc0, !PT ;  /* 0x000100003cff7812 */ /* 0x000fc4000788c0ff */
[C---:B------:R-:W-:Y:S01]  /*114dd0*/  LOP3.LUT P5, RZ, R60.reuse, 0x20000, RZ, 0xc0, !PT ;  /* 0x000200003cff7812 */ /* 0x040fe200078ac0ff */
[----:B------:R-:W2:Y:S01]  /*114de0*/  LDL.LU.64 R54, [R1+0x1560] ;  /* 0x0015600001367983 */ /* 0x000ea20000300a00 */
[C---:B------:R-:W-:Y:S02]  /*114df0*/  LOP3.LUT P6, RZ, R60.reuse, 0x40000, RZ, 0xc0, !PT ;  /* 0x000400003cff7812 */ /* 0x040fe400078cc0ff */
[----:B------:R-:W-:Y:S02]  /*114e00*/  @P0 LOP3.LUT R5, R5, 0x80000000, RZ, 0xfc, !PT ;  /* 0x8000000005050812 */ /* 0x000fe400078efcff */
[----:B------:R-:W-:Y:S02]  /*114e10*/  LOP3.LUT P0, RZ, R60, 0x8000000, RZ, 0xc0, !PT ;  /* 0x080000003cff7812 */ /* 0x000fe4000780c0ff */
[----:B------:R-:W-:Y:S02]  /*114e20*/  PRMT R23, R23, 0x7773, RZ ;  /* 0x0000777317177816 */ /* 0x000fe400000000ff */
[----:B------:R-:W-:Y:S01]  /*114e30*/  PRMT R2, R19, 0x7770, RZ ;  /* 0x0000777013027816 */ /* 0x000fe200000000ff */
[----:B------:R-:W2:Y:S08]  /*114e40*/  LDL.LU.64 R52, [R1+0x1558] ;  /* 0x0015580001347983 */ /* 0x000eb00000300a00 */
        /* <DEDUP_REMOVED lines=21> */
[----:B---3--:R-:W-:Y:S04]  /*114fa0*/  @P4 STG.E.U8 desc[UR4][R48.64], R23 ;  /* 0x0000001730004986 */ /* 0x008fe8000c101104 */
[----:B----4-:R0:W-:Y:S06]  /*114fb0*/  @P5 STG.E.U8 desc[UR4][R46.64], R2 ;  /* 0x000000022e005986 */ /* 0x0101ec000c101104 */
[----:B------:R-:W-:-:S02]  /*114fc0*/  @P0 LOP3.LUT R58, R58, 0x80, RZ, 0xfc, !PT ;  /* 0x000000803a3a0812 */ /* 0x000fc400078efcff */
[----:B------:R-:W-:Y:S02]  /*114fd0*/  LOP3.LUT P0, RZ, R60, 0x80000, RZ, 0xc0, !PT ;  /* 0x000800003cff7812 */ /* 0x000fe4000780c0ff */
[----:B0-----:R-:W-:-:S05]  /*114fe0*/  PRMT R2, R19, 0x7771, RZ ;  /* 0x0000777113027816 */ /* 0x001fca00000000ff */
[----:B------:R0:W-:Y:S02]  /*114ff0*/  @P6 STG.E.U8 desc[UR4][R44.64], R2 ;  /* 0x000000022c006986 */ /* 0x0001e4000c101104 */
[C---:B0-----:R-:W-:Y:S02]  /*115000*/  PRMT R2, R19.reuse, 0x7772, RZ ;  /* 0x0000777213027816 */ /* 0x041fe400000000ff */
[C---:B------:R-:W-:Y:S02]  /*115010*/  LOP3.LUT P1, RZ, R60.reuse, 0x20000000, RZ, 0xc0, !PT ;  /* 0x200000003cff7812 */ /* 0x040fe4000782c0ff */
[C---:B------:R-:W-:Y:S02]  /*115020*/  LOP3.LUT P2, RZ, R60.reuse, 0x40000000, RZ, 0xc0, !PT ;  /* 0x400000003cff7812 */ /* 0x040fe4000784c0ff */
[----:B------:R-:W-:Y:S02]  /*115030*/  LOP3.LUT P3, RZ, R60, 0x80000000, RZ, 0xc0, !PT ;  /* 0x800000003cff7812 */ /* 0x000fe4000786c0ff */
[----:B------:R-:W-:Y:S01]  /*115040*/  PRMT R19, R19, 0x7773, RZ ;  /* 0x0000777313137816 */ /* 0x000fe200000000ff */
[----:B--2---:R0:W-:Y:S04]  /*115050*/  @P0 STG.E.U8 desc[UR4][R6.64], R2 ;  /* 0x0000000206000986 */ /* 0x0041e8000c101104 */
[----:B0-----:R-:W2:Y:S04]  /*115060*/  LDL.LU R7, [R1+0x730] ;  /* 0x0007300001077983 */ /* 0x001ea80000300800 */
[----:B------:R-:W3:Y:S04]  /*115070*/  LDL.LU.64 R50, [R1+0x1550] ;  /* 0x0015500001327983 */ /* 0x000ee80000300a00 */
[----:B------:R-:W4:Y:S04]  /*115080*/  LDL.LU.64 R48, [R1+0x1548] ;  /* 0x0015480001307983 */ /* 0x000f280000300a00 */
[----:B------:R-:W4:Y:S01]  /*115090*/  LDL.LU.64 R46, [R1+0x1540] ;  /* 0x00154000012e7983 */ /* 0x000f220000300a00 */
[----:B------:R-:W-:-:S03]  /*1150a0*/  LOP3.LUT P0, RZ, R58, 0x80, RZ, 0xc0, !PT ;  /* 0x000000803aff7812 */ /* 0x000fc6000780c0ff */
[----:B------:R-:W4:Y:S04]  /*1150b0*/  LDL.LU.64 R60, [R1+0x1538] ;  /* 0x00153800013c7983 */ /* 0x000f280000300a00 */
[----:B------:R-:W4:Y:S04]  /*1150c0*/  LDL.LU R6, [R1+0x720] ;  /* 0x0007200001067983 */ /* 0x000f280000300800 */
[----:B------:R-:W4:Y:S04]  /*1150d0*/  LDL.LU.64 R44, [R1+0x1530] ;  /* 0x00153000012c7983 */ /* 0x000f280000300a00 */
[----:B------:R0:W-:Y:S04]  /*1150e0*/  @P0 STG.E.U8 desc[UR4][R42.64], R19 ;  /* 0x000000132a000986 */ /* 0x0001e8000c101104 */
[----:B0-----:R-:W4:Y:S01]  /*1150f0*/  LDL.LU.64 R42, [R1+0x1528] ;  /* 0x00152800012a7983 */ /* 0x001f220000300a00 */
[----:B------:R-:W-:-:S02]  /*115100*/  LOP3.LUT P0, RZ, R58, 0x40, RZ, 0xc0, !PT ;  /* 0x000000403aff7812 */ /* 0x000fc4000780c0ff */
[----:B------:R-:W-:-:S11]  /*115110*/  PRMT R2, R15, 0x7770, RZ ;  /* 0x000077700f027816 */ /* 0x000fd600000000ff */
[----:B------:R0:W-:Y:S01]  /*115120*/  @P0 STG.E.U8 desc[UR4][R40.64], R2 ;  /* 0x0000000228000986 */ /* 0x0001e2000c101104 */
[C---:B------:R-:W-:Y:S02]  /*115130*/  LOP3.LUT P0, RZ, R58.reuse, 0x20, RZ, 0xc0, !PT ;  /* 0x000000203aff7812 */ /* 0x040fe4000780c0ff */
[----:B0-----:R-:W-:Y:S01]  /*115140*/  PRMT R2, R15, 0x7771, RZ ;  /* 0x000077710f027816 */ /* 0x001fe200000000ff */
[----:B------:R-:W4:Y:S10]  /*115150*/  LDL.LU.64 R40, [R1+0x1520] ;  /* 0x0015200001287983 */ /* 0x000f340000300a00 */
        /* <DEDUP_REMOVED lines=18> */
[C---:B------:R-:W-:Y:S02]  /*115280*/  LOP3.LUT P4, RZ, R59.reuse, 0x1, RZ, 0xc0, !PT ;  /* 0x000000013bff7812 */ /* 0x040fe4000788c0ff */
[----:B------:R-:W-:Y:S02]  /*115290*/  LOP3.LUT P5, RZ, R59, 0x2, RZ, 0xc0, !PT ;  /* 0x000000023bff7812 */ /* 0x000fe400078ac0ff */
[----:B--2---:R-:W-:-:S05]  /*1152a0*/  PRMT R2, R7, 0x7770, RZ ;  /* 0x0000777007027816 */ /* 0x004fca00000000ff */
[----:B---3--:R-:W-:Y:S04]  /*1152b0*/  @P0 STG.E.U8 desc[UR4][R50.64], R11 ;  /* 0x0000000b32000986 */ /* 0x008fe8000c101104 */
[----:B----4-:R0:W-:Y:S02]  /*1152c0*/  @P1 STG.E.U8 desc[UR4][R48.64], R2 ;  /* 0x0000000230001986 */ /* 0x0101e4000c101104 */
[C---:B0-----:R-:W-:Y:S02]  /*1152d0*/  PRMT R2, R7.reuse, 0x7771, RZ ;  /* 0x0000777107027816 */ /* 0x041fe400000000ff */
[----:B------:R-:W2:Y:S04]  /*1152e0*/  LDL.LU.64 R48, [R1+0x1518] ;  /* 0x0015180001307983 */ /* 0x000ea80000300a00 */
[----:B------:R0:W-:Y:S02]  /*1152f0*/  @P2 STG.E.U8 desc[UR4][R46.64], R2 ;  /* 0x000000022e002986 */ /* 0x0001e4000c101104 */
[----:B0-----:R-:W-:-:S02]  /*115300*/  PRMT R2, R7, 0x7772, RZ ;  /* 0x0000777207027816 */ /* 0x001fc400000000ff */
[----:B------:R-:W3:Y:S04]  /*115310*/  LDL.LU.64 R46, [R1+0x1510] ;  /* 0x00151000012e7983 */ /* 0x000ee80000300a00 */
        /* <DEDUP_REMOVED lines=9> */
[----:B------:R-:W-:-:S02]  /*1153b0*/  LOP3.LUT P0, RZ, R59, 0x8000, RZ, 0xc0, !PT ;  /* 0x000080003bff7812 */ /* 0x000fc4000780c0ff */
[----:B------:R-:W-:Y:S02]  /*1153c0*/  LOP3.LUT R5, R5, 0xffbfffff, RZ, 0xc0, !PT ;  /* 0xffbfffff05057812 */ /* 0x000fe400078ec0ff */
[----:B------:R-:W-:Y:S02]  /*1153d0*/  LOP3.LUT P6, RZ, R59, 0x4, RZ, 0xc0, !PT ;  /* 0x000000043bff7812 */ /* 0x000fe400078cc0ff */
[----:B------:R-:W-:-:S07]  /*1153e0*/  PRMT R2, R6, 0x7771, RZ ;  /* 0x0000777106027816 */ /* 0x000fce00000000ff */
[----:B------:R-:W-:Y:S02]  /*1153f0*/  @P0 LOP3.LUT R5, R5, 0x400000, RZ, 0xfc, !PT ;  /* 0x0040000005050812 */ /* 0x000fe400078efcff */
[----:B------:R-:W-:Y:S02]  /*115400*/  LOP3.LUT P0, RZ, R59, 0x4000, RZ, 0xc0, !PT ;  /* 0x000040003bff7812 */ /* 0x000fe4000780c0ff */
[----:B------:R0:W-:Y:S01]  /*115410*/  @P6 STG.E.U8 desc[UR4][R40.64], R2 ;  /* 0x0000000228006986 */ /* 0x0001e2000c101104 */
[----:B------:R-:W-:-:S03]  /*115420*/  LOP3.LUT R5, R5, 0xff7fffff, RZ, 0xc0, !PT ;  /* 0xff7fffff05057812 */ /* 0x000fc600078ec0ff */
[----:B0-----:R-:W4:Y:S07]  /*115430*/  LDL.LU.64 R40, [R1+0x14f0] ;  /* 0x0014f00001287983 */ /* 0x001f2e0000300a00 */
[----:B------:R-:W-:Y:S02]  /*115440*/  @P0 LOP3.LUT R5, R5, 0x800000, RZ, 0xfc, !PT ;  /* 0x0080000005050812 */ /* 0x000fe400078efcff */
[----:B------:R-:W-:Y:S01]  /*115450*/  LOP3.LUT P0, RZ, R59, 0x2000, RZ, 0xc0, !PT ;  /* 0x000020003bff7812 */ /* 0x000fe2000780c0ff */
[----:B------:R-:W4:Y:S04]  /*115460*/  LDL.LU R51, [R1+0x780] ;  /* 0x0007800001337983 */ /* 0x000f280000300800 */
[----:B------:R-:W4:Y:S01]  /*115470*/  LDL.LU.64 R20, [R1+0x14e8] ;  /* 0x0014e80001147983 */ /* 0x000f220000300a00 */
[----:B------:R-:W-:-:S03]  /*115480*/  LOP3.LUT R5, R5, 0xfeffffff, RZ, 0xc0, !PT ;  /* 0xfeffffff05057812 */ /* 0x000fc600078ec0ff */
[----:B------:R-:W4:Y:S04]  /*115490*/  LDL.LU.64 R24, [R1+0x14e0] ;  /* 0x0014e00001187983 */ /* 0x000f280000300a00 */
[----:B------:R-:W4:Y:S04]  /*1154a0*/  LDL.LU.64 R28, [R1+0x14d8] ;  /* 0x0014d800011c7983 */ /* 0x000f280000300a00 */
[----:B------:R-:W4:Y:S04]  /*1154b0*/  LDL.LU.64 R32, [R1+0x14d0] ;  /* 0x0014d00001207983 */ /* 0x000f280000300a00 */
[----:B------:R-:W4:Y:S04]  /*1154c0*/  LDL.LU R50, [R1+0x770] ;  /* 0x0007700001327983 */ /* 0x000f280000300800 */
        /* <DEDUP_REMOVED lines=18> */
[----:B------:R-:W-:Y:S02]  /*1155f0*/  LOP3.LUT P5, RZ, R59, 0x10, RZ, 0xc0, !PT ;  /* 0x000000103bff7812 */ /* 0x000fe400078ac0ff */
[----:B------:R-:W-:-:S07]  /*115600*/  PRMT R2, R6, 0x7772, RZ ;  /* 0x0000777206027816 */ /* 0x000fce00000000ff */
[----:B------:R-:W-:Y:S02]  /*115610*/  @P0 LOP3.LUT R5, R5, 0x20000000, RZ, 0xfc, !PT ;  /* 0x2000000005050812 */ /* 0x000fe400078efcff */
[C---:B------:R-:W-:Y:S02]  /*115620*/  LOP3.LUT P0, RZ, R59.reuse, 0x80, RZ, 0xc0, !PT ;  /* 0x000000803bff7812 */ /* 0x040fe4000780c0ff */
[----:B------:R-:W-:Y:S02]  /*115630*/  LOP3.LUT P6, RZ, R59, 0x20, RZ, 0xc0, !PT ;  /* 0x000000203bff7812 */ /* 0x000fe400078cc0ff */
[----:B------:R-:W-:-:S09]  /*115640*/  LOP3.LUT R5, R5, 0xbfffffff, RZ, 0xc0, !PT ;  /* 0xbfffffff05057812 */ /* 0x000fd200078ec0ff */
[----:B------:R-:W-:Y:S02]  /*115650*/  @P0 LOP3.LUT R5, R5, 0x40000000, RZ, 0xfc, !PT ;  /* 0x4000000005050812 */ /* 0x000fe400078efcff */
[----:B------:R-:W-:Y:S01]  /*115660*/  LOP3.LUT P0, RZ, R59, 0x40, RZ, 0xc0, !PT ;  /* 0x000000403bff7812 */ /* 0x000fe2000780c0ff */
[----:B--2---:R0:W-:Y:S02]  /*115670*/  @P4 STG.E.U8 desc[UR4][R48.64], R2 ;  /* 0x0000000230004986 */ /* 0x0041e4000c101104 */
[----:B0-----:R-:W-:Y:S02]  /*115680*/  PRMT R2, R6, 0x7773, RZ ;  /* 0x0000777306027816 */ /* 0x001fe400000000ff */
[----:B------:R-:W2:Y:S04]  /*115690*/  LDL.LU R6, [R1+0x6b0] ;  /* 0x0006b00001067983 */ /* 0x000ea80000300800 */
[----:B------:R-:W2:Y:S04]  /*1156a0*/  LDL.LU.64 R52, [R1+0x14b8] ;  /* 0x0014b80001347983 */ /* 0x000ea80000300a00 */
[----:B---3--:R0:W-:Y:S04]  /*1156b0*/  @P5 STG.E.U8 desc[UR4][R46.64], R2 ;  /* 0x000000022e005986 */ /* 0x0081e8000c101104 */
[----:B------:R-:W3:Y:S04]  /*1156c0*/  LDL.LU.64 R48, [R1+0x14b0] ;  /* 0x0014b00001307983 */ /* 0x000ee80000300a00 */
[----:B0-----:R-:W3:Y:S01]  /*1156d0*/  LDL.LU.64 R46, [R1+0x14a8] ;  /* 0x0014a800012e7983 */ /* 0x001ee20000300a00 */
[----:B----4-:R-:W-:-:S05]  /*1156e0*/  PRMT R2, R7, 0x7770, RZ ;  /* 0x0000777007027816 */ /* 0x010fca00000000ff */
        /* <DEDUP_REMOVED lines=13> */
[----:B0-----:R-:W-:Y:S01]  /*1157c0*/  PRMT R2, R51, 0x7770, RZ ;  /* 0x0000777033027816 */ /* 0x001fe200000000ff */
[----:B------:R-:W4:Y:S04]  /*1157d0*/  LDL.LU.64 R40, [R1+0x1488] ;  /* 0x0014880001287983 */ /* 0x000f280000300a00 */
[----:B------:R-:W4:Y:S06]  /*1157e0*/  LDL.LU R7, [R1+0x710] ;  /* 0x0007100001077983 */ /* 0x000f2c0000300800 */
        /* <DEDUP_REMOVED lines=22> */
[----:B------:R-:W-:Y:S01]  /*115950*/  LOP3.LUT P5, RZ, R59, 0x100000, RZ, 0xc0, !PT ;  /* 0x001000003bff7812 */ /* 0x000fe200078ac0ff */
[----:B--2---:R0:W-:Y:S02]  /*115960*/  @P0 STG.E.U8 desc[UR4][R52.64], R2 ;  /* 0x0000000234000986 */ /* 0x0041e4000c101104 */
[----:B0-----:R-:W-:-:S05]  /*115970*/  PRMT R2, R50, 0x7773, RZ ;  /* 0x0000777332027816 */ /* 0x001fca00000000ff */
[----:B---3--:R0:W-:Y:S02]  /*115980*/  @P1 STG.E.U8 desc[UR4][R48.64], R2 ;  /* 0x0000000230001986 */ /* 0x0081e4000c101104 */
        /* <DEDUP_REMOVED lines=8> */
[----:B0-----:R-:W2:Y:S01]  /*115a10*/  LDL.LU.64 R42, [R1+0x1480] ;  /* 0x00148000012a7983 */ /* 0x001ea20000300a00 */
[----:B------:R-:W-:-:S03]  /*115a20*/  LOP3.LUT P6, RZ, R59, 0x200000, RZ, 0xc0, !PT ;  /* 0x002000003bff7812 */ /* 0x000fc600078cc0ff */
[----:B------:R-:W3:Y:S01]  /*115a30*/  LDL.LU.64 R46, [R1+0x1478] ;  /* 0x00147800012e7983 */ /* 0x000ee20000300a00 */
[----:B------:R-:W-:-:S09]  /*115a40*/  PRMT R2, R7, 0x7770, RZ ;  /* 0x0000777007027816 */ /* 0x000fd200000000ff */
[----:B------:R0:W-:Y:S04]  /*115a50*/  @P6 STG.E.U8 desc[UR4][R40.64], R2 ;  /* 0x0000000228006986 */ /* 0x0001e8000c101104 */
[----:B0-----:R-:W4:Y:S04]  /*115a60*/  LDL.LU.64 R40, [R1+0x1470] ;  /* 0x0014700001287983 */ /* 0x001f280000300a00 */
[----:B------:R-:W3:Y:S04]  /*115a70*/  LDL.LU.64 R60, [R1+0x1468] ;  /* 0x00146800013c7983 */ /* 0x000ee80000300a00 */
[----:B------:R-:W3:Y:S04]  /*115a80*/  LDL.LU.64 R44, [R1+0x1460] ;  /* 0x00146000012c7983 */ /* 0x000ee80000300a00 */
[----:B------:R-:W3:Y:S01]  /*115a90*/  LDL.LU R6, [R1+0x700] ;  /* 0x0007000001067983 */ /* 0x000ee20000300800 */
[----:B------:R-:W-:-:S02]  /*115aa0*/  LOP3.LUT P4, RZ, R59, 0x400000, RZ, 0xc0, !PT ;  /* 0x004000003bff7812 */ /* 0x000fc4000788c0ff */
[----:B------:R-:W-:Y:S02]  /*115ab0*/  PRMT R2, R7, 0x7771, RZ ;  /* 0x0000777107027816 */ /* 0x000fe400000000ff */
[C---:B------:R-:W-:Y:S02]  /*115ac0*/  LOP3.LUT P0, RZ, R5.reuse, 0x4, RZ, 0xc0, !PT ;  /* 0x0000000405ff7812 */ /* 0x040fe4000780c0ff */
[----:B------:R-:W-:-:S11]  /*115ad0*/  LOP3.LUT R5, R5, 0xffffdfff, RZ, 0xc0, !PT ;  /* 0xffffdfff05057812 */ /* 0x000fd600078ec0ff */
[----:B------:R-:W-:-:S04]  /*115ae0*/  @P0 LOP3.LUT R5, R5, 0x2000, RZ, 0xfc, !PT ;  /* 0x0000200005050812 */ /* 0x000fc800078efcff */
[C---:B------:R-:W-:Y:S02]  /*115af0*/  LOP3.LUT P0, RZ, R5.reuse, 0x2, RZ, 0xc0, !PT ;  /* 0x0000000205ff7812 */ /* 0x040fe4000780c0ff */
[----:B------:R-:W-:-:S11]  /*115b00*/  LOP3.LUT R5, R5, 0xffffbfff, RZ, 0xc0, !PT ;  /* 0xffffbfff05057812 */ /* 0x000fd600078ec0ff */
[----:B------:R-:W-:-:S04]  /*115b10*/  @P0 LOP3.LUT R5, R5, 0x4000, RZ, 0xfc, !PT ;  /* 0x0000400005050812 */ /* 0x000fc800078efcff */
[C---:B------:R-:W-:Y:S02]  /*115b20*/  LOP3.LUT P0, RZ, R5.reuse, 0x1, RZ, 0xc0, !PT ;  /* 0x0000000105ff7812 */ /* 0x040fe4000780c0ff */
        /* <DEDUP_REMOVED lines=17> */
[----:B------:R-:W-:-:S07]  /*115c40*/  LOP3.LUT R5, R5, 0xffefffff, RZ, 0xc0, !PT ;  /* 0xffefffff05057812 */ /* 0x000fce00078ec0ff */
[----:B------:R-:W-:Y:S02]  /*115c50*/  @P0 LOP3.LUT R5, R5, 0x100000, RZ, 0xfc, !PT ;  /* 0x0010000005050812 */ /* 0x000fe400078efcff */
[----:B------:R-:W-:Y:S02]  /*115c60*/  LOP3.LUT P0, RZ, R59, 0x4000000, RZ, 0xc0, !PT ;  /* 0x040000003bff7812 */ /* 0x000fe4000780c0ff */
        /* <DEDUP_REMOVED lines=10> */
[----:B------:R-:W-:-:S03]  /*115d10*/  PRMT R2, R7, 0x7772, RZ ;  /* 0x0000777207027816 */ /* 0x000fc600000000ff */
[----:B------:R-:W2:Y:S04]  /*115d20*/  LDL.LU.64 R54, [R1+0x1430] ;  /* 0x0014300001367983 */ /* 0x000ea80000300a00 */
[----:B---3--:R0:W-:Y:S02]  /*115d30*/  @P5 STG.E.U8 desc[UR4][R46.64], R2 ;  /* 0x000000022e005986 */ /* 0x0081e4000c101104 */
[----:B0-----:R-:W-:-:S05]  /*115d40*/  PRMT R2, R7, 0x7773, RZ ;  /* 0x0000777307027816 */ /* 0x001fca00000000ff */
[----:B----4-:R0:W-:Y:S04]  /*115d50*/  @P6 STG.E.U8 desc[UR4][R40.64], R2 ;  /* 0x0000000228006986 */ /* 0x0101e8000c101104 */
[----:B0-----:R-:W3:Y:S04]  /*115d60*/  LDL.LU R41, [R1+0x724] ;  /* 0x0007240001297983 */ /* 0x001ee80000300800 */
[----:B------:R-:W4:Y:S01]  /*115d70*/  LDL.LU.64 R52, [R1+0x1428] ;  /* 0x0014280001347983 */ /* 0x000f220000300a00 */
[----:B------:R-:W-:-:S03]  /*115d80*/  PRMT R2, R6, 0x7770, RZ ;  /* 0x0000777006027816 */ /* 0x000fc600000000ff */
[----:B------:R-:W3:Y:S04]  /*115d90*/  LDL.LU.64 R50, [R1+0x1420] ;  /* 0x0014200001327983 */ /* 0x000ee80000300a00 */
[----:B------:R-:W3:Y:S04]  /*115da0*/  LDL.LU R40, [R1+0x6c4] ;  /* 0x0006c40001287983 */ /* 0x000ee80000300800 */
[----:B------:R0:W-:Y:S01]  /*115db0*/  @P0 STG.E.U8 desc[UR4][R60.64], R2 ;  /* 0x000000023c000986 */ /* 0x0001e2000c101104 */
[----:B------:R-:W-:-:S03]  /*115dc0*/  LOP3.LUT P0, RZ, R5, 0x200000, RZ, 0xc0, !PT ;  /* 0x0020000005ff7812 */ /* 0x000fc6000780c0ff */
[----:B------:R-:W3:Y:S04]  /*115dd0*/  LDL.LU.64 R48, [R1+0x1418] ;  /* 0x0014180001307983 */ /* 0x000ee80000300a00 */
[----:B------:R-:W3:Y:S01]  /*115de0*/  LDL.LU.64 R46, [R1+0x1410] ;  /* 0x00141000012e7983 */ /* 0x000ee20000300a00 */
[----:B0-----:R-:W-:-:S03]  /*115df0*/  PRMT R2, R6, 0x7771, RZ ;  /* 0x0000777106027816 */ /* 0x001fc600000000ff */
[----:B------:R-:W3:Y:S04]  /*115e00*/  LDL.LU.64 R60, [R1+0x1408] ;  /* 0x00140800013c7983 */ /* 0x000ee80000300a00 */
[----:B------:R0:W-:Y:S01]  /*115e10*/  @P0 STG.E.U8 desc[UR4][R44.64], R2 ;  /* 0x000000022c000986 */ /* 0x0001e2000c101104 */
[----:B------:R-:W-:Y:S02]  /*115e20*/  LOP3.LUT P0, RZ, R5, 0x100000, RZ, 0xc0, !PT ;  /* 0x0010000005ff7812 */ /* 0x000fe4000780c0ff */
[C---:B0-----:R-:W-:Y:S01]  /*115e30*/  PRMT R2, R6.reuse, 0x7772, RZ ;  /* 0x0000777206027816 */ /* 0x041fe200000000ff */
[----:B------:R-:W4:Y:S10]  /*115e40*/  LDL.LU.64 R44, [R1+0x1400] ;  /* 0x00140000012c7983 */ /* 0x000f340000300a00 */
[----:B--2---:R0:W-:Y:S04]  /*115e50*/  @P0 STG.E.U8 desc[UR4][R42.64], R2 ;  /* 0x000000022a000986 */ /* 0x0041e8000c101104 */
[----:B0-----:R-:W2:Y:S01]  /*115e60*/  LDL.LU.64 R42, [R1+0x13f8] ;  /* 0x0013f800012a7983 */ /* 0x001ea20000300a00 */
[----:B------:R-:W-:-:S03]  /*115e70*/  PRMT R2, R6, 0x7773, RZ ;  /* 0x0000777306027816 */ /* 0x000fc600000000ff */
[----:B------:R-:W2:Y:S01]  /*115e80*/  LDL.LU.64 R6, [R1+0x13f0] ;  /* 0x0013f00001067983 */ /* 0x000ea20000300a00 */
        /* <DEDUP_REMOVED lines=15> */
[----:B---3--:R-:W-:Y:S02]  /*115f80*/  PRMT R2, R41, 0x7770, RZ ;  /* 0x0000777029027816 */ /* 0x008fe400000000ff */
[C---:B------:R-:W-:Y:S02]  /*115f90*/  LOP3.LUT P1, RZ, R5.reuse, 0x8, RZ, 0xc0, !PT ;  /* 0x0000000805ff7812 */ /* 0x040fe4000782c0ff */
[C---:B------:R-:W-:Y:S02]  /*115fa0*/  LOP3.LUT P2, RZ, R5.reuse, 0x10, RZ, 0xc0, !PT ;  /* 0x0000001005ff7812 */ /* 0x040fe4000784c0ff */
[C---:B------:R-:W-:Y:S02]  /*115fb0*/  LOP3.LUT P3, RZ, R5.reuse, 0x20, RZ, 0xc0, !PT ;  /* 0x0000002005ff7812 */ /* 0x040fe4000786c0ff */
[----:B------:R-:W-:-:S03]  /*115fc0*/  LOP3.LUT P4, RZ, R5, 0x40, RZ, 0xc0, !PT ;  /* 0x0000004005ff7812 */ /* 0x000fc6000788c0ff */
[----:B----4-:R0:W-:Y:S01]  /*115fd0*/  @P0 STG.E.U8 desc[UR4][R52.64], R2 ;  /* 0x0000000234000986 */ /* 0x0101e2000c101104 */
[C---:B------:R-:W-:Y:S02]  /*115fe0*/  LOP3.LUT P0, RZ, R5.reuse, 0x2000, RZ, 0xc0, !PT ;  /* 0x0000200005ff7812 */ /* 0x040fe4000780c0ff */
[C---:B------:R-:W-:Y:S02]  /*115ff0*/  LOP3.LUT P5, RZ, R5.reuse, 0x80, RZ, 0xc0, !PT ;  /* 0x0000008005ff7812 */ /* 0x040fe400078ac0ff */
[----:B------:R-:W-:Y:S01]  /*116000*/  LOP3.LUT P6, RZ, R5, 0x100, RZ, 0xc0, !PT ;  /* 0x0000010005ff7812 */ /* 0x000fe200078cc0ff */
[----:B------:R-:W3:Y:S04]  /*116010*/  LDL.LU.64 R54, [R1+0x13e8] ;  /* 0x0013e80001367983 */ /* 0x000ee80000300a00 */
[----:B------:R-:W4:Y:S01]  /*116020*/  LDL.LU R9, [R1+0x52c8] ;  /* 0x0052c80001097983 */ /* 0x000f220000300800 */
[----:B0-----:R-:W-:-:S03]  /*116030*/  PRMT R2, R41, 0x7771, RZ ;  /* 0x0000777129027816 */ /* 0x001fc600000000ff */
[----:B------:R-:W3:Y:S04]  /*116040*/  LDL.LU.64 R52, [R1+0x13e0] ;  /* 0x0013e00001347983 */ /* 0x000ee80000300a00 */
[----:B------:R-:W3:Y:S04]  /*116050*/  LDL.LU R8, [R1+0x52cc] ;  /* 0x0052cc0001087983 */ /* 0x000ee80000300800 */
        /* <DEDUP_REMOVED lines=10> */
[C---:B------:R-:W-:Y:S02]  /*116100*/  LOP3.LUT P0, RZ, R5.reuse, 0x200, RZ, 0xc0, !PT ;  /* 0x0000020005ff7812 */ /* 0x040fe4000780c0ff */
[C---:B------:R-:W-:Y:S02]  /*116110*/  LOP3.LUT P1, RZ, R5.reuse, 0x400, RZ, 0xc0, !PT ;  /* 0x0000040005ff7812 */ /* 0x040fe4000782c0ff */
[C---:B------:R-:W-:Y:S02]  /*116120*/  LOP3.LUT P2, RZ, R5.reuse, 0x800, RZ, 0xc0, !PT ;  /* 0x0000080005ff7812 */ /* 0x040fe4000784c0ff */
[----:B------:R-:W-:-:S02]  /*116130*/  LOP3.LUT P3, RZ, R5, 0x1000, RZ, 0xc0, !PT ;  /* 0x0000100005ff7812 */ /* 0x000fc4000786c0ff */
[----:B------:R-:W-:Y:S01]  /*116140*/  LOP3.LUT P4, RZ, R4, 0x1000, RZ, 0xc0, !PT ;  /* 0x0000100004ff7812 */ /* 0x000fe2000788c0ff */
[----:B--2---:R0:W-:Y:S02]  /*116150*/  @P5 STG.E.U8 desc[UR4][R42.64], R2 ;  /* 0x000000022a005986 */ /* 0x0041e4000c101104 */
[----:B0-----:R-:W-:-:S05]  /*116160*/  PRMT R2, R40, 0x7773, RZ ;  /* 0x0000777328027816 */ /* 0x001fca00000000ff */
[----:B------:R0:W-:Y:S04]  /*116170*/  @P6 STG.E.U8 desc[UR4][R6.64], R2 ;  /* 0x0000000206006986 */ /* 0x0001e8000c101104 */
[----:B0-----:R-:W2:Y:S01]  /*116180*/  LDL.LU R7, [R1+0x784] ;  /* 0x0007840001077983 */ /* 0x001ea20000300800 */
[----:B------:R-:W-:-:S03]  /*116190*/  LOP3.LUT P5, RZ, R4, 0x2000, RZ, 0xc0, !PT ;  /* 0x0000200004ff7812 */ /* 0x000fc600078ac0ff */
[----:B------:R-:W3:Y:S04]  /*1161a0*/  LDL.LU.64 R46, [R1+0x13d8] ;  /* 0x0013d800012e7983 */ /* 0x000ee80000300a00 */
[----:B------:R-:W4:Y:S04]  /*1161b0*/  LDL.LU.64 R4, [R1+0x13d0] ;  /* 0x0013d00001047983 */ /* 0x000f280000300a00 */
[----:B------:R-:W4:Y:S04]  /*1161c0*/  LDL.LU.64 R60, [R1+0x13c8] ;  /* 0x0013c800013c7983 */ /* 0x000f280000300a00 */
[----:B------:R-:W4:Y:S04]  /*1161d0*/  LDL.LU.64 R44, [R1+0x13c0] ;  /* 0x0013c000012c7983 */ /* 0x000f280000300a00 */
[----:B------:R-:W4:Y:S04]  /*1161e0*/  LDL.LU R6, [R1+0x774] ;  /* 0x0007740001067983 */ /* 0x000f280000300800 */
[----:B------:R-:W4:Y:S04]  /*1161f0*/  LDL.LU R48, [R1+0x23e8] ;  /* 0x0023e80001307983 */ /* 0x000f280000300800 */
[----:B------:R-:W4:Y:S04]  /*116200*/  LDL.LU R50, [R1+0x23e0] ;  /* 0x0023e00001327983 */ /* 0x000f280000300800 */
[----:B------:R-:W4:Y:S04]  /*116210*/  LDL.LU R40, [R1+0x23dc] ;  /* 0x0023dc0001287983 */ /* 0x000f280000300800 */
[----:B------:R-:W4:Y:S01]  /*116220*/  LDL.LU R42, [R1+0x23cc] ;  /* 0x0023cc00012a7983 */ /* 0x000f220000300800 */
[----:B------:R-:W-:-:S03]  /*116230*/  LOP3.LUT P6, RZ, R0, 0x200000, RZ, 0xc0, !PT ;  /* 0x0020000000ff7812 */ /* 0x000fc600078cc0ff */
[----:B------:R-:W4:Y:S01]  /*116240*/  LDL.LU.64 R32, [R1+0x13b8] ;  /* 0x0013b80001207983 */ /* 0x000f220000300a00 */
[C---:B--2---:R-:W-:Y:S02]  /*116250*/  PRMT R2, R7.reuse, 0x7770, RZ ;  /* 0x0000777007027816 */ /* 0x044fe400000000ff */
[----:B------:R-:W-:-:S03]  /*116260*/  PRMT R0, R7, 0x7771, RZ ;  /* 0x0000777107007816 */ /* 0x000fc600000000ff */
[----:B---3--:R0:W-:Y:S04]  /*116270*/  @P0 STG.E.U8 desc[UR4][R54.64], R2 ;  /* 0x0000000236000986 */ /* 0x0081e8000c101104 */
[----:B------:R1:W-:Y:S04]  /*116280*/  @P1 STG.E.U8 desc[UR4][R52.64], R0 ;  /* 0x0000000034001986 */ /* 0x0003e8000c101104 */
[----:B0-----:R-:W2:Y:S04]  /*116290*/  LDL.LU.64 R54, [R1+0x13b0] ;  /* 0x0013b00001367983 */ /* 0x001ea80000300a00 */
[----:B------:R-:W3:Y:S04]  /*1162a0*/  LDL.LU R16, [R1+0x23c8] ;  /* 0x0023c80001107983 */ /* 0x000ee80000300800 */
[----:B------:R-:W3:Y:S01]  /*1162b0*/  LDL.LU R24, [R1+0x23c0] ;  /* 0x0023c00001187983 */ /* 0x000ee20000300800 */
[----:B------:R-:W-:-:S02]  /*1162c0*/  PRMT R2, R7, 0x7772, RZ ;  /* 0x0000777207027816 */ /* 0x000fc400000000ff */
[----:B-1----:R-:W-:Y:S01]  /*1162d0*/  PRMT R0, R7, 0x7773, RZ ;  /* 0x0000777307007816 */ /* 0x002fe200000000ff */
[----:B------:R-:W3:Y:S04]  /*1162e0*/  LDL.LU R43, [R1+0x6b4] ;  /* 0x0006b400012b7983 */ /* 0x000ee80000300800 */
[----:B------:R0:W-:Y:S04]  /*1162f0*/  @P2 STG.E.U8 desc[UR4][R46.64], R2 ;  /* 0x000000022e002986 */ /* 0x0001e8000c101104 */
[----:B----4-:R1:W-:Y:S04]  /*116300*/  @P3 STG.E.U8 desc[UR4][R4.64], R0 ;  /* 0x0000000004003986 */ /* 0x0103e8000c101104 */
[----:B0-----:R-:W4:Y:S04]  /*116310*/  LDL.LU.64 R46, [R1+0x13a8] ;  /* 0x0013a800012e7983 */ /* 0x001f280000300a00 */
[----:B-1----:R-:W4:Y:S04]  /*116320*/  LDL.LU.64 R4, [R1+0x13a0] ;  /* 0x0013a00001047983 */ /* 0x002f280000300a00 */
[----:B------:R-:W4:Y:S04]  /*116330*/  LDL.LU R56, [R1+0x23bc] ;  /* 0x0023bc0001387983 */ /* 0x000f280000300800 */
[----:B------:R-:W4:Y:S01]  /*116340*/  LDL.LU R53, [R1+0x23b4] ;  /* 0x0023b40001357983 */ /* 0x000f220000300800 */
[----:B------:R-:W-:-:S02]  /*116350*/  PRMT R2, R6, 0x7770, RZ ;  /* 0x0000777006027816 */ /* 0x000fc400000000ff */
[C---:B------:R-:W-:Y:S01]  /*116360*/  PRMT R0, R6.reuse, 0x7771, RZ ;  /* 0x0000777106007816 */ /* 0x040fe200000000ff */
[----:B------:R-:W4:Y:S04]  /*116370*/  LDL.LU R52, [R1+0x23a8] ;  /* 0x0023a80001347983 */ /* 0x000f280000300800 */
[----:B------:R-:W4:Y:S04]  /*116380*/  LDL.LU.64 R36, [R1+0x1398] ;  /* 0x0013980001247983 */ /* 0x000f280000300a00 */
[----:B------:R0:W-:Y:S04]  /*116390*/  @P4 STG.E.U8 desc[UR4][R60.64], R2 ;  /* 0x000000023c004986 */ /* 0x0001e8000c101104 */
[----:B------:R1:W-:Y:S04]  /*1163a0*/  @P5 STG.E.U8 desc[UR4][R44.64], R0 ;  /* 0x000000002c005986 */ /* 0x0003e8000c101104 */
[----:B------:R-:W4:Y:S01]  /*1163b0*/  LDL.LU R49, [R1+0x23a0] ;  /* 0x0023a00001317983 */ /* 0x000f220000300800 */
[----:B0-----:R-:W-:-:S03]  /*1163c0*/  PRMT R2, R6, 0x7772, RZ ;  /* 0x0000777206027816 */ /* 0x001fc600000000ff */
[----:B-1----:R-:W4:Y:S01]  /*1163d0*/  LDL.LU R44, [R1+0x2394] ;  /* 0x00239400012c7983 */ /* 0x002f220000300800 */
[----:B------:R-:W-:-:S03]  /*1163e0*/  PRMT R0, R6, 0x7773, RZ ;  /* 0x0000777306007816 */ /* 0x000fc600000000ff */
[----:B------:R-:W4:Y:S01]  /*1163f0*/  LDL.LU.64 R6, [R1+0x1390] ;  /* 0x0013900001067983 */ /* 0x000f220000300a00 */
[----:B------:R-:W-:Y:S01]  /*116400*/  ISETP.GE.AND P0, PT, R9, UR38, PT ;  /* 0x0000002609007c0c */ /* 0x000fe2000bf06270 */
[----:B------:R-:W0:Y:S01]  /*116410*/  LDCU.64 UR38, c[0x0][0x398] ;  /* 0x00007300ff2677ac */ /* 0x000e220008000a00 */
[----:B------:R-:W-:Y:S01]  /*116420*/  ISETP.GE.AND P1, PT, R8, UR40, PT ;  /* 0x0000002808007c0c */ /* 0x000fe2000bf26270 */
[----:B------:R-:W3:Y:S01]  /*116430*/  LDCU.64 UR40, c[0x0][0x398] ;  /* 0x00007300ff2877ac */ /* 0x000ee20008000a00 */
[----:B------:R-:W-:Y:S02]  /*116440*/  ISETP.LT.AND P3, PT, R48, UR32, !P6 ;  /* 0x0000002030007c0c */ /* 0x000fe4000f761270 */
[----:B------:R-:W-:Y:S02]  /*116450*/  ISETP.LT.AND P2, PT, R50, UR34, !P6 ;  /* 0x0000002232007c0c */ /* 0x000fe4000f741270 */
[----:B------:R-:W-:Y:S01]  /*116460*/  ISETP.LT.AND P5, PT, R40, UR36, !P6 ;  /* 0x0000002428007c0c */ /* 0x000fe2000f7a1270 */
[----:B------:R-:W4:Y:S01]  /*116470*/  LDL.LU R60, [R1+0x714] ;  /* 0x00071400013c7983 */ /* 0x000f220000300800 */
[----:B------:R-:W1:Y:S01]  /*116480*/  LDCU UR32, c[0x0][0x398] ;  /* 0x00007300ff2077ac */ /* 0x000e620008000800 */
[----:B------:R-:W1:Y:S01]  /*116490*/  LDCU UR34, c[0x0][0x398] ;  /* 0x00007300ff2277ac */ /* 0x000e620008000800 */
[----:B------:R-:W1:Y:S01]  /*1164a0*/  LDCU UR36, c[0x0][0x398] ;  /* 0x00007300ff2477ac */ /* 0x000e620008000800 */
[----:B0-----:R-:W-:-:S04]  /*1164b0*/  ISETP.LT.AND P4, PT, R42, UR38, !P6 ;  /* 0x000000262a007c0c */ /* 0x001fc8000f781270 */
[----:B------:R0:W-:Y:S01]  /*1164c0*/  @P3 STG.E.U8 desc[UR4][R32.64], R2 ;  /* 0x0000000220003986 */ /* 0x0001e2000c101104 */
[----:B------:R-:W1:Y:S03]  /*1164d0*/  LDCU UR38, c[0x0][0x39c] ;  /* 0x00007380ff2677ac */ /* 0x000e660008000800 */
[----:B0-----:R-:W4:Y:S04]  /*1164e0*/  LDL.LU.64 R32, [R1+0x1388] ;  /* 0x0013880001207983 */ /* 0x001f280000300a00 */
[----:B--2---:R0:W-:Y:S01]  /*1164f0*/  @P2 STG.E.U8 desc[UR4][R54.64], R0 ;  /* 0x0000000036002986 */ /* 0x0041e2000c101104 */
[----:B---3--:R-:W-:Y:S02]  /*116500*/  ISETP.LT.AND P3, PT, R16, UR40, !P6 ;  /* 0x0000002810007c0c */ /* 0x008fe4000f761270 */
[----:B------:R-:W-:-:S02]  /*116510*/  PRMT R2, R43, 0x7770, RZ ;  /* 0x000077702b027816 */ /* 0x000fc400000000ff */
[----:B------:R-:W-:Y:S01]  /*116520*/  ISETP.LT.AND P2, PT, R24, UR42, !P6 ;  /* 0x0000002a18007c0c */ /* 0x000fe2000f741270 */
[----:B------:R-:W2:Y:S01]  /*116530*/  LDCU UR40, c[0x0][0x39c] ;  /* 0x00007380ff2877ac */ /* 0x000ea20008000800 */
[----:B------:R-:W3:Y:S01]  /*116540*/  LDCU UR42, c[0x0][0x398] ;  /* 0x00007300ff2a77ac */ /* 0x000ee20008000800 */
[----:B0-----:R-:W2:Y:S04]  /*116550*/  LDL.LU.64 R54, [R1+0x1380] ;  /* 0x0013800001367983 */ /* 0x001ea80000300a00 */
[----:B------:R-:W3:Y:S01]  /*116560*/  LDL.LU R45, [R1+0x2398] ;  /* 0x00239800012d7983 */ /* 0x000ee20000300800 */
[----:B------:R-:W-:-:S03]  /*116570*/  PRMT R0, R43, 0x7771, RZ ;  /* 0x000077712b007816 */ /* 0x000fc600000000ff */
[----:B------:R-:W3:Y:S04]  /*116580*/  LDL.LU R41, [R1+0x238c] ;  /* 0x00238c0001297983 */ /* 0x000ee80000300800 */
[----:B----4-:R0:W-:Y:S04]  /*116590*/  @P5 STG.E.U8 desc[UR4][R46.64], R2 ;  /* 0x000000022e005986 */ /* 0x0101e8000c101104 */
[----:B------:R4:W-:Y:S04]  /*1165a0*/  @P4 STG.E.U8 desc[UR4][R4.64], R0 ;  /* 0x0000000004004986 */ /* 0x0009e8000c101104 */
[----:B0-----:R-:W3:Y:S04]  /*1165b0*/  LDL.LU.64 R46, [R1+0x1378] ;  /* 0x00137800012e7983 */ /* 0x001ee80000300a00 */
[----:B----4-:R-:W1:Y:S04]  /*1165c0*/  LDL.LU R5, [R1+0x52d4] ;  /* 0x0052d40001057983 */ /* 0x010e680000300800 */
[----:B------:R-:W4:Y:S01]  /*1165d0*/  LDL.LU.64 R20, [R1+0x1370] ;  /* 0x0013700001147983 */ /* 0x000f220000300a00 */
[----:B------:R-:W-:-:S03]  /*1165e0*/  PRMT R2, R43, 0x7772, RZ ;  /* 0x000077722b027816 */ /* 0x000fc600000000ff */
[----:B------:R-:W4:Y:S04]  /*1165f0*/  LDL.LU R4, [R1+0x704] ;  /* 0x0007040001047983 */ /* 0x000f280000300800 */
[----:B------:R-:W4:Y:S01]  /*116600*/  LDL R59, [R1+0x2380] ;  /* 0x00238000013b7983 */ /* 0x000f220000100800 */
[----:B------:R-:W-:-:S03]  /*116610*/  PRMT R0, R43, 0x7773, RZ ;  /* 0x000077732b007816 */ /* 0x000fc600000000ff */
[----:B------:R0:W-:Y:S04]  /*116620*/  @P3 STG.E.U8 desc[UR4][R36.64], R2 ;  /* 0x0000000224003986 */ /* 0x0001e8000c101104 */
[----:B------:R0:W-:Y:S04]  /*116630*/  @P2 STG.E.U8 desc[UR4][R6.64], R0 ;  /* 0x0000000006002986 */ /* 0x0001e8000c101104 */
[----:B0-----:R-:W4:Y:S04]  /*116640*/  LDL.LU.64 R36, [R1+0x1368] ;  /* 0x0013680001247983 */ /* 0x001f280000300a00 */
[----:B------:R-:W4:Y:S04]  /*116650*/  LDL.LU R43, [R1+0x2178] ;  /* 0x00217800012b7983 */ /* 0x000f280000300800 */
[----:B------:R-:W4:Y:S04]  /*116660*/  LDL.LU R51, [R1+0x23ec] ;  /* 0x0023ec0001337983 */ /* 0x000f280000300800 */
[----:B------:R-:W4:Y:S01]  /*116670*/  LDL.LU.64 R6, [R1+0x1360] ;  /* 0x0013600001067983 */ /* 0x000f220000300a00 */
[----:B------:R-:W-:-:S02]  /*116680*/  ISETP.LT.AND P5, PT, R56, UR44, !P6 ;  /* 0x0000002c38007c0c */ /* 0x000fc4000f7a1270 */
[----:B------:R-:W-:Y:S02]  /*116690*/  ISETP.LT.AND P4, PT, R53, UR46, !P6 ;  /* 0x0000002e35007c0c */ /* 0x000fe4000f781270 */
[----:B------:R-:W-:Y:S02]  /*1166a0*/  PRMT R2, R60, 0x7770, RZ ;  /* 0x000077703c027816 */ /* 0x000fe400000000ff */
[----:B------:R-:W-:Y:S02]  /*1166b0*/  ISETP.LT.AND P2, PT, R52, UR48, !P6 ;  /* 0x0000003034007c0c */ /* 0x000fe4000f741270 */
[----:B------:R-:W-:Y:S02]  /*1166c0*/  PRMT R0, R60, 0x7771, RZ ;  /* 0x000077713c007816 */ /* 0x000fe400000000ff */
[----:B------:R-:W-:Y:S01]  /*1166d0*/  ISETP.LT.AND P3, PT, R49, UR50, !P6 ;  /* 0x0000003231007c0c */ /* 0x000fe2000f761270 */
[----:B------:R-:W4:Y:S01]  /*1166e0*/  LDL.LU.64 R28, [R1+0x1358] ;  /* 0x00135800011c7983 */ /* 0x000f220000300a00 */
[----:B------:R-:W0:Y:S01]  /*1166f0*/  LDCU UR48, c[0x0][0x39c] ;  /* 0x00007380ff3077ac */ /* 0x000e220008000800 */
[----:B------:R-:W0:Y:S01]  /*116700*/  LDCU UR44, c[0x0][0x398] ;  /* 0x00007300ff2c77ac */ /* 0x000e220008000800 */
[----:B------:R-:W0:Y:S01]  /*116710*/  LDCU UR46, c[0x0][0x398] ;  /* 0x00007300ff2e77ac */ /* 0x000e220008000800 */
[----:B------:R-:W0:Y:S01]  /*116720*/  LDCU UR50, c[0x0][0x398] ;  /* 0x00007300ff3277ac */ /* 0x000e220008000800 */
[----:B------:R0:W-:Y:S01]  /*116730*/  @P5 STG.E.U8 desc[UR4][R32.64], R2 ;  /* 0x0000000220005986 */ /* 0x0001e2000c101104 */
[----:B------:R-:W-:Y:S01]  /*116740*/  ISETP.LT.AND P5, PT, R44, UR30, !P6 ;  /* 0x0000001e2c007c0c */ /* 0x000fe2000f7a1270 */
[----:B------:R-:W1:Y:S01]  /*116750*/  LDCU UR30, c[0x0][0x398] ;  /* 0x00007300ff1e77ac */ /* 0x000e620008000800 */
[C---:B0-----:R-:W-:Y:S01]  /*116760*/  PRMT R2, R60.reuse, 0x7772, RZ ;  /* 0x000077723c027816 */ /* 0x041fe200000000ff */
[----:B--2---:R0:W-:Y:S01]  /*116770*/  @P4 STG.E.U8 desc[UR4][R54.64], R0 ;  /* 0x0000000036004986 */ /* 0x0041e2000c101104 */
[----:B---3--:R-:W-:Y:S01]  /*116780*/  ISETP.LT.AND P4, PT, R45, UR52, !P6 ;  /* 0x000000342d007c0c */ /* 0x008fe2000f781270 */
[----:B------:R-:W2:Y:S02]  /*116790*/  LDCU UR52, c[0x0][0x398] ;  /* 0x00007300ff3477ac */ /* 0x000ea40008000800 */
[----:B0-----:R-:W3:Y:S04]  /*1167a0*/  LDL.LU.64 R54, [R1+0x1350] ;  /* 0x0013500001367983 */ /* 0x001ee80000300a00 */
[----:B------:R-:W2:Y:S04]  /*1167b0*/  LDL.LU R61, [R1+0x738] ;  /* 0x00073800013d7983 */ /* 0x000ea80000300800 */
[----:B------:R-:W2:Y:S01]  /*1167c0*/  LDL.LU.64 R32, [R1+0x1348] ;  /* 0x0013480001207983 */ /* 0x000ea20000300a00 */
[----:B------:R-:W-:-:S03]  /*1167d0*/  PRMT R0, R60, 0x7773, RZ ;  /* 0x000077733c007816 */ /* 0x000fc600000000ff */
[----:B------:R0:W-:Y:S04]  /*1167e0*/  @P2 STG.E.U8 desc[UR4][R46.64], R2 ;  /* 0x000000022e002986 */ /* 0x0001e8000c101104 */
[----:B----4-:R4:W-:Y:S01]  /*1167f0*/  @P3 STG.E.U8 desc[UR4][R20.64], R0 ;  /* 0x0000000014003986 */ /* 0x0109e2000c101104 */
[----:B0-----:R-:W-:-:S03]  /*116800*/  PRMT R2, R4, 0x7770, RZ ;  /* 0x0000777004027816 */ /* 0x001fc600000000ff */
[----:B------:R-:W2:Y:S04]  /*116810*/  LDL.LU.64 R46, [R1+0x1340] ;  /* 0x00134000012e7983 */ /* 0x000ea80000300a00 */
[----:B------:R-:W2:Y:S01]  /*116820*/  LDL.LU.64 R12, [R1+0x1338] ;  /* 0x00133800010c7983 */ /* 0x000ea20000300a00 */
[----:B----4-:R-:W-:-:S03]  /*116830*/  PRMT R0, R4, 0x7771, RZ ;  /* 0x0000777104007816 */ /* 0x010fc600000000ff */
[----:B------:R0:W-:Y:S04]  /*116840*/  @P4 STG.E.U8 desc[UR4][R36.64], R2 ;  /* 0x0000000224004986 */ /* 0x0001e8000c101104 */
[----:B------:R4:W-:Y:S04]  /*116850*/  @P5 STG.E.U8 desc[UR4][R6.64], R0 ;  /* 0x0000000006005986 */ /* 0x0009e8000c101104 */
[----:B0-----:R-:W2:Y:S04]  /*116860*/  LDL.LU.64 R36, [R1+0x1330] ;  /* 0x0013300001247983 */ /* 0x001ea80000300a00 */
[----:B------:R-:W2:Y:S04]  /*116870*/  LDL.LU R60, [R1+0x728] ;  /* 0x00072800013c7983 */ /* 0x000ea80000300800 */
[----:B----4-:R-:W4:Y:S01]  /*116880*/  LDL.LU.64 R6, [R1+0x1328] ;  /* 0x0013280001067983 */ /* 0x010f220000300a00 */
[----:B------:R-:W-:-:S02]  /*116890*/  ISETP.LT.AND P3, PT, R41, UR9, !P6 ;  /* 0x0000000929007c0c */ /* 0x000fc4000f761270 */
[----:B------:R-:W-:Y:S02]  /*1168a0*/  ISETP.LT.AND P6, PT, R59, UR10, !P6 ;  /* 0x0000000a3b007c0c */ /* 0x000fe4000f7c1270 */
[----:B------:R-:W-:Y:S02]  /*1168b0*/  ISETP.LT.AND P5, PT, R43, UR11, !P0 ;  /* 0x0000000b2b007c0c */ /* 0x000fe4000c7a1270 */
[C---:B------:R-:W-:Y:S02]  /*1168c0*/  PRMT R2, R4.reuse, 0x7772, RZ ;  /* 0x0000777204027816 */ /* 0x040fe400000000ff */
[----:B------:R-:W-:Y:S02]  /*1168d0*/  PRMT R0, R4, 0x7773, RZ ;  /* 0x0000777304007816 */ /* 0x000fe400000000ff */
[----:B-1----:R-:W-:Y:S02]  /*1168e0*/  ISETP.GE.AND P2, PT, R5, UR38, PT ;  /* 0x0000002605007c0c */ /* 0x002fe4000bf46270 */
[----:B------:R-:W-:Y:S01]  /*1168f0*/  ISETP.LT.AND P4, PT, R51, UR12, !P0 ;  /* 0x0000000c33007c0c */ /* 0x000fe2000c781270 */
[----:B------:R-:W4:Y:S01]  /*116900*/  LDL.LU.64 R4, [R1+0x1320] ;  /* 0x0013200001047983 */ /* 0x000f220000300a00 */
[----:B------:R-:W0:Y:S01]  /*116910*/  LDCU UR38, c[0x0][0x398] ;  /* 0x00007300ff2677ac */ /* 0x000e220008000800 */
[----:B------:R-:W1:Y:S01]  /*116920*/  LDCU UR9, c[0x0][0x398] ;  /* 0x00007300ff0977ac */ /* 0x000e620008000800 */
[----:B------:R-:W0:Y:S01]  /*116930*/  LDCU UR10, c[0x0][0x398] ;  /* 0x00007300ff0a77ac */ /* 0x000e220008000800 */
[----:B------:R-:W0:Y:S01]  /*116940*/  LDCU UR11, c[0x0][0x398] ;  /* 0x00007300ff0b77ac */ /* 0x000e220008000800 */
[----:B------:R-:W0:Y:S01]  /*116950*/  LDCU UR12, c[0x0][0x398] ;  /* 0x00007300ff0c77ac */ /* 0x000e220008000800 */
[----:B------:R2:W-:Y:S01]  /*116960*/  @P3 STG.E.U8 desc[UR4][R28.64], R2 ;  /* 0x000000021c003986 */ /* 0x0005e2000c101104 */
[----:B------:R-:W-:Y:S01]  /*116970*/  ISETP.LT.AND P3, PT, R50, UR14, !P0 ;  /* 0x0000000e32007c0c */ /* 0x000fe2000c761270 */
[----:B------:R-:W0:Y:S02]  /*116980*/  LDCU UR14, c[0x0][0x398] ;  /* 0x00007300ff0e77ac */ /* 0x000e240008000800 */
[----:B---3--:R3:W-:Y:S01]  /*116990*/  @P6 STG.E.U8 desc[UR4][R54.64], R0 ;  /* 0x0000000036006986 */ /* 0x0087e2000c101104 */
[----:B------:R-:W-:-:S02]  /*1169a0*/  ISETP.LT.AND P6, PT, R48, UR13, !P0 ;  /* 0x0000000d30007c0c */ /* 0x000fc4000c7c1270 */
[C---:B--2---:R-:W-:Y:S01]  /*1169b0*/  PRMT R2, R61.reuse, 0x7770, RZ ;  /* 0x000077703d027816 */ /* 0x044fe200000000ff */
[----:B------:R-:W2:Y:S04]  /*1169c0*/  LDCU UR13, c[0x0][0x398] ;  /* 0x00007300ff0d77ac */ /* 0x000ea80008000800 */
[----:B------:R0:W-:Y:S01]  /*1169d0*/  @P5 STG.E.U8 desc[UR4][R32.64], R2 ;  /* 0x0000000220005986 */ /* 0x0001e2000c101104 */
[----:B------:R-:W-:Y:S01]  /*1169e0*/  ISETP.LT.AND P5, PT, R40, UR15, !P0 ;  /* 0x0000000f28007c0c */ /* 0x000fe2000c7a1270 */
[----:B------:R-:W1:Y:S02]  /*1169f0*/  LDCU UR15, c[0x0][0x398] ;  /* 0x00007300ff0f77ac */ /* 0x000e640008000800 */
[----:B---3--:R-:W3:Y:S01]  /*116a00*/  LDL.LU.64 R54, [R1+0x1318] ;  /* 0x0013180001367983 */ /* 0x008ee20000300a00 */
[----:B------:R-:W-:-:S03]  /*116a10*/  PRMT R0, R61, 0x7771, RZ ;  /* 0x000077713d007816 */ /* 0x000fc600000000ff */
[----:B------:R-:W2:Y:S04]  /*116a20*/  LDL.LU.64 R20, [R1+0x1310] ;  /* 0x0013100001147983 */ /* 0x000ea80000300a00 */
[----:B0-----:R-:W2:Y:S01]  /*116a30*/  LDL.LU R32, [R1+0x6c8] ;  /* 0x0006c80001207983 */ /* 0x001ea20000300800 */
[----:B------:R-:W-:-:S03]  /*116a40*/  PRMT R2, R61, 0x7772, RZ ;  /* 0x000077723d027816 */ /* 0x000fc600000000ff */
[----:B------:R0:W-:Y:S04]  /*116a50*/  @P4 STG.E.U8 desc[UR4][R46.64], R0 ;  /* 0x000000002e004986 */ /* 0x0001e8000c101104 */
[----:B------:R-:W2:Y:S04]  /*116a60*/  LDL.LU.64 R28, [R1+0x1308] ;  /* 0x00130800011c7983 */ /* 0x000ea80000300a00 */
[----:B------:R1:W-:Y:S01]  /*116a70*/  @P6 STG.E.U8 desc[UR4][R12.64], R2 ;  /* 0x000000020c006986 */ /* 0x0003e2000c101104 */
[----:B0-----:R-:W-:-:S03]  /*116a80*/  PRMT R0, R61, 0x7773, RZ ;  /* 0x000077733d007816 */ /* 0x001fc600000000ff */
[----:B------:R-:W2:Y:S01]  /*116a90*/  LDL.LU.64 R46, [R1+0x1300] ;  /* 0x00130000012e7983 */ /* 0x000ea20000300a00 */
[----:B-1----:R-:W-:-:S03]  /*116aa0*/  PRMT R2, R60, 0x7770, RZ ;  /* 0x000077703c027816 */ /* 0x002fc600000000ff */
[----:B------:R-:W-:Y:S04]  /*116ab0*/  @P3 STG.E.U8 desc[UR4][R36.64], R0 ;  /* 0x0000000024003986 */ /* 0x000fe8000c101104 */
[----:B----4-:R0:W-:Y:S04]  /*116ac0*/  @P5 STG.E.U8 desc[UR4][R6.64], R2 ;  /* 0x0000000206005986 */ /* 0x0101e8000c101104 */
[----:B0-----:R-:W4:Y:S01]  /*116ad0*/  LDL.LU.64 R6, [R1+0x12f8] ;  /* 0x0012f80001067983 */ /* 0x001f220000300a00 */
[----:B------:R-:W-:Y:S02]  /*116ae0*/  ISETP.LT.AND P4, PT, R42, UR16, !P0 ;  /* 0x000000102a007c0c */ /* 0x000fe4000c781270 */
[----:B------:R-:W-:-:S02]  /*116af0*/  ISETP.LT.AND P6, PT, R16, UR17, !P0 ;  /* 0x0000001110007c0c */ /* 0x000fc4000c7c1270 */
[----:B------:R-:W-:Y:S02]  /*116b00*/  PRMT R0, R60, 0x7771, RZ ;  /* 0x000077713c007816 */ /* 0x000fe400000000ff */
[----:B------:R-:W-:Y:S01]  /*116b10*/  ISETP.LT.AND P3, PT, R24, UR18, !P0 ;  /* 0x0000001218007c0c */ /* 0x000fe2000c761270 */
[----:B------:R-:W4:Y:S01]  /*116b20*/  LDL.LU R8, [R1+0x52e4] ;  /* 0x0052e40001087983 */ /* 0x000f220000300800 */
[----:B------:R-:W-:Y:S02]  /*116b30*/  PRMT R2, R60, 0x7772, RZ ;  /* 0x000077723c027816 */ /* 0x000fe400000000ff */
[----:B------:R-:W-:Y:S01]  /*116b40*/  ISETP.LT.AND P5, PT, R56, UR19, !P0 ;  /* 0x0000001338007c0c */ /* 0x000fe2000c7a1270 */
[----:B------:R-:W0:Y:S01]  /*116b50*/  LDCU UR16, c[0x0][0x398] ;  /* 0x00007300ff1077ac */ /* 0x000e220008000800 */
[----:B------:R-:W1:Y:S01]  /*116b60*/  LDCU UR17, c[0x0][0x398] ;  /* 0x00007300ff1177ac */ /* 0x000e620008000800 */
[----:B------:R-:W0:Y:S01]  /*116b70*/  LDCU UR18, c[0x0][0x398] ;  /* 0x00007300ff1277ac */ /* 0x000e220008000800 */
[----:B------:R-:W0:Y:S01]  /*116b80*/  LDCU UR19, c[0x0][0x398] ;  /* 0x00007300ff1377ac */ /* 0x000e220008000800 */
[----:B------:R1:W-:Y:S01]  /*116b90*/  @P4 STG.E.U8 desc[UR4][R4.64], R0 ;  /* 0x0000000004004986 */ /* 0x0003e2000c101104 */
[----:B------:R-:W-:Y:S01]  /*116ba0*/  ISETP.LT.AND P4, PT, R53, UR20, !P0 ;  /* 0x0000001435007c0c */ /* 0x000fe2000c781270 */
[----:B------:R-:W0:Y:S02]  /*116bb0*/  LDCU UR20, c[0x0][0x398] ;  /* 0x00007300ff1477ac */ /* 0x000e240008000800 */
[----:B-1----:R-:W4:Y:S04]  /*116bc0*/  LDL.LU.64 R4, [R1+0x12f0] ;  /* 0x0012f00001047983 */ /* 0x002f280000300a00 */
[----:B------:R-:W4:Y:S01]  /*116bd0*/  LDL.LU R61, [R1+0x788] ;  /* 0x00078800013d7983 */ /* 0x000f220000300800 */
[----:B------:R-:W-:-:S03]  /*116be0*/  PRMT R0, R60, 0x7773, RZ ;  /* 0x000077733c007816 */ /* 0x000fc600000000ff */
[----:B------:R-:W4:Y:S04]  /*116bf0*/  LDL.LU.64 R36, [R1+0x12e8] ;  /* 0x0012e80001247983 */ /* 0x000f280000300a00 */
[----:B---3--:R1:W-:Y:S01]  /*116c00*/  @P6 STG.E.U8 desc[UR4][R54.64], R2 ;  /* 0x0000000236006986 */ /* 0x0083e2000c101104 */
[----:B------:R-:W-:-:S03]  /*116c10*/  ISETP.LT.AND P6, PT, R52, UR21, !P0 ;  /* 0x0000001534007c0c */ /* 0x000fc6000c7c1270 */
[----:B--2---:R2:W-:Y:S01]  /*116c20*/  @P3 STG.E.U8 desc[UR4][R20.64], R0 ;  /* 0x0000000014003986 */ /* 0x0045e2000c101104 */
[----:B------:R-:W3:Y:S03]  /*116c30*/  LDCU UR21, c[0x0][0x398] ;  /* 0x00007300ff1577ac */ /* 0x000ee60008000800 */
[----:B-1----:R-:W3:Y:S01]  /*116c40*/  LDL.LU.64 R54, [R1+0x12e0] ;  /* 0x0012e00001367983 */ /* 0x002ee20000300a00 */
[C---:B------:R-:W-:Y:S02]  /*116c50*/  PRMT R2, R32.reuse, 0x7770, RZ ;  /* 0x0000777020027816 */ /* 0x040fe400000000ff */
[C---:B--2---:R-:W-:Y:S01]  /*116c60*/  PRMT R0, R32.reuse, 0x7771, RZ ;  /* 0x0000777120007816 */ /* 0x044fe200000000ff */
[----:B------:R-:W2:Y:S04]  /*116c70*/  LDL.LU.64 R12, [R1+0x12d8] ;  /* 0x0012d800010c7983 */ /* 0x000ea80000300a00 */
[----:B------:R1:W-:Y:S04]  /*116c80*/  @P5 STG.E.U8 desc[UR4][R28.64], R2 ;  /* 0x000000021c005986 */ /* 0x0003e8000c101104 */
[----:B------:R0:W-:Y:S01]  /*116c90*/  @P4 STG.E.U8 desc[UR4][R46.64], R0 ;  /* 0x000000002e004986 */ /* 0x0001e2000c101104 */
[----:B-1----:R-:W-:-:S03]  /*116ca0*/  PRMT R2, R32, 0x7772, RZ ;  /* 0x0000777220027816 */ /* 0x002fc600000000ff */
[----:B0-----:R-:W2:Y:S04]  /*116cb0*/  LDL.LU.64 R46, [R1+0x12d0] ;  /* 0x0012d000012e7983 */ /* 0x001ea80000300a00 */
[----:B------:R-:W2:Y:S04]  /*116cc0*/  LDL.LU R60, [R1+0x778] ;  /* 0x00077800013c7983 */ /* 0x000ea80000300800 */
[----:B----4-:R0:W-:Y:S04]  /*116cd0*/  @P6 STG.E.U8 desc[UR4][R6.64], R2 ;  /* 0x0000000206006986 */ /* 0x0101e8000c101104 */
[----:B0-----:R-:W4:Y:S01]  /*116ce0*/  LDL.LU.64 R6, [R1+0x12c8] ;  /* 0x0012c80001067983 */ /* 0x001f220000300a00 */
[----:B------:R-:W-:-:S02]  /*116cf0*/  ISETP.LT.AND P3, PT, R49, UR22, !P0 ;  /* 0x0000001631007c0c */ /* 0x000fc4000c761270 */
[----:B------:R-:W-:Y:S02]  /*116d00*/  ISETP.LT.AND P4, PT, R45, UR23, !P0 ;  /* 0x000000172d007c0c */ /* 0x000fe4000c781270 */
[----:B------:R-:W-:Y:S02]  /*116d10*/  ISETP.LT.AND P5, PT, R44, UR24, !P0 ;  /* 0x000000182c007c0c */ /* 0x000fe4000c7a1270 */
[----:B------:R-:W-:Y:S01]  /*116d20*/  PRMT R0, R32, 0x7773, RZ ;  /* 0x0000777320007816 */ /* 0x000fe200000000ff */
[----:B------:R-:W4:Y:S01]  /*116d30*/  LDL.LU.64 R28, [R1+0x12c0] ;  /* 0x0012c000011c7983 */ /* 0x000f220000300a00 */
[----:B------:R-:W-:-:S05]  /*116d40*/  PRMT R2, R61, 0x7770, RZ ;  /* 0x000077703d027816 */ /* 0x000fca00000000ff */
[----:B------:R0:W-:Y:S01]  /*116d50*/  @P3 STG.E.U8 desc[UR4][R4.64], R0 ;  /* 0x0000000004003986 */ /* 0x0001e2000c101104 */
[----:B------:R-:W-:Y:S02]  /*116d60*/  ISETP.LT.AND P3, PT, R41, UR25, !P0 ;  /* 0x0000001929007c0c */ /* 0x000fe4000c761270 */
[----:B------:R-:W-:Y:S01]  /*116d70*/  ISETP.GE.AND P6, PT, R8, UR40, PT ;  /* 0x0000002808007c0c */ /* 0x000fe2000bfc6270 */
[----:B------:R-:W1:Y:S01]  /*116d80*/  LDCU UR22, c[0x0][0x398] ;  /* 0x00007300ff1677ac */ /* 0x000e620008000800 */
[----:B------:R1:W-:Y:S01]  /*116d90*/  @P4 STG.E.U8 desc[UR4][R36.64], R2 ;  /* 0x0000000224004986 */ /* 0x0003e2000c101104 */
[----:B------:R-:W-:Y:S01]  /*116da0*/  ISETP.LT.AND P0, PT, R59, UR26, !P0 ;  /* 0x0000001a3b007c0c */ /* 0x000fe2000c701270 */
[----:B------:R-:W2:Y:S01]  /*116db0*/  LDCU UR23, c[0x0][0x398] ;  /* 0x00007300ff1777ac */ /* 0x000ea20008000800 */
[----:B------:R-:W2:Y:S01]  /*116dc0*/  LDCU UR24, c[0x0][0x398] ;  /* 0x00007300ff1877ac */ /* 0x000ea20008000800 */
[----:B------:R-:W2:Y:S01]  /*116dd0*/  LDCU UR25, c[0x0][0x398] ;  /* 0x00007300ff1977ac */ /* 0x000ea20008000800 */
[----:B------:R-:W2:Y:S01]  /*116de0*/  LDCU UR40, c[0x0][0x398] ;  /* 0x00007300ff2877ac */ /* 0x000ea20008000800 */
[C---:B0-----:R-:W-:Y:S01]  /*116df0*/  PRMT R0, R61.reuse, 0x7771, RZ ;  /* 0x000077713d007816 */ /* 0x041fe200000000ff */
[----:B------:R-:W4:Y:S04]  /*116e00*/  LDL.LU.64 R4, [R1+0x12b8] ;  /* 0x0012b80001047983 */ /* 0x000f280000300a00 */
[----:B------:R-:W4:Y:S01]  /*116e10*/  LDL.LU.64 R32, [R1+0x12b0] ;  /* 0x0012b00001207983 */ /* 0x000f220000300a00 */
[----:B-1----:R-:W-:-:S02]  /*116e20*/  PRMT R2, R61, 0x7772, RZ ;  /* 0x000077723d027816 */ /* 0x002fc400000000ff */
[----:B------:R-:W-:Y:S01]  /*116e30*/  ISETP.LT.AND P4, PT, R51, UR28, !P1 ;  /* 0x0000001c33007c0c */ /* 0x000fe2000cf81270 */
[----:B------:R-:W0:Y:S01]  /*116e40*/  LDCU UR26, c[0x0][0x398] ;  /* 0x00007300ff1a77ac */ /* 0x000e220008000800 */
[----:B------:R-:W1:Y:S01]  /*116e50*/  LDCU UR28, c[0x0][0x398] ;  /* 0x00007300ff1c77ac */ /* 0x000e620008000800 */
[----:B---3--:R3:W-:Y:S01]  /*116e60*/  @P5 STG.E.U8 desc[UR4][R54.64], R0 ;  /* 0x0000000036005986 */ /* 0x0087e2000c101104 */
[----:B------:R-:W-:-:S03]  /*116e70*/  ISETP.LT.AND P5, PT, R43, UR27, !P1 ;  /* 0x0000001b2b007c0c */ /* 0x000fc6000cfa1270 */
[----:B--2---:R2:W-:Y:S01]  /*116e80*/  @P3 STG.E.U8 desc[UR4][R12.64], R2 ;  /* 0x000000020c003986 */ /* 0x0045e2000c101104 */
[----:B------:R-:W0:Y:S03]  /*116e90*/  LDCU UR27, c[0x0][0x398] ;  /* 0x00007300ff1b77ac */ /* 0x000e260008000800 */
[----:B---3--:R-:W3:Y:S04]  /*116ea0*/  LDL.LU R54, [R1+0x6b8] ;  /* 0x0006b80001367983 */ /* 0x008ee80000300800 */
[----:B------:R-:W3:Y:S04]  /*116eb0*/  LDL.LU.64 R20, [R1+0x12a8] ;  /* 0x0012a80001147983 */ /* 0x000ee80000300a00 */
[----:B------:R-:W3:Y:S01]  /*116ec0*/  LDL.LU.64 R36, [R1+0x12a0] ;  /* 0x0012a00001247983 */ /* 0x000ee20000300a00 */
[----:B------:R-:W-:-:S02]  /*116ed0*/  PRMT R0, R61, 0x7773, RZ ;  /* 0x000077733d007816 */ /* 0x000fc400000000ff */
[----:B--2---:R-:W-:-:S03]  /*116ee0*/  PRMT R2, R60, 0x7770, RZ ;  /* 0x000077703c027816 */ /* 0x004fc600000000ff */
[----:B------:R2:W-:Y:S04]  /*116ef0*/  @P0 STG.E.U8 desc[UR4][R46.64], R0 ;  /* 0x000000002e000986 */ /* 0x0005e8000c101104 */
[----:B--2---:R-:W2:Y:S04]  /*116f00*/  LDL.LU.64 R46, [R1+0x1298] ;  /* 0x00129800012e7983 */ /* 0x004ea80000300a00 */
[----:B----4-:R4:W-:Y:S04]  /*116f10*/  @P5 STG.E.U8 desc[UR4][R6.64], R2 ;  /* 0x0000000206005986 */ /* 0x0109e8000c101104 */
[----:B----4-:R-:W4:Y:S01]  /*116f20*/  LDL.LU.64 R6, [R1+0x1290] ;  /* 0x0012900001067983 */ /* 0x010f220000300a00 */
[----:B------:R-:W-:-:S02]  /*116f30*/  ISETP.LT.AND P3, PT, R48, UR29, !P1 ;  /* 0x0000001d30007c0c */ /* 0x000fc4000cf61270 */
[----:B------:R-:W-:Y:S02]  /*116f40*/  PRMT R0, R60, 0x7771, RZ ;  /* 0x000077713c007816 */ /* 0x000fe400000000ff */
[----:B------:R-:W-:Y:S01]  /*116f50*/  ISETP.LT.AND P0, PT, R50, UR31, !P1 ;  /* 0x0000001f32007c0c */ /* 0x000fe2000cf01270 */
[----:B------:R-:W4:Y:S04]  /*116f60*/  LDL.LU R61, [R1+0x718] ;  /* 0x00071800013d7983 */ /* 0x000f280000300800 */
[----:B------:R0:W-:Y:S01]  /*116f70*/  @P4 STG.E.U8 desc[UR4][R28.64], R0 ;  /* 0x000000001c004986 */ /* 0x0001e2000c101104 */
[----:B------:R-:W-:Y:S02]  /*116f80*/  ISETP.LT.AND P5, PT, R40, UR54, !P1 ;  /* 0x0000003628007c0c */ /* 0x000fe4000cfa1270 */
[----:B------:R-:W-:-:S02]  /*116f90*/  ISETP.LT.AND P4, PT, R42, UR55, !P1 ;  /* 0x000000372a007c0c */ /* 0x000fc4000cf81270 */
[C---:B------:R-:W-:Y:S01]  /*116fa0*/  PRMT R2, R60.reuse, 0x7772, RZ ;  /* 0x000077723c027816 */ /* 0x040fe200000000ff */
[----:B------:R-:W1:Y:S01]  /*116fb0*/  LDCU UR29, c[0x0][0x398] ;  /* 0x00007300ff1d77ac */ /* 0x000e620008000800 */
[----:B------:R-:W1:Y:S01]  /*116fc0*/  LDCU UR31, c[0x0][0x398] ;  /* 0x00007300ff1f77ac */ /* 0x000e620008000800 */
[----:B------:R-:W1:Y:S01]  /*116fd0*/  LDCU UR54, c[0x0][0x398] ;  /* 0x00007300ff3677ac */ /* 0x000e620008000800 */
[----:B------:R-:W1:Y:S01]  /*116fe0*/  LDCU UR55, c[0x0][0x398] ;  /* 0x00007300ff3777ac */ /* 0x000e620008000800 */
[----:B0-----:R-:W-:Y:S01]  /*116ff0*/  PRMT R0, R60, 0x7773, RZ ;  /* 0x000077733c007816 */ /* 0x001fe200000000ff */
[----:B------:R-:W4:Y:S04]  /*117000*/  LDL.LU.64 R28, [R1+0x1288] ;  /* 0x00128800011c7983 */ /* 0x000f280000300a00 */
[----:B------:R0:W-:Y:S04]  /*117010*/  @P3 STG.E.U8 desc[UR4][R4.64], R2 ;  /* 0x0000000204003986 */ /* 0x0001e8000c101104 */
[----:B------:R1:W-:Y:S01]  /*117020*/  @P0 STG.E.U8 desc[UR4][R32.64], R0 ;  /* 0x0000000020000986 */ /* 0x0003e2000c101104 */
[----:B------:R-:W-:-:S02]  /*117030*/  ISETP.LT.AND P3, PT, R16, UR56, !P1 ;  /* 0x0000003810007c0c */ /* 0x000fc4000cf61270 */
[----:B------:R-:W-:Y:S01]  /*117040*/  ISETP.LT.AND P0, PT, R24, UR57, !P1 ;  /* 0x0000003918007c0c */ /* 0x000fe2000cf01270 */
[----:B------:R-:W2:Y:S01]  /*117050*/  LDCU UR56, c[0x0][0x398] ;  /* 0x00007300ff3877ac */ /* 0x000ea20008000800 */
[----:B------:R-:W2:Y:S01]  /*117060*/  LDCU UR57, c[0x0][0x398] ;  /* 0x00007300ff3977ac */ /* 0x000ea20008000800 */
[----:B0-----:R-:W4:Y:S04]  /*117070*/  LDL.LU.64 R4, [R1+0x1280] ;  /* 0x0012800001047983 */ /* 0x001f280000300a00 */
[----:B-1----:R-:W4:Y:S01]  /*117080*/  LDL.LU.64 R32, [R1+0x1278] ;  /* 0x0012780001207983 */ /* 0x002f220000300a00 */
[C---:B---3--:R-:W-:Y:S02]  /*117090*/  PRMT R2, R54.reuse, 0x7770, RZ ;  /* 0x0000777036027816 */ /* 0x048fe400000000ff */
[----:B------:R-:W-:-:S03]  /*1170a0*/  PRMT R0, R54, 0x7771, RZ ;  /* 0x0000777136007816 */ /* 0x000fc600000000ff */
[----:B------:R-:W-:Y:S04]  /*1170b0*/  @P5 STG.E.U8 desc[UR4][R20.64], R2 ;  /* 0x0000000214005986 */ /* 0x000fe8000c101104 */
[----:B------:R0:W-:Y:S04]  /*1170c0*/  @P4 STG.E.U8 desc[UR4][R36.64], R0 ;  /* 0x0000000024004986 */ /* 0x0001e8000c101104 */
[----:B0-----:R-:W3:Y:S04]  /*1170d0*/  LDL.LU.64 R36, [R1+0x1270] ;  /* 0x0012700001247983 */ /* 0x001ee80000300a00 */
[----:B------:R-:W3:Y:S01]  /*1170e0*/  LDL.LU R8, [R1+0x52f4] ;  /* 0x0052f40001087983 */ /* 0x000ee20000300800 */
[----:B------:R-:W-:-:S03]  /*1170f0*/  PRMT R2, R54, 0x7772, RZ ;  /* 0x0000777236027816 */ /* 0x000fc600000000ff */
[----:B------:R-:W3:Y:S01]  /*117100*/  LDL.LU R60, [R1+0x708] ;  /* 0x00070800013c7983 */ /* 0x000ee20000300800 */
[----:B------:R-:W-:-:S03]  /*117110*/  PRMT R0, R54, 0x7773, RZ ;  /* 0x0000777336007816 */ /* 0x000fc600000000ff */
[----:B--2---:R0:W-:Y:S04]  /*117120*/  @P3 STG.E.U8 desc[UR4][R46.64], R2 ;  /* 0x000000022e003986 */ /* 0x0041e8000c101104 */
[----:B0-----:R-:W2:Y:S04]  /*117130*/  LDL.LU.64 R46, [R1+0x1268] ;  /* 0x00126800012e7983 */ /* 0x001ea80000300a00 */
[----:B----4-:R0:W-:Y:S04]  /*117140*/  @P0 STG.E.U8 desc[UR4][R6.64], R0 ;  /* 0x0000000006000986 */ /* 0x0101e8000c101104 */
[----:B0-----:R-:W4:Y:S04]  /*117150*/  LDL.LU.64 R6, [R1+0x1260] ;  /* 0x0012600001067983 */ /* 0x001f280000300a00 */
[----:B------:R-:W4:Y:S01]  /*117160*/  LDL.LU.64 R54, [R1+0x1258] ;  /* 0x0012580001367983 */ /* 0x000f220000300a00 */
[----:B------:R-:W-:-:S02]  /*117170*/  ISETP.LT.AND P5, PT, R56, UR58, !P1 ;  /* 0x0000003a38007c0c */ /* 0x000fc4000cfa1270 */
[----:B------:R-:W-:Y:S02]  /*117180*/  ISETP.LT.AND P4, PT, R53, UR59, !P1 ;  /* 0x0000003b35007c0c */ /* 0x000fe4000cf81270 */
[----:B------:R-:W-:Y:S02]  /*117190*/  ISETP.LT.AND P3, PT, R52, UR60, !P1 ;  /* 0x0000003c34007c0c */ /* 0x000fe4000cf61270 */
[----:B------:R-:W-:Y:S02]  /*1171a0*/  PRMT R2, R61, 0x7770, RZ ;  /* 0x000077703d027816 */ /* 0x000fe400000000ff */
[----:B------:R-:W-:Y:S02]  /*1171b0*/  ISETP.LT.AND P0, PT, R49, UR61, !P1 ;  /* 0x0000003d31007c0c */ /* 0x000fe4000cf01270 */
[----:B------:R-:W-:Y:S01]  /*1171c0*/  PRMT R0, R61, 0x7771, RZ ;  /* 0x000077713d007816 */ /* 0x000fe200000000ff */
[----:B------:R-:W0:Y:S01]  /*1171d0*/  LDCU UR58, c[0x0][0x398] ;  /* 0x00007300ff3a77ac */ /* 0x000e220008000800 */
[----:B------:R-:W1:Y:S01]  /*1171e0*/  LDCU UR59, c[0x0][0x398] ;  /* 0x00007300ff3b77ac */ /* 0x000e620008000800 */
[----:B------:R-:W0:Y:S01]  /*1171f0*/  LDCU UR60, c[0x0][0x398] ;  /* 0x00007300ff3c77ac */ /* 0x000e220008000800 */
[----:B------:R-:W0:Y:S01]  /*117200*/  LDCU UR61, c[0x0][0x398] ;  /* 0x00007300ff3d77ac */ /* 0x000e220008000800 */
[----:B------:R1:W-:Y:S04]  /*117210*/  @P5 STG.E.U8 desc[UR4][R28.64], R2 ;  /* 0x000000021c005986 */ /* 0x0003e8000c101104 */
[----:B------:R0:W-:Y:S01]  /*117220*/  @P4 STG.E.U8 desc[UR4][R4.64], R0 ;  /* 0x0000000004004986 */ /* 0x0001e2000c101104 */
[----:B------:R-:W-:-:S02]  /*117230*/  ISETP.LT.AND P4, PT, R45, UR62, !P1 ;  /* 0x0000003e2d007c0c */ /* 0x000fc4000cf81270 */
[----:B-1----:R-:W-:Y:S02]  /*117240*/  PRMT R2, R61, 0x7772, RZ ;  /* 0x000077723d027816 */ /* 0x002fe400000000ff */
[----:B------:R-:W-:Y:S01]  /*117250*/  ISETP.LT.AND P5, PT, R41, UR64, !P1 ;  /* 0x0000004029007c0c */ /* 0x000fe2000cfa1270 */
[----:B------:R-:W1:Y:S01]  /*117260*/  LDCU UR62, c[0x0][0x398] ;  /* 0x00007300ff3e77ac */ /* 0x000e620008000800 */
[----:B------:R-:W1:Y:S01]  /*117270*/  LDCU UR64, c[0x0][0x398] ;  /* 0x00007300ff4077ac */ /* 0x000e620008000800 */
[----:B0-----:R-:W-:Y:S01]  /*117280*/  PRMT R0, R61, 0x7773, RZ ;  /* 0x000077733d007816 */ /* 0x001fe200000000ff */
[----:B------:R-:W4:Y:S04]  /*117290*/  LDL.LU.64 R4, [R1+0x1250] ;  /* 0x0012500001047983 */ /* 0x000f280000300a00 */
[----:B------:R0:W-:Y:S01]  /*1172a0*/  @P3 STG.E.U8 desc[UR4][R32.64], R2 ;  /* 0x0000000220003986 */ /* 0x0001e2000c101104 */
[----:B------:R-:W-:-:S03]  /*1172b0*/  ISETP.LT.AND P3, PT, R44, UR63, !P1 ;  /* 0x0000003f2c007c0c */ /* 0x000fc6000cf61270 */
[----:B------:R-:W4:Y:S04]  /*1172c0*/  LDL.LU R20, [R1+0x73c] ;  /* 0x00073c0001147983 */ /* 0x000f280000300800 */
[----:B---3--:R3:W-:Y:S01]  /*1172d0*/  @P0 STG.E.U8 desc[UR4][R36.64], R0 ;  /* 0x0000000024000986 */ /* 0x0087e2000c101104 */
[----:B------:R-:W-:-:S03]  /*1172e0*/  ISETP.GE.AND P0, PT, R8, UR48, PT ;  /* 0x0000003008007c0c */ /* 0x000fc6000bf06270 */
[----:B------:R-:W4:Y:S04]  /*1172f0*/  LDL.LU.64 R8, [R1+0x1248] ;  /* 0x0012480001087983 */ /* 0x000f280000300a00 */
[----:B0-----:R-:W4:Y:S01]  /*117300*/  LDL.LU.64 R32, [R1+0x1240] ;  /* 0x0012400001207983 */ /* 0x001f220000300a00 */
[C---:B------:R-:W-:Y:S02]  /*117310*/  PRMT R2, R60.reuse, 0x7771, RZ ;  /* 0x000077713c027816 */ /* 0x040fe400000000ff */
[----:B------:R-:W-:Y:S01]  /*117320*/  ISETP.LT.AND P1, PT, R59, UR65, !P1 ;  /* 0x000000413b007c0c */ /* 0x000fe2000cf21270 */
[----:B------:R-:W0:Y:S01]  /*117330*/  LDCU UR63, c[0x0][0x39c] ;  /* 0x00007380ff3f77ac */ /* 0x000e220008000800 */
[----:B------:R-:W0:Y:S01]  /*117340*/  LDCU UR48, c[0x0][0x398] ;  /* 0x00007300ff3077ac */ /* 0x000e220008000800 */
[----:B------:R-:W0:Y:S01]  /*117350*/  LDCU UR65, c[0x0][0x398] ;  /* 0x00007300ff4177ac */ /* 0x000e220008000800 */
[----:B---3--:R-:W-:-:S05]  /*117360*/  PRMT R0, R60, 0x7770, RZ ;  /* 0x000077703c007816 */ /* 0x008fca00000000ff */
[----:B--2---:R2:W-:Y:S04]  /*117370*/  @P4 STG.E.U8 desc[UR4][R46.64], R0 ;  /* 0x000000002e004986 */ /* 0x0045e8000c101104 */
[----:B--2---:R-:W2:Y:S01]  /*117380*/  LDL.LU.64 R46, [R1+0x1238] ;  /* 0x00123800012e7983 */ /* 0x004ea20000300a00 */
[----:B------:R-:W-:-:S03]  /*117390*/  PRMT R0, R60, 0x7772, RZ ;  /* 0x000077723c007816 */ /* 0x000fc600000000ff */
[----:B----4-:R3:W-:Y:S04]  /*1173a0*/  @P3 STG.E.U8 desc[UR4][R6.64], R2 ;  /* 0x0000000206003986 */ /* 0x0107e8000c101104 */
[----:B------:R4:W-:Y:S04]  /*1173b0*/  @P5 STG.E.U8 desc[UR4][R54.64], R0 ;  /* 0x0000000036005986 */ /* 0x0009e8000c101104 */
[----:B---3--:R-:W3:Y:S04]  /*1173c0*/  LDL.LU.64 R6, [R1+0x1228] ;  /* 0x0012280001067983 */ /* 0x008ee80000300a00 */
[----:B------:R-:W3:Y:S01]  /*1173d0*/  LDL.LU R12, [R1+0x72c] ;  /* 0x00072c00010c7983 */ /* 0x000ee20000300800 */
[----:B----4-:R-:W-:-:S03]  /*1173e0*/  PRMT R0, R60, 0x7773, RZ ;  /* 0x000077733c007816 */ /* 0x010fc600000000ff */
[----:B------:R-:W4:Y:S01]  /*1173f0*/  LDL.LU.64 R60, [R1+0x1230] ;  /* 0x00123000013c7983 */ /* 0x000f220000300a00 */
[----:B------:R-:W-:Y:S02]  /*117400*/  ISETP.LT.AND P3, PT, R43, UR66, !P2 ;  /* 0x000000422b007c0c */ /* 0x000fe4000d761270 */
[----:B------:R-:W-:Y:S01]  /*117410*/  ISETP.LT.AND P4, PT, R51, UR67, !P2 ;  /* 0x0000004333007c0c */ /* 0x000fe2000d781270 */
[----:B------:R-:W4:Y:S04]  /*117420*/  LDL.LU.64 R28, [R1+0x1220] ;  /* 0x00122000011c7983 */ /* 0x000f280000300a00 */
[----:B------:R-:W4:Y:S04]  /*117430*/  LDL.LU.64 R36, [R1+0x1218] ;  /* 0x0012180001247983 */ /* 0x000f280000300a00 */
[----:B------:R-:W4:Y:S01]  /*117440*/  LDL.LU.64 R54, [R1+0x1210] ;  /* 0x0012100001367983 */ /* 0x000f220000300a00 */
[----:B------:R-:W-:-:S03]  /*117450*/  ISETP.LT.AND P5, PT, R48, UR68, !P2 ;  /* 0x0000004430007c0c */ /* 0x000fc6000d7a1270 */
[----:B------:R0:W-:Y:S01]  /*117460*/  @P1 STG.E.U8 desc[UR4][R4.64], R0 ;  /* 0x0000000004001986 */ /* 0x0001e2000c101104 */
[----:B------:R-:W-:Y:S02]  /*117470*/  ISETP.LT.AND P1, PT, R50, UR69, !P2 ;  /* 0x0000004532007c0c */ /* 0x000fe4000d721270 */
[C---:B------:R-:W-:Y:S02]  /*117480*/  PRMT R2, R20.reuse, 0x7772, RZ ;  /* 0x0000777214027816 */ /* 0x040fe400000000ff */
[C---:B0-----:R-:W-:Y:S02]  /*117490*/  PRMT R5, R20.reuse, 0x7770, RZ ;  /* 0x0000777014057816 */ /* 0x041fe400000000ff */
[C---:B------:R-:W-:Y:S02]  /*1174a0*/  PRMT R4, R20.reuse, 0x7771, RZ ;  /* 0x0000777114047816 */ /* 0x040fe400000000ff */
[----:B------:R-:W-:Y:S02]  /*1174b0*/  PRMT R0, R20, 0x7773, RZ ;  /* 0x0000777314007816 */ /* 0x000fe400000000ff */
[----:B------:R-:W4:Y:S04]  /*1174c0*/  LDL.LU R20, [R1+0x6cc] ;  /* 0x0006cc0001147983 */ /* 0x000f280000300800 */
[----:B------:R0:W-:Y:S04]  /*1174d0*/  @P3 STG.E.U8 desc[UR4][R8.64], R5 ;  /* 0x0000000508003986 */ /* 0x0001e8000c101104 */
[----:B------:R1:W-:Y:S01]  /*1174e0*/  @P4 STG.E.U8 desc[UR4][R32.64], R4 ;  /* 0x0000000420004986 */ /* 0x0003e2000c101104 */
[----:B------:R-:W-:-:S03]  /*1174f0*/  ISETP.LT.AND P3, PT, R40, UR70, !P2 ;  /* 0x0000004628007c0c */ /* 0x000fc6000d761270 */
[----:B0-----:R-:W4:Y:S04]  /*117500*/  LDL.LU R8, [R1+0x52fc] ;  /* 0x0052fc0001087983 */ /* 0x001f280000300800 */
[----:B-1----:R-:W4:Y:S04]  /*117510*/  LDL.LU.64 R32, [R1+0x1200] ;  /* 0x0012000001207983 */ /* 0x002f280000300a00 */
[----:B--2---:R0:W-:Y:S04]  /*117520*/  @P5 STG.E.U8 desc[UR4][R46.64], R2 ;  /* 0x000000022e005986 */ /* 0x0041e8000c101104 */
[----:B0-----:R-:W2:Y:S04]  /*117530*/  LDL.LU.64 R46, [R1+0x1208] ;  /* 0x00120800012e7983 */ /* 0x001ea80000300a00 */
[----:B---3--:R0:W-:Y:S01]  /*117540*/  @P1 STG.E.U8 desc[UR4][R6.64], R0 ;  /* 0x0000000006001986 */ /* 0x0081e2000c101104 */
[----:B------:R-:W-:-:S05]  /*117550*/  PRMT R5, R12, 0x7770, RZ ;  /* 0x000077700c057816 */ /* 0x000fca00000000ff */
[----:B----4-:R1:W-:Y:S04]  /*117560*/  @P3 STG.E.U8 desc[UR4][R60.64], R5 ;  /* 0x000000053c003986 */ /* 0x0103e8000c101104 */
[----:B0-----:R-:W3:Y:S04]  /*117570*/  LDL.LU.64 R6, [R1+0x11f8] ;  /* 0x0011f80001067983 */ /* 0x001ee80000300a00 */
[----:B-1----:R-:W4:Y:S01]  /*117580*/  LDL.LU.64 R60, [R1+0x11e8] ;  /* 0x0011e800013c7983 */ /* 0x002f220000300a00 */
[----:B------:R-:W-:Y:S02]  /*117590*/  ISETP.LT.AND P4, PT, R42, UR71, !P2 ;  /* 0x000000472a007c0c */ /* 0x000fe4000d781270 */
[----:B------:R-:W-:-:S02]  /*1175a0*/  ISETP.LT.AND P5, PT, R16, UR72, !P2 ;  /* 0x0000004810007c0c */ /* 0x000fc4000d7a1270 */
[----:B------:R-:W-:Y:S02]  /*1175b0*/  ISETP.LT.AND P1, PT, R24, UR73, !P2 ;  /* 0x0000004918007c0c */ /* 0x000fe4000d721270 */
[C---:B------:R-:W-:Y:S02]  /*1175c0*/  PRMT R4, R12.reuse, 0x7771, RZ ;  /* 0x000077710c047816 */ /* 0x040fe400000000ff */
[----:B------:R-:W-:Y:S02]  /*1175d0*/  PRMT R2, R12, 0x7772, RZ ;  /* 0x000077720c027816 */ /* 0x000fe400000000ff */
[----:B------:R-:W-:Y:S02]  /*1175e0*/  ISETP.LT.AND P3, PT, R56, UR74, !P2 ;  /* 0x0000004a38007c0c */ /* 0x000fe4000d761270 */
[----:B------:R-:W-:Y:S01]  /*1175f0*/  PRMT R0, R12, 0x7773, RZ ;  /* 0x000077730c007816 */ /* 0x000fe200000000ff */
[----:B------:R-:W-:Y:S04]  /*117600*/  @P4 STG.E.U8 desc[UR4][R28.64], R4 ;  /* 0x000000041c004986 */ /* 0x000fe8000c101104 */
[----:B------:R0:W-:Y:S04]  /*117610*/  @P5 STG.E.U8 desc[UR4][R36.64], R2 ;  /* 0x0000000224005986 */ /* 0x0001e8000c101104 */
[----:B------:R1:W-:Y:S01]  /*117620*/  @P1 STG.E.U8 desc[UR4][R54.64], R0 ;  /* 0x0000000036001986 */ /* 0x0003e2000c101104 */
[----:B------:R-:W-:-:S02]  /*117630*/  ISETP.LT.AND P5, PT, R53, UR75, !P2 ;  /* 0x0000004b35007c0c */ /* 0x000fc4000d7a1270 */
[----:B------:R-:W-:Y:S01]  /*117640*/  ISETP.LT.AND P4, PT, R52, UR76, !P2 ;  /* 0x0000004c34007c0c */ /* 0x000fe2000d781270 */
[----:B0-----:R-:W4:Y:S01]  /*117650*/  LDL.LU R36, [R1+0x78c] ;  /* 0x00078c0001247983 */ /* 0x001f220000300800 */
[----:B-1----:R-:W-:-:S03]  /*117660*/  PRMT R0, R20, 0x7770, RZ ;  /* 0x0000777014007816 */ /* 0x002fc600000000ff */
[----:B------:R-:W4:Y:S04]  /*117670*/  LDL.LU.64 R12, [R1+0x11f0] ;  /* 0x0011f000010c7983 */ /* 0x000f280000300a00 */
[----:B------:R-:W4:Y:S01]  /*117680*/  LDL.LU.64 R54, [R1+0x11e0] ;  /* 0x0011e00001367983 */ /* 0x000f220000300a00 */
[C---:B------:R-:W-:Y:S02]  /*117690*/  PRMT R4, R20.reuse, 0x7771, RZ ;  /* 0x0000777114047816 */ /* 0x040fe400000000ff */
[----:B------:R-:W-:Y:S01]  /*1176a0*/  PRMT R2, R20, 0x7772, RZ ;  /* 0x0000777214027816 */ /* 0x000fe200000000ff */
[----:B------:R-:W4:Y:S04]  /*1176b0*/  LDL.LU.64 R28, [R1+0x11d8] ;  /* 0x0011d800011c7983 */ /* 0x000f280000300a00 */
[----:B------:R0:W-:Y:S01]  /*1176c0*/  @P3 STG.E.U8 desc[UR4][R32.64], R0 ;  /* 0x0000000020003986 */ /* 0x0001e2000c101104 */
[----:B------:R-:W-:-:S03]  /*1176d0*/  ISETP.LT.AND P3, PT, R49, UR77, !P2 ;  /* 0x0000004d31007c0c */ /* 0x000fc6000d761270 */
[----:B0-----:R-:W4:Y:S01]  /*1176e0*/  LDL.LU.64 R32, [R1+0x11d0] ;  /* 0x0011d00001207983 */ /* 0x001f220000300a00 */
[----:B------:R-:W-:-:S03]  /*1176f0*/  PRMT R0, R20, 0x7773, RZ ;  /* 0x0000777314007816 */ /* 0x000fc600000000ff */
[----:B--2---:R-:W-:Y:S04]  /*117700*/  @P5 STG.E.U8 desc[UR4][R46.64], R4 ;  /* 0x000000042e005986 */ /* 0x004fe8000c101104 */
[----:B---3--:R0:W-:Y:S04]  /*117710*/  @P4 STG.E.U8 desc[UR4][R6.64], R2 ;  /* 0x0000000206004986 */ /* 0x0081e8000c101104 */
[----:B----4-:R1:W-:Y:S04]  /*117720*/  @P3 STG.E.U8 desc[UR4][R60.64], R0 ;  /* 0x000000003c003986 */ /* 0x0103e8000c101104 */
[----:B0-----:R-:W2:Y:S04]  /*117730*/  LDL.LU R7, [R1+0x77c] ;  /* 0x00077c0001077983 */ /* 0x001ea80000300800 */
[----:B-1----:R-:W3:Y:S01]  /*117740*/  LDL.LU.64 R60, [R1+0x11c8] ;  /* 0x0011c800013c7983 */ /* 0x002ee20000300a00 */
[----:B------:R-:W-:-:S02]  /*117750*/  ISETP.LT.AND P4, PT, R45, UR32, !P2 ;  /* 0x000000202d007c0c */ /* 0x000fc4000d781270 */
[----:B------:R-:W-:Y:S01]  /*117760*/  ISETP.LT.AND P5, PT, R44, UR34, !P2 ;  /* 0x000000222c007c0c */ /* 0x000fe2000d7a1270 */
[----:B------:R-:W4:Y:S04]  /*117770*/  LDL.LU.64 R46, [R1+0x11c0] ;  /* 0x0011c000012e7983 */ /* 0x000f280000300a00 */
[----:B------:R-:W4:Y:S04]  /*117780*/  LDL.LU R6, [R1+0x6bc] ;  /* 0x0006bc0001067983 */ /* 0x000f280000300800 */
[----:B------:R-:W4:Y:S01]  /*117790*/  LDL.LU.64 R20, [R1+0x11b8] ;  /* 0x0011b80001147983 */ /* 0x000f220000300a00 */
[----:B------:R-:W-:-:S02]  /*1177a0*/  ISETP.LT.AND P3, PT, R41, UR36, !P2 ;  /* 0x0000002429007c0c */ /* 0x000fc4000d761270 */
[----:B------:R-:W-:Y:S02]  /*1177b0*/  ISETP.LT.AND P2, PT, R59, UR30, !P2 ;  /* 0x0000001e3b007c0c */ /* 0x000fe4000d741270 */
[----:B------:R-:W-:Y:S01]  /*1177c0*/  ISETP.GE.AND P1, PT, R8, UR63, PT ;  /* 0x0000003f08007c0c */ /* 0x000fe2000bf26270 */
[----:B------:R-:W0:Y:S01]  /*1177d0*/  LDCU UR63, c[0x0][0x398] ;  /* 0x00007300ff3f77ac */ /* 0x000e220008000800 */
[----:B------:R-:W1:Y:S01]  /*1177e0*/  LDCU UR32, c[0x0][0x398] ;  /* 0x00007300ff2077ac */ /* 0x000e620008000800 */
[----:B------:R-:W0:Y:S01]  /*1177f0*/  LDCU UR34, c[0x0][0x398] ;  /* 0x00007300ff2277ac */ /* 0x000e220008000800 */
[----:B------:R-:W0:Y:S01]  /*117800*/  LDCU UR30, c[0x0][0x398] ;  /* 0x00007300ff1e77ac */ /* 0x000e220008000800 */
[----:B------:R-:W0:Y:S01]  /*117810*/  LDCU UR36, c[0x0][0x398] ;  /* 0x00007300ff2477ac */ /* 0x000e220008000800 */
[C---:B------:R-:W-:Y:S02]  /*117820*/  PRMT R5, R36.reuse, 0x7770, RZ ;  /* 0x0000777024057816 */ /* 0x040fe400000000ff */
[----:B------:R-:W-:-:S02]  /*117830*/  PRMT R4, R36, 0x7771, RZ ;  /* 0x0000777124047816 */ /* 0x000fc400000000ff */
[C---:B------:R-:W-:Y:S02]  /*117840*/  PRMT R2, R36.reuse, 0x7772, RZ ;  /* 0x0000777224027816 */ /* 0x040fe400000000ff */
[----:B------:R-:W-:Y:S01]  /*117850*/  PRMT R0, R36, 0x7773, RZ ;  /* 0x0000777324007816 */ /* 0x000fe200000000ff */
[----:B------:R-:W-:Y:S04]  /*117860*/  @P4 STG.E.U8 desc[UR4][R12.64], R5 ;  /* 0x000000050c004986 */ /* 0x000fe8000c101104 */
[----:B------:R-:W4:Y:S04]  /*117870*/  LDL.LU.64 R36, [R1+0x11b0] ;  /* 0x0011b00001247983 */ /* 0x000f280000300a00 */
[----:B------:R0:W-:Y:S01]  /*117880*/  @P5 STG.E.U8 desc[UR4][R54.64], R4 ;  /* 0x0000000436005986 */ /* 0x0001e2000c101104 */
[----:B------:R-:W-:-:S03]  /*117890*/  ISETP.LT.AND P4, PT, R43, UR38, !P6 ;  /* 0x000000262b007c0c */ /* 0x000fc6000f781270 */
[----:B------:R1:W-:Y:S04]  /*1178a0*/  @P3 STG.E.U8 desc[UR4][R28.64], R2 ;  /* 0x000000021c003986 */ /* 0x0003e8000c101104 */
[----:B0-----:R-:W4:Y:S04]  /*1178b0*/  LDL.LU.64 R54, [R1+0x11a8] ;  /* 0x0011a80001367983 */ /* 0x001f280000300a00 */
[----:B-1----:R-:W4:Y:S04]  /*1178c0*/  LDL.LU.64 R28, [R1+0x11a0] ;  /* 0x0011a000011c7983 */ /* 0x002f280000300a00 */
[----:B------:R-:W4:Y:S01]  /*1178d0*/  LDL.LU R8, [R1+0x5304] ;  /* 0x0053040001087983 */ /* 0x000f220000300800 */
[----:B--2---:R-:W-:-:S03]  /*1178e0*/  PRMT R5, R7, 0x7770, RZ ;  /* 0x0000777007057816 */ /* 0x004fc600000000ff */
[----:B------:R0:W-:Y:S01]  /*1178f0*/  @P2 STG.E.U8 desc[UR4][R32.64], R0 ;  /* 0x0000000020002986 */ /* 0x0001e2000c101104 */
[C---:B------:R-:W-:Y:S02]  /*117900*/  PRMT R4, R7.reuse, 0x7771, RZ ;  /* 0x0000777107047816 */ /* 0x040fe400000000ff */
[C---:B------:R-:W-:Y:S02]  /*117910*/  PRMT R2, R7.reuse, 0x7772, RZ ;  /* 0x0000777207027816 */ /* 0x040fe400000000ff */
[----:B------:R-:W-:Y:S01]  /*117920*/  ISETP.LT.AND P5, PT, R50, UR11, !P6 ;  /* 0x0000000b32007c0c */ /* 0x000fe2000f7a1270 */
[----:B------:R-:W1:Y:S01]  /*117930*/  LDCU UR38, c[0x0][0x398] ;  /* 0x00007300ff2677ac */ /* 0x000e620008000800 */
[----:B---3--:R2:W-:Y:S01]  /*117940*/  @P4 STG.E.U8 desc[UR4][R60.64], R5 ;  /* 0x000000053c004986 */ /* 0x0085e2000c101104 */
[----:B0-----:R-:W-:-:S03]  /*117950*/  PRMT R0, R7, 0x7773, RZ ;  /* 0x0000777307007816 */ /* 0x001fc600000000ff */
[----:B------:R-:W3:Y:S04]  /*117960*/  LDL.LU.64 R32, [R1+0x1198] ;  /* 0x0011980001207983 */ /* 0x000ee80000300a00 */
[----:B------:R-:W3:Y:S01]  /*117970*/  LDL.LU R7, [R1+0x71c] ;  /* 0x00071c0001077983 */ /* 0x000ee20000300800 */
[----:B------:R-:W-:Y:S02]  /*117980*/  ISETP.LT.AND P3, PT, R51, UR9, !P6 ;  /* 0x0000000933007c0c */ /* 0x000fe4000f761270 */
[----:B------:R-:W-:Y:S01]  /*117990*/  ISETP.LT.AND P2, PT, R48, UR10, !P6 ;  /* 0x0000000a30007c0c */ /* 0x000fe2000f741270 */
[----:B--2---:R-:W2:Y:S01]  /*1179a0*/  LDL.LU.64 R60, [R1+0x1190] ;  /* 0x00119000013c7983 */ /* 0x004ea20000300a00 */
[----:B------:R-:W-:Y:S01]  /*1179b0*/  ISETP.LT.AND P4, PT, R40, UR12, !P6 ;  /* 0x0000000c28007c0c */ /* 0x000fe2000f781270 */
[----:B------:R-:W0:Y:S01]  /*1179c0*/  LDCU UR9, c[0x0][0x398] ;  /* 0x00007300ff0977ac */ /* 0x000e220008000800 */
[----:B------:R-:W0:Y:S01]  /*1179d0*/  LDCU UR10, c[0x0][0x398] ;  /* 0x00007300ff0a77ac */ /* 0x000e220008000800 */
[----:B------:R-:W0:Y:S01]  /*1179e0*/  LDCU UR11, c[0x0][0x398] ;  /* 0x00007300ff0b77ac */ /* 0x000e220008000800 */
[----:B------:R-:W0:Y:S05]  /*1179f0*/  LDCU UR12, c[0x0][0x398] ;  /* 0x00007300ff0c77ac */ /* 0x000e2a0008000800 */
[----:B----4-:R4:W-:Y:S04]  /*117a00*/  @P3 STG.E.U8 desc[UR4][R46.64], R4 ;  /* 0x000000042e003986 */ /* 0x0109e8000c101104 */
[----:B------:R0:W-:Y:S01]  /*117a10*/  @P2 STG.E.U8 desc[UR4][R20.64], R2 ;  /* 0x0000000214002986 */ /* 0x0001e2000c101104 */
[----:B------:R-:W-:-:S03]  /*117a20*/  ISETP.LT.AND P3, PT, R42, UR13, !P6 ;  /* 0x0000000d2a007c0c */ /* 0x000fc6000f761270 */
[----:B------:R1:W-:Y:S01]  /*117a30*/  @P5 STG.E.U8 desc[UR4][R36.64], R0 ;  /* 0x0000000024005986 */ /* 0x0003e2000c101104 */
[----:B------:R-:W-:Y:S01]  /*117a40*/  ISETP.LT.AND P5, PT, R16, UR14, !P6 ;  /* 0x0000000e10007c0c */ /* 0x000fe2000f7a1270 */
[----:B------:R-:W2:Y:S01]  /*117a50*/  LDCU UR13, c[0x0][0x398] ;  /* 0x00007300ff0d77ac */ /* 0x000ea20008000800 */
[----:B------:R-:W2:Y:S01]  /*117a60*/  LDCU UR14, c[0x0][0x398] ;  /* 0x00007300ff0e77ac */ /* 0x000ea20008000800 */
[----:B----4-:R-:W4:Y:S01]  /*117a70*/  LDL.LU.64 R46, [R1+0x1180] ;  /* 0x00118000012e7983 */ /* 0x010f220000300a00 */
[----:B0-----:R-:W-:-:S03]  /*117a80*/  PRMT R2, R6, 0x7770, RZ ;  /* 0x0000777006027816 */ /* 0x001fc600000000ff */
[----:B-1----:R-:W4:Y:S04]  /*117a90*/  LDL.LU.64 R36, [R1+0x1188] ;  /* 0x0011880001247983 */ /* 0x002f280000300a00 */
[----:B------:R0:W-:Y:S01]  /*117aa0*/  @P4 STG.E.U8 desc[UR4][R54.64], R2 ;  /* 0x0000000236004986 */ /* 0x0001e2000c101104 */
[----:B------:R-:W-:Y:S02]  /*117ab0*/  ISETP.LT.AND P4, PT, R24, UR15, !P6 ;  /* 0x0000000f18007c0c */ /* 0x000fe4000f781270 */
[----:B------:R-:W-:Y:S02]  /*117ac0*/  PRMT R0, R6, 0x7771, RZ ;  /* 0x0000777106007816 */ /* 0x000fe400000000ff */
[----:B------:R-:W-:Y:S01]  /*117ad0*/  ISETP.GE.AND P2, PT, R8, UR6, PT ;  /* 0x0000000608007c0c */ /* 0x000fe2000bf46270 */
[----:B------:R-:W1:Y:S01]  /*117ae0*/  LDCU UR15, c[0x0][0x398] ;  /* 0x00007300ff0f77ac */ /* 0x000e620008000800 */
[----:B------:R-:W1:Y:S01]  /*117af0*/  LDCU UR6, c[0x0][0x398] ;  /* 0x00007300ff0677ac */ /* 0x000e620008000800 */
[----:B0-----:R-:W4:Y:S04]  /*117b00*/  LDL.LU.64 R54, [R1+0x1178] ;  /* 0x0011780001367983 */ /* 0x001f280000300a00 */
[----:B------:R0:W-:Y:S01]  /*117b10*/  @P3 STG.E.U8 desc[UR4][R28.64], R0 ;  /* 0x000000001c003986 */ /* 0x0001e2000c101104 */
[----:B------:R-:W-:-:S03]  /*117b20*/  PRMT R2, R6, 0x7773, RZ ;  /* 0x0000777306027816 */ /* 0x000fc600000000ff */
[----:B0-----:R-:W4:Y:S01]  /*117b30*/  LDL.LU.64 R28, [R1+0x1168] ;  /* 0x00116800011c7983 */ /* 0x001f220000300a00 */
[----:B------:R-:W-:-:S03]  /*117b40*/  PRMT R0, R6, 0x7772, RZ ;  /* 0x0000777206007816 */ /* 0x000fc600000000ff */
[----:B------:R-:W4:Y:S04]  /*117b50*/  LDL.LU R6, [R1+0x70c] ;  /* 0x00070c0001067983 */ /* 0x000f280000300800 */
[----:B---3--:R0:W-:Y:S04]  /*117b60*/  @P5 STG.E.U8 desc[UR4][R32.64], R0 ;  /* 0x0000000020005986 */ /* 0x0081e8000c101104 */
[----:B--2---:R2:W-:Y:S04]  /*117b70*/  @P4 STG.E.U8 desc[UR4][R60.64], R2 ;  /* 0x000000023c004986 */ /* 0x0045e8000c101104 */
[----:B0-----:R-:W3:Y:S04]  /*117b80*/  LDL.LU.64 R32, [R1+0x1170] ;  /* 0x0011700001207983 */ /* 0x001ee80000300a00 */
[----:B--2---:R-:W2:Y:S01]  /*117b90*/  LDL.LU.64 R60, [R1+0x1160] ;  /* 0x00116000013c7983 */ /* 0x004ea20000300a00 */
[----:B------:R-:W-:-:S02]  /*117ba0*/  ISETP.LT.AND P3, PT, R56, UR16, !P6 ;  /* 0x0000001038007c0c */ /* 0x000fc4000f761270 */
[----:B------:R-:W-:Y:S02]  /*117bb0*/  ISETP.LT.AND P5, PT, R53, UR17, !P6 ;  /* 0x0000001135007c0c */ /* 0x000fe4000f7a1270 */
[----:B------:R-:W-:Y:S02]  /*117bc0*/  ISETP.LT.AND P4, PT, R52, UR18, !P6 ;  /* 0x0000001234007c0c */ /* 0x000fe4000f781270 */
[C---:B------:R-:W-:Y:S01]  /*117bd0*/  PRMT R0, R7.reuse, 0x7770, RZ ;  /* 0x0000777007007816 */ /* 0x040fe200000000ff */
[----:B------:R-:W2:Y:S04]  /*117be0*/  LDL.LU.64 R8, [R1+0x1158] ;  /* 0x0011580001087983 */ /* 0x000ea80000300a00 */
[----:B------:R-:W2:Y:S01]  /*117bf0*/  LDL.LU.64 R20, [R1+0x1150] ;  /* 0x0011500001147983 */ /* 0x000ea20000300a00 */
[----:B------:R-:W-:-:S02]  /*117c00*/  PRMT R4, R7, 0x7771, RZ ;  /* 0x0000777107047816 */ /* 0x000fc400000000ff */
[----:B------:R-:W-:Y:S01]  /*117c10*/  PRMT R2, R7, 0x7772, RZ ;  /* 0x0000777207027816 */ /* 0x000fe200000000ff */
[----:B------:R-:W0:Y:S01]  /*117c20*/  LDCU UR16, c[0x0][0x398] ;  /* 0x00007300ff1077ac */ /* 0x000e220008000800 */
[----:B------:R-:W0:Y:S01]  /*117c30*/  LDCU UR17, c[0x0][0x398] ;  /* 0x00007300ff1177ac */ /* 0x000e220008000800 */
[----:B------:R-:W0:Y:S01]  /*117c40*/  LDCU UR18, c[0x0][0x398] ;  /* 0x00007300ff1277ac */ /* 0x000e220008000800 */
[----:B----4-:R4:W-:Y:S01]  /*117c50*/  @P3 STG.E.U8 desc[UR4][R46.64], R0 ;  /* 0x000000002e003986 */ /* 0x0109e2000c101104 */
[----:B------:R-:W-:-:S03]  /*117c60*/  ISETP.LT.AND P3, PT, R49, UR19, !P6 ;  /* 0x0000001331007c0c */ /* 0x000fc6000f761270 */
[----:B------:R0:W-:Y:S01]  /*117c70*/  @P5 STG.E.U8 desc[UR4][R36.64], R4 ;  /* 0x0000000424005986 */ /* 0x0001e2000c101104 */
[----:B------:R-:W-:Y:S01]  /*117c80*/  ISETP.LT.AND P5, PT, R45, UR20, !P6 ;  /* 0x000000142d007c0c */ /* 0x000fe2000f7a1270 */
[----:B------:R-:W1:Y:S01]  /*117c90*/  LDCU UR19, c[0x0][0x398] ;  /* 0x00007300ff1377ac */ /* 0x000e620008000800 */
[----:B------:R-:W1:Y:S01]  /*117ca0*/  LDCU UR20, c[0x0][0x398] ;  /* 0x00007300ff1477ac */ /* 0x000e620008000800 */
[----:B----4-:R-:W4:Y:S04]  /*117cb0*/  LDL.LU R46, [R1+0x7d0] ;  /* 0x0007d000012e7983 */ /* 0x010f280000300800 */
[----:B------:R1:W-:Y:S04]  /*117cc0*/  @P4 STG.E.U8 desc[UR4][R54.64], R2 ;  /* 0x0000000236004986 */ /* 0x0003e8000c101104 */
[----:B0-----:R-:W4:Y:S01]  /*117cd0*/  LDL.LU.64 R36, [R1+0x1148] ;  /* 0x0011480001247983 */ /* 0x001f220000300a00 */
[----:B------:R-:W-:-:S02]  /*117ce0*/  ISETP.LT.AND P4, PT, R44, UR21, !P6 ;  /* 0x000000152c007c0c */ /* 0x000fc4000f781270 */
[----:B------:R-:W-:Y:S01]  /*117cf0*/  PRMT R0, R7, 0x7773, RZ ;  /* 0x0000777307007816 */ /* 0x000fe200000000ff */
[----:B------:R-:W0:Y:S01]  /*117d00*/  LDCU UR21, c[0x0][0x398] ;  /* 0x00007300ff1577ac */ /* 0x000e220008000800 */
[----:B-1----:R-:W4:Y:S04]  /*117d10*/  LDL.LU.64 R54, [R1+0x1140] ;  /* 0x0011400001367983 */ /* 0x002f280000300a00 */
[----:B------:R1:W-:Y:S04]  /*117d20*/  @P3 STG.E.U8 desc[UR4][R28.64], R0 ;  /* 0x000000001c003986 */ /* 0x0003e8000c101104 */
[----:B------:R-:W4:Y:S01]  /*117d30*/  LDL.LU.64 R12, [R1+0x1138] ;  /* 0x00113800010c7983 */ /* 0x000f220000300a00 */
[----:B------:R-:W-:-:S02]  /*117d40*/  PRMT R5, R6, 0x7770, RZ ;  /* 0x0000777006057816 */ /* 0x000fc400000000ff */
[----:B------:R-:W-:Y:S01]  /*117d50*/  PRMT R4, R6, 0x7771, RZ ;  /* 0x0000777106047816 */ /* 0x000fe200000000ff */
[----:B-1----:R-:W4:Y:S04]  /*117d60*/  LDL.LU.64 R28, [R1+0x1130] ;  /* 0x00113000011c7983 */ /* 0x002f280000300a00 */
[----:B------:R-:W4:Y:S04]  /*117d70*/  LDL.LU R7, [R1+0x7c0] ;  /* 0x0007c00001077983 */ /* 0x000f280000300800 */
[----:B---3--:R-:W-:Y:S04]  /*117d80*/  @P5 STG.E.U8 desc[UR4][R32.64], R5 ;  /* 0x0000000520005986 */ /* 0x008fe8000c101104 */
[----:B--2---:R1:W-:Y:S04]  /*117d90*/  @P4 STG.E.U8 desc[UR4][R60.64], R4 ;  /* 0x000000043c004986 */ /* 0x0043e8000c101104 */
[----:B-1----:R-:W2:Y:S01]  /*117da0*/  LDL.LU.64 R60, [R1+0x1128] ;  /* 0x00112800013c7983 */ /* 0x002ea20000300a00 */
[----:B------:R-:W-:-:S02]  /*117db0*/  ISETP.LT.AND P3, PT, R41, UR22, !P6 ;  /* 0x0000001629007c0c */ /* 0x000fc4000f761270 */
[----:B------:R-:W-:Y:S02]  /*117dc0*/  ISETP.LT.AND P6, PT, R59, UR23, !P6 ;  /* 0x000000173b007c0c */ /* 0x000fe4000f7c1270 */
[----:B------:R-:W-:Y:S02]  /*117dd0*/  ISETP.LT.AND P5, PT, R43, UR24, !P0 ;  /* 0x000000182b007c0c */ /* 0x000fe4000c7a1270 */
[----:B------:R-:W-:Y:S02]  /*117de0*/  ISETP.LT.AND P4, PT, R51, UR25, !P0 ;  /* 0x0000001933007c0c */ /* 0x000fe4000c781270 */
[C---:B------:R-:W-:Y:S02]  /*117df0*/  PRMT R2, R6.reuse, 0x7772, RZ ;  /* 0x0000777206027816 */ /* 0x040fe400000000ff */
[----:B------:R-:W-:Y:S01]  /*117e00*/  PRMT R0, R6, 0x7773, RZ ;  /* 0x0000777306007816 */ /* 0x000fe200000000ff */
[----:B------:R-:W3:Y:S01]  /*117e10*/  LDL.LU.64 R32, [R1+0x1120] ;  /* 0x0011200001207983 */ /* 0x000ee20000300a00 */
[----:B------:R-:W1:Y:S01]  /*117e20*/  LDCU UR22, c[0x0][0x398] ;  /* 0x00007300ff1677ac */ /* 0x000e620008000800 */
[----:B------:R-:W0:Y:S01]  /*117e30*/  LDCU UR23, c[0x0][0x398] ;  /* 0x00007300ff1777ac */ /* 0x000e220008000800 */
[----:B------:R-:W0:Y:S01]  /*117e40*/  LDCU UR24, c[0x0][0x398] ;  /* 0x00007300ff1877ac */ /* 0x000e220008000800 */
[----:B------:R-:W0:Y:S01]  /*117e50*/  LDCU UR25, c[0x0][0x398] ;  /* 0x00007300ff1977ac */ /* 0x000e220008000800 */
[----:B------:R4:W-:Y:S04]  /*117e60*/  @P3 STG.E.U8 desc[UR4][R8.64], R2 ;  /* 0x0000000208003986 */ /* 0x0009e8000c101104 */
[----:B------:R1:W-:Y:S01]  /*117e70*/  @P6 STG.E.U8 desc[UR4][R20.64], R0 ;  /* 0x0000000014006986 */ /* 0x0003e2000c101104 */
[----:B------:R-:W-:-:S02]  /*117e80*/  ISETP.LT.AND P6, PT, R48, UR26, !P0 ;  /* 0x0000001a30007c0c */ /* 0x000fc4000c7c1270 */
[----:B------:R-:W-:Y:S01]  /*117e90*/  ISETP.LT.AND P3, PT, R50, UR27, !P0 ;  /* 0x0000001b32007c0c */ /* 0x000fe2000c761270 */
[----:B------:R-:W0:Y:S01]  /*117ea0*/  LDCU UR26, c[0x0][0x398] ;  /* 0x00007300ff1a77ac */ /* 0x000e220008000800 */
[----:B------:R-:W0:Y:S01]  /*117eb0*/  LDCU UR27, c[0x0][0x398] ;  /* 0x00007300ff1b77ac */ /* 0x000e220008000800 */
[C---:B----4-:R-:W-:Y:S02]  /*117ec0*/  PRMT R2, R46.reuse, 0x7770, RZ ;  /* 0x000077702e027816 */ /* 0x050fe400000000ff */
[----:B-1----:R-:W-:Y:S01]  /*117ed0*/  PRMT R0, R46, 0x7771, RZ ;  /* 0x000077712e007816 */ /* 0x002fe200000000ff */
[----:B------:R-:W4:Y:S04]  /*117ee0*/  LDL.LU.64 R20, [R1+0x1118] ;  /* 0x0011180001147983 */ /* 0x000f280000300a00 */
[----:B------:R-:W-:Y:S04]  /*117ef0*/  @P5 STG.E.U8 desc[UR4][R36.64], R2 ;  /* 0x0000000224005986 */ /* 0x000fe8000c101104 */
[----:B------:R1:W-:Y:S01]  /*117f00*/  @P4 STG.E.U8 desc[UR4][R54.64], R0 ;  /* 0x0000000036004986 */ /* 0x0003e2000c101104 */
[----:B------:R-:W-:-:S03]  /*117f10*/  ISETP.LT.AND P5, PT, R40, UR28, !P0 ;  /* 0x0000001c28007c0c */ /* 0x000fc6000c7a1270 */
[----:B-1----:R-:W4:Y:S04]  /*117f20*/  LDL.LU.64 R54, [R1+0x1110] ;  /* 0x0011100001367983 */ /* 0x002f280000300a00 */
[----:B------:R-:W4:Y:S01]  /*117f30*/  LDL.LU R6, [R1+0x760] ;  /* 0x0007600001067983 */ /* 0x000f220000300800 */
[----:B------:R-:W-:-:S03]  /*117f40*/  PRMT R2, R46, 0x7772, RZ ;  /* 0x000077722e027816 */ /* 0x000fc600000000ff */
[----:B------:R-:W4:Y:S01]  /*117f50*/  LDL.LU.64 R36, [R1+0x1108] ;  /* 0x0011080001247983 */ /* 0x000f220000300a00 */
[----:B------:R-:W-:Y:S02]  /*117f60*/  PRMT R0, R46, 0x7773, RZ ;  /* 0x000077732e007816 */ /* 0x000fe400000000ff */
[----:B------:R-:W-:Y:S01]  /*117f70*/  ISETP.LT.AND P4, PT, R42, UR29, !P0 ;  /* 0x0000001d2a007c0c */ /* 0x000fe2000c781270 */
[----:B------:R-:W4:Y:S04]  /*117f80*/  LDL.LU.64 R46, [R1+0x1100] ;  /* 0x00110000012e7983 */ /* 0x000f280000300a00 */
[----:B------:R1:W-:Y:S04]  /*117f90*/  @P6 STG.E.U8 desc[UR4][R12.64], R2 ;  /* 0x000000020c006986 */ /* 0x0003e8000c101104 */
[----:B------:R-:W-:Y:S01]  /*117fa0*/  @P3 STG.E.U8 desc[UR4][R28.64], R0 ;  /* 0x000000001c003986 */ /* 0x000fe2000c101104 */
[----:B------:R-:W0:Y:S01]  /*117fb0*/  LDCU UR28, c[0x0][0x398] ;  /* 0x00007300ff1c77ac */ /* 0x000e220008000800 */
[----:B------:R-:W0:Y:S01]  /*117fc0*/  LDCU UR29, c[0x0][0x398] ;  /* 0x00007300ff1d77ac */ /* 0x000e220008000800 */
[----:B-1----:R-:W-:-:S05]  /*117fd0*/  PRMT R2, R7, 0x7770, RZ ;  /* 0x0000777007027816 */ /* 0x002fca00000000ff */
[----:B--2---:R1:W-:Y:S04]  /*117fe0*/  @P5 STG.E.U8 desc[UR4][R60.64], R2 ;  /* 0x000000023c005986 */ /* 0x0043e8000c101104 */
[----:B-1----:R-:W2:Y:S01]  /*117ff0*/  LDL.LU.64 R60, [R1+0x10f8] ;  /* 0x0010f800013c7983 */ /* 0x002ea20000300a00 */
[----:B------:R-:W-:Y:S02]  /*118000*/  PRMT R0, R7, 0x7771, RZ ;  /* 0x0000777107007816 */ /* 0x000fe400000000ff */
[----:B------:R-:W-:Y:S02]  /*118010*/  ISETP.LT.AND P6, PT, R16, UR31, !P0 ;  /* 0x0000001f10007c0c */ /* 0x000fe4000c7c1270 */
[----:B------:R-:W-:Y:S01]  /*118020*/  ISETP.LT.AND P3, PT, R24, UR40, !P0 ;  /* 0x0000002818007c0c */ /* 0x000fe2000c761270 */
[----:B------:R-:W2:Y:S04]  /*118030*/  LDL.LU R4, [R1+0x530c] ;  /* 0x00530c0001047983 */ /* 0x000ea80000300800 */
[----:B---3--:R1:W-:Y:S04]  /*118040*/  @P4 STG.E.U8 desc[UR4][R32.64], R0 ;  /* 0x0000000020004986 */ /* 0x0083e8000c101104 */
[----:B------:R-:W3:Y:S01]  /*118050*/  LDL.LU.64 R12, [R1+0x10f0] ;  /* 0x0010f000010c7983 */ /* 0x000ee20000300a00 */
[----:B------:R-:W-:-:S02]  /*118060*/  ISETP.LT.AND P5, PT, R56, UR42, !P0 ;  /* 0x0000002a38007c0c */ /* 0x000fc4000c7a1270 */
[----:B------:R-:W-:Y:S02]  /*118070*/  PRMT R2, R7, 0x7773, RZ ;  /* 0x0000777307027816 */ /* 0x000fe400000000ff */
[----:B------:R-:W-:Y:S01]  /*118080*/  ISETP.LT.AND P4, PT, R53, UR44, !P0 ;  /* 0x0000002c35007c0c */ /* 0x000fe2000c781270 */
[----:B------:R-:W0:Y:S01]  /*118090*/  LDCU UR31, c[0x0][0x398] ;  /* 0x00007300ff1f77ac */ /* 0x000e220008000800 */
[----:B------:R-:W0:Y:S01]  /*1180a0*/  LDCU UR40, c[0x0][0x398] ;  /* 0x00007300ff2877ac */ /* 0x000e220008000800 */
[----:B------:R-:W0:Y:S01]  /*1180b0*/  LDCU UR42, c[0x0][0x398] ;  /* 0x00007300ff2a77ac */ /* 0x000e220008000800 */
[----:B------:R-:W0:Y:S01]  /*1180c0*/  LDCU UR44, c[0x0][0x398] ;  /* 0x00007300ff2c77ac */ /* 0x000e220008000800 */
[----:B-1----:R-:W3:Y:S01]  /*1180d0*/  LDL.LU R32, [R1+0x7b0] ;  /* 0x0007b00001207983 */ /* 0x002ee20000300800 */
[----:B------:R-:W-:-:S03]  /*1180e0*/  PRMT R0, R7, 0x7772, RZ ;  /* 0x0000777207007816 */ /* 0x000fc600000000ff */
[----:B------:R-:W3:Y:S04]  /*1180f0*/  LDL.LU.64 R28, [R1+0x10e8] ;  /* 0x0010e800011c7983 */ /* 0x000ee80000300a00 */
[----:B----4-:R1:W-:Y:S01]  /*118100*/  @P6 STG.E.U8 desc[UR4][R20.64], R0 ;  /* 0x0000000014006986 */ /* 0x0103e2000c101104 */
[----:B------:R-:W-:Y:S01]  /*118110*/  ISETP.LT.AND P6, PT, R52, UR46, !P0 ;  /* 0x0000002e34007c0c */ /* 0x000fe2000c7c1270 */
[----:B------:R-:W4:Y:S02]  /*118120*/  LDCU UR46, c[0x0][0x398] ;  /* 0x00007300ff2e77ac */ /* 0x000f240008000800 */
[----:B------:R0:W-:Y:S01]  /*118130*/  @P3 STG.E.U8 desc[UR4][R54.64], R2 ;  /* 0x0000000236003986 */ /* 0x0001e2000c101104 */
[----:B-1----:R-:W-:-:S03]  /*118140*/  PRMT R0, R6, 0x7770, RZ ;  /* 0x0000777006007816 */ /* 0x002fc600000000ff */
[----:B0-----:R-:W4:Y:S04]  /*118150*/  LDL.LU.64 R54, [R1+0x10e0] ;  /* 0x0010e00001367983 */ /* 0x001f280000300a00 */
[----:B------:R0:W-:Y:S04]  /*118160*/  @P5 STG.E.U8 desc[UR4][R36.64], R0 ;  /* 0x0000000024005986 */ /* 0x0001e8000c101104 */
[----:B------:R-:W4:Y:S01]  /*118170*/  LDL.LU.64 R20, [R1+0x10d8] ;  /* 0x0010d80001147983 */ /* 0x000f220000300a00 */
[----:B------:R-:W-:-:S05]  /*118180*/  PRMT R2, R6, 0x7771, RZ ;  /* 0x0000777106027816 */ /* 0x000fca00000000ff */
[----:B------:R1:W-:Y:S04]  /*118190*/  @P4 STG.E.U8 desc[UR4][R46.64], R2 ;  /* 0x000000022e004986 */ /* 0x0003e8000c101104 */
[----:B0-----:R-:W4:Y:S04]  /*1181a0*/  LDL.LU.64 R36, [R1+0x10d0] ;  /* 0x0010d00001247983 */ /* 0x001f280000300a00 */
[----:B------:R-:W4:Y:S01]  /*1181b0*/  LDL.LU R7, [R1+0x7a0] ;  /* 0x0007a00001077983 */ /* 0x000f220000300800 */
[----:B------:R-:W-:-:S03]  /*1181c0*/  PRMT R0, R6, 0x7772, RZ ;  /* 0x0000777206007816 */ /* 0x000fc600000000ff */
[----:B-1----:R-:W4:Y:S04]  /*1181d0*/  LDL.LU.64 R46, [R1+0x10c8] ;  /* 0x0010c800012e7983 */ /* 0x002f280000300a00 */
[----:B--2---:R0:W-:Y:S04]  /*1181e0*/  @P6 STG.E.U8 desc[UR4][R60.64], R0 ;  /* 0x000000003c006986 */ /* 0x0041e8000c101104 */
[----:B0-----:R-:W2:Y:S01]  /*1181f0*/  LDL.LU.64 R60, [R1+0x10c0] ;  /* 0x0010c000013c7983 */ /* 0x001ea20000300a00 */
[----:B------:R-:W-:Y:S02]  /*118200*/  ISETP.LT.AND P3, PT, R49, UR48, !P0 ;  /* 0x0000003031007c0c */ /* 0x000fe4000c761270 */
[----:B------:R-:W-:-:S02]  /*118210*/  ISETP.LT.AND P4, PT, R45, UR50, !P0 ;  /* 0x000000322d007c0c */ /* 0x000fc4000c781270 */
[----:B------:R-:W-:Y:S02]  /*118220*/  ISETP.LT.AND P5, PT, R44, UR52, !P0 ;  /* 0x000000342c007c0c */ /* 0x000fe4000c7a1270 */
[----:B------:R-:W-:Y:S02]  /*118230*/  PRMT R2, R6, 0x7773, RZ ;  /* 0x0000777306027816 */ /* 0x000fe400000000ff */
[----:B---3--:R-:W-:Y:S01]  /*118240*/  PRMT R0, R32, 0x7770, RZ ;  /* 0x0000777020007816 */ /* 0x008fe200000000ff */
[----:B------:R-:W3:Y:S01]  /*118250*/  LDL.LU.64 R8, [R1+0x10b8] ;  /* 0x0010b80001087983 */ /* 0x000ee20000300a00 */
[----:B------:R-:W-:Y:S01]  /*118260*/  ISETP.GE.AND P6, PT, R4, UR7, PT ;  /* 0x0000000704007c0c */ /* 0x000fe2000bfc6270 */
[----:B------:R-:W0:Y:S01]  /*118270*/  LDCU UR7, c[0x0][0x398] ;  /* 0x00007300ff0777ac */ /* 0x000e220008000800 */
[----:B------:R-:W1:Y:S01]  /*118280*/  LDCU UR48, c[0x0][0x398] ;  /* 0x00007300ff3077ac */ /* 0x000e620008000800 */
[----:B------:R-:W0:Y:S01]  /*118290*/  LDCU UR50, c[0x0][0x398] ;  /* 0x00007300ff3277ac */ /* 0x000e220008000800 */
[----:B------:R-:W0:Y:S01]  /*1182a0*/  LDCU UR52, c[0x0][0x398] ;  /* 0x00007300ff3477ac */ /* 0x000e220008000800 */
[----:B------:R1:W-:Y:S01]  /*1182b0*/  @P3 STG.E.U8 desc[UR4][R12.64], R2 ;  /* 0x000000020c003986 */ /* 0x0003e2000c101104 */
[----:B------:R-:W-:-:S03]  /*1182c0*/  ISETP.LT.AND P3, PT, R41, UR54, !P0 ;  /* 0x0000003629007c0c */ /* 0x000fc6000c761270 */
[----:B------:R0:W-:Y:S01]  /*1182d0*/  @P4 STG.E.U8 desc[UR4][R28.64], R0 ;  /* 0x000000001c004986 */ /* 0x0001e2000c101104 */
[----:B------:R-:W-:Y:S02]  /*1182e0*/  ISETP.LT.AND P0, PT, R59, UR55, !P0 ;  /* 0x000000373b007c0c */ /* 0x000fe4000c701270 */
[----:B------:R-:W-:Y:S01]  /*1182f0*/  ISETP.LT.AND P4, PT, R51, UR57, !P1 ;  /* 0x0000003933007c0c */ /* 0x000fe2000cf81270 */
[----:B------:R-:W2:Y:S01]  /*118300*/  LDCU UR54, c[0x0][0x398] ;  /* 0x00007300ff3677ac */ /* 0x000ea20008000800 */
[----:B------:R-:W2:Y:S01]  /*118310*/  LDCU UR55, c[0x0][0x398] ;  /* 0x00007300ff3777ac */ /* 0x000ea20008000800 */
[----:B------:R-:W2:Y:S01]  /*118320*/  LDCU UR57, c[0x0][0x398] ;  /* 0x00007300ff3977ac */ /* 0x000ea20008000800 */
[----:B-1----:R-:W-:Y:S01]  /*118330*/  PRMT R2, R32, 0x7771, RZ ;  /* 0x0000777120027816 */ /* 0x002fe200000000ff */
[----:B0-----:R-:W3:Y:S04]  /*118340*/  LDL.LU.64 R28, [R1+0x10b0] ;  /* 0x0010b000011c7983 */ /* 0x001ee80000300a00 */
[----:B------:R-:W3:Y:S04]  /*118350*/  LDL.LU R6, [R1+0x790] ;  /* 0x0007900001067983 */ /* 0x000ee80000300800 */
[----:B----4-:R0:W-:Y:S01]  /*118360*/  @P5 STG.E.U8 desc[UR4][R54.64], R2 ;  /* 0x0000000236005986 */ /* 0x0101e2000c101104 */
[----:B------:R-:W-:-:S02]  /*118370*/  ISETP.LT.AND P5, PT, R43, UR56, !P1 ;  /* 0x000000382b007c0c */ /* 0x000fc4000cfa1270 */
[C---:B------:R-:W-:Y:S01]  /*118380*/  PRMT R0, R32.reuse, 0x7772, RZ ;  /* 0x0000777220007816 */ /* 0x040fe200000000ff */
[----:B------:R-:W1:Y:S01]  /*118390*/  LDCU UR56, c[0x0][0x398] ;  /* 0x00007300ff3877ac */ /* 0x000e620008000800 */
[----:B0-----:R-:W4:Y:S01]  /*1183a0*/  LDL.LU.64 R54, [R1+0x10a8] ;  /* 0x0010a80001367983 */ /* 0x001f220000300a00 */
[----:B------:R-:W-:-:S03]  /*1183b0*/  PRMT R2, R32, 0x7773, RZ ;  /* 0x0000777320027816 */ /* 0x000fc600000000ff */
[----:B------:R0:W-:Y:S04]  /*1183c0*/  @P3 STG.E.U8 desc[UR4][R20.64], R0 ;  /* 0x0000000014003986 */ /* 0x0001e8000c101104 */
[----:B------:R-:W4:Y:S04]  /*1183d0*/  LDL.LU.64 R32, [R1+0x10a0] ;  /* 0x0010a00001207983 */ /* 0x000f280000300a00 */
[----:B------:R1:W-:Y:S01]  /*1183e0*/  @P0 STG.E.U8 desc[UR4][R36.64], R2 ;  /* 0x0000000224000986 */ /* 0x0003e2000c101104 */
[C---:B0-----:R-:W-:Y:S02]  /*1183f0*/  PRMT R0, R7.reuse, 0x7770, RZ ;  /* 0x0000777007007816 */ /* 0x041fe400000000ff */
[----:B-1----:R-:W-:-:S03]  /*118400*/  PRMT R2, R7, 0x7771, RZ ;  /* 0x0000777107027816 */ /* 0x002fc600000000ff */
[----:B------:R0:W-:Y:S04]  /*118410*/  @P5 STG.E.U8 desc[UR4][R46.64], R0 ;  /* 0x000000002e005986 */ /* 0x0001e8000c101104 */
[----:B0-----:R-:W4:Y:S04]  /*118420*/  LDL.LU.64 R46, [R1+0x1098] ;  /* 0x00109800012e7983 */ /* 0x001f280000300a00 */
[----:B------:R-:W4:Y:S04]  /*118430*/  LDL.LU.64 R12, [R1+0x1090] ;  /* 0x00109000010c7983 */ /* 0x000f280000300a00 */
[----:B--2---:R0:W-:Y:S04]  /*118440*/  @P4 STG.E.U8 desc[UR4][R60.64], R2 ;  /* 0x000000023c004986 */ /* 0x0041e8000c101104 */
[----:B0-----:R-:W2:Y:S04]  /*118450*/  LDL.LU R60, [R1+0x750] ;  /* 0x00075000013c7983 */ /* 0x001ea80000300800 */
[----:B------:R-:W2:Y:S04]  /*118460*/  LDL.LU.64 R20, [R1+0x1088] ;  /* 0x0010880001147983 */ /* 0x000ea80000300a00 */
[----:B------:R-:W2:Y:S01]  /*118470*/  LDL.LU.64 R36, [R1+0x1080] ;  /* 0x0010800001247983 */ /* 0x000ea20000300a00 */
[----:B------:R-:W-:-:S02]  /*118480*/  ISETP.LT.AND P3, PT, R48, UR58, !P1 ;  /* 0x0000003a30007c0c */ /* 0x000fc4000cf61270 */
[----:B------:R-:W-:Y:S02]  /*118490*/  ISETP.LT.AND P0, PT, R50, UR59, !P1 ;  /* 0x0000003b32007c0c */ /* 0x000fe4000cf01270 */
[----:B------:R-:W-:Y:S02]  /*1184a0*/  ISETP.LT.AND P5, PT, R40, UR60, !P1 ;  /* 0x0000003c28007c0c */ /* 0x000fe4000cfa1270 */
[C---:B------:R-:W-:Y:S02]  /*1184b0*/  PRMT R0, R7.reuse, 0x7772, RZ ;  /* 0x0000777207007816 */ /* 0x040fe400000000ff */
[----:B------:R-:W-:Y:S02]  /*1184c0*/  ISETP.LT.AND P4, PT, R42, UR61, !P1 ;  /* 0x0000003d2a007c0c */ /* 0x000fe4000cf81270 */
[----:B------:R-:W-:-:S03]  /*1184d0*/  PRMT R2, R7, 0x7773, RZ ;  /* 0x0000777307027816 */ /* 0x000fc600000000ff */
[----:B---3--:R0:W-:Y:S04]  /*1184e0*/  @P3 STG.E.U8 desc[UR4][R8.64], R0 ;  /* 0x0000000008003986 */ /* 0x0081e8000c101104 */
[----:B------:R1:W-:Y:S01]  /*1184f0*/  @P0 STG.E.U8 desc[UR4][R28.64], R2 ;  /* 0x000000021c000986 */ /* 0x0003e2000c101104 */
[----:B------:R-:W-:Y:S02]  /*118500*/  ISETP.LT.AND P3, PT, R16, UR62, !P1 ;  /* 0x0000003e10007c0c */ /* 0x000fe4000cf61270 */
[----:B------:R-:W-:Y:S02]  /*118510*/  ISETP.LT.AND P0, PT, R24, UR63, !P1 ;  /* 0x0000003f18007c0c */ /* 0x000fe4000cf01270 */
[C---:B0-----:R-:W-:Y:S02]  /*118520*/  PRMT R0, R6.reuse, 0x7770, RZ ;  /* 0x0000777006007816 */ /* 0x041fe400000000ff */
[----:B-1----:R-:W-:-:S03]  /*118530*/  PRMT R2, R6, 0x7771, RZ ;  /* 0x0000777106027816 */ /* 0x002fc600000000ff */
[----:B----4-:R0:W-:Y:S04]  /*118540*/  @P5 STG.E.U8 desc[UR4][R54.64], R0 ;  /* 0x0000000036005986 */ /* 0x0101e8000c101104 */
[----:B------:R1:W-:Y:S01]  /*118550*/  @P4 STG.E.U8 desc[UR4][R32.64], R2 ;  /* 0x0000000220004986 */ /* 0x0003e2000c101104 */
[----:B------:R-:W-:Y:S02]  /*118560*/  ISETP.LT.AND P5, PT, R56, UR64, !P1 ;  /* 0x0000004038007c0c */ /* 0x000fe4000cfa1270 */
[----:B------:R-:W-:Y:S01]  /*118570*/  ISETP.LT.AND P4, PT, R53, UR65, !P1 ;  /* 0x0000004135007c0c */ /* 0x000fe2000cf81270 */
[----:B0-----:R-:W3:Y:S04]  /*118580*/  LDL.LU.64 R54, [R1+0x1078] ;  /* 0x0010780001367983 */ /* 0x001ee80000300a00 */
[----:B------:R-:W4:Y:S04]  /*118590*/  LDL.LU R4, [R1+0x5310] ;  /* 0x0053100001047983 */ /* 0x000f280000300800 */
[----:B------:R-:W4:Y:S04]  /*1185a0*/  LDL.LU.64 R28, [R1+0x1070] ;  /* 0x00107000011c7983 */ /* 0x000f280000300a00 */
[----:B------:R-:W4:Y:S01]  /*1185b0*/  LDL.LU R7, [R1+0x740] ;  /* 0x0007400001077983 */ /* 0x000f220000300800 */
[----:B------:R-:W-:-:S02]  /*1185c0*/  PRMT R0, R6, 0x7772, RZ ;  /* 0x0000777206007816 */ /* 0x000fc400000000ff */
[----:B-1----:R-:W-:Y:S01]  /*1185d0*/  PRMT R2, R6, 0x7773, RZ ;  /* 0x0000777306027816 */ /* 0x002fe200000000ff */
[----:B------:R-:W4:Y:S04]  /*1185e0*/  LDL.LU.64 R32, [R1+0x1068] ;  /* 0x0010680001207983 */ /* 0x000f280000300a00 */
[----:B------:R0:W-:Y:S04]  /*1185f0*/  @P3 STG.E.U8 desc[UR4][R46.64], R0 ;  /* 0x000000002e003986 */ /* 0x0001e8000c101104 */
[----:B------:R1:W-:Y:S04]  /*118600*/  @P0 STG.E.U8 desc[UR4][R12.64], R2 ;  /* 0x000000020c000986 */ /* 0x0003e8000c101104 */
[----:B0-----:R-:W4:Y:S01]  /*118610*/  LDL.LU.64 R46, [R1+0x1060] ;  /* 0x00106000012e7983 */ /* 0x001f220000300a00 */
[----:B--2---:R-:W-:-:S02]  /*118620*/  PRMT R0, R60, 0x7770, RZ ;  /* 0x000077703c007816 */ /* 0x004fc400000000ff */
[----:B-1----:R-:W-:-:S03]  /*118630*/  PRMT R2, R60, 0x7771, RZ ;  /* 0x000077713c027816 */ /* 0x002fc600000000ff */
[----:B------:R0:W-:Y:S04]  /*118640*/  @P5 STG.E.U8 desc[UR4][R20.64], R0 ;  /* 0x0000000014005986 */ /* 0x0001e8000c101104 */
[----:B------:R1:W-:Y:S04]  /*118650*/  @P4 STG.E.U8 desc[UR4][R36.64], R2 ;  /* 0x0000000224004986 */ /* 0x0003e8000c101104 */
[----:B0-----:R-:W2:Y:S04]  /*118660*/  LDL.LU.64 R20, [R1+0x1058] ;  /* 0x0010580001147983 */ /* 0x001ea80000300a00 */
[----:B-1----:R-:W2:Y:S04]  /*118670*/  LDL.LU.64 R36, [R1+0x1050] ;  /* 0x0010500001247983 */ /* 0x002ea80000300a00 */
[----:B------:R-:W2:Y:S01]  /*118680*/  LDL.LU R6, [R1+0x7d4] ;  /* 0x0007d40001067983 */ /* 0x000ea20000300800 */
[----:B------:R-:W-:-:S02]  /*118690*/  PRMT R0, R60, 0x7772, RZ ;  /* 0x000077723c007816 */ /* 0x000fc400000000ff */
[----:B------:R-:W-:Y:S02]  /*1186a0*/  PRMT R2, R60, 0x7773, RZ ;  /* 0x000077733c027816 */ /* 0x000fe400000000ff */
[----:B------:R-:W2:Y:S01]  /*1186b0*/  LDL.LU.64 R60, [R1+0x1048] ;  /* 0x00104800013c7983 */ /* 0x000ea20000300a00 */
[----:B------:R-:W-:Y:S02]  /*1186c0*/  ISETP.LT.AND P3, PT, R52, UR32, !P1 ;  /* 0x0000002034007c0c */ /* 0x000fe4000cf61270 */
[----:B------:R-:W-:Y:S02]  /*1186d0*/  ISETP.LT.AND P0, PT, R49, UR34, !P1 ;  /* 0x0000002231007c0c */ /* 0x000fe4000cf01270 */
[----:B------:R-:W-:Y:S02]  /*1186e0*/  ISETP.LT.AND P4, PT, R45, UR30, !P1 ;  /* 0x0000001e2d007c0c */ /* 0x000fe4000cf81270 */
[----:B------:R-:W-:Y:S01]  /*1186f0*/  ISETP.LT.AND P5, PT, R44, UR36, !P1 ;  /* 0x000000242c007c0c */ /* 0x000fe2000cfa1270 */
[----:B------:R-:W0:Y:S01]  /*118700*/  LDCU UR32, c[0x0][0x398] ;  /* 0x00007300ff2077ac */ /* 0x000e220008000800 */
[----:B------:R-:W1:Y:S01]  /*118710*/  LDCU UR34, c[0x0][0x398] ;  /* 0x00007300ff2277ac */ /* 0x000e620008000800 */
[----:B------:R-:W0:Y:S04]  /*118720*/  LDCU UR30, c[0x0][0x398] ;  /* 0x00007300ff1e77ac */ /* 0x000e280008000800 */
[----:B---3--:R3:W-:Y:S04]  /*118730*/  @P3 STG.E.U8 desc[UR4][R54.64], R0 ;  /* 0x0000000036003986 */ /* 0x0087e8000c101104 */
[----:B----4-:R4:W-:Y:S01]  /*118740*/  @P0 STG.E.U8 desc[UR4][R28.64], R2 ;  /* 0x000000021c000986 */ /* 0x0109e2000c101104 */
[----:B------:R-:W-:-:S03]  /*118750*/  ISETP.LT.AND P0, PT, R41, UR38, !P1 ;  /* 0x0000002629007c0c */ /* 0x000fc6000cf01270 */
[----:B---3--:R-:W3:Y:S01]  /*118760*/  LDL.LU.64 R54, [R1+0x1040] ;  /* 0x0010400001367983 */ /* 0x008ee20000300a00 */
[C---:B------:R-:W-:Y:S02]  /*118770*/  PRMT R0, R7.reuse, 0x7770, RZ ;  /* 0x0000777007007816 */ /* 0x040fe400000000ff */
[----:B----4-:R-:W-:Y:S02]  /*118780*/  PRMT R2, R7, 0x7771, RZ ;  /* 0x0000777107027816 */ /* 0x010fe400000000ff */
[----:B------:R-:W-:Y:S01]  /*118790*/  ISETP.LT.AND P1, PT, R59, UR9, !P1 ;  /* 0x000000093b007c0c */ /* 0x000fe2000cf21270 */
[----:B------:R-:W4:Y:S04]  /*1187a0*/  LDL.LU.64 R8, [R1+0x1038] ;  /* 0x0010380001087983 */ /* 0x000f280000300a00 */
[----:B------:R0:W-:Y:S04]  /*1187b0*/  @P4 STG.E.U8 desc[UR4][R32.64], R0 ;  /* 0x0000000020004986 */ /* 0x0001e8000c101104 */
[----:B------:R-:W4:Y:S01]  /*1187c0*/  LDL.LU.64 R28, [R1+0x1030] ;  /* 0x00103000011c7983 */ /* 0x000f220000300a00 */
[----:B------:R-:W-:Y:S01]  /*1187d0*/  ISETP.GE.AND P3, PT, R4, UR8, PT ;  /* 0x0000000804007c0c */ /* 0x000fe2000bf66270 */
[----:B------:R-:W1:Y:S01]  /*1187e0*/  LDCU UR9, c[0x0][0x398] ;  /* 0x00007300ff0977ac */ /* 0x000e620008000800 */
[----:B0-----:R-:W-:Y:S01]  /*1187f0*/  PRMT R0, R7, 0x7772, RZ ;  /* 0x0000777207007816 */ /* 0x001fe200000000ff */
[----:B------:R0:W-:Y:S01]  /*118800*/  @P5 STG.E.U8 desc[UR4][R46.64], R2 ;  /* 0x000000022e005986 */ /* 0x0001e2000c101104 */
[----:B------:R-:W-:-:S02]  /*118810*/  ISETP.LT.AND P5, PT, R43, UR10, !P2 ;  /* 0x0000000a2b007c0c */ /* 0x000fc4000d7a1270 */
[----:B------:R-:W-:Y:S01]  /*118820*/  ISETP.LT.AND P4, PT, R51, UR11, !P2 ;  /* 0x0000000b33007c0c */ /* 0x000fe2000d781270 */
[----:B------:R-:W1:Y:S01]  /*118830*/  LDCU UR8, c[0x0][0x398] ;  /* 0x00007300ff0877ac */ /* 0x000e620008000800 */
[----:B------:R-:W1:Y:S01]  /*118840*/  LDCU UR10, c[0x0][0x398] ;  /* 0x00007300ff0a77ac */ /* 0x000e620008000800 */
[----:B------:R-:W1:Y:S01]  /*118850*/  LDCU UR11, c[0x0][0x398] ;  /* 0x00007300ff0b77ac */ /* 0x000e620008000800 */
[----:B0-----:R-:W4:Y:S04]  /*118860*/  LDL.LU R46, [R1+0x7c4] ;  /* 0x0007c400012e7983 */ /* 0x001f280000300800 */
[----:B------:R-:W4:Y:S01]  /*118870*/  LDL.LU.64 R12, [R1+0x1028] ;  /* 0x00102800010c7983 */ /* 0x000f220000300a00 */
[----:B------:R-:W-:-:S03]  /*118880*/  PRMT R2, R7, 0x7773, RZ ;  /* 0x0000777307027816 */ /* 0x000fc600000000ff */
[----:B------:R-:W4:Y:S04]  /*118890*/  LDL.LU.64 R32, [R1+0x1020] ;  /* 0x0010200001207983 */ /* 0x000f280000300a00 */
[----:B--2---:R0:W-:Y:S04]  /*1188a0*/  @P0 STG.E.U8 desc[UR4][R20.64], R0 ;  /* 0x0000000014000986 */ /* 0x0041e8000c101104 */
[----:B------:R-:W-:Y:S01]  /*1188b0*/  @P1 STG.E.U8 desc[UR4][R36.64], R2 ;  /* 0x0000000224001986 */ /* 0x000fe2000c101104 */
[----:B0-----:R-:W-:-:S05]  /*1188c0*/  PRMT R0, R6, 0x7770, RZ ;  /* 0x0000777006007816 */ /* 0x001fca00000000ff */
[----:B------:R0:W-:Y:S04]  /*1188d0*/  @P5 STG.E.U8 desc[UR4][R60.64], R0 ;  /* 0x000000003c005986 */ /* 0x0001e8000c101104 */
[----:B0-----:R-:W2:Y:S04]  /*1188e0*/  LDL.LU.64 R60, [R1+0x1018] ;  /* 0x00101800013c7983 */ /* 0x001ea80000300a00 */
[----:B------:R-:W2:Y:S01]  /*1188f0*/  LDL.LU.64 R20, [R1+0x1010] ;  /* 0x0010100001147983 */ /* 0x000ea20000300a00 */
[----:B------:R-:W-:-:S03]  /*118900*/  PRMT R2, R6, 0x7771, RZ ;  /* 0x0000777106027816 */ /* 0x000fc600000000ff */
[----:B------:R-:W2:Y:S01]  /*118910*/  LDL.LU R7, [R1+0x764] ;  /* 0x0007640001077983 */ /* 0x000ea20000300800 */
[----:B------:R-:W-:-:S03]  /*118920*/  ISETP.LT.AND P1, PT, R48, UR13, !P2 ;  /* 0x0000000d30007c0c */ /* 0x000fc6000d721270 */
[----:B------:R-:W2:Y:S01]  /*118930*/  LDL.LU.64 R36, [R1+0x1008] ;  /* 0x0010080001247983 */ /* 0x000ea20000300a00 */
[----:B------:R-:W-:Y:S02]  /*118940*/  ISETP.LT.AND P0, PT, R50, UR12, !P2 ;  /* 0x0000000c32007c0c */ /* 0x000fe4000d701270 */
[----:B------:R-:W-:Y:S02]  /*118950*/  ISETP.LT.AND P5, PT, R40, UR14, !P2 ;  /* 0x0000000e28007c0c */ /* 0x000fe4000d7a1270 */
[----:B------:R-:W-:Y:S01]  /*118960*/  PRMT R0, R6, 0x7772, RZ ;  /* 0x0000777206007816 */ /* 0x000fe200000000ff */
[----:B------:R-:W0:Y:S01]  /*118970*/  LDCU UR12, c[0x0][0x398] ;  /* 0x00007300ff0c77ac */ /* 0x000e220008000800 */
[----:B------:R-:W0:Y:S01]  /*118980*/  LDCU UR13, c[0x0][0x398] ;  /* 0x00007300ff0d77ac */ /* 0x000e220008000800 */
[----:B---3--:R3:W-:Y:S01]  /*118990*/  @P4 STG.E.U8 desc[UR4][R54.64], R2 ;  /* 0x0000000236004986 */ /* 0x0087e2000c101104 */
[----:B------:R-:W-:Y:S01]  /*1189a0*/  ISETP.LT.AND P4, PT, R42, UR15, !P2 ;  /* 0x0000000f2a007c0c */ /* 0x000fe2000d781270 */
[----:B------:R-:W0:Y:S01]  /*1189b0*/  LDCU UR14, c[0x0][0x398] ;  /* 0x00007300ff0e77ac */ /* 0x000e220008000800 */
[----:B------:R-:W0:Y:S01]  /*1189c0*/  LDCU UR15, c[0x0][0x398] ;  /* 0x00007300ff0f77ac */ /* 0x000e220008000800 */
[----:B---3--:R-:W3:Y:S01]  /*1189d0*/  LDL.LU.64 R54, [R1+0x1000] ;  /* 0x0010000001367983 */ /* 0x008ee20000300a00 */
[----:B------:R-:W-:-:S03]  /*1189e0*/  PRMT R2, R6, 0x7773, RZ ;  /* 0x0000777306027816 */ /* 0x000fc600000000ff */
[----:B----4-:R4:W-:Y:S01]  /*1189f0*/  @P1 STG.E.U8 desc[UR4][R8.64], R0 ;  /* 0x0000000008001986 */ /* 0x0109e2000c101104 */
[----:B------:R-:W-:Y:S01]  /*118a00*/  ISETP.LT.AND P1, PT, R16, UR6, !P2 ;  /* 0x0000000610007c0c */ /* 0x000fe2000d721270 */
[----:B------:R-:W0:Y:S02]  /*118a10*/  LDCU UR6, c[0x0][0x398] ;  /* 0x00007300ff0677ac */ /* 0x000e240008000800 */
[----:B------:R0:W-:Y:S01]  /*118a20*/  @P0 STG.E.U8 desc[UR4][R28.64], R2 ;  /* 0x000000021c000986 */ /* 0x0001e2000c101104 */
[C---:B----4-:R-:W-:Y:S02]  /*118a30*/  PRMT R0, R46.reuse, 0x7770, RZ ;  /* 0x000077702e007816 */ /* 0x050fe400000000ff */
[C---:B0-----:R-:W-:Y:S01]  /*118a40*/  PRMT R2, R46.reuse, 0x7771, RZ ;  /* 0x000077712e027816 */ /* 0x041fe200000000ff */
[----:B------:R-:W4:Y:S04]  /*118a50*/  LDL.LU.64 R28, [R1+0xff8] ;  /* 0x000ff800011c7983 */ /* 0x000f280000300a00 */
[----:B------:R0:W-:Y:S04]  /*118a60*/  @P5 STG.E.U8 desc[UR4][R12.64], R0 ;  /* 0x000000000c005986 */ /* 0x0001e8000c101104 */
[----:B------:R1:W-:Y:S04]  /*118a70*/  @P4 STG.E.U8 desc[UR4][R32.64], R2 ;  /* 0x0000000220004986 */ /* 0x0003e8000c101104 */
[----:B------:R-:W4:Y:S01]  /*118a80*/  LDL.LU R4, [R1+0x531c] ;  /* 0x00531c0001047983 */ /* 0x000f220000300800 */
[----:B0-----:R-:W-:-:S03]  /*118a90*/  PRMT R0, R46, 0x7772, RZ ;  /* 0x000077722e007816 */ /* 0x001fc600000000ff */
[----:B-1----:R-:W4:Y:S04]  /*118aa0*/  LDL.LU.64 R32, [R1+0xff0] ;  /* 0x000ff00001207983 */ /* 0x002f280000300a00 */
[----:B------:R-:W4:Y:S01]  /*118ab0*/  LDL.LU R6, [R1+0x7b4] ;  /* 0x0007b40001067983 */ /* 0x000f220000300800 */
[----:B------:R-:W-:-:S03]  /*118ac0*/  PRMT R2, R46, 0x7773, RZ ;  /* 0x000077732e027816 */ /* 0x000fc600000000ff */
[----:B------:R-:W4:Y:S04]  /*118ad0*/  LDL.LU.64 R46, [R1+0xfe8] ;  /* 0x000fe800012e7983 */ /* 0x000f280000300a00 */
[----:B--2---:R0:W-:Y:S04]  /*118ae0*/  @P1 STG.E.U8 desc[UR4][R60.64], R0 ;  /* 0x000000003c001986 */ /* 0x0041e8000c101104 */
[----:B0-----:R-:W2:Y:S01]  /*118af0*/  LDL.LU.64 R60, [R1+0xfe0] ;  /* 0x000fe000013c7983 */ /* 0x001ea20000300a00 */
[----:B------:R-:W-:Y:S02]  /*118b00*/  ISETP.LT.AND P0, PT, R24, UR16, !P2 ;  /* 0x0000001018007c0c */ /* 0x000fe4000d701270 */
[----:B------:R-:W-:-:S02]  /*118b10*/  ISETP.LT.AND P5, PT, R56, UR17, !P2 ;  /* 0x0000001138007c0c */ /* 0x000fc4000d7a1270 */
[----:B------:R-:W-:Y:S02]  /*118b20*/  ISETP.LT.AND P4, PT, R53, UR19, !P2 ;  /* 0x0000001335007c0c */ /* 0x000fe4000d781270 */
[C---:B------:R-:W-:Y:S01]  /*118b30*/  PRMT R0, R7.reuse, 0x7770, RZ ;  /* 0x0000777007007816 */ /* 0x040fe200000000ff */
[----:B------:R-:W2:Y:S01]  /*118b40*/  LDL.LU.64 R8, [R1+0xfd8] ;  /* 0x000fd80001087983 */ /* 0x000ea20000300a00 */
[----:B------:R-:W-:Y:S01]  /*118b50*/  ISETP.LT.AND P1, PT, R52, UR18, !P2 ;  /* 0x0000001234007c0c */ /* 0x000fe2000d721270 */
[----:B------:R-:W0:Y:S01]  /*118b60*/  LDCU UR16, c[0x0][0x398] ;  /* 0x00007300ff1077ac */ /* 0x000e220008000800 */
[----:B------:R-:W1:Y:S01]  /*118b70*/  LDCU UR17, c[0x0][0x398] ;  /* 0x00007300ff1177ac */ /* 0x000e620008000800 */
[----:B------:R-:W0:Y:S01]  /*118b80*/  LDCU UR18, c[0x0][0x398] ;  /* 0x00007300ff1277ac */ /* 0x000e220008000800 */
[----:B------:R-:W0:Y:S01]  /*118b90*/  LDCU UR19, c[0x0][0x398] ;  /* 0x00007300ff1377ac */ /* 0x000e220008000800 */
[----:B------:R3:W-:Y:S04]  /*118ba0*/  @P0 STG.E.U8 desc[UR4][R20.64], R2 ;  /* 0x0000000214000986 */ /* 0x0007e8000c101104 */
[----:B------:R-:W-:Y:S01]  /*118bb0*/  @P5 STG.E.U8 desc[UR4][R36.64], R0 ;  /* 0x0000000024005986 */ /* 0x000fe2000c101104 */
[----:B---3--:R-:W-:-:S05]  /*118bc0*/  PRMT R2, R7, 0x7771, RZ ;  /* 0x0000777107027816 */ /* 0x008fca00000000ff */
[----:B------:R3:W-:Y:S01]  /*118bd0*/  @P4 STG.E.U8 desc[UR4][R54.64], R2 ;  /* 0x0000000236004986 */ /* 0x0007e2000c101104 */
[----:B------:R-:W-:-:S03]  /*118be0*/  ISETP.LT.AND P0, PT, R49, UR20, !P2 ;  /* 0x0000001431007c0c */ /* 0x000fc6000d701270 */
[----:B---3--:R-:W3:Y:S04]  /*118bf0*/  LDL.LU.64 R54, [R1+0xfd0] ;  /* 0x000fd00001367983 */ /* 0x008ee80000300a00 */
[----:B------:R-:W3:Y:S04]  /*118c00*/  LDL.LU R36, [R1+0x7a4] ;  /* 0x0007a40001247983 */ /* 0x000ee80000300800 */
[----:B------:R-:W3:Y:S01]  /*118c10*/  LDL.LU.64 R12, [R1+0xfc8] ;  /* 0x000fc800010c7983 */ /* 0x000ee20000300a00 */
[----:B------:R-:W-:-:S03]  /*118c20*/  ISETP.LT.AND P4, PT, R45, UR21, !P2 ;  /* 0x000000152d007c0c */ /* 0x000fc6000d781270 */
[----:B------:R-:W3:Y:S01]  /*118c30*/  LDL.LU.64 R20, [R1+0xfc0] ;  /* 0x000fc00001147983 */ /* 0x000ee20000300a00 */
[C---:B------:R-:W-:Y:S02]  /*118c40*/  PRMT R0, R7.reuse, 0x7772, RZ ;  /* 0x0000777207007816 */ /* 0x040fe400000000ff */
[----:B------:R-:W-:Y:S02]  /*118c50*/  ISETP.LT.AND P5, PT, R44, UR22, !P2 ;  /* 0x000000162c007c0c */ /* 0x000fe4000d7a1270 */
[----:B------:R-:W-:Y:S01]  /*118c60*/  PRMT R2, R7, 0x7773, RZ ;  /* 0x0000777307027816 */ /* 0x000fe200000000ff */
[----:B------:R-:W0:Y:S01]  /*118c70*/  LDCU UR20, c[0x0][0x398] ;  /* 0x00007300ff1477ac */ /* 0x000e220008000800 */
[----:B------:R-:W0:Y:S01]  /*118c80*/  LDCU UR21, c[0x0][0x398] ;  /* 0x00007300ff1577ac */ /* 0x000e220008000800 */
[----:B----4-:R4:W-:Y:S04]  /*118c90*/  @P1 STG.E.U8 desc[UR4][R28.64], R0 ;  /* 0x000000001c001986 */ /* 0x0109e8000c101104 */
[----:B------:R0:W-:Y:S01]  /*118ca0*/  @P0 STG.E.U8 desc[UR4][R32.64], R2 ;  /* 0x0000000220000986 */ /* 0x0001e2000c101104 */
[----:B------:R-:W1:Y:S03]  /*118cb0*/  LDCU UR22, c[0x0][0x398] ;  /* 0x00007300ff1677ac */ /* 0x000e660008000800 */
[----:B----4-:R-:W4:Y:S01]  /*118cc0*/  LDL.LU.64 R28, [R1+0xfb0] ;  /* 0x000fb000011c7983 */ /* 0x010f220000300a00 */
[----:B------:R-:W-:-:S03]  /*118cd0*/  PRMT R0, R6, 0x7770, RZ ;  /* 0x0000777006007816 */ /* 0x000fc600000000ff */
[----:B0-----:R-:W4:Y:S01]  /*118ce0*/  LDL.LU.64 R32, [R1+0xef8] ;  /* 0x000ef80001207983 */ /* 0x001f220000300a00 */
[----:B------:R-:W-:-:S03]  /*118cf0*/  PRMT R2, R6, 0x7771, RZ ;  /* 0x0000777106027816 */ /* 0x000fc600000000ff */
[----:B------:R-:W4:Y:S04]  /*118d00*/  LDL.LU R7, [R1+0x794] ;  /* 0x0007940001077983 */ /* 0x000f280000300800 */
[----:B------:R0:W-:Y:S04]  /*118d10*/  @P4 STG.E.U8 desc[UR4][R46.64], R0 ;  /* 0x000000002e004986 */ /* 0x0001e8000c101104 */
[----:B0-----:R-:W4:Y:S04]  /*118d20*/  LDL.LU.64 R46, [R1+0xfb8] ;  /* 0x000fb800012e7983 */ /* 0x001f280000300a00 */
[----:B--2---:R0:W-:Y:S04]  /*118d30*/  @P5 STG.E.U8 desc[UR4][R60.64], R2 ;  /* 0x000000023c005986 */ /* 0x0041e8000c101104 */
[----:B0-----:R-:W2:Y:S01]  /*118d40*/  LDL.LU.64 R60, [R1+0xfa0] ;  /* 0x000fa000013c7983 */ /* 0x001ea20000300a00 */
[----:B------:R-:W-:-:S02]  /*118d50*/  ISETP.LT.AND P0, PT, R41, UR23, !P2 ;  /* 0x0000001729007c0c */ /* 0x000fc4000d701270 */
[----:B------:R-:W-:Y:S02]  /*118d60*/  ISETP.LT.AND P2, PT, R59, UR24, !P2 ;  /* 0x000000183b007c0c */ /* 0x000fe4000d741270 */
[----:B------:R-:W-:Y:S02]  /*118d70*/  ISETP.LT.AND P5, PT, R43, UR25, !P6 ;  /* 0x000000192b007c0c */ /* 0x000fe4000f7a1270 */
[C---:B------:R-:W-:Y:S02]  /*118d80*/  PRMT R0, R6.reuse, 0x7772, RZ ;  /* 0x0000777206007816 */ /* 0x040fe400000000ff */
[----:B------:R-:W-:Y:S02]  /*118d90*/  PRMT R2, R6, 0x7773, RZ ;  /* 0x0000777306027816 */ /* 0x000fe400000000ff */
[----:B------:R-:W-:Y:S02]  /*118da0*/  ISETP.LT.AND P4, PT, R51, UR26, !P6 ;  /* 0x0000001a33007c0c */ /* 0x000fe4000f781270 */
[----:B------:R-:W-:Y:S01]  /*118db0*/  ISETP.GE.AND P1, PT, R4, UR33, PT ;  /* 0x0000002104007c0c */ /* 0x000fe2000bf26270 */
[----:B------:R-:W0:Y:S01]  /*118dc0*/  LDCU UR23, c[0x0][0x398] ;  /* 0x00007300ff1777ac */ /* 0x000e220008000800 */
[----:B------:R-:W0:Y:S01]  /*118dd0*/  LDCU UR24, c[0x0][0x398] ;  /* 0x00007300ff1877ac */ /* 0x000e220008000800 */
[----:B------:R-:W0:Y:S01]  /*118de0*/  LDCU UR25, c[0x0][0x398] ;  /* 0x00007300ff1977ac */ /* 0x000e220008000800 */
[----:B------:R-:W0:Y:S01]  /*118df0*/  LDCU UR26, c[0x0][0x398] ;  /* 0x00007300ff1a77ac */ /* 0x000e220008000800 */
[----:B------:R-:W0:Y:S01]  /*118e00*/  LDCU UR33, c[0x0][0x398] ;  /* 0x00007300ff2177ac */ /* 0x000e220008000800 */
[----:B------:R1:W-:Y:S01]  /*118e10*/  @P0 STG.E.U8 desc[UR4][R8.64], R0 ;  /* 0x0000000008000986 */ /* 0x0003e2000c101104 */
[----:B------:R-:W-:Y:S01]  /*118e20*/  ISETP.LT.AND P0, PT, R50, UR28, !P6 ;  /* 0x0000001c32007c0c */ /* 0x000fe2000f701270 */
[----:B------:R-:W0:Y:S02]  /*118e30*/  LDCU UR28, c[0x0][0x398] ;  /* 0x00007300ff1c77ac */ /* 0x000e240008000800 */
[----:B---3--:R3:W-:Y:S01]  /*118e40*/  @P2 STG.E.U8 desc[UR4][R54.64], R2 ;  /* 0x0000000236002986 */ /* 0x0087e2000c101104 */
[----:B-1----:R-:W-:-:S02]  /*118e50*/  PRMT R0, R36, 0x7770, RZ ;  /* 0x0000777024007816 */ /* 0x002fc400000000ff */
[----:B------:R-:W-:Y:S01]  /*118e60*/  ISETP.LT.AND P2, PT, R48, UR27, !P6 ;  /* 0x0000001b30007c0c */ /* 0x000fe2000f741270 */
[----:B------:R-:W1:Y:S02]  /*118e70*/  LDCU UR27, c[0x0][0x398] ;  /* 0x00007300ff1b77ac */ /* 0x000e640008000800 */
[----:B------:R0:W-:Y:S04]  /*118e80*/  @P5 STG.E.U8 desc[UR4][R12.64], R0 ;  /* 0x000000000c005986 */ /* 0x0001e8000c101104 */
[----:B---3--:R-:W3:Y:S01]  /*118e90*/  LDL.LU.64 R54, [R1+0xfa8] ;  /* 0x000fa80001367983 */ /* 0x008ee20000300a00 */
[----:B------:R-:W-:-:S03]  /*118ea0*/  PRMT R2, R36, 0x7771, RZ ;  /* 0x0000777124027816 */ /* 0x000fc600000000ff */
[----:B0-----:R-:W3:Y:S04]  /*118eb0*/  LDL.LU.64 R12, [R1+0xf90] ;  /* 0x000f9000010c7983 */ /* 0x001ee80000300a00 */
[----:B------:R-:W3:Y:S04]  /*118ec0*/  LDL.LU R6, [R1+0x754] ;  /* 0x0007540001067983 */ /* 0x000ee80000300800 */
[----:B------:R0:W-:Y:S01]  /*118ed0*/  @P4 STG.E.U8 desc[UR4][R20.64], R2 ;  /* 0x0000000214004986 */ /* 0x0001e2000c101104 */
[----:B------:R-:W-:Y:S02]  /*118ee0*/  PRMT R0, R36, 0x7772, RZ ;  /* 0x0000777224007816 */ /* 0x000fe400000000ff */
[----:B------:R-:W-:-:S02]  /*118ef0*/  ISETP.LT.AND P5, PT, R40, UR29, !P6 ;  /* 0x0000001d28007c0c */ /* 0x000fc4000f7a1270 */
[----:B------:R-:W-:Y:S01]  /*118f00*/  ISETP.LT.AND P4, PT, R42, UR31, !P6 ;  /* 0x0000001f2a007c0c */ /* 0x000fe2000f781270 */
[----:B------:R-:W1:Y:S01]  /*118f10*/  LDCU UR29, c[0x0][0x398] ;  /* 0x00007300ff1d77ac */ /* 0x000e620008000800 */
[----:B------:R-:W1:Y:S01]  /*118f20*/  LDCU UR31, c[0x0][0x398] ;  /* 0x00007300ff1f77ac */ /* 0x000e620008000800 */
[----:B0-----:R-:W-:Y:S01]  /*118f30*/  PRMT R2, R36, 0x7773, RZ ;  /* 0x0000777324027816 */ /* 0x001fe200000000ff */
[----:B------:R-:W3:Y:S04]  /*118f40*/  LDL.LU.64 R20, [R1+0xf98] ;  /* 0x000f980001147983 */ /* 0x000ee80000300a00 */
[----:B------:R-:W3:Y:S04]  /*118f50*/  LDL.LU.64 R36, [R1+0xf88] ;  /* 0x000f880001247983 */ /* 0x000ee80000300a00 */
[----:B----4-:R0:W-:Y:S04]  /*118f60*/  @P2 STG.E.U8 desc[UR4][R28.64], R0 ;  /* 0x000000001c002986 */ /* 0x0101e8000c101104 */
[----:B------:R4:W-:Y:S01]  /*118f70*/  @P0 STG.E.U8 desc[UR4][R32.64], R2 ;  /* 0x0000000220000986 */ /* 0x0009e2000c101104 */
[----:B0-----:R-:W-:-:S03]  /*118f80*/  PRMT R0, R7, 0x7770, RZ ;  /* 0x0000777007007816 */ /* 0x001fc600000000ff */
[----:B------:R-:W3:Y:S01]  /*118f90*/  LDL.LU.64 R28, [R1+0xf80] ;  /* 0x000f8000011c7983 */ /* 0x000ee20000300a00 */
[----:B----4-:R-:W-:-:S03]  /*118fa0*/  PRMT R2, R7, 0x7771, RZ ;  /* 0x0000777107027816 */ /* 0x010fc600000000ff */
[----:B------:R-:W4:Y:S04]  /*118fb0*/  LDL.LU R4, [R1+0x5320] ;  /* 0x0053200001047983 */ /* 0x000f280000300800 */
[----:B------:R-:W-:Y:S04]  /*118fc0*/  @P5 STG.E.U8 desc[UR4][R46.64], R0 ;  /* 0x000000002e005986 */ /* 0x000fe8000c101104 */
[----:B--2---:R0:W-:Y:S04]  /*118fd0*/  @P4 STG.E.U8 desc[UR4][R60.64], R2 ;  /* 0x000000023c004986 */ /* 0x0041e8000c101104 */
[----:B0-----:R-:W2:Y:S01]  /*118fe0*/  LDL.LU.64 R60, [R1+0xf78] ;  /* 0x000f7800013c7983 */ /* 0x001ea20000300a00 */
[----:B------:R-:W-:-:S02]  /*118ff0*/  ISETP.LT.AND P2, PT, R16, UR40, !P6 ;  /* 0x0000002810007c0c */ /* 0x000fc4000f741270 */
[----:B------:R-:W-:Y:S01]  /*119000*/  ISETP.LT.AND P0, PT, R24, UR42, !P6 ;  /* 0x0000002a18007c0c */ /* 0x000fe2000f701270 */
[----:B------:R-:W4:Y:S01]  /*119010*/  LDL.LU R46, [R1+0x744] ;  /* 0x00074400012e7983 */ /* 0x000f220000300800 */
[----:B------:R-:W-:Y:S02]  /*119020*/  PRMT R0, R7, 0x7772, RZ ;  /* 0x0000777207007816 */ /* 0x000fe400000000ff */
[----:B------:R-:W-:Y:S02]  /*119030*/  ISETP.LT.AND P5, PT, R56, UR7, !P6 ;  /* 0x0000000738007c0c */ /* 0x000fe4000f7a1270 */
[----:B------:R-:W-:Y:S01]  /*119040*/  ISETP.LT.AND P4, PT, R53, UR44, !P6 ;  /* 0x0000002c35007c0c */ /* 0x000fe2000f781270 */
[----:B------:R-:W4:Y:S01]  /*119050*/  LDL.LU.64 R32, [R1+0xf70] ;  /* 0x000f700001207983 */ /* 0x000f220000300a00 */
[----:B------:R-:W-:Y:S01]  /*119060*/  PRMT R2, R7, 0x7773, RZ ;  /* 0x0000777307027816 */ /* 0x000fe200000000ff */
[----:B------:R-:W0:Y:S02]  /*119070*/  LDCU UR7, c[0x0][0x398] ;  /* 0x00007300ff0777ac */ /* 0x000e240008000800 */
[----:B---3--:R3:W-:Y:S01]  /*119080*/  @P2 STG.E.U8 desc[UR4][R54.64], R0 ;  /* 0x0000000036002986 */ /* 0x0087e2000c101104 */
[----:B------:R-:W-:-:S03]  /*119090*/  ISETP.LT.AND P2, PT, R52, UR46, !P6 ;  /* 0x0000002e34007c0c */ /* 0x000fc6000f741270 */
[----:B------:R0:W-:Y:S04]  /*1190a0*/  @P0 STG.E.U8 desc[UR4][R12.64], R2 ;  /* 0x000000020c000986 */ /* 0x0001e8000c101104 */
[----:B---3--:R-:W3:Y:S01]  /*1190b0*/  LDL.LU.64 R54, [R1+0xf68] ;  /* 0x000f680001367983 */ /* 0x008ee20000300a00 */
[C---:B------:R-:W-:Y:S02]  /*1190c0*/  PRMT R0, R6.reuse, 0x7770, RZ ;  /* 0x0000777006007816 */ /* 0x040fe400000000ff */
[----:B0-----:R-:W-:Y:S01]  /*1190d0*/  PRMT R2, R6, 0x7771, RZ ;  /* 0x0000777106027816 */ /* 0x001fe200000000ff */
[----:B------:R-:W3:Y:S04]  /*1190e0*/  LDL.LU.64 R12, [R1+0xf60] ;  /* 0x000f6000010c7983 */ /* 0x000ee80000300a00 */
[----:B------:R-:W-:Y:S04]  /*1190f0*/  @P5 STG.E.U8 desc[UR4][R20.64], R0 ;  /* 0x0000000014005986 */ /* 0x000fe8000c101104 */
[----:B------:R0:W-:Y:S01]  /*119100*/  @P4 STG.E.U8 desc[UR4][R36.64], R2 ;  /* 0x0000000224004986 */ /* 0x0001e2000c101104 */
[----:B------:R-:W-:-:S03]  /*119110*/  ISETP.LT.AND P0, PT, R49, UR48, !P6 ;  /* 0x0000003031007c0c */ /* 0x000fc6000f701270 */
[----:B0-----:R-:W3:Y:S04]  /*119120*/  LDL.LU.64 R36, [R1+0xf58] ;  /* 0x000f580001247983 */ /* 0x001ee80000300a00 */
[----:B------:R-:W3:Y:S01]  /*119130*/  LDL.LU R7, [R1+0x7d8] ;  /* 0x0007d80001077983 */ /* 0x000ee20000300800 */
[----:B------:R-:W-:-:S03]  /*119140*/  PRMT R0, R6, 0x7772, RZ ;  /* 0x0000777206007816 */ /* 0x000fc600000000ff */
[----:B------:R-:W3:Y:S01]  /*119150*/  LDL.LU.64 R20, [R1+0xf50] ;  /* 0x000f500001147983 */ /* 0x000ee20000300a00 */
[----:B------:R-:W-:-:S03]  /*119160*/  PRMT R2, R6, 0x7773, RZ ;  /* 0x0000777306027816 */ /* 0x000fc600000000ff */
[----:B------:R0:W-:Y:S04]  /*119170*/  @P2 STG.E.U8 desc[UR4][R28.64], R0 ;  /* 0x000000001c002986 */ /* 0x0001e8000c101104 */
[----:B0-----:R-:W3:Y:S04]  /*119180*/  LDL.LU.64 R28, [R1+0xf48] ;  /* 0x000f4800011c7983 */ /* 0x001ee80000300a00 */
[----:B--2---:R0:W-:Y:S04]  /*119190*/  @P0 STG.E.U8 desc[UR4][R60.64], R2 ;  /* 0x000000023c000986 */ /* 0x0041e8000c101104 */
[----:B0-----:R-:W2:Y:S01]  /*1191a0*/  LDL.LU.64 R60, [R1+0xf40] ;  /* 0x000f4000013c7983 */ /* 0x001ea20000300a00 */
[----:B------:R-:W-:-:S02]  /*1191b0*/  ISETP.LT.AND P4, PT, R45, UR50, !P6 ;  /* 0x000000322d007c0c */ /* 0x000fc4000f781270 */
[----:B------:R-:W-:Y:S02]  /*1191c0*/  ISETP.LT.AND P5, PT, R44, UR52, !P6 ;  /* 0x000000342c007c0c */ /* 0x000fe4000f7a1270 */
[C---:B----4-:R-:W-:Y:S02]  /*1191d0*/  PRMT R0, R46.reuse, 0x7770, RZ ;  /* 0x000077702e007816 */ /* 0x050fe400000000ff */
[----:B------:R-:W-:Y:S02]  /*1191e0*/  PRMT R2, R46, 0x7771, RZ ;  /* 0x000077712e027816 */ /* 0x000fe400000000ff */
[----:B------:R-:W-:Y:S02]  /*1191f0*/  ISETP.LT.AND P0, PT, R41, UR54, !P6 ;  /* 0x0000003629007c0c */ /* 0x000fe4000f701270 */
[----:B------:R-:W-:-:S03]  /*119200*/  ISETP.LT.AND P6, PT, R59, UR55, !P6 ;  /* 0x000000373b007c0c */ /* 0x000fc6000f7c1270 */
[----:B------:R0:W-:Y:S01]  /*119210*/  @P4 STG.E.U8 desc[UR4][R32.64], R0 ;  /* 0x0000000020004986 */ /* 0x0001e2000c101104 */
[----:B------:R-:W-:-:S03]  /*119220*/  ISETP.LT.AND P4, PT, R51, UR57, !P3 ;  /* 0x0000003933007c0c */ /* 0x000fc6000df81270 */
[----:B---3--:R3:W-:Y:S01]  /*119230*/  @P5 STG.E.U8 desc[UR4][R54.64], R2 ;  /* 0x0000000236005986 */ /* 0x0087e2000c101104 */
[C---:B0-----:R-:W-:Y:S02]  /*119240*/  PRMT R0, R46.reuse, 0x7772, RZ ;  /* 0x000077722e007816 */ /* 0x041fe400000000ff */
[----:B------:R-:W-:Y:S01]  /*119250*/  ISETP.LT.AND P5, PT, R43, UR56, !P3 ;  /* 0x000000382b007c0c */ /* 0x000fe2000dfa1270 */
[----:B---3--:R-:W3:Y:S04]  /*119260*/  LDL.LU.64 R54, [R1+0xf38] ;  /* 0x000f380001367983 */ /* 0x008ee80000300a00 */
[----:B------:R-:W4:Y:S01]  /*119270*/  LDL.LU R6, [R1+0x7c8] ;  /* 0x0007c80001067983 */ /* 0x000f220000300800 */
[----:B------:R-:W-:-:S03]  /*119280*/  PRMT R2, R46, 0x7773, RZ ;  /* 0x000077732e027816 */ /* 0x000fc600000000ff */
[----:B------:R-:W4:Y:S04]  /*119290*/  LDL.LU.64 R32, [R1+0xf30] ;  /* 0x000f300001207983 */ /* 0x000f280000300a00 */
[----:B------:R-:W4:Y:S04]  /*1192a0*/  LDL.LU.64 R46, [R1+0xf28] ;  /* 0x000f2800012e7983 */ /* 0x000f280000300a00 */
[----:B------:R0:W-:Y:S04]  /*1192b0*/  @P0 STG.E.U8 desc[UR4][R12.64], R0 ;  /* 0x000000000c000986 */ /* 0x0001e8000c101104 */
[----:B------:R1:W-:Y:S01]  /*1192c0*/  @P6 STG.E.U8 desc[UR4][R36.64], R2 ;  /* 0x0000000224006986 */ /* 0x0003e2000c101104 */
[----:B------:R-:W-:-:S02]  /*1192d0*/  ISETP.LT.AND P6, PT, R48, UR32, !P3 ;  /* 0x0000002030007c0c */ /* 0x000fc4000dfc1270 */
[C---:B0-----:R-:W-:Y:S02]  /*1192e0*/  PRMT R0, R7.reuse, 0x7770, RZ ;  /* 0x0000777007007816 */ /* 0x041fe400000000ff */
[----:B------:R-:W-:Y:S02]  /*1192f0*/  ISETP.LT.AND P0, PT, R50, UR34, !P3 ;  /* 0x0000002232007c0c */ /* 0x000fe4000df01270 */
[----:B------:R-:W-:Y:S01]  /*119300*/  ISETP.GE.AND P2, PT, R4, UR35, PT ;  /* 0x0000002304007c0c */ /* 0x000fe2000bf46270 */
[----:B------:R-:W0:Y:S01]  /*119310*/  LDCU UR35, c[0x0][0x398] ;  /* 0x00007300ff2377ac */ /* 0x000e220008000800 */
[----:B-1----:R-:W4:Y:S01]  /*119320*/  LDL.LU.64 R36, [R1+0xf20] ;  /* 0x000f200001247983 */ /* 0x002f220000300a00 */
[----:B------:R-:W-:-:S03]  /*119330*/  PRMT R2, R7, 0x7771, RZ ;  /* 0x0000777107027816 */ /* 0x000fc600000000ff */
[----:B------:R1:W-:Y:S04]  /*119340*/  @P5 STG.E.U8 desc[UR4][R20.64], R0 ;  /* 0x0000000014005986 */ /* 0x0003e8000c101104 */
[----:B------:R-:W4:Y:S01]  /*119350*/  LDL.LU.64 R12, [R1+0xf18] ;  /* 0x000f1800010c7983 */ /* 0x000f220000300a00 */
[----:B------:R-:W0:Y:S01]  /*119360*/  LDCU UR32, c[0x0][0x398] ;  /* 0x00007300ff2077ac */ /* 0x000e220008000800 */
[----:B------:R-:W0:Y:S02]  /*119370*/  LDCU UR34, c[0x0][0x398] ;  /* 0x00007300ff2277ac */ /* 0x000e240008000800 */
[----:B------:R0:W-:Y:S01]  /*119380*/  @P4 STG.E.U8 desc[UR4][R28.64], R2 ;  /* 0x000000021c004986 */ /* 0x0001e2000c101104 */
[----:B-1----:R-:W-:-:S03]  /*119390*/  PRMT R0, R7, 0x7772, RZ ;  /* 0x0000777207007816 */ /* 0x002fc600000000ff */
[----:B0-----:R-:W4:Y:S04]  /*1193a0*/  LDL.LU R28, [R1+0x768] ;  /* 0x00076800011c7983 */ /* 0x001f280000300800 */
[----:B------:R-:W4:Y:S04]  /*1193b0*/  LDL.LU.64 R20, [R1+0xf10] ;  /* 0x000f100001147983 */ /* 0x000f280000300a00 */
[----:B--2---:R0:W-:Y:S04]  /*1193c0*/  @P6 STG.E.U8 desc[UR4][R60.64], R0 ;  /* 0x000000003c006986 */ /* 0x0041e8000c101104 */
[----:B0-----:R-:W2:Y:S01]  /*1193d0*/  LDL.LU.64 R60, [R1+0xf00] ;  /* 0x000f0000013c7983 */ /* 0x001ea20000300a00 */
[----:B------:R-:W-:-:S02]  /*1193e0*/  ISETP.LT.AND P5, PT, R40, UR8, !P3 ;  /* 0x0000000828007c0c */ /* 0x000fc4000dfa1270 */
[----:B------:R-:W-:Y:S02]  /*1193f0*/  ISETP.LT.AND P4, PT, R42, UR30, !P3 ;  /* 0x0000001e2a007c0c */ /* 0x000fe4000df81270 */
[----:B------:R-:W-:Y:S02]  /*119400*/  PRMT R2, R7, 0x7773, RZ ;  /* 0x0000777307027816 */ /* 0x000fe400000000ff */
[----:B------:R-:W-:Y:S01]  /*119410*/  ISETP.LT.AND P6, PT, R16, UR9, !P3 ;  /* 0x0000000910007c0c */ /* 0x000fe2000dfc1270 */
[----:B------:R-:W0:Y:S01]  /*119420*/  LDCU UR8, c[0x0][0x398] ;  /* 0x00007300ff0877ac */ /* 0x000e220008000800 */
[----:B------:R-:W1:Y:S01]  /*119430*/  LDCU UR9, c[0x0][0x398] ;  /* 0x00007300ff0977ac */ /* 0x000e620008000800 */
[----:B------:R-:W0:Y:S01]  /*119440*/  LDCU UR30, c[0x0][0x398] ;  /* 0x00007300ff1e77ac */ /* 0x000e220008000800 */
[----:B---3--:R3:W-:Y:S01]  /*119450*/  @P0 STG.E.U8 desc[UR4][R54.64], R2 ;  /* 0x0000000236000986 */ /* 0x0087e2000c101104 */
[----:B----4-:R-:W-:Y:S02]  /*119460*/  PRMT R0, R6, 0x7770, RZ ;  /* 0x0000777006007816 */ /* 0x010fe400000000ff */
[----:B------:R-:W-:Y:S01]  /*119470*/  ISETP.LT.AND P0, PT, R24, UR10, !P3 ;  /* 0x0000000a18007c0c */ /* 0x000fe2000df01270 */
[----:B------:R-:W4:Y:S02]  /*119480*/  LDCU UR10, c[0x0][0x398] ;  /* 0x00007300ff0a77ac */ /* 0x000f240008000800 */
[----:B------:R0:W-:Y:S01]  /*119490*/  @P5 STG.E.U8 desc[UR4][R32.64], R0 ;  /* 0x0000000020005986 */ /* 0x0001e2000c101104 */
[----:B---3--:R-:W-:-:S03]  /*1194a0*/  PRMT R2, R6, 0x7771, RZ ;  /* 0x0000777106027816 */ /* 0x008fc600000000ff */
[----:B------:R-:W3:Y:S04]  /*1194b0*/  LDL.LU.64 R54, [R1+0xf08] ;  /* 0x000f080001367983 */ /* 0x000ee80000300a00 */
[----:B------:R-:W4:Y:S04]  /*1194c0*/  LDL.LU R4, [R1+0x5324] ;  /* 0x0053240001047983 */ /* 0x000f280000300800 */
[----:B------:R1:W-:Y:S01]  /*1194d0*/  @P4 STG.E.U8 desc[UR4][R46.64], R2 ;  /* 0x000000022e004986 */ /* 0x0003e2000c101104 */
[----:B0-----:R-:W-:Y:S02]  /*1194e0*/  PRMT R0, R6, 0x7772, RZ ;  /* 0x0000777206007816 */ /* 0x001fe400000000ff */
[----:B------:R-:W-:-:S02]  /*1194f0*/  ISETP.LT.AND P5, PT, R56, UR11, !P3 ;  /* 0x0000000b38007c0c */ /* 0x000fc4000dfa1270 */
[----:B------:R-:W-:Y:S01]  /*119500*/  ISETP.LT.AND P4, PT, R53, UR12, !P3 ;  /* 0x0000000c35007c0c */ /* 0x000fe2000df81270 */
[----:B------:R-:W0:Y:S01]  /*119510*/  LDCU UR11, c[0x0][0x398] ;  /* 0x00007300ff0b77ac */ /* 0x000e220008000800 */
[----:B------:R-:W0:Y:S01]  /*119520*/  LDCU UR12, c[0x0][0x398] ;  /* 0x00007300ff0c77ac */ /* 0x000e220008000800 */
[----:B------:R0:W-:Y:S04]  /*119530*/  @P6 STG.E.U8 desc[UR4][R36.64], R0 ;  /* 0x0000000024006986 */ /* 0x0001e8000c101104 */
[----:B-1----:R-:W4:Y:S04]  /*119540*/  LDL.LU.64 R46, [R1+0xef0] ;  /* 0x000ef000012e7983 */ /* 0x002f280000300a00 */
[----:B------:R-:W4:Y:S04]  /*119550*/  LDL.LU R7, [R1+0x7b8] ;  /* 0x0007b80001077983 */ /* 0x000f280000300800 */
[----:B------:R-:W4:Y:S01]  /*119560*/  LDL.LU.64 R32, [R1+0xee8] ;  /* 0x000ee80001207983 */ /* 0x000f220000300a00 */
[----:B------:R-:W-:-:S03]  /*119570*/  PRMT R2, R6, 0x7773, RZ ;  /* 0x0000777306027816 */ /* 0x000fc600000000ff */
[----:B0-----:R-:W4:Y:S04]  /*119580*/  LDL.LU.64 R36, [R1+0xed8] ;  /* 0x000ed80001247983 */ /* 0x001f280000300a00 */
[----:B------:R0:W-:Y:S01]  /*119590*/  @P0 STG.E.U8 desc[UR4][R12.64], R2 ;  /* 0x000000020c000986 */ /* 0x0001e2000c101104 */
[C---:B------:R-:W-:Y:S02]  /*1195a0*/  PRMT R0, R28.reuse, 0x7770, RZ ;  /* 0x000077701c007816 */ /* 0x040fe400000000ff */
[----:B0-----:R-:W-:-:S03]  /*1195b0*/  PRMT R2, R28, 0x7771, RZ ;  /* 0x000077711c027816 */ /* 0x001fc600000000ff */
[----:B------:R-:W-:Y:S04]  /*1195c0*/  @P5 STG.E.U8 desc[UR4][R20.64], R0 ;  /* 0x0000000014005986 */ /* 0x000fe8000c101104 */
[----:B------:R-:W4:Y:S04]  /*1195d0*/  LDL.LU.64 R12, [R1+0xee0] ;  /* 0x000ee000010c7983 */ /* 0x000f280000300a00 */
[----:B--2---:R0:W-:Y:S04]  /*1195e0*/  @P4 STG.E.U8 desc[UR4][R60.64], R2 ;  /* 0x000000023c004986 */ /* 0x0041e8000c101104 */
[----:B0-----:R-:W2:Y:S01]  /*1195f0*/  LDL.LU.64 R60, [R1+0xed0] ;  /* 0x000ed000013c7983 */ /* 0x001ea20000300a00 */
[----:B------:R-:W-:-:S02]  /*119600*/  ISETP.LT.AND P6, PT, R52, UR13, !P3 ;  /* 0x0000000d34007c0c */ /* 0x000fc4000dfc1270 */
[----:B------:R-:W-:Y:S01]  /*119610*/  ISETP.LT.AND P0, PT, R49, UR6, !P3 ;  /* 0x0000000631007c0c */ /* 0x000fe2000df01270 */
[----:B------:R-:W2:Y:S01]  /*119620*/  LDL.LU R6, [R1+0x7a8] ;  /* 0x0007a80001067983 */ /* 0x000ea20000300800 */
[----:B------:R-:W-:Y:S02]  /*119630*/  PRMT R0, R28, 0x7772, RZ ;  /* 0x000077721c007816 */ /* 0x000fe400000000ff */
[----:B------:R-:W-:Y:S02]  /*119640*/  ISETP.LT.AND P4, PT, R45, UR14, !P3 ;  /* 0x0000000e2d007c0c */ /* 0x000fe4000df81270 */
[----:B------:R-:W-:Y:S02]  /*119650*/  ISETP.LT.AND P5, PT, R44, UR15, !P3 ;  /* 0x0000000f2c007c0c */ /* 0x000fe4000dfa1270 */
[----:B------:R-:W-:Y:S01]  /*119660*/  PRMT R2, R28, 0x7773, RZ ;  /* 0x000077731c027816 */ /* 0x000fe200000000ff */
[----:B------:R-:W2:Y:S01]  /*119670*/  LDL.LU.64 R20, [R1+0xec8] ;  /* 0x000ec80001147983 */ /* 0x000ea20000300a00 */
[----:B------:R-:W0:Y:S01]  /*119680*/  LDCU UR6, c[0x0][0x398] ;  /* 0x00007300ff0677ac */ /* 0x000e220008000800 */
[----:B------:R-:W1:Y:S01]  /*119690*/  LDCU UR13, c[0x0][0x398] ;  /* 0x00007300ff0d77ac */ /* 0x000e620008000800 */
[----:B------:R-:W0:Y:S01]  /*1196a0*/  LDCU UR14, c[0x0][0x398] ;  /* 0x00007300ff0e77ac */ /* 0x000e220008000800 */
[----:B------:R-:W0:Y:S01]  /*1196b0*/  LDCU UR15, c[0x0][0x398] ;  /* 0x00007300ff0f77ac */ /* 0x000e220008000800 */
[----:B---3--:R3:W-:Y:S04]  /*1196c0*/  @P6 STG.E.U8 desc[UR4][R54.64], R0 ;  /* 0x0000000036006986 */ /* 0x0087e8000c101104 */
[----:B---3--:R-:W3:Y:S04]  /*1196d0*/  LDL.LU.64 R54, [R1+0xec0] ;  /* 0x000ec00001367983 */ /* 0x008ee80000300a00 */
[----:B----4-:R4:W-:Y:S01]  /*1196e0*/  @P0 STG.E.U8 desc[UR4][R46.64], R2 ;  /* 0x000000022e000986 */ /* 0x0109e2000c101104 */
[----:B------:R-:W-:-:S02]  /*1196f0*/  PRMT R0, R7, 0x7770, RZ ;  /* 0x0000777007007816 */ /* 0x000fc400000000ff */
[----:B------:R-:W-:Y:S02]  /*119700*/  ISETP.LT.AND P0, PT, R41, UR16, !P3 ;  /* 0x0000001029007c0c */ /* 0x000fe4000df01270 */
[----:B------:R-:W-:Y:S02]  /*119710*/  ISETP.LT.AND P3, PT, R59, UR17, !P3 ;  /* 0x000000113b007c0c */ /* 0x000fe4000df61270 */
[----:B------:R-:W-:Y:S01]  /*119720*/  ISETP.GE.AND P6, PT, R4, UR37, PT ;  /* 0x0000002504007c0c */ /* 0x000fe2000bfc6270 */
[----:B------:R-:W0:Y:S01]  /*119730*/  LDCU UR16, c[0x0][0x398] ;  /* 0x00007300ff1077ac */ /* 0x000e220008000800 */
[----:B------:R1:W-:Y:S01]  /*119740*/  @P4 STG.E.U8 desc[UR4][R32.64], R0 ;  /* 0x0000000020004986 */ /* 0x0003e2000c101104 */
[----:B------:R-:W0:Y:S01]  /*119750*/  LDCU UR17, c[0x0][0x398] ;  /* 0x00007300ff1177ac */ /* 0x000e220008000800 */
[C---:B----4-:R-:W-:Y:S02]  /*119760*/  PRMT R2, R7.reuse, 0x7771, RZ ;  /* 0x0000777107027816 */ /* 0x050fe400000000ff */
[----:B------:R-:W4:Y:S04]  /*119770*/  LDL.LU.64 R46, [R1+0xeb8] ;  /* 0x000eb800012e7983 */ /* 0x000f280000300a00 */
[----:B------:R-:W4:Y:S04]  /*119780*/  LDL.LU.64 R28, [R1+0xea8] ;  /* 0x000ea800011c7983 */ /* 0x000f280000300a00 */
[----:B------:R0:W-:Y:S01]  /*119790*/  @P5 STG.E.U8 desc[UR4][R36.64], R2 ;  /* 0x0000000224005986 */ /* 0x0001e2000c101104 */
[----:B-1----:R-:W-:-:S03]  /*1197a0*/  PRMT R0, R7, 0x7772, RZ ;  /* 0x0000777207007816 */ /* 0x002fc600000000ff */
[----:B0-----:R-:W4:Y:S04]  /*1197b0*/  LDL.LU R36, [R1+0x798] ;  /* 0x0007980001247983 */ /* 0x001f280000300800 */
[----:B------:R-:W4:Y:S01]  /*1197c0*/  LDL.LU.64 R32, [R1+0xeb0] ;  /* 0x000eb00001207983 */ /* 0x000f220000300a00 */
[----:B------:R-:W-:-:S03]  /*1197d0*/  PRMT R2, R7, 0x7773, RZ ;  /* 0x0000777307027816 */ /* 0x000fc600000000ff */
        /* <DEDUP_REMOVED lines=16> */
[----:B------:R-:W0:Y:S01]  /*1198e0*/  LDCU UR22, c[0x0][0x398] ;  /* 0x00007300ff1677ac */ /* 0x000e220008000800 */
[----:B-1----:R-:W-:Y:S01]  /*1198f0*/  PRMT R0, R6, 0x7772, RZ ;  /* 0x0000777206007816 */ /* 0x002fe200000000ff */
[----:B---3--:R1:W-:Y:S01]  /*119900*/  @P4 STG.E.U8 desc[UR4][R54.64], R2 ;  /* 0x0000000236004986 */ /* 0x0083e2000c101104 */
[----:B------:R-:W-:Y:S01]  /*119910*/  ISETP.LT.AND P4, PT, R42, UR23, !P1 ;  /* 0x000000172a007c0c */ /* 0x000fe2000cf81270 */
[----:B------:R-:W3:Y:S02]  /*119920*/  LDCU UR23, c[0x0][0x398] ;  /* 0x00007300ff1777ac */ /* 0x000ee40008000800 */
[----:B-1----:R-:W3:Y:S04]  /*119930*/  LDL.LU.64 R54, [R1+0xe88] ;  /* 0x000e880001367983 */ /* 0x002ee80000300a00 */
[----:B------:R-:W3:Y:S04]  /*119940*/  LDL.LU R7, [R1+0x758] ;  /* 0x0007580001077983 */ /* 0x000ee80000300800 */
[----:B------:R-:W3:Y:S01]  /*119950*/  LDL.LU.64 R20, [R1+0xe90] ;  /* 0x000e900001147983 */ /* 0x000ee20000300a00 */
[----:B------:R-:W-:-:S03]  /*119960*/  PRMT R2, R6, 0x7773, RZ ;  /* 0x0000777306027816 */ /* 0x000fc600000000ff */
[----:B----4-:R1:W-:Y:S01]  /*119970*/  @P3 STG.E.U8 desc[UR4][R46.64], R0 ;  /* 0x000000002e003986 */ /* 0x0103e2000c101104 */
[----:B------:R-:W-:-:S03]  /*119980*/  ISETP.LT.AND P3, PT, R16, UR24, !P1 ;  /* 0x0000001810007c0c */ /* 0x000fc6000cf61270 */
[----:B------:R4:W-:Y:S01]  /*119990*/  @P0 STG.E.U8 desc[UR4][R28.64], R2 ;  /* 0x000000021c000986 */ /* 0x0009e2000c101104 */
[----:B------:R-:W0:Y:S03]  /*1199a0*/  LDCU UR24, c[0x0][0x398] ;  /* 0x00007300ff1877ac */ /* 0x000e260008000800 */
[----:B-1----:R-:W3:Y:S04]  /*1199b0*/  LDL.LU.64 R46, [R1+0xe78] ;  /* 0x000e7800012e7983 */ /* 0x002ee80000300a00 */
[----:B----4-:R-:W4:Y:S01]  /*1199c0*/  LDL.LU.64 R28, [R1+0xe80] ;  /* 0x000e8000011c7983 */ /* 0x010f220000300a00 */
[C---:B------:R-:W-:Y:S02]  /*1199d0*/  PRMT R0, R36.reuse, 0x7770, RZ ;  /* 0x0000777024007816 */ /* 0x040fe400000000ff */
[----:B------:R-:W-:-:S03]  /*1199e0*/  PRMT R2, R36, 0x7771, RZ ;  /* 0x0000777124027816 */ /* 0x000fc600000000ff */
[----:B------:R1:W-:Y:S04]  /*1199f0*/  @P5 STG.E.U8 desc[UR4][R32.64], R0 ;  /* 0x0000000020005986 */ /* 0x0003e8000c101104 */
[----:B-1----:R-:W4:Y:S04]  /*119a00*/  LDL.LU.64 R32, [R1+0xe68] ;  /* 0x000e680001207983 */ /* 0x002f280000300a00 */
[----:B------:R-:W4:Y:S01]  /*119a10*/  LDL.LU R4, [R1+0x5328] ;  /* 0x0053280001047983 */ /* 0x000f220000300800 */
[----:B------:R-:W-:-:S03]  /*119a20*/  PRMT R0, R36, 0x7772, RZ ;  /* 0x0000777224007816 */ /* 0x000fc600000000ff */
[----:B------:R-:W4:Y:S04]  /*119a30*/  LDL.LU R6, [R1+0x748] ;  /* 0x0007480001067983 */ /* 0x000f280000300800 */
[----:B------:R-:W-:Y:S04]  /*119a40*/  @P4 STG.E.U8 desc[UR4][R12.64], R2 ;  /* 0x000000020c004986 */ /* 0x000fe8000c101104 */
[----:B--2---:R1:W-:Y:S04]  /*119a50*/  @P3 STG.E.U8 desc[UR4][R60.64], R0 ;  /* 0x000000003c003986 */ /* 0x0043e8000c101104 */
[----:B-1----:R-:W2:Y:S01]  /*119a60*/  LDL.LU.64 R60, [R1+0xe70] ;  /* 0x000e7000013c7983 */ /* 0x002ea20000300a00 */
[----:B------:R-:W-:-:S02]  /*119a70*/  ISETP.LT.AND P0, PT, R24, UR25, !P1 ;  /* 0x0000001918007c0c */ /* 0x000fc4000cf01270 */
[----:B------:R-:W-:Y:S02]  /*119a80*/  ISETP.LT.AND P5, PT, R56, UR26, !P1 ;  /* 0x0000001a38007c0c */ /* 0x000fe4000cfa1270 */
[----:B------:R-:W-:Y:S02]  /*119a90*/  ISETP.LT.AND P4, PT, R53, UR7, !P1 ;  /* 0x0000000735007c0c */ /* 0x000fe4000cf81270 */
[----:B------:R-:W-:Y:S02]  /*119aa0*/  PRMT R2, R36, 0x7773, RZ ;  /* 0x0000777324027816 */ /* 0x000fe400000000ff */
[----:B------:R-:W-:Y:S01]  /*119ab0*/  ISETP.LT.AND P3, PT, R52, UR27, !P1 ;  /* 0x0000001b34007c0c */ /* 0x000fe2000cf61270 */
[----:B------:R-:W1:Y:S01]  /*119ac0*/  LDCU UR7, c[0x0][0x398] ;  /* 0x00007300ff0777ac */ /* 0x000e620008000800 */
[----:B------:R-:W0:Y:S01]  /*119ad0*/  LDCU UR25, c[0x0][0x398] ;  /* 0x00007300ff1977ac */ /* 0x000e220008000800 */
[----:B------:R-:W0:Y:S01]  /*119ae0*/  LDCU UR26, c[0x0][0x398] ;  /* 0x00007300ff1a77ac */ /* 0x000e220008000800 */
[----:B------:R-:W0:Y:S01]  /*119af0*/  LDCU UR27, c[0x0][0x398] ;  /* 0x00007300ff1b77ac */ /* 0x000e220008000800 */
[----:B---3--:R3:W-:Y:S01]  /*119b00*/  @P0 STG.E.U8 desc[UR4][R54.64], R2 ;  /* 0x0000000236000986 */ /* 0x0087e2000c101104 */
[----:B------:R-:W-:-:S02]  /*119b10*/  PRMT R0, R7, 0x7770, RZ ;  /* 0x0000777007007816 */ /* 0x000fc400000000ff */
[----:B------:R-:W-:Y:S01]  /*119b20*/  ISETP.LT.AND P0, PT, R49, UR28, !P1 ;  /* 0x0000001c31007c0c */ /* 0x000fe2000cf01270 */
[----:B------:R-:W0:Y:S02]  /*119b30*/  LDCU UR28, c[0x0][0x398] ;  /* 0x00007300ff1c77ac */ /* 0x000e240008000800 */
[----:B------:R0:W-:Y:S04]  /*119b40*/  @P5 STG.E.U8 desc[UR4][R20.64], R0 ;  /* 0x0000000014005986 */ /* 0x0001e8000c101104 */
[----:B---3--:R-:W3:Y:S04]  /*119b50*/  LDL.LU.64 R54, [R1+0xe60] ;  /* 0x000e600001367983 */ /* 0x008ee80000300a00 */
[----:B------:R-:W3:Y:S01]  /*119b60*/  LDL.LU.64 R36, [R1+0xe58] ;  /* 0x000e580001247983 */ /* 0x000ee20000300a00 */
[----:B------:R-:W-:-:S05]  /*119b70*/  PRMT R2, R7, 0x7771, RZ ;  /* 0x0000777107027816 */ /* 0x000fca00000000ff */
[----:B------:R1:W-:Y:S01]  /*119b80*/  @P4 STG.E.U8 desc[UR4][R46.64], R2 ;  /* 0x000000022e004986 */ /* 0x0003e2000c101104 */
[----:B------:R-:W-:Y:S02]  /*119b90*/  ISETP.LT.AND P4, PT, R45, UR29, !P1 ;  /* 0x0000001d2d007c0c */ /* 0x000fe4000cf81270 */
[----:B0-----:R-:W-:Y:S02]  /*119ba0*/  PRMT R0, R7, 0x7772, RZ ;  /* 0x0000777207007816 */ /* 0x001fe400000000ff */
[----:B------:R-:W-:Y:S01]  /*119bb0*/  ISETP.LT.AND P5, PT, R41, UR33, !P1 ;  /* 0x0000002129007c0c */ /* 0x000fe2000cfa1270 */
[----:B------:R-:W0:Y:S01]  /*119bc0*/  LDCU UR29, c[0x0][0x398] ;  /* 0x00007300ff1d77ac */ /* 0x000e220008000800 */
[----:B-1----:R-:W3:Y:S01]  /*119bd0*/  LDL.LU.64 R46, [R1+0xe50] ;  /* 0x000e5000012e7983 */ /* 0x002ee20000300a00 */
[----:B------:R-:W-:-:S03]  /*119be0*/  PRMT R2, R7, 0x7773, RZ ;  /* 0x0000777307027816 */ /* 0x000fc600000000ff */
[----:B----4-:R1:W-:Y:S04]  /*119bf0*/  @P3 STG.E.U8 desc[UR4][R28.64], R0 ;  /* 0x000000001c003986 */ /* 0x0103e8000c101104 */
[----:B------:R-:W4:Y:S04]  /*119c00*/  LDL.LU R8, [R1+0x7dc] ;  /* 0x0007dc0001087983 */ /* 0x000f280000300800 */
[----:B------:R-:W4:Y:S04]  /*119c10*/  LDL.LU.64 R12, [R1+0xe48] ;  /* 0x000e4800010c7983 */ /* 0x000f280000300a00 */
[----:B------:R-:W4:Y:S04]  /*119c20*/  LDL.LU.64 R20, [R1+0xe40] ;  /* 0x000e400001147983 */ /* 0x000f280000300a00 */
[----:B------:R-:W-:Y:S01]  /*119c30*/  @P0 STG.E.U8 desc[UR4][R32.64], R2 ;  /* 0x0000000220000986 */ /* 0x000fe2000c101104 */
[----:B-1----:R-:W-:-:S05]  /*119c40*/  PRMT R0, R6, 0x7770, RZ ;  /* 0x0000777006007816 */ /* 0x002fca00000000ff */
[----:B--2---:R1:W-:Y:S04]  /*119c50*/  @P4 STG.E.U8 desc[UR4][R60.64], R0 ;  /* 0x000000003c004986 */ /* 0x0043e8000c101104 */
[----:B-1----:R-:W2:Y:S01]  /*119c60*/  LDL.LU.64 R60, [R1+0xe38] ;  /* 0x000e3800013c7983 */ /* 0x002ea20000300a00 */
[----:B------:R-:W-:Y:S02]  /*119c70*/  ISETP.LT.AND P3, PT, R44, UR31, !P1 ;  /* 0x0000001f2c007c0c */ /* 0x000fe4000cf61270 */
[----:B------:R-:W-:Y:S02]  /*119c80*/  ISETP.LT.AND P1, PT, R59, UR35, !P1 ;  /* 0x000000233b007c0c */ /* 0x000fe4000cf21270 */
[C---:B------:R-:W-:Y:S02]  /*119c90*/  PRMT R2, R6.reuse, 0x7771, RZ ;  /* 0x0000777106027816 */ /* 0x040fe400000000ff */
[----:B------:R-:W-:-:S02]  /*119ca0*/  PRMT R0, R6, 0x7772, RZ ;  /* 0x0000777206007816 */ /* 0x000fc400000000ff */
[----:B------:R-:W-:Y:S02]  /*119cb0*/  ISETP.LT.AND P4, PT, R51, UR34, !P2 ;  /* 0x0000002233007c0c */ /* 0x000fe4000d781270 */
[----:B------:R-:W-:Y:S01]  /*119cc0*/  ISETP.GE.AND P0, PT, R4, UR39, PT ;  /* 0x0000002704007c0c */ /* 0x000fe2000bf06270 */
[----:B------:R-:W1:Y:S02]  /*119cd0*/  LDCU UR31, c[0x0][0x398] ;  /* 0x00007300ff1f77ac */ /* 0x000e640008000800 */
[----:B---3--:R3:W-:Y:S04]  /*119ce0*/  @P3 STG.E.U8 desc[UR4][R54.64], R2 ;  /* 0x0000000236003986 */ /* 0x0087e8000c101104 */
[----:B------:R0:W-:Y:S01]  /*119cf0*/  @P5 STG.E.U8 desc[UR4][R36.64], R0 ;  /* 0x0000000024005986 */ /* 0x0001e2000c101104 */
[----:B------:R-:W-:-:S02]  /*119d00*/  ISETP.LT.AND P3, PT, R43, UR32, !P2 ;  /* 0x000000202b007c0c */ /* 0x000fc4000d761270 */
[----:B------:R-:W-:Y:S01]  /*119d10*/  ISETP.LT.AND P5, PT, R48, UR8, !P2 ;  /* 0x0000000830007c0c */ /* 0x000fe2000d7a1270 */
[----:B------:R-:W1:Y:S01]  /*119d20*/  LDCU UR8, c[0x0][0x398] ;  /* 0x00007300ff0877ac */ /* 0x000e620008000800 */
[----:B------:R-:W1:Y:S01]  /*119d30*/  LDCU UR32, c[0x0][0x398] ;  /* 0x00007300ff2077ac */ /* 0x000e620008000800 */
[----:B---3--:R-:W3:Y:S01]  /*119d40*/  LDL.LU.64 R54, [R1+0xe28] ;  /* 0x000e280001367983 */ /* 0x008ee20000300a00 */
[----:B0-----:R-:W-:-:S03]  /*119d50*/  PRMT R0, R6, 0x7773, RZ ;  /* 0x0000777306007816 */ /* 0x001fc600000000ff */
[----:B------:R-:W3:Y:S04]  /*119d60*/  LDL.LU R6, [R1+0x7cc] ;  /* 0x0007cc0001067983 */ /* 0x000ee80000300800 */
[----:B------:R0:W-:Y:S01]  /*119d70*/  @P1 STG.E.U8 desc[UR4][R46.64], R0 ;  /* 0x000000002e001986 */ /* 0x0001e2000c101104 */
[----:B----4-:R-:W-:-:S03]  /*119d80*/  PRMT R2, R8, 0x7771, RZ ;  /* 0x0000777108027816 */ /* 0x010fc600000000ff */
[----:B0-----:R-:W4:Y:S04]  /*119d90*/  LDL.LU.64 R46, [R1+0xe30] ;  /* 0x000e3000012e7983 */ /* 0x001f280000300a00 */
[----:B------:R-:W4:Y:S01]  /*119da0*/  LDL.LU.64 R28, [R1+0xe20] ;  /* 0x000e2000011c7983 */ /* 0x000f220000300a00 */
[----:B------:R-:W-:-:S03]  /*119db0*/  PRMT R0, R8, 0x7770, RZ ;  /* 0x0000777008007816 */ /* 0x000fc600000000ff */
[----:B------:R-:W4:Y:S04]  /*119dc0*/  LDL.LU.64 R32, [R1+0xe18] ;  /* 0x000e180001207983 */ /* 0x000f280000300a00 */
[----:B------:R-:W4:Y:S01]  /*119dd0*/  LDL.LU.64 R36, [R1+0xe10] ;  /* 0x000e100001247983 */ /* 0x000f220000300a00 */
[----:B------:R-:W-:-:S03]  /*119de0*/  PRMT R4, R8, 0x7772, RZ ;  /* 0x0000777208047816 */ /* 0x000fc600000000ff */
[----:B------:R-:W4:Y:S04]  /*119df0*/  LDL.LU R7, [R1+0x76c] ;  /* 0x00076c0001077983 */ /* 0x000f280000300800 */
[----:B------:R-:W-:Y:S01]  /*119e00*/  @P3 STG.E.U8 desc[UR4][R12.64], R0 ;  /* 0x000000000c003986 */ /* 0x000fe2000c101104 */
[----:B------:R-:W-:-:S03]  /*119e10*/  PRMT R5, R8, 0x7773, RZ ;  /* 0x0000777308057816 */ /* 0x000fc600000000ff */
[----:B------:R-:W-:Y:S04]  /*119e20*/  @P4 STG.E.U8 desc[UR4][R20.64], R2 ;  /* 0x0000000214004986 */ /* 0x000fe8000c101104 */
[----:B------:R-:W4:Y:S04]  /*119e30*/  LDL.LU R8, [R1+0x532c] ;  /* 0x00532c0001087983 */ /* 0x000f280000300800 */
[----:B--2---:R0:W-:Y:S04]  /*119e40*/  @P5 STG.E.U8 desc[UR4][R60.64], R4 ;  /* 0x000000043c005986 */ /* 0x0041e8000c101104 */
[----:B0-----:R-:W2:Y:S01]  /*119e50*/  LDL.LU.64 R60, [R1+0xe00] ;  /* 0x000e0000013c7983 */ /* 0x001ea20000300a00 */
[----:B------:R-:W-:-:S02]  /*119e60*/  ISETP.LT.AND P1, PT, R50, UR9, !P2 ;  /* 0x0000000932007c0c */ /* 0x000fc4000d721270 */
[----:B------:R-:W-:Y:S02]  /*119e70*/  ISETP.LT.AND P3, PT, R40, UR10, !P2 ;  /* 0x0000000a28007c0c */ /* 0x000fe4000d761270 */
[----:B------:R-:W-:Y:S02]  /*119e80*/  ISETP.LT.AND P4, PT, R42, UR11, !P2 ;  /* 0x0000000b2a007c0c */ /* 0x000fe4000d781270 */
[----:B------:R-:W-:Y:S01]  /*119e90*/  ISETP.LT.AND P5, PT, R16, UR12, !P2 ;  /* 0x0000000c10007c0c */ /* 0x000fe2000d7a1270 */
[----:B------:R-:W2:Y:S01]  /*119ea0*/  LDL.LU.64 R20, [R1+0xe08] ;  /* 0x000e080001147983 */ /* 0x000ea20000300a00 */
[----:B------:R-:W0:Y:S01]  /*119eb0*/  LDCU UR9, c[0x0][0x398] ;  /* 0x00007300ff0977ac */ /* 0x000e220008000800 */
[----:B------:R-:W0:Y:S01]  /*119ec0*/  LDCU UR10, c[0x0][0x398] ;  /* 0x00007300ff0a77ac */ /* 0x000e220008000800 */
[----:B------:R-:W0:Y:S01]  /*119ed0*/  LDCU UR11, c[0x0][0x398] ;  /* 0x00007300ff0b77ac */ /* 0x000e220008000800 */
[----:B------:R-:W0:Y:S01]  /*119ee0*/  LDCU UR12, c[0x0][0x398] ;  /* 0x00007300ff0c77ac */ /* 0x000e220008000800 */
[----:B---3--:R-:W-:Y:S01]  /*119ef0*/  PRMT R4, R6, 0x7770, RZ ;  /* 0x0000777006047816 */ /* 0x008fe200000000ff */
[----:B------:R3:W-:Y:S01]  /*119f00*/  @P1 STG.E.U8 desc[UR4][R54.64], R5 ;  /* 0x0000000536001986 */ /* 0x0007e2000c101104 */
[----:B------:R-:W-:-:S02]  /*119f10*/  ISETP.LT.AND P1, PT, R24, UR6, !P2 ;  /* 0x0000000618007c0c */ /* 0x000fc4000d721270 */
[C---:B------:R-:W-:Y:S02]  /*119f20*/  PRMT R2, R6.reuse, 0x7771, RZ ;  /* 0x0000777106027816 */ /* 0x040fe400000000ff */
[----:B------:R-:W-:Y:S01]  /*119f30*/  PRMT R0, R6, 0x7772, RZ ;  /* 0x0000777206007816 */ /* 0x000fe200000000ff */
[----:B------:R-:W0:Y:S01]  /*119f40*/  LDCU UR6, c[0x0][0x398] ;  /* 0x00007300ff0677ac */ /* 0x000e220008000800 */
[----:B---3--:R-:W3:Y:S04]  /*119f50*/  LDL.LU.64 R54, [R1+0xdf8] ;  /* 0x000df80001367983 */ /* 0x008ee80000300a00 */
[----:B----4-:R4:W-:Y:S01]  /*119f60*/  @P3 STG.E.U8 desc[UR4][R46.64], R4 ;  /* 0x000000042e003986 */ /* 0x0109e2000c101104 */
[----:B------:R-:W-:Y:S02]  /*119f70*/  ISETP.LT.AND P3, PT, R56, UR13, !P2 ;  /* 0x0000000d38007c0c */ /* 0x000fe4000d761270 */
[----:B------:R-:W-:Y:S01]  /*119f80*/  PRMT R5, R6, 0x7773, RZ ;  /* 0x0000777306057816 */ /* 0x000fe200000000ff */
[----:B------:R0:W-:Y:S04]  /*119f90*/  @P4 STG.E.U8 desc[UR4][R28.64], R2 ;  /* 0x000000021c004986 */ /* 0x0001e8000c101104 */
[----:B------:R0:W-:Y:S04]  /*119fa0*/  @P5 STG.E.U8 desc[UR4][R32.64], R0 ;  /* 0x0000000020005986 */ /* 0x0001e8000c101104 */
[----:B----4-:R-:W4:Y:S04]  /*119fb0*/  LDL.LU.64 R46, [R1+0xde8] ;  /* 0x000de800012e7983 */ /* 0x010f280000300a00 */
[----:B------:R-:W4:Y:S04]  /*119fc0*/  LDL.LU R6, [R1+0x7bc] ;  /* 0x0007bc0001067983 */ /* 0x000f280000300800 */
[----:B0-----:R-:W4:Y:S01]  /*119fd0*/  LDL.LU.64 R28, [R1+0xdf0] ;  /* 0x000df000011c7983 */ /* 0x001f220000300a00 */
[----:B------:R-:W-:-:S02]  /*119fe0*/  PRMT R4, R7, 0x7773, RZ ;  /* 0x0000777307047816 */ /* 0x000fc400000000ff */
[----:B------:R-:W-:Y:S01]  /*119ff0*/  PRMT R0, R7, 0x7770, RZ ;  /* 0x0000777007007816 */ /* 0x000fe200000000ff */
[----:B------:R0:W-:Y:S04]  /*11a000*/  @P1 STG.E.U8 desc[UR4][R36.64], R5 ;  /* 0x0000000524001986 */ /* 0x0001e8000c101104 */
[----:B------:R-:W4:Y:S01]  /*11a010*/  LDL.LU.64 R32, [R1+0xde0] ;  /* 0x000de00001207983 */ /* 0x000f220000300a00 */
[----:B------:R-:W1:Y:S03]  /*11a020*/  LDCU UR13, c[0x0][0x398] ;  /* 0x00007300ff0d77ac */ /* 0x000e660008000800 */
        /* <DEDUP_REMOVED lines=8> */
[----:B------:R-:W-:Y:S01]  /*11a0b0*/  ISETP.GE.AND P1, PT, R8, UR41, PT ;  /* 0x0000002908007c0c */ /* 0x000fe2000bf26270 */
[----:B------:R-:W2:Y:S04]  /*11a0c0*/  LDL.LU R7, [R1+0x7ac] ;  /* 0x0007ac0001077983 */ /* 0x000ea80000300800 */
[----:B------:R-:W2:Y:S01]  /*11a0d0*/  LDL.LU.64 R8, [R1+0xdc8] ;  /* 0x000dc80001087983 */ /* 0x000ea20000300a00 */
[----:B------:R-:W0:Y:S01]  /*11a0e0*/  LDCU UR14, c[0x0][0x398] ;  /* 0x00007300ff0e77ac */ /* 0x000e220008000800 */
[----:B------:R-:W0:Y:S01]  /*11a0f0*/  LDCU UR15, c[0x0][0x398] ;  /* 0x00007300ff0f77ac */ /* 0x000e220008000800 */
[----:B------:R-:W0:Y:S01]  /*11a100*/  LDCU UR16, c[0x0][0x398] ;  /* 0x00007300ff1077ac */ /* 0x000e220008000800 */
[----:B------:R0:W-:Y:S01]  /*11a110*/  @P5 STG.E.U8 desc[UR4][R20.64], R2 ;  /* 0x0000000214005986 */ /* 0x0001e2000c101104 */
[----:B------:R-:W-:Y:S01]  /*11a120*/  ISETP.LT.AND P5, PT, R44, UR18, !P2 ;  /* 0x000000122c007c0c */ /* 0x000fe2000d7a1270 */
[----:B------:R-:W0:Y:S02]  /*11a130*/  LDCU UR18, c[0x0][0x398] ;  /* 0x00007300ff1277ac */ /* 0x000e240008000800 */
[----:B---3--:R3:W-:Y:S01]  /*11a140*/  @P4 STG.E.U8 desc[UR4][R54.64], R0 ;  /* 0x0000000036004986 */ /* 0x0087e2000c101104 */
[----:B------:R-:W-:Y:S01]  /*11a150*/  ISETP.LT.AND P4, PT, R45, UR17, !P2 ;  /* 0x000000112d007c0c */ /* 0x000fe2000d781270 */
[----:B------:R-:W0:Y:S02]  /*11a160*/  LDCU UR17, c[0x0][0x398] ;  /* 0x00007300ff1177ac */ /* 0x000e240008000800 */
[----:B----4-:R4:W-:Y:S01]  /*11a170*/  @P3 STG.E.U8 desc[UR4][R46.64], R4 ;  /* 0x000000042e003986 */ /* 0x0109e2000c101104 */
[----:B------:R-:W-:-:S02]  /*11a180*/  ISETP.LT.AND P3, PT, R41, UR19, !P2 ;  /* 0x0000001329007c0c */ /* 0x000fc4000d761270 */
[----:B------:R-:W-:Y:S02]  /*11a190*/  ISETP.LT.AND P2, PT, R59, UR20, !P2 ;  /* 0x000000143b007c0c */ /* 0x000fe4000d741270 */
[C---:B0-----:R-:W-:Y:S02]  /*11a1a0*/  PRMT R2, R6.reuse, 0x7771, RZ ;  /* 0x0000777106027816 */ /* 0x041fe400000000ff */
[C---:B---3--:R-:W-:Y:S02]  /*11a1b0*/  PRMT R0, R6.reuse, 0x7772, RZ ;  /* 0x0000777206007816 */ /* 0x048fe400000000ff */
[C---:B------:R-:W-:Y:S01]  /*11a1c0*/  PRMT R5, R6.reuse, 0x7773, RZ ;  /* 0x0000777306057816 */ /* 0x040fe200000000ff */
[----:B------:R-:W0:Y:S01]  /*11a1d0*/  LDCU UR19, c[0x0][0x398] ;  /* 0x00007300ff1377ac */ /* 0x000e220008000800 */
[----:B------:R-:W3:Y:S01]  /*11a1e0*/  LDCU UR20, c[0x0][0x398] ;  /* 0x00007300ff1477ac */ /* 0x000ee20008000800 */
[----:B----4-:R-:W4:Y:S04]  /*11a1f0*/  LDL.LU.64 R46, [R1+0xdc0] ;  /* 0x000dc000012e7983 */ /* 0x010f280000300a00 */
[----:B------:R-:W3:Y:S01]  /*11a200*/  LDL.LU.64 R20, [R1+0xdb8] ;  /* 0x000db80001147983 */ /* 0x000ee20000300a00 */
[----:B------:R-:W-:-:S03]  /*11a210*/  PRMT R4, R6, 0x7770, RZ ;  /* 0x0000777006047816 */ /* 0x000fc600000000ff */
[----:B------:R-:W3:Y:S04]  /*11a220*/  LDL.LU.64 R54, [R1+0xdb0] ;  /* 0x000db00001367983 */ /* 0x000ee80000300a00 */
[----:B------:R-:W3:Y:S04]  /*11a230*/  LDL.LU R12, [R1+0x79c] ;  /* 0x00079c00010c7983 */ /* 0x000ee80000300800 */
[----:B------:R-:W-:Y:S04]  /*11a240*/  @P4 STG.E.U8 desc[UR4][R28.64], R4 ;  /* 0x000000041c004986 */ /* 0x000fe8000c101104 */
[----:B------:R-:W-:Y:S04]  /*11a250*/  @P5 STG.E.U8 desc[UR4][R32.64], R2 ;  /* 0x0000000220005986 */ /* 0x000fe8000c101104 */
[----:B------:R-:W-:Y:S04]  /*11a260*/  @P3 STG.E.U8 desc[UR4][R36.64], R0 ;  /* 0x0000000024003986 */ /* 0x000fe8000c101104 */
[----:B--2---:R2:W-:Y:S04]  /*11a270*/  @P2 STG.E.U8 desc[UR4][R60.64], R5 ;  /* 0x000000053c002986 */ /* 0x0045e8000c101104 */
[----:B--2---:R-:W2:Y:S01]  /*11a280*/  LDL.LU.64 R60, [R1+0xda8] ;  /* 0x000da800013c7983 */ /* 0x004ea20000300a00 */
[----:B------:R-:W-:-:S02]  /*11a290*/  ISETP.LT.AND P3, PT, R43, UR21, !P6 ;  /* 0x000000152b007c0c */ /* 0x000fc4000f761270 */
[----:B------:R-:W-:Y:S02]  /*11a2a0*/  ISETP.LT.AND P4, PT, R51, UR7, !P6 ;  /* 0x0000000733007c0c */ /* 0x000fe4000f781270 */
[----:B------:R-:W-:Y:S01]  /*11a2b0*/  ISETP.LT.AND P2, PT, R48, UR22, !P6 ;  /* 0x0000001630007c0c */ /* 0x000fe2000f741270 */
[----:B------:R-:W2:Y:S01]  /*11a2c0*/  LDL.LU.64 R28, [R1+0xda0] ;  /* 0x000da000011c7983 */ /* 0x000ea20000300a00 */
[----:B------:R-:W-:-:S03]  /*11a2d0*/  PRMT R0, R7, 0x7770, RZ ;  /* 0x0000777007007816 */ /* 0x000fc600000000ff */
[----:B------:R-:W2:Y:S01]  /*11a2e0*/  LDL.LU.64 R32, [R1+0xd98] ;  /* 0x000d980001207983 */ /* 0x000ea20000300a00 */
[----:B------:R-:W-:Y:S02]  /*11a2f0*/  ISETP.LT.AND P5, PT, R50, UR23, !P6 ;  /* 0x0000001732007c0c */ /* 0x000fe4000f7a1270 */
[C---:B------:R-:W-:Y:S02]  /*11a300*/  PRMT R2, R7.reuse, 0x7771, RZ ;  /* 0x0000777107027816 */ /* 0x040fe400000000ff */
[C---:B------:R-:W-:Y:S01]  /*11a310*/  PRMT R4, R7.reuse, 0x7772, RZ ;  /* 0x0000777207047816 */ /* 0x040fe200000000ff */
[----:B------:R-:W2:Y:S04]  /*11a320*/  LDL.LU R6, [R1+0x75c] ;  /* 0x00075c0001067983 */ /* 0x000ea80000300800 */
[----:B------:R-:W2:Y:S01]  /*11a330*/  LDL.LU.64 R36, [R1+0xd90] ;  /* 0x000d900001247983 */ /* 0x000ea20000300a00 */
[----:B------:R-:W-:Y:S01]  /*11a340*/  PRMT R5, R7, 0x7773, RZ ;  /* 0x0000777307057816 */ /* 0x000fe200000000ff */
[----:B------:R-:W0:Y:S02]  /*11a350*/  LDCU UR21, c[0x0][0x398] ;  /* 0x00007300ff1577ac */ /* 0x000e240008000800 */
[----:B------:R-:W-:Y:S01]  /*11a360*/  @P3 STG.E.U8 desc[UR4][R8.64], R0 ;  /* 0x0000000008003986 */ /* 0x000fe2000c101104 */
[----:B------:R-:W0:Y:S01]  /*11a370*/  LDCU UR7, c[0x0][0x398] ;  /* 0x00007300ff0777ac */ /* 0x000e220008000800 */
[----:B------:R-:W0:Y:S01]  /*11a380*/  LDCU UR22, c[0x0][0x398] ;  /* 0x00007300ff1677ac */ /* 0x000e220008000800 */
[----:B------:R-:W0:Y:S01]  /*11a390*/  LDCU UR23, c[0x0][0x398] ;  /* 0x00007300ff1777ac */ /* 0x000e220008000800 */
[----:B----4-:R4:W-:Y:S04]  /*11a3a0*/  @P4 STG.E.U8 desc[UR4][R46.64], R2 ;  /* 0x000000022e004986 */ /* 0x0109e8000c101104 */
[----:B---3--:R3:W-:Y:S01]  /*11a3b0*/  @P2 STG.E.U8 desc[UR4][R20.64], R4 ;  /* 0x0000000414002986 */ /* 0x0087e2000c101104 */
[----:B------:R-:W-:-:S03]  /*11a3c0*/  ISETP.LT.AND P2, PT, R40, UR24, !P6 ;  /* 0x0000001828007c0c */ /* 0x000fc6000f741270 */
[----:B------:R0:W-:Y:S04]  /*11a3d0*/  @P5 STG.E.U8 desc[UR4][R54.64], R5 ;  /* 0x0000000536005986 */ /* 0x0001e8000c101104 */
[----:B----4-:R-:W4:Y:S04]  /*11a3e0*/  LDL.LU.64 R46, [R1+0xd80] ;  /* 0x000d8000012e7983 */ /* 0x010f280000300a00 */
[----:B------:R-:W4:Y:S04]  /*11a3f0*/  LDL.LU R7, [R1+0x5348] ;  /* 0x0053480001077983 */ /* 0x000f280000300800 */
[----:B---3--:R-:W3:Y:S04]  /*11a400*/  LDL.LU.64 R20, [R1+0xd88] ;  /* 0x000d880001147983 */ /* 0x008ee80000300a00 */
[----:B0-----:R-:W3:Y:S01]  /*11a410*/  LDL.LU.64 R54, [R1+0xd78] ;  /* 0x000d780001367983 */ /* 0x001ee20000300a00 */
[----:B------:R-:W-:-:S02]  /*11a420*/  PRMT R4, R12, 0x7770, RZ ;  /* 0x000077700c047816 */ /* 0x000fc400000000ff */
[----:B------:R-:W-:Y:S02]  /*11a430*/  ISETP.LT.AND P4, PT, R42, UR25, !P6 ;  /* 0x000000192a007c0c */ /* 0x000fe4000f781270 */
[----:B------:R-:W-:Y:S02]  /*11a440*/  ISETP.LT.AND P5, PT, R16, UR26, !P6 ;  /* 0x0000001a10007c0c */ /* 0x000fe4000f7a1270 */
[----:B------:R-:W-:Y:S02]  /*11a450*/  ISETP.LT.AND P3, PT, R24, UR27, !P6 ;  /* 0x0000001b18007c0c */ /* 0x000fe4000f761270 */
[C---:B------:R-:W-:Y:S02]  /*11a460*/  PRMT R2, R12.reuse, 0x7771, RZ ;  /* 0x000077710c027816 */ /* 0x040fe400000000ff */
[C---:B------:R-:W-:Y:S02]  /*11a470*/  PRMT R0, R12.reuse, 0x7772, RZ ;  /* 0x000077720c007816 */ /* 0x040fe400000000ff */
[----:B------:R-:W-:Y:S01]  /*11a480*/  PRMT R5, R12, 0x7773, RZ ;  /* 0x000077730c057816 */ /* 0x000fe200000000ff */
[----:B------:R-:W0:Y:S01]  /*11a490*/  LDCU UR24, c[0x0][0x398] ;  /* 0x00007300ff1877ac */ /* 0x000e220008000800 */
[----:B------:R-:W0:Y:S01]  /*11a4a0*/  LDCU UR25, c[0x0][0x398] ;  /* 0x00007300ff1977ac */ /* 0x000e220008000800 */
[----:B------:R-:W0:Y:S01]  /*11a4b0*/  LDCU UR26, c[0x0][0x398] ;  /* 0x00007300ff1a77ac */ /* 0x000e220008000800 */
[----:B------:R-:W0:Y:S01]  /*11a4c0*/  LDCU UR27, c[0x0][0x398] ;  /* 0x00007300ff1b77ac */ /* 0x000e220008000800 */
[----:B--2---:R2:W-:Y:S04]  /*11a4d0*/  @P2 STG.E.U8 desc[UR4][R60.64], R4 ;  /* 0x000000043c002986 */ /* 0x0045e8000c101104 */
[----:B--2---:R-:W2:Y:S01]  /*11a4e0*/  LDL.LU.64 R60, [R1+0xd68] ;  /* 0x000d6800013c7983 */ /* 0x004ea20000300a00 */
[----:B------:R-:W-:-:S03]  /*11a4f0*/  ISETP.LT.AND P2, PT, R56, UR28, !P6 ;  /* 0x0000001c38007c0c */ /* 0x000fc6000f741270 */
[----:B------:R0:W-:Y:S04]  /*11a500*/  @P4 STG.E.U8 desc[UR4][R28.64], R2 ;  /* 0x000000021c004986 */ /* 0x0001e8000c101104 */
[----:B------:R1:W-:Y:S01]  /*11a510*/  @P5 STG.E.U8 desc[UR4][R32.64], R0 ;  /* 0x0000000020005986 */ /* 0x0003e2000c101104 */
[----:B------:R-:W-:Y:S02]  /*11a520*/  ISETP.LT.AND P4, PT, R53, UR29, !P6 ;  /* 0x0000001d35007c0c */ /* 0x000fe4000f781270 */
[----:B------:R-:W-:Y:S01]  /*11a530*/  ISETP.LT.AND P5, PT, R52, UR30, !P6 ;  /* 0x0000001e34007c0c */ /* 0x000fe2000f7a1270 */
[----:B------:R1:W-:Y:S01]  /*11a540*/  @P3 STG.E.U8 desc[UR4][R36.64], R5 ;  /* 0x0000000524003986 */ /* 0x0003e2000c101104 */
[C---:B------:R-:W-:Y:S01]  /*11a550*/  PRMT R4, R6.reuse, 0x7773, RZ ;  /* 0x0000777306047816 */ /* 0x040fe200000000ff */
[----:B------:R-:W2:Y:S02]  /*11a560*/  LDCU UR28, c[0x0][0x398] ;  /* 0x00007300ff1c77ac */ /* 0x000ea40008000800 */
[----:B0-----:R-:W2:Y:S04]  /*11a570*/  LDL.LU R28, [R1+0x74c] ;  /* 0x00074c00011c7983 */ /* 0x001ea80000300800 */
[----:B------:R-:W2:Y:S01]  /*11a580*/  LDL.LU.64 R12, [R1+0xd70] ;  /* 0x000d7000010c7983 */ /* 0x000ea20000300a00 */
[----:B-1----:R-:W-:-:S02]  /*11a590*/  PRMT R0, R6, 0x7770, RZ ;  /* 0x0000777006007816 */ /* 0x002fc400000000ff */
[----:B------:R-:W-:Y:S01]  /*11a5a0*/  PRMT R2, R6, 0x7771, RZ ;  /* 0x0000777106027816 */ /* 0x000fe200000000ff */
[----:B------:R-:W2:Y:S04]  /*11a5b0*/  LDL.LU.64 R36, [R1+0xd60] ;  /* 0x000d600001247983 */ /* 0x000ea80000300a00 */
[----:B------:R-:W2:Y:S01]  /*11a5c0*/  LDL.LU.64 R32, [R1+0xd58] ;  /* 0x000d580001207983 */ /* 0x000ea20000300a00 */
[----:B------:R-:W-:Y:S01]  /*11a5d0*/  ISETP.LT.AND P3, PT, R49, UR31, !P6 ;  /* 0x0000001f31007c0c */ /* 0x000fe2000f761270 */
[----:B------:R-:W0:Y:S01]  /*11a5e0*/  LDCU UR29, c[0x0][0x398] ;  /* 0x00007300ff1d77ac */ /* 0x000e220008000800 */
[----:B------:R-:W1:Y:S01]  /*11a5f0*/  LDCU UR30, c[0x0][0x398] ;  /* 0x00007300ff1e77ac */ /* 0x000e620008000800 */
[----:B------:R-:W0:Y:S01]  /*11a600*/  LDCU UR31, c[0x0][0x398] ;  /* 0x00007300ff1f77ac */ /* 0x000e220008000800 */
[----:B----4-:R4:W-:Y:S01]  /*11a610*/  @P2 STG.E.U8 desc[UR4][R46.64], R0 ;  /* 0x000000002e002986 */ /* 0x0109e2000c101104 */
[----:B------:R-:W-:-:S03]  /*11a620*/  ISETP.GE.AND P2, PT, R7, UR43, PT ;  /* 0x0000002b07007c0c */ /* 0x000fc6000bf46270 */
[----:B------:R-:W2:Y:S04]  /*11a630*/  LDL.LU R7, [R1+0x6f0] ;  /* 0x0006f00001077983 */ /* 0x000ea80000300800 */
[----:B---3--:R-:W-:Y:S01]  /*11a640*/  @P4 STG.E.U8 desc[UR4][R20.64], R2 ;  /* 0x0000000214004986 */ /* 0x008fe2000c101104 */
[----:B----4-:R-:W-:-:S03]  /*11a650*/  PRMT R0, R6, 0x7772, RZ ;  /* 0x0000777206007816 */ /* 0x010fc600000000ff */
[----:B------:R-:W3:Y:S04]  /*11a660*/  LDL.LU.64 R46, [R1+0xd50] ;  /* 0x000d5000012e7983 */ /* 0x000ee80000300a00 */
[----:B------:R4:W-:Y:S04]  /*11a670*/  @P5 STG.E.U8 desc[UR4][R54.64], R0 ;  /* 0x0000000036005986 */ /* 0x0009e8000c101104 */
[----:B----4-:R-:W4:Y:S04]  /*11a680*/  LDL.LU.64 R54, [R1+0xd48] ;  /* 0x000d480001367983 */ /* 0x010f280000300a00 */
[----:B------:R-:W4:Y:S04]  /*11a690*/  LDL.LU.64 R20, [R1+0xd40] ;  /* 0x000d400001147983 */ /* 0x000f280000300a00 */
[----:B--2---:R2:W-:Y:S04]  /*11a6a0*/  @P3 STG.E.U8 desc[UR4][R60.64], R4 ;  /* 0x000000043c003986 */ /* 0x0045e8000c101104 */
[----:B--2---:R-:W2:Y:S01]  /*11a6b0*/  LDL.LU.64 R60, [R1+0xd38] ;  /* 0x000d3800013c7983 */ /* 0x004ea20000300a00 */
[----:B------:R-:W-:-:S02]  /*11a6c0*/  ISETP.LT.AND P5, PT, R45, UR8, !P6 ;  /* 0x000000082d007c0c */ /* 0x000fc4000f7a1270 */
[----:B------:R-:W-:Y:S02]  /*11a6d0*/  ISETP.LT.AND P3, PT, R44, UR9, !P6 ;  /* 0x000000092c007c0c */ /* 0x000fe4000f761270 */
[----:B------:R-:W-:Y:S01]  /*11a6e0*/  ISETP.LT.AND P4, PT, R41, UR10, !P6 ;  /* 0x0000000a29007c0c */ /* 0x000fe2000f781270 */
[----:B------:R-:W2:Y:S01]  /*11a6f0*/  LDL.LU R6, [R1+0x6e0] ;  /* 0x0006e00001067983 */ /* 0x000ea20000300800 */
[C---:B------:R-:W-:Y:S02]  /*11a700*/  PRMT R4, R28.reuse, 0x7770, RZ ;  /* 0x000077701c047816 */ /* 0x040fe400000000ff */
[C---:B------:R-:W-:Y:S02]  /*11a710*/  PRMT R2, R28.reuse, 0x7771, RZ ;  /* 0x000077711c027816 */ /* 0x040fe400000000ff */
[C---:B------:R-:W-:Y:S02]  /*11a720*/  PRMT R0, R28.reuse, 0x7772, RZ ;  /* 0x000077721c007816 */ /* 0x040fe400000000ff */
[----:B------:R-:W-:-:S02]  /*11a730*/  PRMT R5, R28, 0x7773, RZ ;  /* 0x000077731c057816 */ /* 0x000fc400000000ff */
[----:B------:R-:W-:Y:S01]  /*11a740*/  ISETP.LT.AND P6, PT, R59, UR11, !P6 ;  /* 0x0000000b3b007c0c */ /* 0x000fe2000f7c1270 */
[----:B------:R-:W2:Y:S01]  /*11a750*/  LDL.LU.64 R28, [R1+0xd30] ;  /* 0x000d3000011c7983 */ /* 0x000ea20000300a00 */
[----:B------:R-:W0:Y:S01]  /*11a760*/  LDCU UR8, c[0x0][0x398] ;  /* 0x00007300ff0877ac */ /* 0x000e220008000800 */
[----:B------:R-:W0:Y:S01]  /*11a770*/  LDCU UR9, c[0x0][0x398] ;  /* 0x00007300ff0977ac */ /* 0x000e220008000800 */
[----:B------:R-:W0:Y:S01]  /*11a780*/  LDCU UR10, c[0x0][0x398] ;  /* 0x00007300ff0a77ac */ /* 0x000e220008000800 */
[----:B------:R-:W-:Y:S01]  /*11a790*/  @P5 STG.E.U8 desc[UR4][R12.64], R4 ;  /* 0x000000040c005986 */ /* 0x000fe2000c101104 */
[----:B------:R-:W-:-:S03]  /*11a7a0*/  ISETP.LT.AND P5, PT, R43, UR6, !P0 ;  /* 0x000000062b007c0c */ /* 0x000fc6000c7a1270 */
[----:B------:R1:W-:Y:S04]  /*11a7b0*/  @P3 STG.E.U8 desc[UR4][R36.64], R2 ;  /* 0x0000000224003986 */ /* 0x0003e8000c101104 */
[----:B------:R0:W-:Y:S01]  /*11a7c0*/  @P4 STG.E.U8 desc[UR4][R32.64], R0 ;  /* 0x0000000020004986 */ /* 0x0001e2000c101104 */
[----:B------:R-:W-:Y:S02]  /*11a7d0*/  ISETP.LT.AND P4, PT, R51, UR12, !P0 ;  /* 0x0000000c33007c0c */ /* 0x000fe4000c781270 */
[----:B------:R-:W-:Y:S01]  /*11a7e0*/  ISETP.LT.AND P3, PT, R48, UR13, !P0 ;  /* 0x0000000d30007c0c */ /* 0x000fe2000c761270 */
[----:B------:R-:W0:Y:S01]  /*11a7f0*/  LDCU UR6, c[0x0][0x398] ;  /* 0x00007300ff0677ac */ /* 0x000e220008000800 */
[----:B------:R-:W0:Y:S01]  /*11a800*/  LDCU UR11, c[0x0][0x398] ;  /* 0x00007300ff0b77ac */ /* 0x000e220008000800 */
[----:B------:R-:W0:Y:S01]  /*11a810*/  LDCU UR12, c[0x0][0x398] ;  /* 0x00007300ff0c77ac */ /* 0x000e220008000800 */
[----:B------:R-:W0:Y:S01]  /*11a820*/  LDCU UR13, c[0x0][0x398] ;  /* 0x00007300ff0d77ac */ /* 0x000e220008000800 */
[----:B-1----:R-:W2:Y:S04]  /*11a830*/  LDL.LU.64 R36, [R1+0xd28] ;  /* 0x000d280001247983 */ /* 0x002ea80000300a00 */
[----:B------:R-:W2:Y:S01]  /*11a840*/  LDL.LU.64 R12, [R1+0xd20] ;  /* 0x000d2000010c7983 */ /* 0x000ea20000300a00 */
[----:B0-----:R-:W-:-:S02]  /*11a850*/  PRMT R0, R7, 0x7770, RZ ;  /* 0x0000777007007816 */ /* 0x001fc400000000ff */
[C---:B------:R-:W-:Y:S01]  /*11a860*/  PRMT R2, R7.reuse, 0x7772, RZ ;  /* 0x0000777207027816 */ /* 0x040fe200000000ff */
[----:B---3--:R0:W-:Y:S04]  /*11a870*/  @P6 STG.E.U8 desc[UR4][R46.64], R5 ;  /* 0x000000052e006986 */ /* 0x0081e8000c101104 */
[----:B0-----:R-:W3:Y:S04]  /*11a880*/  LDL.LU.64 R46, [R1+0xd18] ;  /* 0x000d1800012e7983 */ /* 0x001ee80000300a00 */
[----:B----4-:R0:W-:Y:S02]  /*11a890*/  @P5 STG.E.U8 desc[UR4][R54.64], R0 ;  /* 0x0000000036005986 */ /* 0x0101e4000c101104 */
[----:B0-----:R-:W-:-:S02]  /*11a8a0*/  PRMT R0, R7, 0x7771, RZ ;  /* 0x0000777107007816 */ /* 0x001fc400000000ff */
[----:B------:R-:W4:Y:S04]  /*11a8b0*/  LDL.LU.64 R54, [R1+0xd10] ;  /* 0x000d100001367983 */ /* 0x000f280000300a00 */
[----:B------:R-:W4:Y:S04]  /*11a8c0*/  LDL.LU R32, [R1+0x6d0] ;  /* 0x0006d00001207983 */ /* 0x000f280000300800 */
[----:B------:R-:W-:Y:S04]  /*11a8d0*/  @P4 STG.E.U8 desc[UR4][R20.64], R0 ;  /* 0x0000000014004986 */ /* 0x000fe8000c101104 */
[----:B--2---:R0:W-:Y:S04]  /*11a8e0*/  @P3 STG.E.U8 desc[UR4][R60.64], R2 ;  /* 0x000000023c003986 */ /* 0x0041e8000c101104 */
[----:B0-----:R-:W2:Y:S01]  /*11a8f0*/  LDL.LU.64 R60, [R1+0xd08] ;  /* 0x000d0800013c7983 */ /* 0x001ea20000300a00 */
[----:B------:R-:W-:-:S02]  /*11a900*/  ISETP.LT.AND P6, PT, R50, UR14, !P0 ;  /* 0x0000000e32007c0c */ /* 0x000fc4000c7c1270 */
[----:B------:R-:W-:Y:S02]  /*11a910*/  ISETP.LT.AND P5, PT, R40, UR15, !P0 ;  /* 0x0000000f28007c0c */ /* 0x000fe4000c7a1270 */
[----:B------:R-:W-:Y:S02]  /*11a920*/  PRMT R0, R7, 0x7773, RZ ;  /* 0x0000777307007816 */ /* 0x000fe400000000ff */
[----:B------:R-:W-:Y:S01]  /*11a930*/  ISETP.LT.AND P4, PT, R42, UR16, !P0 ;  /* 0x000000102a007c0c */ /* 0x000fe2000c781270 */
[----:B------:R-:W2:Y:S01]  /*11a940*/  LDL.LU.64 R20, [R1+0xd00] ;  /* 0x000d000001147983 */ /* 0x000ea20000300a00 */
[----:B------:R-:W-:Y:S02]  /*11a950*/  ISETP.LT.AND P3, PT, R16, UR17, !P0 ;  /* 0x0000001110007c0c */ /* 0x000fe4000c761270 */
[----:B------:R-:W-:Y:S01]  /*11a960*/  PRMT R2, R6, 0x7770, RZ ;  /* 0x0000777006027816 */ /* 0x000fe200000000ff */
[----:B------:R-:W0:Y:S01]  /*11a970*/  LDCU UR14, c[0x0][0x398] ;  /* 0x00007300ff0e77ac */ /* 0x000e220008000800 */
[----:B------:R-:W1:Y:S01]  /*11a980*/  LDCU UR15, c[0x0][0x398] ;  /* 0x00007300ff0f77ac */ /* 0x000e620008000800 */
[----:B------:R-:W0:Y:S01]  /*11a990*/  LDCU UR16, c[0x0][0x398] ;  /* 0x00007300ff1077ac */ /* 0x000e220008000800 */
[----:B------:R-:W0:Y:S01]  /*11a9a0*/  LDCU UR17, c[0x0][0x398] ;  /* 0x00007300ff1177ac */ /* 0x000e220008000800 */
[----:B------:R1:W-:Y:S01]  /*11a9b0*/  @P6 STG.E.U8 desc[UR4][R28.64], R0 ;  /* 0x000000001c006986 */ /* 0x0003e2000c101104 */
[----:B------:R-:W-:-:S03]  /*11a9c0*/  ISETP.LT.AND P6, PT, R24, UR18, !P0 ;  /* 0x0000001218007c0c */ /* 0x000fc6000c7c1270 */
[----:B------:R0:W-:Y:S04]  /*11a9d0*/  @P5 STG.E.U8 desc[UR4][R36.64], R2 ;  /* 0x0000000224005986 */ /* 0x0001e8000c101104 */
[----:B-1----:R-:W2:Y:S01]  /*11a9e0*/  LDL.LU.64 R28, [R1+0xcf8] ;  /* 0x000cf800011c7983 */ /* 0x002ea20000300a00 */
[C---:B------:R-:W-:Y:S02]  /*11a9f0*/  PRMT R0, R6.reuse, 0x7771, RZ ;  /* 0x0000777106007816 */ /* 0x040fe400000000ff */
[----:B0-----:R-:W-:Y:S01]  /*11aa00*/  PRMT R2, R6, 0x7772, RZ ;  /* 0x0000777206027816 */ /* 0x001fe200000000ff */
[----:B------:R-:W2:Y:S04]  /*11aa10*/  LDL.LU R7, [R1+0x690] ;  /* 0x0006900001077983 */ /* 0x000ea80000300800 */
[----:B------:R-:W2:Y:S01]  /*11aa20*/  LDL.LU.64 R36, [R1+0xcf0] ;  /* 0x000cf00001247983 */ /* 0x000ea20000300a00 */
[----:B------:R-:W-:-:S03]  /*11aa30*/  ISETP.LT.AND P5, PT, R56, UR19, !P0 ;  /* 0x0000001338007c0c */ /* 0x000fc6000c7a1270 */
[----:B------:R0:W-:Y:S04]  /*11aa40*/  @P4 STG.E.U8 desc[UR4][R12.64], R0 ;  /* 0x000000000c004986 */ /* 0x0001e8000c101104 */
[----:B------:R-:W2:Y:S01]  /*11aa50*/  LDL.LU R4, [R1+0x5350] ;  /* 0x0053500001047983 */ /* 0x000ea20000300800 */
[----:B------:R-:W1:Y:S01]  /*11aa60*/  LDCU UR18, c[0x0][0x398] ;  /* 0x00007300ff1277ac */ /* 0x000e620008000800 */
[----:B------:R-:W1:Y:S01]  /*11aa70*/  LDCU UR19, c[0x0][0x398] ;  /* 0x00007300ff1377ac */ /* 0x000e620008000800 */
[----:B0-----:R-:W-:Y:S01]  /*11aa80*/  PRMT R0, R6, 0x7773, RZ ;  /* 0x0000777306007816 */ /* 0x001fe200000000ff */
[----:B---3--:R0:W-:Y:S04]  /*11aa90*/  @P3 STG.E.U8 desc[UR4][R46.64], R2 ;  /* 0x000000022e003986 */ /* 0x0081e8000c101104 */
[----:B0-----:R-:W3:Y:S04]  /*11aaa0*/  LDL.LU.64 R46, [R1+0xce8] ;  /* 0x000ce800012e7983 */ /* 0x001ee80000300a00 */
[----:B------:R-:W3:Y:S04]  /*11aab0*/  LDL.LU.64 R12, [R1+0xce0] ;  /* 0x000ce000010c7983 */ /* 0x000ee80000300a00 */
[----:B----4-:R0:W-:Y:S01]  /*11aac0*/  @P6 STG.E.U8 desc[UR4][R54.64], R0 ;  /* 0x0000000036006986 */ /* 0x0101e2000c101104 */
[----:B------:R-:W-:-:S03]  /*11aad0*/  PRMT R2, R32, 0x7770, RZ ;  /* 0x0000777020027816 */ /* 0x000fc600000000ff */
[----:B0-----:R-:W4:Y:S04]  /*11aae0*/  LDL.LU.64 R54, [R1+0xcd0] ;  /* 0x000cd00001367983 */ /* 0x001f280000300a00 */
[----:B--2---:R0:W-:Y:S04]  /*11aaf0*/  @P5 STG.E.U8 desc[UR4][R60.64], R2 ;  /* 0x000000023c005986 */ /* 0x0041e8000c101104 */
[----:B0-----:R-:W2:Y:S01]  /*11ab00*/  LDL.LU.64 R60, [R1+0xcd8] ;  /* 0x000cd800013c7983 */ /* 0x001ea20000300a00 */
[----:B------:R-:W-:Y:S02]  /*11ab10*/  ISETP.LT.AND P4, PT, R53, UR20, !P0 ;  /* 0x0000001435007c0c */ /* 0x000fe4000c781270 */
[----:B------:R-:W-:-:S02]  /*11ab20*/  ISETP.LT.AND P3, PT, R52, UR21, !P0 ;  /* 0x0000001534007c0c */ /* 0x000fc4000c761270 */
[C---:B------:R-:W-:Y:S02]  /*11ab30*/  PRMT R0, R32.reuse, 0x7771, RZ ;  /* 0x0000777120007816 */ /* 0x040fe400000000ff */
[----:B------:R-:W-:Y:S01]  /*11ab40*/  PRMT R2, R32, 0x7772, RZ ;  /* 0x0000777220027816 */ /* 0x000fe200000000ff */
[----:B------:R-:W2:Y:S01]  /*11ab50*/  LDL.LU R6, [R1+0x680] ;  /* 0x0006800001067983 */ /* 0x000ea20000300800 */
[----:B------:R-:W-:Y:S02]  /*11ab60*/  ISETP.LT.AND P6, PT, R49, UR7, !P0 ;  /* 0x0000000731007c0c */ /* 0x000fe4000c7c1270 */
[----:B------:R-:W-:Y:S01]  /*11ab70*/  ISETP.LT.AND P5, PT, R45, UR22, !P0 ;  /* 0x000000162d007c0c */ /* 0x000fe2000c7a1270 */
[----:B------:R-:W0:Y:S01]  /*11ab80*/  LDCU UR7, c[0x0][0x398] ;  /* 0x00007300ff0777ac */ /* 0x000e220008000800 */
[----:B------:R-:W0:Y:S01]  /*11ab90*/  LDCU UR20, c[0x0][0x398] ;  /* 0x00007300ff1477ac */ /* 0x000e220008000800 */
[----:B------:R-:W0:Y:S01]  /*11aba0*/  LDCU UR21, c[0x0][0x398] ;  /* 0x00007300ff1577ac */ /* 0x000e220008000800 */
[----:B------:R-:W0:Y:S01]  /*11abb0*/  LDCU UR22, c[0x0][0x398] ;  /* 0x00007300ff1677ac */ /* 0x000e220008000800 */
[----:B------:R-:W-:Y:S04]  /*11abc0*/  @P4 STG.E.U8 desc[UR4][R20.64], R0 ;  /* 0x0000000014004986 */ /* 0x000fe8000c101104 */
[----:B------:R1:W-:Y:S01]  /*11abd0*/  @P3 STG.E.U8 desc[UR4][R28.64], R2 ;  /* 0x000000021c003986 */ /* 0x0003e2000c101104 */
[----:B------:R-:W-:-:S02]  /*11abe0*/  ISETP.LT.AND P3, PT, R44, UR23, !P0 ;  /* 0x000000172c007c0c */ /* 0x000fc4000c761270 */
[----:B------:R-:W-:Y:S01]  /*11abf0*/  ISETP.LT.AND P4, PT, R41, UR24, !P0 ;  /* 0x0000001829007c0c */ /* 0x000fe2000c781270 */
[----:B-1----:R-:W2:Y:S01]  /*11ac00*/  LDL.LU.64 R28, [R1+0xcc8] ;  /* 0x000cc800011c7983 */ /* 0x002ea20000300a00 */
[----:B------:R-:W-:Y:S02]  /*11ac10*/  PRMT R0, R32, 0x7773, RZ ;  /* 0x0000777320007816 */ /* 0x000fe400000000ff */
[----:B------:R-:W-:Y:S01]  /*11ac20*/  PRMT R2, R7, 0x7770, RZ ;  /* 0x0000777007027816 */ /* 0x000fe200000000ff */
[----:B------:R-:W2:Y:S04]  /*11ac30*/  LDL.LU.64 R20, [R1+0xcb8] ;  /* 0x000cb80001147983 */ /* 0x000ea80000300a00 */
[----:B------:R-:W2:Y:S04]  /*11ac40*/  LDL.LU.64 R32, [R1+0xca8] ;  /* 0x000ca80001207983 */ /* 0x000ea80000300a00 */
[----:B------:R1:W-:Y:S01]  /*11ac50*/  @P6 STG.E.U8 desc[UR4][R36.64], R0 ;  /* 0x0000000024006986 */ /* 0x0003e2000c101104 */
[----:B------:R-:W-:Y:S01]  /*11ac60*/  ISETP.LT.AND P0, PT, R59, UR25, !P0 ;  /* 0x000000193b007c0c */ /* 0x000fe2000c701270 */
[----:B------:R-:W0:Y:S01]  /*11ac70*/  LDCU UR23, c[0x0][0x398] ;  /* 0x00007300ff1777ac */ /* 0x000e220008000800 */
[----:B------:R-:W0:Y:S01]  /*11ac80*/  LDCU UR24, c[0x0][0x398] ;  /* 0x00007300ff1877ac */ /* 0x000e220008000800 */
[C---:B-1----:R-:W-:Y:S01]  /*11ac90*/  PRMT R0, R7.reuse, 0x7771, RZ ;  /* 0x0000777107007816 */ /* 0x042fe200000000ff */
[----:B------:R-:W2:Y:S01]  /*11aca0*/  LDL.LU.64 R36, [R1+0xcc0] ;  /* 0x000cc00001247983 */ /* 0x000ea20000300a00 */
[----:B------:R-:W-:Y:S01]  /*11acb0*/  ISETP.GE.AND P6, PT, R4, UR45, PT ;  /* 0x0000002d04007c0c */ /* 0x000fe2000bfc6270 */
[----:B------:R-:W1:Y:S02]  /*11acc0*/  LDCU UR25, c[0x0][0x398] ;  /* 0x00007300ff1977ac */ /* 0x000e640008000800 */
[----:B---3--:R3:W-:Y:S04]  /*11acd0*/  @P5 STG.E.U8 desc[UR4][R46.64], R2 ;  /* 0x000000022e005986 */ /* 0x0087e8000c101104 */
[----:B------:R0:W-:Y:S01]  /*11ace0*/  @P3 STG.E.U8 desc[UR4][R12.64], R0 ;  /* 0x000000000c003986 */ /* 0x0001e2000c101104 */
[----:B---3--:R-:W-:-:S03]  /*11acf0*/  PRMT R2, R7, 0x7772, RZ ;  /* 0x0000777207027816 */ /* 0x008fc600000000ff */
[----:B------:R-:W3:Y:S01]  /*11ad00*/  LDL.LU R47, [R1+0x670] ;  /* 0x00067000012f7983 */ /* 0x000ee20000300800 */
[----:B0-----:R-:W-:-:S03]  /*11ad10*/  PRMT R0, R7, 0x7773, RZ ;  /* 0x0000777307007816 */ /* 0x001fc600000000ff */
[----:B----4-:R0:W-:Y:S04]  /*11ad20*/  @P4 STG.E.U8 desc[UR4][R54.64], R2 ;  /* 0x0000000236004986 */ /* 0x0101e8000c101104 */
[----:B0-----:R-:W4:Y:S04]  /*11ad30*/  LDL.LU.64 R54, [R1+0xcb0] ;  /* 0x000cb00001367983 */ /* 0x001f280000300a00 */
[----:B------:R-:W4:Y:S04]  /*11ad40*/  LDL.LU.64 R12, [R1+0xca0] ;  /* 0x000ca000010c7983 */ /* 0x000f280000300a00 */
[----:B--2---:R0:W-:Y:S04]  /*11ad50*/  @P0 STG.E.U8 desc[UR4][R60.64], R0 ;  /* 0x000000003c000986 */ /* 0x0041e8000c101104 */
[----:B0-----:R-:W2:Y:S01]  /*11ad60*/  LDL.LU.64 R60, [R1+0xc98] ;  /* 0x000c9800013c7983 */ /* 0x001ea20000300a00 */
[----:B------:R-:W-:-:S02]  /*11ad70*/  ISETP.LT.AND P5, PT, R43, UR26, !P1 ;  /* 0x0000001a2b007c0c */ /* 0x000fc4000cfa1270 */
[----:B------:R-:W-:Y:S02]  /*11ad80*/  ISETP.LT.AND P4, PT, R51, UR27, !P1 ;  /* 0x0000001b33007c0c */ /* 0x000fe4000cf81270 */
[----:B------:R-:W-:Y:S02]  /*11ad90*/  PRMT R2, R6, 0x7770, RZ ;  /* 0x0000777006027816 */ /* 0x000fe400000000ff */
[----:B------:R-:W-:Y:S02]  /*11ada0*/  ISETP.LT.AND P3, PT, R48, UR28, !P1 ;  /* 0x0000001c30007c0c */ /* 0x000fe4000cf61270 */
[----:B------:R-:W-:Y:S02]  /*11adb0*/  PRMT R0, R6, 0x7771, RZ ;  /* 0x0000777106007816 */ /* 0x000fe400000000ff */
[----:B------:R-:W-:Y:S01]  /*11adc0*/  ISETP.LT.AND P0, PT, R40, UR30, !P1 ;  /* 0x0000001e28007c0c */ /* 0x000fe2000cf01270 */
[----:B------:R-:W0:Y:S02]  /*11add0*/  LDCU UR26, c[0x0][0x398] ;  /* 0x00007300ff1a77ac */ /* 0x000e240008000800 */
[----:B------:R0:W-:Y:S01]  /*11ade0*/  @P5 STG.E.U8 desc[UR4][R28.64], R2 ;  /* 0x000000021c005986 */ /* 0x0001e2000c101104 */
[----:B------:R-:W-:-:S03]  /*11adf0*/  ISETP.LT.AND P5, PT, R50, UR29, !P1 ;  /* 0x0000001d32007c0c */ /* 0x000fc6000cfa1270 */
[----:B------:R1:W-:Y:S01]  /*11ae00*/  @P4 STG.E.U8 desc[UR4][R20.64], R0 ;  /* 0x0000000014004986 */ /* 0x0003e2000c101104 */
[----:B------:R-:W-:-:S03]  /*11ae10*/  ISETP.LT.AND P4, PT, R42, UR31, !P1 ;  /* 0x0000001f2a007c0c */ /* 0x000fc6000cf81270 */
[----:B0-----:R-:W2:Y:S04]  /*11ae20*/  LDL.LU.64 R28, [R1+0xc90] ;  /* 0x000c9000011c7983 */ /* 0x001ea80000300a00 */
[----:B------:R-:W2:Y:S01]  /*11ae30*/  LDL.LU R46, [R1+0x6a0] ;  /* 0x0006a000012e7983 */ /* 0x000ea20000300800 */
[----:B------:R-:W-:-:S03]  /*11ae40*/  PRMT R2, R6, 0x7772, RZ ;  /* 0x0000777206027816 */ /* 0x000fc600000000ff */
[----:B-1----:R-:W2:Y:S01]  /*11ae50*/  LDL.LU.64 R20, [R1+0xc88] ;  /* 0x000c880001147983 */ /* 0x002ea20000300a00 */
[----:B------:R-:W-:-:S03]  /*11ae60*/  PRMT R0, R6, 0x7773, RZ ;  /* 0x0000777306007816 */ /* 0x000fc600000000ff */
[----:B------:R-:W0:Y:S04]  /*11ae70*/  LDS.128 R4, [R3] ;  /* 0x0000000003047984 */ /* 0x000e280000000c00 */
[----:B------:R1:W-:Y:S01]  /*11ae80*/  @P3 STG.E.U8 desc[UR4][R32.64], R2 ;  /* 0x0000000220003986 */ /* 0x0003e2000c101104 */
[----:B------:R-:W-:-:S03]  /*11ae90*/  ISETP.LT.AND P3, PT, R16, UR32, !P1 ;  /* 0x0000002010007c0c */ /* 0x000fc6000cf61270 */
[----:B------:R1:W-:Y:S04]  /*11aea0*/  @P5 STG.E.U8 desc[UR4][R36.64], R0 ;  /* 0x0000000024005986 */ /* 0x0003e8000c101104 */
[----:B-1----:R-:W2:Y:S04]  /*11aeb0*/  LDL.LU.64 R32, [R1+0xc80] ;  /* 0x000c800001207983 */ /* 0x002ea80000300a00 */
[----:B------:R-:W2:Y:S01]  /*11aec0*/  LDL.LU.64 R36, [R1+0xc78] ;  /* 0x000c780001247983 */ /* 0x000ea20000300a00 */
[C---:B---3--:R-:W-:Y:S02]  /*11aed0*/  PRMT R2, R47.reuse, 0x7770, RZ ;  /* 0x000077702f027816 */ /* 0x048fe400000000ff */
[----:B------:R-:W-:-:S03]  /*11aee0*/  PRMT R0, R47, 0x7771, RZ ;  /* 0x000077712f007816 */ /* 0x000fc600000000ff */
[----:B----4-:R1:W-:Y:S04]  /*11aef0*/  @P0 STG.E.U8 desc[UR4][R54.64], R2 ;  /* 0x0000000236000986 */ /* 0x0103e8000c101104 */
[----:B------:R-:W-:Y:S04]  /*11af00*/  @P4 STG.E.U8 desc[UR4][R12.64], R0 ;  /* 0x000000000c004986 */ /* 0x000fe8000c101104 */
[----:B-1----:R-:W3:Y:S01]  /*11af10*/  LDL.LU.64 R54, [R1+0xc70] ;  /* 0x000c700001367983 */ /* 0x002ee20000300a00 */
[----:B------:R-:W-:-:S03]  /*11af20*/  PRMT R2, R47, 0x7772, RZ ;  /* 0x000077722f027816 */ /* 0x000fc600000000ff */
[----:B------:R-:W4:Y:S04]  /*11af30*/  LDL.LU R3, [R1+0x5368] ;  /* 0x0053680001037983 */ /* 0x000f280000300800 */
[----:B--2---:R1:W-:Y:S04]  /*11af40*/  @P3 STG.E.U8 desc[UR4][R60.64], R2 ;  /* 0x000000023c003986 */ /* 0x0043e8000c101104 */
[----:B-1----:R-:W2:Y:S01]  /*11af50*/  LDL.LU.64 R60, [R1+0xc60] ;  /* 0x000c6000013c7983 */ /* 0x002ea20000300a00 */
[----:B------:R-:W-:Y:S02]  /*11af60*/  ISETP.LT.AND P5, PT, R24, UR8, !P1 ;  /* 0x0000000818007c0c */ /* 0x000fe4000cfa1270 */
[----:B------:R-:W-:-:S02]  /*11af70*/  ISETP.LT.AND P0, PT, R56, UR9, !P1 ;  /* 0x0000000938007c0c */ /* 0x000fc4000cf01270 */
[----:B------:R-:W-:Y:S02]  /*11af80*/  ISETP.LT.AND P4, PT, R53, UR10, !P1 ;  /* 0x0000000a35007c0c */ /* 0x000fe4000cf81270 */
[----:B------:R-:W-:Y:S02]  /*11af90*/  PRMT R0, R47, 0x7773, RZ ;  /* 0x000077732f007816 */ /* 0x000fe400000000ff */
[----:B------:R-:W-:Y:S01]  /*11afa0*/  ISETP.LT.AND P3, PT, R52, UR6, !P1 ;  /* 0x0000000634007c0c */ /* 0x000fe2000cf61270 */
[----:B------:R-:W4:Y:S01]  /*11afb0*/  LDL.LU.64 R8, [R1+0xc58] ;  /* 0x000c580001087983 */ /* 0x000f220000300a00 */
[----:B------:R-:W1:Y:S01]  /*11afc0*/  LDCU UR8, c[0x0][0x398] ;  /* 0x00007300ff0877ac */ /* 0x000e620008000800 */
[----:B------:R-:W0:Y:S01]  /*11afd0*/  LDCU UR9, c[0x0][0x398] ;  /* 0x00007300ff0977ac */ /* 0x000e220008000800 */
[----:B------:R-:W0:Y:S01]  /*11afe0*/  LDCU UR6, c[0x0][0x398] ;  /* 0x00007300ff0677ac */ /* 0x000e220008000800 */
[----:B------:R-:W0:Y:S01]  /*11aff0*/  LDCU UR10, c[0x0][0x398] ;  /* 0x00007300ff0a77ac */ /* 0x000e220008000800 */
[C---:B------:R-:W-:Y:S01]  /*11b000*/  PRMT R2, R46.reuse, 0x7770, RZ ;  /* 0x000077702e027816 */ /* 0x040fe200000000ff */
[----:B------:R0:W-:Y:S01]  /*11b010*/  @P5 STG.E.U8 desc[UR4][R28.64], R0 ;  /* 0x000000001c005986 */ /* 0x0001e2000c101104 */
[----:B------:R-:W-:Y:S01]  /*11b020*/  ISETP.LT.AND P5, PT, R49, UR11, !P1 ;  /* 0x0000000b31007c0c */ /* 0x000fe2000cfa1270 */
[----:B------:R-:W1:Y:S02]  /*11b030*/  LDCU UR11, c[0x0][0x398] ;  /* 0x00007300ff0b77ac */ /* 0x000e640008000800 */
[----:B------:R1:W-:Y:S01]  /*11b040*/  @P0 STG.E.U8 desc[UR4][R20.64], R2 ;  /* 0x0000000214000986 */ /* 0x0003e2000c101104 */
[----:B------:R-:W-:Y:S01]  /*11b050*/  ISETP.LT.AND P0, PT, R45, UR12, !P1 ;  /* 0x0000000c2d007c0c */ /* 0x000fe2000cf01270 */
[----:B------:R-:W2:Y:S02]  /*11b060*/  LDCU UR12, c[0x0][0x398] ;  /* 0x00007300ff0c77ac */ /* 0x000ea40008000800 */
[----:B0-----:R-:W4:Y:S01]  /*11b070*/  LDL.LU.64 R28, [R1+0xc50] ;  /* 0x000c5000011c7983 */ /* 0x001f220000300a00 */
[----:B------:R-:W-:-:S03]  /*11b080*/  PRMT R0, R46, 0x7771, RZ ;  /* 0x000077712e007816 */ /* 0x000fc600000000ff */
[----:B------:R-:W4:Y:S04]  /*11b090*/  LDL.LU.64 R12, [R1+0xc68] ;  /* 0x000c6800010c7983 */ /* 0x000f280000300a00 */
[----:B------:R-:W4:Y:S01]  /*11b0a0*/  LDL.LU R47, [R1+0x6f4] ;  /* 0x0006f400012f7983 */ /* 0x000f220000300800 */
[----:B-1----:R-:W-:-:S03]  /*11b0b0*/  PRMT R2, R46, 0x7772, RZ ;  /* 0x000077722e027816 */ /* 0x002fc600000000ff */
[----:B------:R0:W-:Y:S04]  /*11b0c0*/  @P4 STG.E.U8 desc[UR4][R32.64], R0 ;  /* 0x0000000020004986 */ /* 0x0001e8000c101104 */
[----:B------:R1:W-:Y:S01]  /*11b0d0*/  @P3 STG.E.U8 desc[UR4][R36.64], R2 ;  /* 0x0000000224003986 */ /* 0x0003e2000c101104 */
[----:B0-----:R-:W-:-:S03]  /*11b0e0*/  PRMT R0, R46, 0x7773, RZ ;  /* 0x000077732e007816 */ /* 0x001fc600000000ff */
[----:B-1----:R-:W4:Y:S01]  /*11b0f0*/  LDL.LU.64 R36, [R1+0xc48] ;  /* 0x000c480001247983 */ /* 0x002f220000300a00 */
[----:B------:R-:W-:-:S03]  /*11b100*/  PRMT R2, R4, 0x7770, RZ ;  /* 0x0000777004027816 */ /* 0x000fc600000000ff */
[----:B---3--:R0:W-:Y:S04]  /*11b110*/  @P5 STG.E.U8 desc[UR4][R54.64], R0 ;  /* 0x0000000036005986 */ /* 0x0081e8000c101104 */
[----:B0-----:R-:W3:Y:S04]  /*11b120*/  LDL.LU.64 R54, [R1+0xc40] ;  /* 0x000c400001367983 */ /* 0x001ee80000300a00 */
[----:B------:R-:W3:Y:S04]  /*11b130*/  LDL.LU.64 R20, [R1+0xc38] ;  /* 0x000c380001147983 */ /* 0x000ee80000300a00 */
[----:B------:R-:W3:Y:S04]  /*11b140*/  LDL.LU R32, [R1+0x6e4] ;  /* 0x0006e40001207983 */ /* 0x000ee80000300800 */
[----:B--2---:R0:W-:Y:S04]  /*11b150*/  @P0 STG.E.U8 desc[UR4][R60.64], R2 ;  /* 0x000000023c000986 */ /* 0x0041e8000c101104 */
[----:B0-----:R-:W2:Y:S01]  /*11b160*/  LDL.LU.64 R60, [R1+0xc30] ;  /* 0x000c3000013c7983 */ /* 0x001ea20000300a00 */
[----:B------:R-:W-:-:S02]  /*11b170*/  ISETP.LT.AND P3, PT, R44, UR13, !P1 ;  /* 0x0000000d2c007c0c */ /* 0x000fc4000cf61270 */
[----:B------:R-:W-:Y:S02]  /*11b180*/  ISETP.LT.AND P4, PT, R41, UR14, !P1 ;  /* 0x0000000e29007c0c */ /* 0x000fe4000cf81270 */
[----:B------:R-:W-:Y:S02]  /*11b190*/  ISETP.LT.AND P1, PT, R59, UR15, !P1 ;  /* 0x0000000f3b007c0c */ /* 0x000fe4000cf21270 */
[C---:B------:R-:W-:Y:S02]  /*11b1a0*/  PRMT R0, R4.reuse, 0x7771, RZ ;  /* 0x0000777104007816 */ /* 0x040fe400000000ff */
[C---:B------:R-:W-:Y:S02]  /*11b1b0*/  PRMT R2, R4.reuse, 0x7772, RZ ;  /* 0x0000777204027816 */ /* 0x040fe400000000ff */
[----:B------:R-:W-:Y:S02]  /*11b1c0*/  ISETP.LT.AND P0, PT, R43, UR16, !P2 ;  /* 0x000000102b007c0c */ /* 0x000fe4000d701270 */
[----:B------:R-:W-:-:S02]  /*11b1d0*/  PRMT R4, R4, 0x7773, RZ ;  /* 0x0000777304047816 */ /* 0x000fc400000000ff */
[----:B----4-:R-:W-:Y:S01]  /*11b1e0*/  ISETP.GE.AND P5, PT, R3, UR47, PT ;  /* 0x0000002f03007c0c */ /* 0x010fe2000bfa6270 */
[----:B------:R-:W0:Y:S01]  /*11b1f0*/  LDCU UR13, c[0x0][0x398] ;  /* 0x00007300ff0d77ac */ /* 0x000e220008000800 */
[----:B------:R-:W1:Y:S01]  /*11b200*/  LDCU UR14, c[0x0][0x398] ;  /* 0x00007300ff0e77ac */ /* 0x000e620008000800 */
[----:B------:R-:W4:Y:S01]  /*11b210*/  LDCU UR15, c[0x0][0x398] ;  /* 0x00007300ff0f77ac */ /* 0x000f220008000800 */
[----:B------:R-:W0:Y:S01]  /*11b220*/  LDCU UR16, c[0x0][0x398] ;  /* 0x00007300ff1077ac */ /* 0x000e220008000800 */
[----:B------:R-:W-:Y:S04]  /*11b230*/  @P3 STG.E.U8 desc[UR4][R8.64], R0 ;  /* 0x0000000008003986 */ /* 0x000fe8000c101104 */
[----:B------:R0:W-:Y:S01]  /*11b240*/  @P4 STG.E.U8 desc[UR4][R28.64], R2 ;  /* 0x000000021c004986 */ /* 0x0001e2000c101104 */
[----:B------:R-:W-:-:S02]  /*11b250*/  ISETP.LT.AND P4, PT, R51, UR17, !P2 ;  /* 0x0000001133007c0c */ /* 0x000fc4000d781270 */
[----:B------:R-:W-:Y:S01]  /*11b260*/  ISETP.LT.AND P3, PT, R48, UR18, !P2 ;  /* 0x0000001230007c0c */ /* 0x000fe2000d761270 */
[----:B------:R-:W1:Y:S01]  /*11b270*/  LDCU UR17, c[0x0][0x398] ;  /* 0x00007300ff1177ac */ /* 0x000e620008000800 */
[----:B------:R1:W-:Y:S01]  /*11b280*/  @P1 STG.E.U8 desc[UR4][R12.64], R4 ;  /* 0x000000040c001986 */ /* 0x0003e2000c101104 */
[----:B------:R-:W-:Y:S01]  /*11b290*/  ISETP.LT.AND P1, PT, R50, UR7, !P2 ;  /* 0x0000000732007c0c */ /* 0x000fe2000d721270 */
[----:B------:R-:W2:Y:S01]  /*11b2a0*/  LDCU UR7, c[0x0][0x398] ;  /* 0x00007300ff0777ac */ /* 0x000ea20008000800 */
[----:B------:R-:W2:Y:S01]  /*11b2b0*/  LDCU UR18, c[0x0][0x398] ;  /* 0x00007300ff1277ac */ /* 0x000ea20008000800 */
[----:B0-----:R-:W4:Y:S01]  /*11b2c0*/  LDL.LU.64 R28, [R1+0xc28] ;  /* 0x000c2800011c7983 */ /* 0x001f220000300a00 */
[----:B------:R-:W-:-:S03]  /*11b2d0*/  PRMT R0, R47, 0x7770, RZ ;  /* 0x000077702f007816 */ /* 0x000fc600000000ff */
[----:B------:R-:W4:Y:S04]  /*11b2e0*/  LDL.LU.64 R8, [R1+0xc20] ;  /* 0x000c200001087983 */ /* 0x000f280000300a00 */
[----:B-1----:R-:W4:Y:S04]  /*11b2f0*/  LDL.LU.64 R12, [R1+0xc18] ;  /* 0x000c1800010c7983 */ /* 0x002f280000300a00 */
[----:B------:R0:W-:Y:S01]  /*11b300*/  @P0 STG.E.U8 desc[UR4][R36.64], R0 ;  /* 0x0000000024000986 */ /* 0x0001e2000c101104 */
[----:B------:R-:W-:-:S03]  /*11b310*/  PRMT R2, R47, 0x7772, RZ ;  /* 0x000077722f027816 */ /* 0x000fc600000000ff */
[----:B0-----:R-:W4:Y:S01]  /*11b320*/  LDL.LU.64 R36, [R1+0xc10] ;  /* 0x000c100001247983 */ /* 0x001f220000300a00 */
[----:B------:R-:W-:-:S03]  /*11b330*/  PRMT R0, R47, 0x7771, RZ ;  /* 0x000077712f007816 */ /* 0x000fc600000000ff */
[----:B------:R-:W4:Y:S04]  /*11b340*/  LDL.LU R46, [R1+0x6d4] ;  /* 0x0006d400012e7983 */ /* 0x000f280000300800 */
[----:B---3--:R0:W-:Y:S04]  /*11b350*/  @P4 STG.E.U8 desc[UR4][R54.64], R0 ;  /* 0x0000000036004986 */ /* 0x0081e8000c101104 */
[----:B------:R1:W-:Y:S04]  /*11b360*/  @P3 STG.E.U8 desc[UR4][R20.64], R2 ;  /* 0x0000000214003986 */ /* 0x0003e8000c101104 */
[----:B0-----:R-:W3:Y:S01]  /*11b370*/  LDL.LU.64 R54, [R1+0xc08] ;  /* 0x000c080001367983 */ /* 0x001ee20000300a00 */
[----:B------:R-:W-:-:S03]  /*11b380*/  PRMT R0, R47, 0x7773, RZ ;  /* 0x000077732f007816 */ /* 0x000fc600000000ff */
[----:B-1----:R-:W3:Y:S04]  /*11b390*/  LDL.LU.64 R20, [R1+0xc00] ;  /* 0x000c000001147983 */ /* 0x002ee80000300a00 */
[----:B--2---:R0:W-:Y:S04]  /*11b3a0*/  @P1 STG.E.U8 desc[UR4][R60.64], R0 ;  /* 0x000000003c001986 */ /* 0x0041e8000c101104 */
[----:B0-----:R-:W2:Y:S01]  /*11b3b0*/  LDL.LU.64 R60, [R1+0xbf8] ;  /* 0x000bf800013c7983 */ /* 0x001ea20000300a00 */
[----:B------:R-:W-:Y:S02]  /*11b3c0*/  ISETP.LT.AND P0, PT, R40, UR19, !P2 ;  /* 0x0000001328007c0c */ /* 0x000fe4000d701270 */
[----:B------:R-:W-:-:S02]  /*11b3d0*/  ISETP.LT.AND P4, PT, R42, UR20, !P2 ;  /* 0x000000142a007c0c */ /* 0x000fc4000d781270 */
[----:B------:R-:W-:Y:S02]  /*11b3e0*/  ISETP.LT.AND P3, PT, R16, UR21, !P2 ;  /* 0x0000001510007c0c */ /* 0x000fe4000d761270 */
[----:B------:R-:W-:Y:S02]  /*11b3f0*/  PRMT R2, R32, 0x7770, RZ ;  /* 0x0000777020027816 */ /* 0x000fe400000000ff */
[----:B------:R-:W-:Y:S02]  /*11b400*/  ISETP.LT.AND P1, PT, R24, UR22, !P2 ;  /* 0x0000001618007c0c */ /* 0x000fe4000d721270 */
[----:B------:R-:W-:Y:S01]  /*11b410*/  PRMT R0, R32, 0x7771, RZ ;  /* 0x0000777120007816 */ /* 0x000fe200000000ff */
[----:B------:R-:W2:Y:S01]  /*11b420*/  LDL.LU R47, [R1+0x694] ;  /* 0x00069400012f7983 */ /* 0x000ea20000300800 */
[----:B------:R-:W0:Y:S01]  /*11b430*/  LDCU UR19, c[0x0][0x398] ;  /* 0x00007300ff1377ac */ /* 0x000e220008000800 */
[----:B------:R-:W1:Y:S01]  /*11b440*/  LDCU UR20, c[0x0][0x398] ;  /* 0x00007300ff1477ac */ /* 0x000e620008000800 */
[----:B------:R-:W0:Y:S01]  /*11b450*/  LDCU UR21, c[0x0][0x398] ;  /* 0x00007300ff1577ac */ /* 0x000e220008000800 */
[----:B----4-:R4:W-:Y:S01]  /*11b460*/  @P0 STG.E.U8 desc[UR4][R28.64], R2 ;  /* 0x000000021c000986 */ /* 0x0109e2000c101104 */
[----:B------:R-:W-:-:S03]  /*11b470*/  ISETP.LT.AND P0, PT, R56, UR23, !P2 ;  /* 0x0000001738007c0c */ /* 0x000fc6000d701270 */
[----:B------:R0:W-:Y:S01]  /*11b480*/  @P4 STG.E.U8 desc[UR4][R8.64], R0 ;  /* 0x0000000008004986 */ /* 0x0001e2000c101104 */
[----:B------:R-:W-:Y:S02]  /*11b490*/  ISETP.LT.AND P4, PT, R53, UR24, !P2 ;  /* 0x0000001835007c0c */ /* 0x000fe4000d781270 */
[C---:B----4-:R-:W-:Y:S01]  /*11b4a0*/  PRMT R2, R32.reuse, 0x7772, RZ ;  /* 0x0000777220027816 */ /* 0x050fe200000000ff */
[----:B------:R-:W4:Y:S04]  /*11b4b0*/  LDL.LU.64 R28, [R1+0xbf0] ;  /* 0x000bf000011c7983 */ /* 0x000f280000300a00 */
[----:B------:R-:W4:Y:S01]  /*11b4c0*/  LDL.LU R3, [R1+0x537c] ;  /* 0x00537c0001037983 */ /* 0x000f220000300800 */
[----:B0-----:R-:W-:-:S03]  /*11b4d0*/  PRMT R0, R32, 0x7773, RZ ;  /* 0x0000777320007816 */ /* 0x001fc600000000ff */
[----:B------:R0:W-:Y:S01]  /*11b4e0*/  @P3 STG.E.U8 desc[UR4][R12.64], R2 ;  /* 0x000000020c003986 */ /* 0x0001e2000c101104 */
[----:B------:R-:W-:-:S03]  /*11b4f0*/  ISETP.LT.AND P3, PT, R52, UR25, !P2 ;  /* 0x0000001934007c0c */ /* 0x000fc6000d761270 */
[----:B------:R1:W-:Y:S04]  /*11b500*/  @P1 STG.E.U8 desc[UR4][R36.64], R0 ;  /* 0x0000000024001986 */ /* 0x0003e8000c101104 */
[----:B0-----:R-:W4:Y:S01]  /*11b510*/  LDL.LU.64 R12, [R1+0xbe8] ;  /* 0x000be800010c7983 */ /* 0x001f220000300a00 */
[----:B------:R-:W-:-:S03]  /*11b520*/  PRMT R2, R46, 0x7770, RZ ;  /* 0x000077702e027816 */ /* 0x000fc600000000ff */
[----:B-1----:R-:W4:Y:S01]  /*11b530*/  LDL.LU.64 R36, [R1+0xbe0] ;  /* 0x000be00001247983 */ /* 0x002f220000300a00 */
[----:B------:R-:W-:-:S03]  /*11b540*/  PRMT R0, R46, 0x7771, RZ ;  /* 0x000077712e007816 */ /* 0x000fc600000000ff */
[----:B---3--:R0:W-:Y:S04]  /*11b550*/  @P0 STG.E.U8 desc[UR4][R54.64], R2 ;  /* 0x0000000236000986 */ /* 0x0081e8000c101104 */
[----:B------:R1:W-:Y:S04]  /*11b560*/  @P4 STG.E.U8 desc[UR4][R20.64], R0 ;  /* 0x0000000014004986 */ /* 0x0003e8000c101104 */
[----:B0-----:R-:W3:Y:S01]  /*11b570*/  LDL.LU.64 R54, [R1+0xbd0] ;  /* 0x000bd00001367983 */ /* 0x001ee20000300a00 */
[----:B------:R-:W-:-:S03]  /*11b580*/  PRMT R2, R46, 0x7772, RZ ;  /* 0x000077722e027816 */ /* 0x000fc600000000ff */
[----:B------:R-:W3:Y:S04]  /*11b590*/  LDL.LU R32, [R1+0x684] ;  /* 0x0006840001207983 */ /* 0x000ee80000300800 */
[----:B-1----:R-:W3:Y:S04]  /*11b5a0*/  LDL.LU.64 R20, [R1+0xbd8] ;  /* 0x000bd80001147983 */ /* 0x002ee80000300a00 */
[----:B--2---:R0:W-:Y:S04]  /*11b5b0*/  @P3 STG.E.U8 desc[UR4][R60.64], R2 ;  /* 0x000000023c003986 */ /* 0x0041e8000c101104 */
[----:B0-----:R-:W2:Y:S01]  /*11b5c0*/  LDL.LU.64 R60, [R1+0xbc8] ;  /* 0x000bc800013c7983 */ /* 0x001ea20000300a00 */
[----:B------:R-:W-:-:S02]  /*11b5d0*/  ISETP.LT.AND P1, PT, R49, UR26, !P2 ;  /* 0x0000001a31007c0c */ /* 0x000fc4000d721270 */
[----:B------:R-:W-:Y:S02]  /*11b5e0*/  ISETP.LT.AND P0, PT, R45, UR8, !P2 ;  /* 0x000000082d007c0c */ /* 0x000fe4000d701270 */
[----:B------:R-:W-:Y:S02]  /*11b5f0*/  PRMT R0, R46, 0x7773, RZ ;  /* 0x000077732e007816 */ /* 0x000fe400000000ff */
[----:B------:R-:W-:Y:S02]  /*11b600*/  ISETP.LT.AND P3, PT, R44, UR9, !P2 ;  /* 0x000000092c007c0c */ /* 0x000fe4000d761270 */
[----:B------:R-:W-:Y:S02]  /*11b610*/  ISETP.LT.AND P4, PT, R41, UR6, !P2 ;  /* 0x0000000629007c0c */ /* 0x000fe4000d781270 */
[----:B------:R-:W-:Y:S01]  /*11b620*/  PRMT R2, R47, 0x7770, RZ ;  /* 0x000077702f027816 */ /* 0x000fe200000000ff */
[----:B------:R-:W2:Y:S01]  /*11b630*/  LDL.LU.64 R38, [R1+0xbc0] ;  /* 0x000bc00001267983 */ /* 0x000ea20000300a00 */
[----:B------:R-:W-:Y:S01]  /*11b640*/  ISETP.LT.AND P2, PT, R59, UR10, !P2 ;  /* 0x0000000a3b007c0c */ /* 0x000fe2000d741270 */
[----:B------:R-:W0:Y:S01]  /*11b650*/  LDCU UR8, c[0x0][0x398] ;  /* 0x00007300ff0877ac */ /* 0x000e220008000800 */
[----:B------:R-:W1:Y:S01]  /*11b660*/  LDCU UR6, c[0x0][0x398] ;  /* 0x00007300ff0677ac */ /* 0x000e620008000800 */
[----:B------:R-:W0:Y:S01]  /*11b670*/  LDCU UR9, c[0x0][0x398] ;  /* 0x00007300ff0977ac */ /* 0x000e220008000800 */
[----:B------:R-:W0:Y:S01]  /*11b680*/  LDCU UR10, c[0x0][0x398] ;  /* 0x00007300ff0a77ac */ /* 0x000e220008000800 */
[----:B----4-:R4:W-:Y:S04]  /*11b690*/  @P1 STG.E.U8 desc[UR4][R28.64], R0 ;  /* 0x000000001c001986 */ /* 0x0109e8000c101104 */
[----:B----4-:R-:W4:Y:S01]  /*11b6a0*/  LDL.LU.64 R28, [R1+0xbb8] ;  /* 0x000bb800011c7983 */ /* 0x010f220000300a00 */
[----:B------:R-:W-:-:S03]  /*11b6b0*/  PRMT R0, R47, 0x7771, RZ ;  /* 0x000077712f007816 */ /* 0x000fc600000000ff */
[----:B------:R-:W4:Y:S04]  /*11b6c0*/  LDL.LU R46, [R1+0x674] ;  /* 0x00067400012e7983 */ /* 0x000f280000300800 */
[----:B------:R-:W4:Y:S04]  /*11b6d0*/  LDL.LU.64 R8, [R1+0xbb0] ;  /* 0x000bb00001087983 */ /* 0x000f280000300a00 */
[----:B------:R0:W-:Y:S01]  /*11b6e0*/  @P0 STG.E.U8 desc[UR4][R12.64], R2 ;  /* 0x000000020c000986 */ /* 0x0001e2000c101104 */
[----:B------:R-:W-:Y:S02]  /*11b6f0*/  ISETP.LT.AND P0, PT, R43, UR11, !P6 ;  /* 0x0000000b2b007c0c */ /* 0x000fe4000f701270 */
[----:B------:R-:W-:Y:S01]  /*11b700*/  ISETP.GE.AND P1, PT, R3, UR49, PT ;  /* 0x0000003103007c0c */ /* 0x000fe2000bf26270 */
[----:B------:R-:W1:Y:S01]  /*11b710*/  LDCU UR11, c[0x0][0x398] ;  /* 0x00007300ff0b77ac */ /* 0x000e620008000800 */
[----:B------:R0:W-:Y:S02]  /*11b720*/  @P3 STG.E.U8 desc[UR4][R36.64], R0 ;  /* 0x0000000024003986 */ /* 0x0001e4000c101104 */
[----:B0-----:R-:W-:-:S02]  /*11b730*/  PRMT R2, R47, 0x7772, RZ ;  /* 0x000077722f027816 */ /* 0x001fc400000000ff */
[----:B------:R-:W4:Y:S01]  /*11b740*/  LDL.LU.64 R36, [R1+0xba0] ;  /* 0x000ba00001247983 */ /* 0x000f220000300a00 */
[----:B------:R-:W-:-:S03]  /*11b750*/  PRMT R0, R47, 0x7773, RZ ;  /* 0x000077732f007816 */ /* 0x000fc600000000ff */
[----:B------:R-:W4:Y:S04]  /*11b760*/  LDL.LU.64 R12, [R1+0xba8] ;  /* 0x000ba800010c7983 */ /* 0x000f280000300a00 */
[----:B---3--:R0:W-:Y:S04]  /*11b770*/  @P4 STG.E.U8 desc[UR4][R54.64], R2 ;  /* 0x0000000236004986 */ /* 0x0081e8000c101104 */
[----:B------:R3:W-:Y:S01]  /*11b780*/  @P2 STG.E.U8 desc[UR4][R20.64], R0 ;  /* 0x0000000014002986 */ /* 0x0007e2000c101104 */
[----:B0-----:R-:W-:-:S03]  /*11b790*/  PRMT R2, R32, 0x7770, RZ ;  /* 0x0000777020027816 */ /* 0x001fc600000000ff */
[----:B------:R-:W4:Y:S04]  /*11b7a0*/  LDL.LU.64 R54, [R1+0xb98] ;  /* 0x000b980001367983 */ /* 0x000f280000300a00 */
[----:B---3--:R-:W3:Y:S04]  /*11b7b0*/  LDL.LU.64 R20, [R1+0xb90] ;  /* 0x000b900001147983 */ /* 0x008ee80000300a00 */
[----:B--2---:R0:W-:Y:S04]  /*11b7c0*/  @P0 STG.E.U8 desc[UR4][R60.64], R2 ;  /* 0x000000023c000986 */ /* 0x0041e8000c101104 */
[----:B0-----:R-:W2:Y:S04]  /*11b7d0*/  LDL.LU.64 R60, [R1+0xb88] ;  /* 0x000b8800013c7983 */ /* 0x001ea80000300a00 */
[----:B------:R-:W2:Y:S01]  /*11b7e0*/  LDL.LU R47, [R1+0x6a4] ;  /* 0x0006a400012f7983 */ /* 0x000ea20000300800 */
[----:B------:R-:W-:-:S02]  /*11b7f0*/  ISETP.LT.AND P4, PT, R51, UR12, !P6 ;  /* 0x0000000c33007c0c */ /* 0x000fc4000f781270 */
[----:B------:R-:W-:Y:S02]  /*11b800*/  ISETP.LT.AND P3, PT, R48, UR13, !P6 ;  /* 0x0000000d30007c0c */ /* 0x000fe4000f761270 */
[----:B------:R-:W-:Y:S02]  /*11b810*/  PRMT R0, R32, 0x7771, RZ ;  /* 0x0000777120007816 */ /* 0x000fe400000000ff */
[----:B------:R-:W-:Y:S02]  /*11b820*/  ISETP.LT.AND P2, PT, R50, UR14, !P6 ;  /* 0x0000000e32007c0c */ /* 0x000fe4000f741270 */
[----:B------:R-:W-:Y:S02]  /*11b830*/  PRMT R2, R32, 0x7772, RZ ;  /* 0x0000777220027816 */ /* 0x000fe400000000ff */
[----:B------:R-:W-:Y:S01]  /*11b840*/  ISETP.LT.AND P0, PT, R40, UR15, !P6 ;  /* 0x0000000f28007c0c */ /* 0x000fe2000f701270 */
[----:B------:R-:W0:Y:S01]  /*11b850*/  LDCU UR12, c[0x0][0x398] ;  /* 0x00007300ff0c77ac */ /* 0x000e220008000800 */
[----:B------:R-:W0:Y:S01]  /*11b860*/  LDCU UR13, c[0x0][0x398] ;  /* 0x00007300ff0d77ac */ /* 0x000e220008000800 */
[----:B------:R-:W0:Y:S01]  /*11b870*/  LDCU UR14, c[0x0][0x398] ;  /* 0x00007300ff0e77ac */ /* 0x000e220008000800 */
[----:B------:R-:W0:Y:S01]  /*11b880*/  LDCU UR15, c[0x0][0x398] ;  /* 0x00007300ff0f77ac */ /* 0x000e220008000800 */
[----:B------:R1:W-:Y:S04]  /*11b890*/  @P4 STG.E.U8 desc[UR4][R38.64], R0 ;  /* 0x0000000026004986 */ /* 0x0003e8000c101104 */
[----:B----4-:R4:W-:Y:S01]  /*11b8a0*/  @P3 STG.E.U8 desc[UR4][R28.64], R2 ;  /* 0x000000021c003986 */ /* 0x0109e2000c101104 */
[----:B------:R-:W-:-:S02]  /*11b8b0*/  ISETP.LT.AND P4, PT, R42, UR7, !P6 ;  /* 0x000000072a007c0c */ /* 0x000fc4000f781270 */
[----:B------:R-:W-:Y:S01]  /*11b8c0*/  ISETP.LT.AND P3, PT, R16, UR16, !P6 ;  /* 0x0000001010007c0c */ /* 0x000fe2000f761270 */
[----:B------:R-:W0:Y:S01]  /*11b8d0*/  LDCU UR7, c[0x0][0x398] ;  /* 0x00007300ff0777ac */ /* 0x000e220008000800 */
[----:B------:R-:W0:Y:S01]  /*11b8e0*/  LDCU UR16, c[0x0][0x398] ;  /* 0x00007300ff1077ac */ /* 0x000e220008000800 */
[----:B-1----:R-:W-:Y:S01]  /*11b8f0*/  PRMT R0, R32, 0x7773, RZ ;  /* 0x0000777320007816 */ /* 0x002fe200000000ff */
[----:B----4-:R-:W4:Y:S04]  /*11b900*/  LDL.LU.64 R28, [R1+0xb80] ;  /* 0x000b8000011c7983 */ /* 0x010f280000300a00 */
[----:B------:R-:W4:Y:S01]  /*11b910*/  LDL.LU.64 R32, [R1+0xb78] ;  /* 0x000b780001207983 */ /* 0x000f220000300a00 */
[----:B------:R-:W-:-:S03]  /*11b920*/  PRMT R2, R46, 0x7770, RZ ;  /* 0x000077702e027816 */ /* 0x000fc600000000ff */
[----:B------:R-:W4:Y:S04]  /*11b930*/  LDL.LU R3, [R1+0x5384] ;  /* 0x0053840001037983 */ /* 0x000f280000300800 */
[----:B------:R1:W-:Y:S01]  /*11b940*/  @P2 STG.E.U8 desc[UR4][R8.64], R0 ;  /* 0x0000000008002986 */ /* 0x0003e2000c101104 */
[----:B------:R-:W-:Y:S01]  /*11b950*/  ISETP.LT.AND P2, PT, R24, UR17, !P6 ;  /* 0x0000001118007c0c */ /* 0x000fe2000f741270 */
[----:B------:R-:W0:Y:S02]  /*11b960*/  LDCU UR17, c[0x0][0x398] ;  /* 0x00007300ff1177ac */ /* 0x000e240008000800 */
[----:B------:R0:W-:Y:S01]  /*11b970*/  @P0 STG.E.U8 desc[UR4][R36.64], R2 ;  /* 0x0000000224000986 */ /* 0x0001e2000c101104 */
[----:B------:R-:W-:Y:S01]  /*11b980*/  ISETP.LT.AND P0, PT, R56, UR18, !P6 ;  /* 0x0000001238007c0c */ /* 0x000fe2000f701270 */
[----:B------:R-:W2:Y:S01]  /*11b990*/  LDCU UR18, c[0x0][0x398] ;  /* 0x00007300ff1277ac */ /* 0x000ea20008000800 */
[C---:B-1----:R-:W-:Y:S01]  /*11b9a0*/  PRMT R0, R46.reuse, 0x7771, RZ ;  /* 0x000077712e007816 */ /* 0x042fe200000000ff */
[----:B0-----:R-:W4:Y:S01]  /*11b9b0*/  LDL.LU.64 R36, [R1+0xb70] ;  /* 0x000b700001247983 */ /* 0x001f220000300a00 */
[----:B------:R-:W-:-:S03]  /*11b9c0*/  PRMT R2, R46, 0x7772, RZ ;  /* 0x000077722e027816 */ /* 0x000fc600000000ff */
[----:B------:R0:W-:Y:S02]  /*11b9d0*/  @P4 STG.E.U8 desc[UR4][R12.64], R0 ;  /* 0x000000000c004986 */ /* 0x0001e4000c101104 */
[----:B0-----:R-:W-:Y:S02]  /*11b9e0*/  PRMT R0, R46, 0x7773, RZ ;  /* 0x000077732e007816 */ /* 0x001fe400000000ff */
[----:B------:R0:W-:Y:S04]  /*11b9f0*/  @P3 STG.E.U8 desc[UR4][R54.64], R2 ;  /* 0x0000000236003986 */ /* 0x0001e8000c101104 */
[----:B---3--:R1:W-:Y:S04]  /*11ba00*/  @P2 STG.E.U8 desc[UR4][R20.64], R0 ;  /* 0x0000000014002986 */ /* 0x0083e8000c101104 */
[----:B0-----:R-:W3:Y:S04]  /*11ba10*/  LDL.LU.64 R54, [R1+0xb68] ;  /* 0x000b680001367983 */ /* 0x001ee80000300a00 */
[----:B------:R-:W3:Y:S04]  /*11ba20*/  LDL.LU.64 R12, [R1+0xb58] ;  /* 0x000b5800010c7983 */ /* 0x000ee80000300a00 */
[----:B-1----:R-:W3:Y:S01]  /*11ba30*/  LDL.LU.64 R20, [R1+0xb60] ;  /* 0x000b600001147983 */ /* 0x002ee20000300a00 */
[----:B--2---:R-:W-:-:S05]  /*11ba40*/  PRMT R2, R47, 0x7770, RZ ;  /* 0x000077702f027816 */ /* 0x004fca00000000ff */
[----:B------:R0:W-:Y:S04]  /*11ba50*/  @P0 STG.E.U8 desc[UR4][R60.64], R2 ;  /* 0x000000023c000986 */ /* 0x0001e8000c101104 */
[----:B0-----:R-:W2:Y:S01]  /*11ba60*/  LDL.LU.64 R60, [R1+0xb50] ;  /* 0x000b5000013c7983 */ /* 0x001ea20000300a00 */
[----:B------:R-:W-:Y:S02]  /*11ba70*/  ISETP.LT.AND P4, PT, R53, UR19, !P6 ;  /* 0x0000001335007c0c */ /* 0x000fe4000f781270 */
[----:B------:R-:W-:Y:S02]  /*11ba80*/  ISETP.LT.AND P3, PT, R52, UR20, !P6 ;  /* 0x0000001434007c0c */ /* 0x000fe4000f761270 */
[----:B------:R-:W-:Y:S02]  /*11ba90*/  PRMT R0, R47, 0x7771, RZ ;  /* 0x000077712f007816 */ /* 0x000fe400000000ff */
[----:B------:R-:W-:-:S02]  /*11baa0*/  ISETP.LT.AND P2, PT, R49, UR21, !P6 ;  /* 0x0000001531007c0c */ /* 0x000fc4000f741270 */
[----:B------:R-:W-:Y:S01]  /*11bab0*/  PRMT R2, R47, 0x7772, RZ ;  /* 0x000077722f027816 */ /* 0x000fe200000000ff */
[----:B------:R-:W2:Y:S01]  /*11bac0*/  LDL.LU R46, [R1+0x6f8] ;  /* 0x0006f800012e7983 */ /* 0x000ea20000300800 */
[----:B------:R-:W0:Y:S03]  /*11bad0*/  LDCU UR19, c[0x0][0x398] ;  /* 0x00007300ff1377ac */ /* 0x000e260008000800 */
[----:B----4-:R1:W-:Y:S04]  /*11bae0*/  @P4 STG.E.U8 desc[UR4][R28.64], R0 ;  /* 0x000000001c004986 */ /* 0x0103e8000c101104 */
[----:B------:R4:W-:Y:S01]  /*11baf0*/  @P3 STG.E.U8 desc[UR4][R32.64], R2 ;  /* 0x0000000220003986 */ /* 0x0009e2000c101104 */
[----:B------:R-:W-:-:S02]  /*11bb00*/  ISETP.LT.AND P3, PT, R45, UR8, !P6 ;  /* 0x000000082d007c0c */ /* 0x000fc4000f761270 */
[----:B------:R-:W-:Y:S02]  /*11bb10*/  ISETP.LT.AND P4, PT, R44, UR6, !P6 ;  /* 0x000000062c007c0c */ /* 0x000fe4000f781270 */
[----:B------:R-:W-:Y:S01]  /*11bb20*/  ISETP.GE.AND P0, PT, R3, UR51, PT ;  /* 0x0000003303007c0c */ /* 0x000fe2000bf06270 */
[----:B------:R-:W0:Y:S01]  /*11bb30*/  LDCU UR6, c[0x0][0x398] ;  /* 0x00007300ff0677ac */ /* 0x000e220008000800 */
[----:B------:R-:W0:Y:S01]  /*11bb40*/  LDCU UR8, c[0x0][0x398] ;  /* 0x00007300ff0877ac */ /* 0x000e220008000800 */
[----:B-1----:R-:W2:Y:S01]  /*11bb50*/  LDL.LU.64 R28, [R1+0xb48] ;  /* 0x000b4800011c7983 */ /* 0x002ea20000300a00 */
[----:B------:R-:W-:-:S03]  /*11bb60*/  PRMT R0, R47, 0x7773, RZ ;  /* 0x000077732f007816 */ /* 0x000fc600000000ff */
[----:B----4-:R-:W4:Y:S04]  /*11bb70*/  LDL.LU.64 R32, [R1+0xb38] ;  /* 0x000b380001207983 */ /* 0x010f280000300a00 */
[----:B------:R1:W-:Y:S01]  /*11bb80*/  @P2 STG.E.U8 desc[UR4][R36.64], R0 ;  /* 0x0000000024002986 */ /* 0x0003e2000c101104 */
[----:B------:R-:W-:Y:S02]  /*11bb90*/  ISETP.LT.AND P2, PT, R41, UR9, !P6 ;  /* 0x0000000929007c0c */ /* 0x000fe4000f741270 */
[----:B------:R-:W-:Y:S02]  /*11bba0*/  ISETP.LT.AND P6, PT, R59, UR10, !P6 ;  /* 0x0000000a3b007c0c */ /* 0x000fe4000f7c1270 */
[C---:B------:R-:W-:Y:S01]  /*11bbb0*/  PRMT R2, R5.reuse, 0x7771, RZ ;  /* 0x0000777105027816 */ /* 0x040fe200000000ff */
[----:B------:R-:W0:Y:S01]  /*11bbc0*/  LDCU UR9, c[0x0][0x398] ;  /* 0x00007300ff0977ac */ /* 0x000e220008000800 */
[----:B------:R-:W0:Y:S01]  /*11bbd0*/  LDCU UR10, c[0x0][0x398] ;  /* 0x00007300ff0a77ac */ /* 0x000e220008000800 */
[C---:B-1----:R-:W-:Y:S01]  /*11bbe0*/  PRMT R0, R5.reuse, 0x7770, RZ ;  /* 0x0000777005007816 */ /* 0x042fe200000000ff */
[----:B------:R-:W4:Y:S04]  /*11bbf0*/  LDL.LU.64 R36, [R1+0xb30] ;  /* 0x000b300001247983 */ /* 0x000f280000300a00 */
[----:B---3--:R1:W-:Y:S04]  /*11bc00*/  @P3 STG.E.U8 desc[UR4][R54.64], R0 ;  /* 0x0000000036003986 */ /* 0x0083e8000c101104 */
[----:B------:R-:W-:Y:S04]  /*11bc10*/  @P4 STG.E.U8 desc[UR4][R12.64], R2 ;  /* 0x000000020c004986 */ /* 0x000fe8000c101104 */
[----:B-1----:R-:W3:Y:S01]  /*11bc20*/  LDL.LU.64 R54, [R1+0xb28] ;  /* 0x000b280001367983 */ /* 0x002ee20000300a00 */
[----:B------:R-:W-:-:S03]  /*11bc30*/  PRMT R0, R5, 0x7772, RZ ;  /* 0x0000777205007816 */ /* 0x000fc600000000ff */
[----:B------:R-:W3:Y:S01]  /*11bc40*/  LDL.LU R8, [R1+0x6e8] ;  /* 0x0006e80001087983 */ /* 0x000ee20000300800 */
[----:B------:R-:W-:-:S03]  /*11bc50*/  PRMT R5, R5, 0x7773, RZ ;  /* 0x0000777305057816 */ /* 0x000fc600000000ff */
[----:B------:R-:W3:Y:S04]  /*11bc60*/  LDL.LU.64 R38, [R1+0xb18] ;  /* 0x000b180001267983 */ /* 0x000ee80000300a00 */
[----:B------:R-:W-:Y:S04]  /*11bc70*/  @P2 STG.E.U8 desc[UR4][R20.64], R0 ;  /* 0x0000000014002986 */ /* 0x000fe8000c101104 */
[----:B--2---:R1:W-:Y:S04]  /*11bc80*/  @P6 STG.E.U8 desc[UR4][R60.64], R5 ;  /* 0x000000053c006986 */ /* 0x0043e8000c101104 */
[----:B-1----:R-:W2:Y:S01]  /*11bc90*/  LDL.LU.64 R60, [R1+0xaf8] ;  /* 0x000af800013c7983 */ /* 0x002ea20000300a00 */
[----:B------:R-:W-:-:S02]  /*11bca0*/  ISETP.LT.AND P4, PT, R43, UR11, !P5 ;  /* 0x0000000b2b007c0c */ /* 0x000fc4000ef81270 */
[----:B------:R-:W-:Y:S02]  /*11bcb0*/  ISETP.LT.AND P3, PT, R51, UR12, !P5 ;  /* 0x0000000c33007c0c */ /* 0x000fe4000ef61270 */
[----:B------:R-:W-:Y:S02]  /*11bcc0*/  PRMT R0, R46, 0x7770, RZ ;  /* 0x000077702e007816 */ /* 0x000fe400000000ff */
[----:B------:R-:W-:Y:S01]  /*11bcd0*/  ISETP.LT.AND P6, PT, R48, UR13, !P5 ;  /* 0x0000000d30007c0c */ /* 0x000fe2000efc1270 */
[----:B------:R-:W2:Y:S01]  /*11bce0*/  LDL.LU.64 R12, [R1+0xb08] ;  /* 0x000b0800010c7983 */ /* 0x000ea20000300a00 */
[----:B------:R-:W-:Y:S02]  /*11bcf0*/  ISETP.LT.AND P2, PT, R50, UR7, !P5 ;  /* 0x0000000732007c0c */ /* 0x000fe4000ef41270 */
[----:B------:R-:W-:Y:S01]  /*11bd00*/  PRMT R2, R46, 0x7771, RZ ;  /* 0x000077712e027816 */ /* 0x000fe200000000ff */
[----:B------:R-:W1:Y:S01]  /*11bd10*/  LDCU UR11, c[0x0][0x398] ;  /* 0x00007300ff0b77ac */ /* 0x000e620008000800 */
        /* <DEDUP_REMOVED lines=9> */
[----:B------:R-:W2:Y:S04]  /*11bdb0*/  LDL.LU.64 R28, [R1+0xae8] ;  /* 0x000ae800011c7983 */ /* 0x000ea80000300a00 */
[----:B------:R-:W2:Y:S01]  /*11bdc0*/  LDL.LU R47, [R1+0x6d8] ;  /* 0x0006d800012f7983 */ /* 0x000ea20000300800 */
[----:B------:R-:W-:-:S03]  /*11bdd0*/  PRMT R0, R46, 0x7772, RZ ;  /* 0x000077722e007816 */ /* 0x000fc600000000ff */
[----:B----4-:R-:W4:Y:S01]  /*11bde0*/  LDL.LU.64 R32, [R1+0xae0] ;  /* 0x000ae00001207983 */ /* 0x010f220000300a00 */
[----:B------:R-:W-:-:S03]  /*11bdf0*/  PRMT R2, R46, 0x7773, RZ ;  /* 0x000077732e027816 */ /* 0x000fc600000000ff */
[----:B------:R0:W-:Y:S04]  /*11be00*/  @P6 STG.E.U8 desc[UR4][R36.64], R0 ;  /* 0x0000000024006986 */ /* 0x0001e8000c101104 */
[----:B0-----:R-:W4:Y:S04]  /*11be10*/  LDL.LU.64 R36, [R1+0xac8] ;  /* 0x000ac80001247983 */ /* 0x001f280000300a00 */
[----:B---3--:R0:W-:Y:S01]  /*11be20*/  @P2 STG.E.U8 desc[UR4][R54.64], R2 ;  /* 0x0000000236002986 */ /* 0x0081e2000c101104 */
[----:B------:R-:W-:-:S03]  /*11be30*/  PRMT R0, R8, 0x7770, RZ ;  /* 0x0000777008007816 */ /* 0x000fc600000000ff */
[----:B0-----:R-:W3:Y:S04]  /*11be40*/  LDL.LU.64 R54, [R1+0xac0] ;  /* 0x000ac00001367983 */ /* 0x001ee80000300a00 */
[----:B------:R-:W3:Y:S01]  /*11be50*/  LDL.LU.64 R20, [R1+0xa90] ;  /* 0x000a900001147983 */ /* 0x000ee20000300a00 */
[----:B------:R-:W-:-:S03]  /*11be60*/  PRMT R2, R8, 0x7771, RZ ;  /* 0x0000777108027816 */ /* 0x000fc600000000ff */
[----:B------:R-:W3:Y:S04]  /*11be70*/  LDL.LU R46, [R1+0x698] ;  /* 0x00069800012e7983 */ /* 0x000ee80000300800 */
[----:B------:R-:W-:Y:S04]  /*11be80*/  @P4 STG.E.U8 desc[UR4][R38.64], R0 ;  /* 0x0000000026004986 */ /* 0x000fe8000c101104 */
[----:B------:R-:W3:Y:S04]  /*11be90*/  LDL.LU R3, [R1+0x5390] ;  /* 0x0053900001037983 */ /* 0x000ee80000300800 */
[----:B--2---:R0:W-:Y:S04]  /*11bea0*/  @P3 STG.E.U8 desc[UR4][R60.64], R2 ;  /* 0x000000023c003986 */ /* 0x0041e8000c101104 */
[----:B0-----:R-:W2:Y:S01]  /*11beb0*/  LDL.LU.64 R60, [R1+0xa50] ;  /* 0x000a5000013c7983 */ /* 0x001ea20000300a00 */
[----:B------:R-:W-:-:S02]  /*11bec0*/  ISETP.LT.AND P6, PT, R16, UR16, !P5 ;  /* 0x0000001010007c0c */ /* 0x000fc4000efc1270 */
[----:B------:R-:W-:Y:S02]  /*11bed0*/  ISETP.LT.AND P2, PT, R24, UR17, !P5 ;  /* 0x0000001118007c0c */ /* 0x000fe4000ef41270 */
[----:B------:R-:W-:Y:S02]  /*11bee0*/  ISETP.LT.AND P4, PT, R56, UR18, !P5 ;  /* 0x0000001238007c0c */ /* 0x000fe4000ef81270 */
[C---:B------:R-:W-:Y:S02]  /*11bef0*/  PRMT R0, R8.reuse, 0x7772, RZ ;  /* 0x0000777208007816 */ /* 0x040fe400000000ff */
[----:B------:R-:W-:Y:S02]  /*11bf00*/  ISETP.LT.AND P3, PT, R53, UR19, !P5 ;  /* 0x0000001335007c0c */ /* 0x000fe4000ef61270 */
[----:B------:R-:W-:Y:S01]  /*11bf10*/  PRMT R2, R8, 0x7773, RZ ;  /* 0x0000777308027816 */ /* 0x000fe200000000ff */
[----:B------:R-:W0:Y:S01]  /*11bf20*/  LDCU UR16, c[0x0][0x398] ;  /* 0x00007300ff1077ac */ /* 0x000e220008000800 */
[----:B------:R-:W2:Y:S01]  /*11bf30*/  LDL.LU.64 R8, [R1+0xa48] ;  /* 0x000a480001087983 */ /* 0x000ea20000300a00 */
[----:B------:R-:W0:Y:S03]  /*11bf40*/  LDCU UR17, c[0x0][0x398] ;  /* 0x00007300ff1177ac */ /* 0x000e260008000800 */
[----:B------:R1:W-:Y:S01]  /*11bf50*/  @P6 STG.E.U8 desc[UR4][R12.64], R0 ;  /* 0x000000000c006986 */ /* 0x0003e2000c101104 */
[----:B------:R-:W-:-:S03]  /*11bf60*/  ISETP.LT.AND P6, PT, R52, UR6, !P5 ;  /* 0x0000000634007c0c */ /* 0x000fc6000efc1270 */
[----:B------:R0:W-:Y:S01]  /*11bf70*/  @P2 STG.E.U8 desc[UR4][R28.64], R2 ;  /* 0x000000021c002986 */ /* 0x0001e2000c101104 */
[----:B------:R-:W-:Y:S01]  /*11bf80*/  ISETP.LT.AND P2, PT, R49, UR8, !P5 ;  /* 0x0000000831007c0c */ /* 0x000fe2000ef41270 */
[----:B------:R-:W2:Y:S01]  /*11bf90*/  LDCU UR6, c[0x0][0x398] ;  /* 0x00007300ff0677ac */ /* 0x000ea20008000800 */
[----:B------:R-:W2:Y:S01]  /*11bfa0*/  LDCU UR8, c[0x0][0x398] ;  /* 0x00007300ff0877ac */ /* 0x000ea20008000800 */
[C---:B-1----:R-:W-:Y:S02]  /*11bfb0*/  PRMT R0, R47.reuse, 0x7770, RZ ;  /* 0x000077702f007816 */ /* 0x042fe400000000ff */
[----:B0-----:R-:W-:-:S03]  /*11bfc0*/  PRMT R2, R47, 0x7771, RZ ;  /* 0x000077712f027816 */ /* 0x001fc600000000ff */
[----:B----4-:R0:W-:Y:S04]  /*11bfd0*/  @P4 STG.E.U8 desc[UR4][R32.64], R0 ;  /* 0x0000000020004986 */ /* 0x0101e8000c101104 */
[----:B------:R1:W-:Y:S01]  /*11bfe0*/  @P3 STG.E.U8 desc[UR4][R36.64], R2 ;  /* 0x0000000224003986 */ /* 0x0003e2000c101104 */
[----:B------:R-:W-:-:S03]  /*11bff0*/  ISETP.LT.AND P3, PT, R45, UR9, !P5 ;  /* 0x000000092d007c0c */ /* 0x000fc6000ef61270 */
[----:B0-----:R-:W4:Y:S01]  /*11c000*/  LDL.LU.64 R32, [R1+0xa10] ;  /* 0x000a100001207983 */ /* 0x001f220000300a00 */
[----:B------:R-:W-:-:S03]  /*11c010*/  PRMT R0, R47, 0x7772, RZ ;  /* 0x000077722f007816 */ /* 0x000fc600000000ff */
[----:B------:R-:W4:Y:S04]  /*11c020*/  LDL.LU R28, [R1+0x688] ;  /* 0x00068800011c7983 */ /* 0x000f280000300800 */
[----:B-1----:R-:W4:Y:S01]  /*11c030*/  LDL.LU.64 R36, [R1+0xa88] ;  /* 0x000a880001247983 */ /* 0x002f220000300a00 */
[----:B------:R-:W-:Y:S02]  /*11c040*/  PRMT R2, R47, 0x7773, RZ ;  /* 0x000077732f027816 */ /* 0x000fe400000000ff */
[----:B------:R-:W-:Y:S01]  /*11c050*/  ISETP.LT.AND P4, PT, R44, UR10, !P5 ;  /* 0x0000000a2c007c0c */ /* 0x000fe2000ef81270 */
[----:B------:R-:W0:Y:S01]  /*11c060*/  LDCU UR9, c[0x0][0x398] ;  /* 0x00007300ff0977ac */ /* 0x000e220008000800 */
[----:B------:R-:W1:Y:S01]  /*11c070*/  LDCU UR10, c[0x0][0x398] ;  /* 0x00007300ff0a77ac */ /* 0x000e620008000800 */
[----:B---3--:R3:W-:Y:S04]  /*11c080*/  @P6 STG.E.U8 desc[UR4][R54.64], R0 ;  /* 0x0000000036006986 */ /* 0x0087e8000c101104 */
[----:B------:R0:W-:Y:S04]  /*11c090*/  @P2 STG.E.U8 desc[UR4][R20.64], R2 ;  /* 0x0000000214002986 */ /* 0x0001e8000c101104 */
[----:B---3--:R-:W3:Y:S01]  /*11c0a0*/  LDL.LU.64 R54, [R1+0x9f8] ;  /* 0x0009f80001367983 */ /* 0x008ee20000300a00 */
[----:B------:R-:W-:-:S03]  /*11c0b0*/  PRMT R0, R46, 0x7770, RZ ;  /* 0x000077702e007816 */ /* 0x000fc600000000ff */
[----:B------:R-:W3:Y:S04]  /*11c0c0*/  LDL.LU.64 R38, [R1+0xa40] ;  /* 0x000a400001267983 */ /* 0x000ee80000300a00 */
[----:B0-----:R-:W3:Y:S04]  /*11c0d0*/  LDL.LU.64 R20, [R1+0x9f0] ;  /* 0x0009f00001147983 */ /* 0x001ee80000300a00 */
[----:B------:R-:W3:Y:S04]  /*11c0e0*/  LDL.LU.64 R12, [R1+0xa38] ;  /* 0x000a3800010c7983 */ /* 0x000ee80000300a00 */
[----:B--2---:R0:W-:Y:S04]  /*11c0f0*/  @P3 STG.E.U8 desc[UR4][R60.64], R0 ;  /* 0x000000003c003986 */ /* 0x0041e8000c101104 */
[----:B0-----:R-:W2:Y:S04]  /*11c100*/  LDL.LU.64 R60, [R1+0x9e8] ;  /* 0x0009e800013c7983 */ /* 0x001ea80000300a00 */
[----:B------:R-:W2:Y:S01]  /*11c110*/  LDL.LU R47, [R1+0x678] ;  /* 0x00067800012f7983 */ /* 0x000ea20000300800 */
[----:B------:R-:W-:-:S02]  /*11c120*/  ISETP.LT.AND P6, PT, R41, UR11, !P5 ;  /* 0x0000000b29007c0c */ /* 0x000fc4000efc1270 */
[----:B------:R-:W-:Y:S02]  /*11c130*/  ISETP.LT.AND P5, PT, R59, UR7, !P5 ;  /* 0x000000073b007c0c */ /* 0x000fe4000efa1270 */
[C---:B------:R-:W-:Y:S02]  /*11c140*/  PRMT R0, R46.reuse, 0x7771, RZ ;  /* 0x000077712e007816 */ /* 0x040fe400000000ff */
[----:B------:R-:W-:Y:S02]  /*11c150*/  ISETP.LT.AND P3, PT, R43, UR12, !P1 ;  /* 0x0000000c2b007c0c */ /* 0x000fe4000cf61270 */
[C---:B------:R-:W-:Y:S01]  /*11c160*/  PRMT R2, R46.reuse, 0x7772, RZ ;  /* 0x000077722e027816 */ /* 0x040fe200000000ff */
[----:B------:R-:W0:Y:S01]  /*11c170*/  LDCU UR11, c[0x0][0x398] ;  /* 0x00007300ff0b77ac */ /* 0x000e220008000800 */
[----:B------:R-:W0:Y:S01]  /*11c180*/  LDCU UR7, c[0x0][0x398] ;  /* 0x00007300ff0777ac */ /* 0x000e220008000800 */
[----:B------:R1:W-:Y:S01]  /*11c190*/  @P4 STG.E.U8 desc[UR4][R8.64], R0 ;  /* 0x0000000008004986 */ /* 0x0003e2000c101104 */
[----:B------:R-:W-:Y:S01]  /*11c1a0*/  ISETP.LT.AND P4, PT, R51, UR13, !P1 ;  /* 0x0000000d33007c0c */ /* 0x000fe2000cf81270 */
[----:B------:R-:W0:Y:S01]  /*11c1b0*/  LDCU UR12, c[0x0][0x398] ;  /* 0x00007300ff0c77ac */ /* 0x000e220008000800 */
[----:B------:R-:W0:Y:S01]  /*11c1c0*/  LDCU UR13, c[0x0][0x398] ;  /* 0x00007300ff0d77ac */ /* 0x000e220008000800 */
[----:B-1----:R-:W-:Y:S01]  /*11c1d0*/  PRMT R0, R46, 0x7773, RZ ;  /* 0x000077732e007816 */ /* 0x002fe200000000ff */
[----:B------:R-:W2:Y:S04]  /*11c1e0*/  LDL.LU.64 R8, [R1+0xa30] ;  /* 0x000a300001087983 */ /* 0x000ea80000300a00 */
[----:B----4-:R1:W-:Y:S01]  /*11c1f0*/  @P6 STG.E.U8 desc[UR4][R32.64], R2 ;  /* 0x0000000220006986 */ /* 0x0103e2000c101104 */
[----:B------:R-:W-:-:S03]  /*11c200*/  ISETP.LT.AND P6, PT, R48, UR14, !P1 ;  /* 0x0000000e30007c0c */ /* 0x000fc6000cfc1270 */
[----:B------:R4:W-:Y:S01]  /*11c210*/  @P5 STG.E.U8 desc[UR4][R36.64], R0 ;  /* 0x0000000024005986 */ /* 0x0009e2000c101104 */
[----:B------:R-:W-:Y:S01]  /*11c220*/  ISETP.LT.AND P5, PT, R40, UR16, !P1 ;  /* 0x0000001028007c0c */ /* 0x000fe2000cfa1270 */
[----:B------:R-:W0:Y:S01]  /*11c230*/  LDCU UR14, c[0x0][0x398] ;  /* 0x00007300ff0e77ac */ /* 0x000e220008000800 */
[----:B------:R-:W0:Y:S01]  /*11c240*/  LDCU UR16, c[0x0][0x398] ;  /* 0x00007300ff1077ac */ /* 0x000e220008000800 */
[----:B-1----:R-:W2:Y:S01]  /*11c250*/  LDL.LU.64 R32, [R1+0xa08] ;  /* 0x000a080001207983 */ /* 0x002ea20000300a00 */
[----:B------:R-:W-:-:S03]  /*11c260*/  PRMT R2, R28, 0x7770, RZ ;  /* 0x000077701c027816 */ /* 0x000fc600000000ff */
[----:B------:R-:W2:Y:S04]  /*11c270*/  LDL.LU R46, [R1+0x6a8] ;  /* 0x0006a800012e7983 */ /* 0x000ea80000300800 */
[----:B----4-:R-:W4:Y:S01]  /*11c280*/  LDL.LU.64 R36, [R1+0xa80] ;  /* 0x000a800001247983 */ /* 0x010f220000300a00 */
[----:B------:R-:W-:-:S03]  /*11c290*/  PRMT R0, R28, 0x7771, RZ ;  /* 0x000077711c007816 */ /* 0x000fc600000000ff */
[----:B---3--:R1:W-:Y:S01]  /*11c2a0*/  @P3 STG.E.U8 desc[UR4][R54.64], R2 ;  /* 0x0000000236003986 */ /* 0x0083e2000c101104 */
[----:B------:R-:W-:-:S03]  /*11c2b0*/  ISETP.LT.AND P3, PT, R50, UR15, !P1 ;  /* 0x0000000f32007c0c */ /* 0x000fc6000cf61270 */
[----:B------:R3:W-:Y:S01]  /*11c2c0*/  @P4 STG.E.U8 desc[UR4][R38.64], R0 ;  /* 0x0000000026004986 */ /* 0x0007e2000c101104 */
[----:B------:R-:W0:Y:S03]  /*11c2d0*/  LDCU UR15, c[0x0][0x398] ;  /* 0x00007300ff0f77ac */ /* 0x000e260008000800 */
[----:B-1----:R-:W4:Y:S01]  /*11c2e0*/  LDL.LU.64 R54, [R1+0xa28] ;  /* 0x000a280001367983 */ /* 0x002f220000300a00 */
[C---:B------:R-:W-:Y:S02]  /*11c2f0*/  PRMT R2, R28.reuse, 0x7772, RZ ;  /* 0x000077721c027816 */ /* 0x040fe400000000ff */
[----:B---3--:R-:W-:-:S03]  /*11c300*/  PRMT R0, R28, 0x7773, RZ ;  /* 0x000077731c007816 */ /* 0x008fc600000000ff */
[----:B------:R1:W-:Y:S04]  /*11c310*/  @P6 STG.E.U8 desc[UR4][R20.64], R2 ;  /* 0x0000000214006986 */ /* 0x0003e8000c101104 */
[----:B------:R3:W-:Y:S04]  /*11c320*/  @P3 STG.E.U8 desc[UR4][R12.64], R0 ;  /* 0x000000000c003986 */ /* 0x0007e8000c101104 */
[----:B-1----:R-:W4:Y:S04]  /*11c330*/  LDL.LU.64 R20, [R1+0xa78] ;  /* 0x000a780001147983 */ /* 0x002f280000300a00 */
[----:B------:R-:W4:Y:S04]  /*11c340*/  LDL.LU.64 R28, [R1+0xa20] ;  /* 0x000a2000011c7983 */ /* 0x000f280000300a00 */
[----:B---3--:R-:W3:Y:S01]  /*11c350*/  LDL.LU.64 R12, [R1+0xa70] ;  /* 0x000a7000010c7983 */ /* 0x008ee20000300a00 */
[----:B--2---:R-:W-:-:S05]  /*11c360*/  PRMT R2, R47, 0x7770, RZ ;  /* 0x000077702f027816 */ /* 0x004fca00000000ff */
[----:B------:R1:W-:Y:S04]  /*11c370*/  @P5 STG.E.U8 desc[UR4][R60.64], R2 ;  /* 0x000000023c005986 */ /* 0x0003e8000c101104 */
[----:B-1----:R-:W2:Y:S01]  /*11c380*/  LDL.LU.64 R60, [R1+0xa68] ;  /* 0x000a6800013c7983 */ /* 0x002ea20000300a00 */
[----:B------:R-:W-:Y:S02]  /*11c390*/  ISETP.LT.AND P4, PT, R42, UR6, !P1 ;  /* 0x000000062a007c0c */ /* 0x000fe4000cf81270 */
[----:B------:R-:W-:Y:S02]  /*11c3a0*/  ISETP.LT.AND P6, PT, R16, UR8, !P1 ;  /* 0x0000000810007c0c */ /* 0x000fe4000cfc1270 */
[----:B------:R-:W-:Y:S02]  /*11c3b0*/  ISETP.LT.AND P3, PT, R24, UR9, !P1 ;  /* 0x0000000918007c0c */ /* 0x000fe4000cf61270 */
[----:B------:R-:W-:-:S02]  /*11c3c0*/  PRMT R0, R47, 0x7771, RZ ;  /* 0x000077712f007816 */ /* 0x000fc400000000ff */
[----:B------:R-:W-:Y:S02]  /*11c3d0*/  PRMT R2, R47, 0x7772, RZ ;  /* 0x000077722f027816 */ /* 0x000fe400000000ff */
[----:B------:R-:W-:Y:S01]  /*11c3e0*/  ISETP.LT.AND P5, PT, R56, UR17, !P1 ;  /* 0x0000001138007c0c */ /* 0x000fe2000cfa1270 */
[----:B------:R-:W1:Y:S01]  /*11c3f0*/  LDCU UR6, c[0x0][0x398] ;  /* 0x00007300ff0677ac */ /* 0x000e620008000800 */
[----:B------:R-:W0:Y:S01]  /*11c400*/  LDCU UR8, c[0x0][0x398] ;  /* 0x00007300ff0877ac */ /* 0x000e220008000800 */
[----:B------:R-:W-:Y:S01]  /*11c410*/  ISETP.GE.AND P2, PT, R3, UR53, PT ;  /* 0x0000003503007c0c */ /* 0x000fe2000bf46270 */
[----:B------:R-:W0:Y:S01]  /*11c420*/  LDCU UR9, c[0x0][0x398] ;  /* 0x00007300ff0977ac */ /* 0x000e220008000800 */
[----:B------:R1:W-:Y:S01]  /*11c430*/  @P4 STG.E.U8 desc[UR4][R8.64], R0 ;  /* 0x0000000008004986 */ /* 0x0003e2000c101104 */
[----:B------:R-:W-:Y:S01]  /*11c440*/  ISETP.LT.AND P4, PT, R53, UR10, !P1 ;  /* 0x0000000a35007c0c */ /* 0x000fe2000cf81270 */
[----:B------:R-:W2:Y:S02]  /*11c450*/  LDCU UR10, c[0x0][0x398] ;  /* 0x00007300ff0a77ac */ /* 0x000ea40008000800 */
[----:B------:R4:W-:Y:S01]  /*11c460*/  @P6 STG.E.U8 desc[UR4][R32.64], R2 ;  /* 0x0000000220006986 */ /* 0x0009e2000c101104 */
[----:B-1----:R-:W-:-:S02]  /*11c470*/  PRMT R0, R47, 0x7773, RZ ;  /* 0x000077732f007816 */ /* 0x002fc400000000ff */
[----:B0-----:R-:W-:Y:S01]  /*11c480*/  ISETP.LT.AND P6, PT, R52, UR11, !P1 ;  /* 0x0000000b34007c0c */ /* 0x001fe2000cfc1270 */
[----:B------:R-:W0:Y:S02]  /*11c490*/  LDCU UR11, c[0x0][0x398] ;  /* 0x00007300ff0b77ac */ /* 0x000e240008000800 */
[----:B----4-:R1:W-:Y:S04]  /*11c4a0*/  @P3 STG.E.U8 desc[UR4][R36.64], R0 ;  /* 0x0000000024003986 */ /* 0x0103e8000c101104 */
[----:B------:R-:W4:Y:S01]  /*11c4b0*/  LDL.LU.64 R32, [R1+0xaa8] ;  /* 0x000aa80001207983 */ /* 0x000f220000300a00 */
[C---:B------:R-:W-:Y:S02]  /*11c4c0*/  PRMT R2, R46.reuse, 0x7770, RZ ;  /* 0x000077702e027816 */ /* 0x040fe400000000ff */
[----:B------:R-:W-:Y:S01]  /*11c4d0*/  ISETP.LT.AND P3, PT, R49, UR7, !P1 ;  /* 0x0000000731007c0c */ /* 0x000fe2000cf61270 */
[----:B------:R-:W0:Y:S01]  /*11c4e0*/  LDCU UR7, c[0x0][0x398] ;  /* 0x00007300ff0777ac */ /* 0x000e220008000800 */
[----:B-1----:R-:W4:Y:S01]  /*11c4f0*/  LDL.LU.64 R36, [R1+0xaa0] ;  /* 0x000aa00001247983 */ /* 0x002f220000300a00 */
[----:B------:R-:W-:-:S03]  /*11c500*/  PRMT R0, R46, 0x7771, RZ ;  /* 0x000077712e007816 */ /* 0x000fc600000000ff */
[----:B------:R1:W-:Y:S01]  /*11c510*/  @P5 STG.E.U8 desc[UR4][R54.64], R2 ;  /* 0x0000000236005986 */ /* 0x0003e2000c101104 */
[----:B------:R-:W-:Y:S01]  /*11c520*/  ISETP.LT.AND P5, PT, R45, UR12, !P1 ;  /* 0x0000000c2d007c0c */ /* 0x000fe2000cfa1270 */
[----:B------:R-:W0:Y:S02]  /*11c530*/  LDCU UR12, c[0x0][0x398] ;  /* 0x00007300ff0c77ac */ /* 0x000e240008000800 */
[----:B-1----:R-:W4:Y:S01]  /*11c540*/  LDL.LU R54, [R1+0x6fc] ;  /* 0x0006fc0001367983 */ /* 0x002f220000300800 */
[----:B------:R-:W-:-:S03]  /*11c550*/  PRMT R2, R46, 0x7772, RZ ;  /* 0x000077722e027816 */ /* 0x000fc600000000ff */
[----:B------:R1:W-:Y:S04]  /*11c560*/  @P4 STG.E.U8 desc[UR4][R20.64], R0 ;  /* 0x0000000014004986 */ /* 0x0003e8000c101104 */
[----:B------:R0:W-:Y:S01]  /*11c570*/  @P6 STG.E.U8 desc[UR4][R28.64], R2 ;  /* 0x000000021c006986 */ /* 0x0001e2000c101104 */
[----:B-1----:R-:W-:-:S03]  /*11c580*/  PRMT R0, R46, 0x7773, RZ ;  /* 0x000077732e007816 */ /* 0x002fc600000000ff */
[----:B------:R-:W4:Y:S01]  /*11c590*/  LDL.LU.64 R20, [R1+0xb00] ;  /* 0x000b000001147983 */ /* 0x000f220000300a00 */
[----:B0-----:R-:W-:-:S03]  /*11c5a0*/  PRMT R2, R6, 0x7770, RZ ;  /* 0x0000777006027816 */ /* 0x001fc600000000ff */
[----:B------:R-:W4:Y:S04]  /*11c5b0*/  LDL.LU.64 R28, [R1+0xad8] ;  /* 0x000ad800011c7983 */ /* 0x000f280000300a00 */
[----:B------:R-:W4:Y:S04]  /*11c5c0*/  LDL.LU.64 R46, [R1+0xab8] ;  /* 0x000ab800012e7983 */ /* 0x000f280000300a00 */
[----:B---3--:R-:W-:Y:S04]  /*11c5d0*/  @P3 STG.E.U8 desc[UR4][R12.64], R0 ;  /* 0x000000000c003986 */ /* 0x008fe8000c101104 */
[----:B--2---:R0:W-:Y:S04]  /*11c5e0*/  @P5 STG.E.U8 desc[UR4][R60.64], R2 ;  /* 0x000000023c005986 */ /* 0x0041e8000c101104 */
[----:B0-----:R-:W2:Y:S01]  /*11c5f0*/  LDL.LU.64 R60, [R1+0xa60] ;  /* 0x000a6000013c7983 */ /* 0x001ea20000300a00 */
[----:B------:R-:W-:-:S02]  /*11c600*/  ISETP.LT.AND P4, PT, R44, UR13, !P1 ;  /* 0x0000000d2c007c0c */ /* 0x000fc4000cf81270 */
[----:B------:R-:W-:Y:S02]  /*11c610*/  ISETP.LT.AND P6, PT, R41, UR14, !P1 ;  /* 0x0000000e29007c0c */ /* 0x000fe4000cfc1270 */
[C---:B------:R-:W-:Y:S02]  /*11c620*/  ISETP.LT.AND P5, PT, R43.reuse, UR6, !P0 ;  /* 0x000000062b007c0c */ /* 0x040fe4000c7a1270 */
[----:B------:R-:W-:Y:S02]  /*11c630*/  ISETP.LT.AND P3, PT, R43, UR16, !P2 ;  /* 0x000000102b007c0c */ /* 0x000fe4000d761270 */
[C---:B------:R-:W-:Y:S01]  /*11c640*/  PRMT R0, R6.reuse, 0x7771, RZ ;  /* 0x0000777106007816 */ /* 0x040fe200000000ff */
[----:B------:R-:W3:Y:S01]  /*11c650*/  LDL.LU R43, [R1+0x6ec] ;  /* 0x0006ec00012b7983 */ /* 0x000ee20000300800 */
[----:B------:R-:W-:-:S03]  /*11c660*/  PRMT R2, R6, 0x7772, RZ ;  /* 0x0000777206027816 */ /* 0x000fc600000000ff */
[----:B------:R-:W3:Y:S01]  /*11c670*/  LDL.LU.64 R8, [R1+0xab0] ;  /* 0x000ab00001087983 */ /* 0x000ee20000300a00 */
[----:B------:R-:W-:Y:S02]  /*11c680*/  ISETP.LT.AND P1, PT, R59, UR15, !P1 ;  /* 0x0000000f3b007c0c */ /* 0x000fe4000cf21270 */
[----:B------:R-:W-:Y:S01]  /*11c690*/  PRMT R6, R6, 0x7773, RZ ;  /* 0x0000777306067816 */ /* 0x000fe200000000ff */
[----:B------:R-:W0:Y:S01]  /*11c6a0*/  LDCU UR6, c[0x0][0x398] ;  /* 0x00007300ff0677ac */ /* 0x000e220008000800 */
[----:B----4-:R1:W-:Y:S01]  /*11c6b0*/  @P4 STG.E.U8 desc[UR4][R32.64], R0 ;  /* 0x0000000020004986 */ /* 0x0103e2000c101104 */
[----:B------:R-:W-:Y:S01]  /*11c6c0*/  ISETP.LT.AND P4, PT, R48, UR9, !P0 ;  /* 0x0000000930007c0c */ /* 0x000fe2000c781270 */
[----:B------:R-:W4:Y:S02]  /*11c6d0*/  LDCU UR9, c[0x0][0x398] ;  /* 0x00007300ff0977ac */ /* 0x000f240008000800 */
[----:B------:R0:W-:Y:S01]  /*11c6e0*/  @P6 STG.E.U8 desc[UR4][R36.64], R2 ;  /* 0x0000000224006986 */ /* 0x0001e2000c101104 */
[----:B------:R-:W-:Y:S01]  /*11c6f0*/  ISETP.LT.AND P6, PT, R51, UR8, !P0 ;  /* 0x0000000833007c0c */ /* 0x000fe2000c7c1270 */
[----:B------:R-:W2:Y:S02]  /*11c700*/  LDCU UR8, c[0x0][0x398] ;  /* 0x00007300ff0877ac */ /* 0x000ea40008000800 */
[----:B-1----:R-:W4:Y:S04]  /*11c710*/  LDL.LU.64 R32, [R1+0xa58] ;  /* 0x000a580001207983 */ /* 0x002f280000300a00 */
[----:B0-----:R-:W4:Y:S01]  /*11c720*/  LDL.LU.64 R36, [R1+0xa00] ;  /* 0x000a000001247983 */ /* 0x001f220000300a00 */
[----:B------:R-:W-:-:S02]  /*11c730*/  PRMT R2, R54, 0x7770, RZ ;  /* 0x0000777036027816 */ /* 0x000fc400000000ff */
[C---:B------:R-:W-:Y:S02]  /*11c740*/  PRMT R0, R54.reuse, 0x7771, RZ ;  /* 0x0000777136007816 */ /* 0x040fe400000000ff */
[C---:B------:R-:W-:Y:S02]  /*11c750*/  PRMT R3, R54.reuse, 0x7772, RZ ;  /* 0x0000777236037816 */ /* 0x040fe400000000ff */
[----:B------:R-:W-:Y:S02]  /*11c760*/  PRMT R4, R54, 0x7773, RZ ;  /* 0x0000777336047816 */ /* 0x000fe400000000ff */
[----:B------:R-:W4:Y:S04]  /*11c770*/  LDL.LU.64 R54, [R1+0x9e0] ;  /* 0x0009e00001367983 */ /* 0x000f280000300a00 */
[----:B------:R-:W4:Y:S04]  /*11c780*/  LDL.LU R12, [R1+0x6dc] ;  /* 0x0006dc00010c7983 */ /* 0x000f280000300800 */
[----:B------:R-:W-:Y:S04]  /*11c790*/  @P1 STG.E.U8 desc[UR4][R20.64], R6 ;  /* 0x0000000614001986 */ /* 0x000fe8000c101104 */
[----:B------:R0:W-:Y:S04]  /*11c7a0*/  @P5 STG.E.U8 desc[UR4][R28.64], R2 ;  /* 0x000000021c005986 */ /* 0x0001e8000c101104 */
[----:B------:R1:W-:Y:S04]  /*11c7b0*/  @P6 STG.E.U8 desc[UR4][R46.64], R0 ;  /* 0x000000002e006986 */ /* 0x0003e8000c101104 */
[----:B0-----:R-:W4:Y:S04]  /*11c7c0*/  LDL.LU.64 R28, [R1+0x9d8] ;  /* 0x0009d800011c7983 */ /* 0x001f280000300a00 */
[----:B-1----:R-:W4:Y:S04]  /*11c7d0*/  LDL.LU.64 R46, [R1+0x9c8] ;  /* 0x0009c800012e7983 */ /* 0x002f280000300a00 */
[----:B--2---:R0:W-:Y:S04]  /*11c7e0*/  @P4 STG.E.U8 desc[UR4][R60.64], R3 ;  /* 0x000000033c004986 */ /* 0x0041e8000c101104 */
[----:B0-----:R-:W2:Y:S01]  /*11c7f0*/  LDL.LU.64 R60, [R1+0x9b8] ;  /* 0x0009b800013c7983 */ /* 0x001ea20000300a00 */
[----:B------:R-:W-:-:S02]  /*11c800*/  ISETP.LT.AND P1, PT, R50, UR7, !P0 ;  /* 0x0000000732007c0c */ /* 0x000fc4000c721270 */
[----:B------:R-:W-:Y:S02]  /*11c810*/  ISETP.LT.AND P5, PT, R40, UR10, !P0 ;  /* 0x0000000a28007c0c */ /* 0x000fe4000c7a1270 */
[----:B------:R-:W-:Y:S02]  /*11c820*/  ISETP.LT.AND P6, PT, R42, UR11, !P0 ;  /* 0x0000000b2a007c0c */ /* 0x000fe4000c7c1270 */
[C---:B---3--:R-:W-:Y:S02]  /*11c830*/  PRMT R0, R43.reuse, 0x7770, RZ ;  /* 0x000077702b007816 */ /* 0x048fe400000000ff */
[----:B------:R-:W-:Y:S01]  /*11c840*/  ISETP.LT.AND P4, PT, R16, UR6, !P0 ;  /* 0x0000000610007c0c */ /* 0x000fe2000c781270 */
[----:B------:R-:W3:Y:S01]  /*11c850*/  LDL.LU.64 R20, [R1+0x9a8] ;  /* 0x0009a80001147983 */ /* 0x000ee20000300a00 */
[C---:B------:R-:W-:Y:S02]  /*11c860*/  PRMT R2, R43.reuse, 0x7771, RZ ;  /* 0x000077712b027816 */ /* 0x040fe400000000ff */
[----:B------:R-:W-:-:S02]  /*11c870*/  PRMT R3, R43, 0x7772, RZ ;  /* 0x000077722b037816 */ /* 0x000fc400000000ff */
[----:B------:R-:W-:Y:S01]  /*11c880*/  PRMT R5, R43, 0x7773, RZ ;  /* 0x000077732b057816 */ /* 0x000fe200000000ff */
[----:B------:R-:W0:Y:S01]  /*11c890*/  LDCU UR7, c[0x0][0x398] ;  /* 0x00007300ff0777ac */ /* 0x000e220008000800 */
[----:B------:R-:W1:Y:S01]  /*11c8a0*/  LDCU UR10, c[0x0][0x398] ;  /* 0x00007300ff0a77ac */ /* 0x000e620008000800 */
[----:B------:R-:W0:Y:S01]  /*11c8b0*/  LDCU UR6, c[0x0][0x398] ;  /* 0x00007300ff0677ac */ /* 0x000e220008000800 */
[----:B------:R-:W0:Y:S01]  /*11c8c0*/  LDCU UR11, c[0x0][0x398] ;  /* 0x00007300ff0b77ac */ /* 0x000e220008000800 */
[----:B------:R-:W-:Y:S01]  /*11c8d0*/  @P1 STG.E.U8 desc[UR4][R8.64], R4 ;  /* 0x0000000408001986 */ /* 0x000fe2000c101104 */
[----:B------:R-:W-:Y:S01]  /*11c8e0*/  ISETP.LT.AND P1, PT, R24, UR12, !P0 ;  /* 0x0000000c18007c0c */ /* 0x000fe2000c721270 */
[----:B------:R-:W0:Y:S02]  /*11c8f0*/  LDCU UR12, c[0x0][0x398] ;  /* 0x00007300ff0c77ac */ /* 0x000e240008000800 */
[----:B----4-:R4:W-:Y:S01]  /*11c900*/  @P5 STG.E.U8 desc[UR4][R32.64], R0 ;  /* 0x0000000020005986 */ /* 0x0109e2000c101104 */
[----:B------:R-:W-:Y:S01]  /*11c910*/  ISETP.LT.AND P5, PT, R56, UR8, !P0 ;  /* 0x0000000838007c0c */ /* 0x000fe2000c7a1270 */
[----:B------:R-:W0:Y:S02]  /*11c920*/  LDCU UR8, c[0x0][0x398] ;  /* 0x00007300ff0877ac */ /* 0x000e240008000800 */
[----:B------:R0:W-:Y:S04]  /*11c930*/  @P6 STG.E.U8 desc[UR4][R36.64], R2 ;  /* 0x0000000224006986 */ /* 0x0001e8000c101104 */
[----:B----4-:R-:W4:Y:S04]  /*11c940*/  LDL.LU.64 R32, [R1+0x998] ;  /* 0x0009980001207983 */ /* 0x010f280000300a00 */
[----:B------:R-:W4:Y:S04]  /*11c950*/  LDL.LU R43, [R1+0x69c] ;  /* 0x00069c00012b7983 */ /* 0x000f280000300800 */
[----:B0-----:R-:W4:Y:S04]  /*11c960*/  LDL.LU.64 R36, [R1+0x988] ;  /* 0x0009880001247983 */ /* 0x001f280000300a00 */
[----:B------:R0:W-:Y:S01]  /*11c970*/  @P4 STG.E.U8 desc[UR4][R54.64], R3 ;  /* 0x0000000336004986 */ /* 0x0001e2000c101104 */
[----:B------:R-:W-:-:S02]  /*11c980*/  ISETP.LT.AND P4, PT, R53, UR9, !P0 ;  /* 0x0000000935007c0c */ /* 0x000fc4000c781270 */
[----:B------:R-:W-:Y:S02]  /*11c990*/  PRMT R2, R12, 0x7771, RZ ;  /* 0x000077710c027816 */ /* 0x000fe400000000ff */
[----:B------:R-:W-:Y:S01]  /*11c9a0*/  ISETP.LT.AND P6, PT, R52, UR7, !P0 ;  /* 0x0000000734007c0c */ /* 0x000fe2000c7c1270 */
[----:B------:R-:W1:Y:S01]  /*11c9b0*/  LDCU UR7, c[0x0][0x398] ;  /* 0x00007300ff0777ac */ /* 0x000e620008000800 */
[----:B------:R-:W1:Y:S01]  /*11c9c0*/  LDCU UR9, c[0x0][0x398] ;  /* 0x00007300ff0977ac */ /* 0x000e620008000800 */
[----:B0-----:R-:W-:Y:S01]  /*11c9d0*/  PRMT R3, R12, 0x7770, RZ ;  /* 0x000077700c037816 */ /* 0x001fe200000000ff */
[----:B------:R-:W4:Y:S04]  /*11c9e0*/  LDL.LU.64 R54, [R1+0x968] ;  /* 0x0009680001367983 */ /* 0x000f280000300a00 */
[----:B------:R-:W-:Y:S04]  /*11c9f0*/  @P1 STG.E.U8 desc[UR4][R28.64], R5 ;  /* 0x000000051c001986 */ /* 0x000fe8000c101104 */
[----:B------:R0:W-:Y:S04]  /*11ca00*/  @P5 STG.E.U8 desc[UR4][R46.64], R3 ;  /* 0x000000032e005986 */ /* 0x0001e8000c101104 */
[----:B0-----:R-:W4:Y:S04]  /*11ca10*/  LDL.LU.64 R46, [R1+0x978] ;  /* 0x00097800012e7983 */ /* 0x001f280000300a00 */
[----:B--2---:R0:W-:Y:S04]  /*11ca20*/  @P4 STG.E.U8 desc[UR4][R60.64], R2 ;  /* 0x000000023c004986 */ /* 0x0041e8000c101104 */
[----:B0-----:R-:W2:Y:S01]  /*11ca30*/  LDL.LU.64 R60, [R1+0x950] ;  /* 0x00095000013c7983 */ /* 0x001ea20000300a00 */
[----:B-1----:R-:W-:-:S02]  /*11ca40*/  ISETP.LT.AND P1, PT, R49, UR10, !P0 ;  /* 0x0000000a31007c0c */ /* 0x002fc4000c721270 */
[----:B------:R-:W-:Y:S01]  /*11ca50*/  ISETP.LT.AND P5, PT, R45, UR6, !P0 ;  /* 0x000000062d007c0c */ /* 0x000fe2000c7a1270 */
[----:B------:R-:W2:Y:S01]  /*11ca60*/  LDL.LU R28, [R1+0x68c] ;  /* 0x00068c00011c7983 */ /* 0x000ea20000300800 */
[C---:B------:R-:W-:Y:S02]  /*11ca70*/  PRMT R0, R12.reuse, 0x7772, RZ ;  /* 0x000077720c007816 */ /* 0x040fe400000000ff */
[----:B------:R-:W-:Y:S01]  /*11ca80*/  PRMT R4, R12, 0x7773, RZ ;  /* 0x000077730c047816 */ /* 0x000fe200000000ff */
[----:B------:R-:W0:Y:S01]  /*11ca90*/  LDCU UR6, c[0x0][0x398] ;  /* 0x00007300ff0677ac */ /* 0x000e220008000800 */
[----:B------:R-:W-:Y:S01]  /*11caa0*/  ISETP.LT.AND P4, PT, R51, UR8, !P2 ;  /* 0x0000000833007c0c */ /* 0x000fe2000d781270 */
[----:B------:R-:W1:Y:S01]  /*11cab0*/  LDCU UR8, c[0x0][0x398] ;  /* 0x00007300ff0877ac */ /* 0x000e620008000800 */
[----:B------:R-:W2:Y:S04]  /*11cac0*/  LDL.LU.64 R12, [R1+0xb40] ;  /* 0x000b4000010c7983 */ /* 0x000ea80000300a00 */
[----:B---3--:R3:W-:Y:S01]  /*11cad0*/  @P6 STG.E.U8 desc[UR4][R20.64], R0 ;  /* 0x0000000014006986 */ /* 0x0087e2000c101104 */
[----:B------:R-:W-:Y:S01]  /*11cae0*/  ISETP.LT.AND P6, PT, R44, UR11, !P0 ;  /* 0x0000000b2c007c0c */ /* 0x000fe2000c7c1270 */
[----:B------:R-:W0:Y:S02]  /*11caf0*/  LDCU UR10, c[0x0][0x398] ;  /* 0x00007300ff0a77ac */ /* 0x000e240008000800 */
[----:B---3--:R-:W3:Y:S04]  /*11cb00*/  LDL.LU.64 R20, [R1+0xb20] ;  /* 0x000b200001147983 */ /* 0x008ee80000300a00 */
[----:B----4-:R4:W-:Y:S01]  /*11cb10*/  @P1 STG.E.U8 desc[UR4][R32.64], R4 ;  /* 0x0000000420001986 */ /* 0x0109e2000c101104 */
[----:B------:R-:W-:-:S02]  /*11cb20*/  PRMT R5, R43, 0x7770, RZ ;  /* 0x000077702b057816 */ /* 0x000fc400000000ff */
[----:B------:R-:W-:-:S03]  /*11cb30*/  ISETP.LT.AND P1, PT, R41, UR12, !P0 ;  /* 0x0000000c29007c0c */ /* 0x000fc6000c721270 */
[----:B------:R0:W-:Y:S04]  /*11cb40*/  @P5 STG.E.U8 desc[UR4][R36.64], R5 ;  /* 0x0000000524005986 */ /* 0x0001e8000c101104 */
[----:B----4-:R-:W4:Y:S01]  /*11cb50*/  LDL.LU.64 R32, [R1+0xb10] ;  /* 0x000b100001207983 */ /* 0x010f220000300a00 */
[----:B------:R-:W-:Y:S02]  /*11cb60*/  ISETP.LT.AND P0, PT, R59, UR7, !P0 ;  /* 0x000000073b007c0c */ /* 0x000fe4000c701270 */
[C---:B------:R-:W-:Y:S02]  /*11cb70*/  PRMT R3, R43.reuse, 0x7771, RZ ;  /* 0x000077712b037816 */ /* 0x040fe400000000ff */
[----:B------:R-:W-:Y:S02]  /*11cb80*/  ISETP.LT.AND P5, PT, R48, UR9, !P2 ;  /* 0x0000000930007c0c */ /* 0x000fe4000d7a1270 */
[----:B------:R-:W-:-:S02]  /*11cb90*/  PRMT R0, R43, 0x7772, RZ ;  /* 0x000077722b007816 */ /* 0x000fc400000000ff */
[----:B------:R-:W-:Y:S01]  /*11cba0*/  PRMT R2, R43, 0x7773, RZ ;  /* 0x000077732b027816 */ /* 0x000fe200000000ff */
[----:B------:R-:W1:Y:S01]  /*11cbb0*/  LDCU UR7, c[0x0][0x398] ;  /* 0x00007300ff0777ac */ /* 0x000e620008000800 */
[----:B------:R-:W1:Y:S01]  /*11cbc0*/  LDCU UR9, c[0x0][0x398] ;  /* 0x00007300ff0977ac */ /* 0x000e620008000800 */
[----:B0-----:R-:W4:Y:S04]  /*11cbd0*/  LDL.LU.64 R36, [R1+0xaf0] ;  /* 0x000af00001247983 */ /* 0x001f280000300a00 */
[----:B------:R-:W4:Y:S04]  /*11cbe0*/  LDL.LU R48, [R1+0x67c] ;  /* 0x00067c0001307983 */ /* 0x000f280000300800 */
[----:B------:R0:W-:Y:S01]  /*11cbf0*/  @P6 STG.E.U8 desc[UR4][R54.64], R3 ;  /* 0x0000000336006986 */ /* 0x0001e2000c101104 */
[----:B------:R-:W-:Y:S01]  /*11cc00*/  ISETP.LT.AND P6, PT, R50, UR6, !P2 ;  /* 0x0000000632007c0c */ /* 0x000fe2000d7c1270 */
[----:B------:R-:W1:Y:S02]  /*11cc10*/  LDCU UR6, c[0x0][0x398] ;  /* 0x00007300ff0677ac */ /* 0x000e640008000800 */
[----:B0-----:R-:W4:Y:S04]  /*11cc20*/  LDL.LU.64 R54, [R1+0xad0] ;  /* 0x000ad00001367983 */ /* 0x001f280000300a00 */
[----:B------:R-:W4:Y:S04]  /*11cc30*/  LDL.LU.64 R50, [R1+0xa98] ;  /* 0x000a980001327983 */ /* 0x000f280000300a00 */
[----:B------:R0:W-:Y:S01]  /*11cc40*/  @P1 STG.E.U8 desc[UR4][R46.64], R0 ;  /* 0x000000002e001986 */ /* 0x0001e2000c101104 */
[----:B-1----:R-:W-:Y:S01]  /*11cc50*/  ISETP.LT.AND P1, PT, R40, UR8, !P2 ;  /* 0x0000000828007c0c */ /* 0x002fe2000d721270 */
[----:B------:R-:W1:Y:S02]  /*11cc60*/  LDCU UR8, c[0x0][0x398] ;  /* 0x00007300ff0877ac */ /* 0x000e640008000800 */
[----:B0-----:R-:W4:Y:S04]  /*11cc70*/  LDL.LU.64 R46, [R1+0xa18] ;  /* 0x000a1800012e7983 */ /* 0x001f280000300a00 */
[----:B------:R-:W4:Y:S04]  /*11cc80*/  LDL.LU R40, [R1+0x6ac] ;  /* 0x0006ac0001287983 */ /* 0x000f280000300800 */
[----:B--2---:R0:W-:Y:S01]  /*11cc90*/  @P0 STG.E.U8 desc[UR4][R60.64], R2 ;  /* 0x000000023c000986 */ /* 0x0041e2000c101104 */
[----:B------:R-:W-:Y:S01]  /*11cca0*/  ISETP.LT.AND P0, PT, R42, UR10, !P2 ;  /* 0x0000000a2a007c0c */ /* 0x000fe2000d701270 */
[----:B------:R-:W2:Y:S02]  /*11ccb0*/  LDCU UR10, c[0x0][0x398] ;  /* 0x00007300ff0a77ac */ /* 0x000ea40008000800 */
[----:B0-----:R-:W2:Y:S04]  /*11ccc0*/  LDL.LU.64 R60, [R1+0x9d0] ;  /* 0x0009d000013c7983 */ /* 0x001ea80000300a00 */
[----:B------:R-:W2:Y:S01]  /*11ccd0*/  LDL.LU.64 R42, [R1+0x9c0] ;  /* 0x0009c000012a7983 */ /* 0x000ea20000300a00 */
[----:B------:R-:W-:-:S02]  /*11cce0*/  PRMT R4, R28, 0x7770, RZ ;  /* 0x000077701c047816 */ /* 0x000fc400000000ff */
[C---:B------:R-:W-:Y:S02]  /*11ccf0*/  PRMT R3, R28.reuse, 0x7771, RZ ;  /* 0x000077711c037816 */ /* 0x040fe400000000ff */
[C---:B------:R-:W-:Y:S02]  /*11cd00*/  PRMT R0, R28.reuse, 0x7772, RZ ;  /* 0x000077721c007816 */ /* 0x040fe400000000ff */
[----:B------:R-:W-:Y:S01]  /*11cd10*/  PRMT R2, R28, 0x7773, RZ ;  /* 0x000077731c027816 */ /* 0x000fe200000000ff */
[----:B------:R0:W-:Y:S01]  /*11cd20*/  @P3 STG.E.U8 desc[UR4][R12.64], R4 ;  /* 0x000000040c003986 */ /* 0x0001e2000c101104 */
[----:B------:R-:W-:-:S03]  /*11cd30*/  ISETP.LT.AND P3, PT, R16, UR7, !P2 ;  /* 0x0000000710007c0c */ /* 0x000fc6000d761270 */
[----:B---3--:R3:W-:Y:S01]  /*11cd40*/  @P4 STG.E.U8 desc[UR4][R20.64], R3 ;  /* 0x0000000314004986 */ /* 0x0087e2000c101104 */
[----:B------:R-:W0:Y:S01]  /*11cd50*/  LDCU UR7, c[0x0][0x398] ;  /* 0x00007300ff0777ac */ /* 0x000e220008000800 */
[----:B------:R-:W-:Y:S01]  /*11cd60*/  ISETP.LT.AND P4, PT, R24, UR6, !P2 ;  /* 0x0000000618007c0c */ /* 0x000fe2000d781270 */
[----:B------:R-:W0:Y:S01]  /*11cd70*/  LDCU UR6, c[0x0][0x398] ;  /* 0x00007300ff0677ac */ /* 0x000e220008000800 */
[----:B----4-:R4:W-:Y:S01]  /*11cd80*/  @P5 STG.E.U8 desc[UR4][R32.64], R0 ;  /* 0x0000000020005986 */ /* 0x0109e2000c101104 */
[----:B-1----:R-:W-:Y:S01]  /*11cd90*/  ISETP.LT.AND P5, PT, R56, UR8, !P2 ;  /* 0x0000000838007c0c */ /* 0x002fe2000d7a1270 */
[----:B------:R-:W1:Y:S02]  /*11cda0*/  LDCU UR8, c[0x0][0x398] ;  /* 0x00007300ff0877ac */ /* 0x000e640008000800 */
[----:B------:R1:W-:Y:S01]  /*11cdb0*/  @P6 STG.E.U8 desc[UR4][R36.64], R2 ;  /* 0x0000000224006986 */ /* 0x0003e2000c101104 */
[----:B------:R-:W-:Y:S01]  /*11cdc0*/  ISETP.LT.AND P6, PT, R53, UR9, !P2 ;  /* 0x0000000935007c0c */ /* 0x000fe2000d7c1270 */
[----:B------:R-:W1:Y:S01]  /*11cdd0*/  LDCU UR9, c[0x0][0x398] ;  /* 0x00007300ff0977ac */ /* 0x000e620008000800 */
[----:B0-----:R-:W-:-:S02]  /*11cde0*/  PRMT R4, R48, 0x7770, RZ ;  /* 0x0000777030047816 */ /* 0x001fc400000000ff */
[C---:B---3--:R-:W-:Y:S02]  /*11cdf0*/  PRMT R3, R48.reuse, 0x7771, RZ ;  /* 0x0000777130037816 */ /* 0x048fe400000000ff */
[C---:B------:R-:W-:Y:S02]  /*11ce00*/  PRMT R5, R48.reuse, 0x7772, RZ ;  /* 0x0000777230057816 */ /* 0x040fe400000000ff */
[----:B----4-:R-:W-:Y:S01]  /*11ce10*/  PRMT R0, R48, 0x7773, RZ ;  /* 0x0000777330007816 */ /* 0x010fe200000000ff */
[----:B------:R0:W-:Y:S04]  /*11ce20*/  @P1 STG.E.U8 desc[UR4][R54.64], R4 ;  /* 0x0000000436001986 */ /* 0x0001e8000c101104 */
[----:B------:R3:W-:Y:S01]  /*11ce30*/  @P0 STG.E.U8 desc[UR4][R50.64], R3 ;  /* 0x0000000332000986 */ /* 0x0007e2000c101104 */
[----:B------:R-:W-:-:S03]  /*11ce40*/  ISETP.LT.AND P0, PT, R49, UR7, !P2 ;  /* 0x0000000731007c0c */ /* 0x000fc6000d701270 */
[----:B------:R-:W4:Y:S01]  /*11ce50*/  LDL.LU.64 R48, [R1+0x9b0] ;  /* 0x0009b00001307983 */ /* 0x000f220000300a00 */
[----:B-1----:R-:W-:-:S03]  /*11ce60*/  PRMT R2, R40, 0x7770, RZ ;  /* 0x0000777028027816 */ /* 0x002fc600000000ff */
[----:B------:R1:W-:Y:S01]  /*11ce70*/  @P3 STG.E.U8 desc[UR4][R46.64], R5 ;  /* 0x000000052e003986 */ /* 0x0003e2000c101104 */
[----:B------:R-:W-:Y:S02]  /*11ce80*/  ISETP.LT.AND P3, PT, R45, UR6, !P2 ;  /* 0x000000062d007c0c */ /* 0x000fe4000d761270 */
[C---:B0-----:R-:W-:Y:S02]  /*11ce90*/  PRMT R4, R40.reuse, 0x7771, RZ ;  /* 0x0000777128047816 */ /* 0x041fe400000000ff */
[C---:B---3--:R-:W-:Y:S02]  /*11cea0*/  PRMT R3, R40.reuse, 0x7772, RZ ;  /* 0x0000777228037816 */ /* 0x048fe400000000ff */
[----:B------:R-:W-:Y:S01]  /*11ceb0*/  PRMT R6, R40, 0x7773, RZ ;  /* 0x0000777328067816 */ /* 0x000fe200000000ff */
[----:B-1----:R-:W3:Y:S04]  /*11cec0*/  LDL.LU.64 R46, [R1+0x9a0] ;  /* 0x0009a000012e7983 */ /* 0x002ee80000300a00 */
[----:B--2---:R0:W-:Y:S01]  /*11ced0*/  @P4 STG.E.U8 desc[UR4][R60.64], R0 ;  /* 0x000000003c004986 */ /* 0x0041e2000c101104 */
[----:B------:R-:W-:-:S03]  /*11cee0*/  ISETP.LT.AND P4, PT, R44, UR8, !P2 ;  /* 0x000000082c007c0c */ /* 0x000fc6000d781270 */
[----:B------:R1:W-:Y:S01]  /*11cef0*/  @P5 STG.E.U8 desc[UR4][R42.64], R2 ;  /* 0x000000022a005986 */ /* 0x0003e2000c101104 */
[----:B------:R-:W-:-:S03]  /*11cf00*/  ISETP.LT.AND P5, PT, R41, UR9, !P2 ;  /* 0x0000000929007c0c */ /* 0x000fc6000d7a1270 */
[----:B0-----:R-:W2:Y:S04]  /*11cf10*/  LDL.LU.64 R60, [R1+0x990] ;  /* 0x00099000013c7983 */ /* 0x001ea80000300a00 */
[----:B------:R-:W2:Y:S04]  /*11cf20*/  LDL.LU.64 R44, [R1+0x980] ;  /* 0x00098000012c7983 */ /* 0x000ea80000300a00 */
[----:B-1----:R-:W2:Y:S04]  /*11cf30*/  LDL.LU.64 R42, [R1+0x960] ;  /* 0x00096000012a7983 */ /* 0x002ea80000300a00 */
[----:B------:R-:W2:Y:S01]  /*11cf40*/  LDL.LU.64 R40, [R1+0x970] ;  /* 0x0009700001287983 */ /* 0x000ea20000300a00 */
[----:B------:R-:W-:-:S02]  /*11cf50*/  ISETP.LT.AND P1, PT, R52, UR10, !P2 ;  /* 0x0000000a34007c0c */ /* 0x000fc4000d721270 */
[----:B------:R-:W-:Y:S02]  /*11cf60*/  ISETP.LT.AND P2, PT, R59, UR9, !P2 ;  /* 0x000000093b007c0c */ /* 0x000fe4000d741270 */
[C---:B------:R-:W-:Y:S02]  /*11cf70*/  PRMT R0, R7.reuse, 0x7770, RZ ;  /* 0x0000777007007816 */ /* 0x040fe400000000ff */
[C---:B------:R-:W-:Y:S02]  /*11cf80*/  PRMT R2, R7.reuse, 0x7771, RZ ;  /* 0x0000777107027816 */ /* 0x040fe400000000ff */
[C---:B------:R-:W-:Y:S02]  /*11cf90*/  PRMT R5, R7.reuse, 0x7772, RZ ;  /* 0x0000777207057816 */ /* 0x040fe400000000ff */
[----:B------:R-:W-:Y:S01]  /*11cfa0*/  PRMT R7, R7, 0x7773, RZ ;  /* 0x0000777307077816 */ /* 0x000fe200000000ff */
[----:B----4-:R0:W-:Y:S04]  /*11cfb0*/  @P6 STG.E.U8 desc[UR4][R48.64], R4 ;  /* 0x0000000430006986 */ /* 0x0101e8000c101104 */
[----:B---3--:R0:W-:Y:S04]  /*11cfc0*/  @P1 STG.E.U8 desc[UR4][R46.64], R3 ;  /* 0x000000032e001986 */ /* 0x0081e8000c101104 */
[----:B--2---:R0:W-:Y:S04]  /*11cfd0*/  @P0 STG.E.U8 desc[UR4][R60.64], R6 ;  /* 0x000000063c000986 */ /* 0x0041e8000c101104 */
[----:B------:R0:W-:Y:S04]  /*11cfe0*/  @P3 STG.E.U8 desc[UR4][R44.64], R0 ;  /* 0x000000002c003986 */ /* 0x0001e8000c101104 */
[----:B------:R0:W-:Y:S04]  /*11cff0*/  @P4 STG.E.U8 desc[UR4][R42.64], R2 ;  /* 0x000000022a004986 */ /* 0x0001e8000c101104 */
[----:B------:R0:W-:Y:S01]  /*11d000*/  @P5 STG.E.U8 desc[UR4][R40.64], R5 ;  /* 0x0000000528005986 */ /* 0x0001e2000c101104 */
[----:B------:R-:W-:Y:S05]  /*11d010*/  @!P2 EXIT ;  /* 0x000000000000a94d */ /* 0x000fea0003800000 */
[----:B0-----:R-:W2:Y:S04]  /*11d020*/  LDL.LU.64 R40, [R1+0x958] ;  /* 0x0009580001287983 */ /* 0x001ea80000300a00 */
[----:B--2---:R-:W-:Y:S01]  /*11d030*/  STG.E.U8 desc[UR4][R40.64], R7 ;  /* 0x0000000728007986 */ /* 0x004fe2000c101104 */
[----:B------:R-:W-:Y:S05]  /*11d040*/  EXIT ;  /* 0x000000000000794d */ /* 0x000fea0003800000 */
.L_x_2:
[----:B------:R-:W-:-:S00]  /*11d050*/  BRA `(.L_x_2) ;  /* 0xfffffffc00fc7947 */ /* 0x000fc0000383ffff */
[----:B------:R-:W-:-:S00]  /*11d060*/  NOP ;  /* 0x0000000000007918 */ /* 0x000fc00000000000 */
        /* <DEDUP_REMOVED lines=9> */
.L_x_3:


//--------------------- .nv.shared.matmul_kernel  --------------------------
	.section	.nv.shared.matmul_kernel,"aw",@nobits
	.sectionflags	@""
	.align	16
	.zero		1024


//--------------------- .nv.shared.reserved.0     --------------------------
	.section	.nv.shared.reserved.0,"aw",@nobits
	.weak		__nv_reservedSMEM_offset_0_alias
	.size		__nv_reservedSMEM_offset_0_alias, 0, 64
	.other		__nv_reservedSMEM_offset_0_alias,@"STO_CUDA_RESERVED_SHARED STV_DEFAULT"
__nv_reservedSMEM_offset_0_alias:
	.zero		0
	.zero		64


//--------------------- .nv.constant0.matmul_kernel --------------------------
	.section	.nv.constant0.matmul_kernel,"a",@progbits
	.sectionflags	@""
	.align	4
.nv.constant0.matmul_kernel:
	.zero		976


//--------------------- SYMBOLS --------------------------

	.type		.nv.reservedSmem.offset0,@object
	.size		.nv.reservedSmem.offset0,0x4
	.type		.nv.reservedSmem.cap,@object
	.size		.nv.reservedSmem.cap,0x4
